def matmul_kernel(
    a_ptr,
    b_ptr,
    c_ptr,
    M,
    N,
    K,
    stride_am,
    stride_ak,
    stride_bk,
    stride_bn,
    stride_cm,
    stride_cn,
    BLOCK_M: tl.constexpr,
    BLOCK_N: tl.constexpr,
    BLOCK_K: tl.constexpr,
    GROUP_M: tl.constexpr,
):
    pid = tl.program_id(axis=0)
    num_pid_m = tl.cdiv(M, BLOCK_M)
    num_pid_n = tl.cdiv(N, BLOCK_N)
    num_pid_in_group = GROUP_M * num_pid_n
    group_id = pid // num_pid_in_group
    first_pid_m = group_id * GROUP_M
    group_size_m = min(num_pid_m - first_pid_m, GROUP_M)
    pid_m = first_pid_m + ((pid % num_pid_in_group) % group_size_m)
    pid_n = (pid % num_pid_in_group) // group_size_m

    offs_am = (pid_m * BLOCK_M + tl.arange(0, BLOCK_M)) % M
    offs_bn = (pid_n * BLOCK_N + tl.arange(0, BLOCK_N)) % N
    offs_k = tl.arange(0, BLOCK_K)
    a_ptrs = a_ptr + offs_am[:, None] * stride_am + offs_k[None, :] * stride_ak
    b_ptrs = b_ptr + offs_k[:, None] * stride_bk + offs_bn[None, :] * stride_bn

    acc = tl.zeros((BLOCK_M, BLOCK_N), dtype=tl.float32)
    for kk in range(0, tl.cdiv(K, BLOCK_K)):
        a = tl.load(a_ptrs, mask=offs_k[None, :] < K - kk * BLOCK_K, other=0.0)
        b = tl.load(b_ptrs, mask=offs_k[:, None] < K - kk * BLOCK_K, other=0.0)
        acc = tl.dot(a, b, acc)
        a_ptrs += BLOCK_K * stride_ak
        b_ptrs += BLOCK_K * stride_bk

    c = acc.to(c_ptr.dtype.element_ty)
    offs_cm = pid_m * BLOCK_M + tl.arange(0, BLOCK_M)
    offs_cn = pid_n * BLOCK_N + tl.arange(0, BLOCK_N)
    c_ptrs = c_ptr + offs_cm[:, None] * stride_cm + offs_cn[None, :] * stride_cn
    mask = (offs_cm[:, None] < M) & (offs_cn[None, :] < N)
    tl.store(c_ptrs, c, mask=mask)

# config = {"BLOCK_K": 128, "BLOCK_M": 128, "BLOCK_N": 512, "GROUP_M": 8, "arch": "sm_80", "dtype": "fp32", "num_ctas": 1, "num_stages": 6, "num_warps": 4}
# arch = sm_80


// ===== COMPILED SASS (sm_80) =====

	.target	sm_80

	.elftype	@"ET_EXEC"


//--------------------- .note.nv.tkinfo           --------------------------
	.section	.note.nv.tkinfo,"",@"SHT_NOTE"
	.sectionflags	@"SHF_NOTE_NV_TKINFO"
	.tkinfo
        /*0018*/ 	.word	0x00000002
        /*0030*/ 	.string	""
        /*0030*/ 	.string	"ptxas"
        /*0030*/ 	.string	"Cuda compilation tools, release 13.0, V13.0.88"
        /*0030*/ 	.string	"Build cuda_13.0.r13.0/compiler.36424714_0"
        /*0030*/ 	.string	"-v  -suppress-debug-info  -lineinfo  -arch sm_80 "



//--------------------- .note.nv.cuinfo           --------------------------
	.section	.note.nv.cuinfo,"",@"SHT_NOTE"
	.sectionflags	@"SHF_NOTE_NV_CUINFO"
        /*0018*/ 	.short	0x0002
        /*001a*/ 	.short	0x0050
        /*001c*/ 	.short	0x0082
	.zero		2


//--------------------- .nv.info                  --------------------------
	.section	.nv.info,"",@"SHT_CUDA_INFO"
	.align	4


	//----- nvinfo : EIATTR_REGCOUNT
	.align		4
        /*0000*/ 	.byte	0x04, 0x2f
        /*0002*/ 	.short	(.L_1 - .L_0)
	.align		4
.L_0:
        /*0004*/ 	.word	index@(matmul_kernel)
        /*0008*/ 	.word	0x000000ff


	//----- nvinfo : EIATTR_FRAME_SIZE
	.align		4
.L_1:
        /*000c*/ 	.byte	0x04, 0x11
        /*000e*/ 	.short	(.L_3 - .L_2)
	.align		4
.L_2:
        /*0010*/ 	.word	index@(matmul_kernel)
        /*0014*/ 	.word	0x00004298


	//----- nvinfo : EIATTR_MIN_STACK_SIZE
	.align		4
.L_3:
        /*0018*/ 	.byte	0x04, 0x12
        /*001a*/ 	.short	(.L_5 - .L_4)
	.align		4
.L_4:
        /*001c*/ 	.word	index@(matmul_kernel)
        /*0020*/ 	.word	0x00004298
.L_5:


//--------------------- .nv.info.matmul_kernel    --------------------------
	.section	.nv.info.matmul_kernel,"",@"SHT_CUDA_INFO"
	.sectionflags	@""
	.align	4


	//----- nvinfo : EIATTR_CUDA_API_VERSION
	.align		4
        /*0000*/ 	.byte	0x04, 0x37
        /*0002*/ 	.short	(.L_7 - .L_6)
.L_6:
        /*0004*/ 	.word	0x00000082


	//----- nvinfo : EIATTR_SW2861232_WAR
	.align		4
.L_7:
        /*0008*/ 	.byte	0x01, 0x35
	.zero		2


	//----- nvinfo : EIATTR_PARAM_CBANK
	.align		4
        /*000c*/ 	.byte	0x04, 0x0a
        /*000e*/ 	.short	(.L_9 - .L_8)
	.align		4
.L_8:
        /*0010*/ 	.word	index@(.nv.constant0.matmul_kernel)
        /*0014*/ 	.short	0x0160
        /*0016*/ 	.short	0x0050


	//----- nvinfo : EIATTR_CBANK_PARAM_SIZE
	.align		4
.L_9:
        /*0018*/ 	.byte	0x03, 0x19
        /*001a*/ 	.short	0x0050


	//----- nvinfo : EIATTR_KPARAM_INFO
	.align		4
        /*001c*/ 	.byte	0x04, 0x17
        /*001e*/ 	.short	(.L_11 - .L_10)
.L_10:
        /*0020*/ 	.word	0x00000000
        /*0024*/ 	.short	0x000d
        /*0026*/ 	.short	0x0048
        /*0028*/ 	.byte	0x00, 0xf4, 0x21, 0x00


	//----- nvinfo : EIATTR_KPARAM_INFO
	.align		4
.L_11:
        /*002c*/ 	.byte	0x04, 0x17
        /*002e*/ 	.short	(.L_13 - .L_12)
.L_12:
        /*0030*/ 	.word	0x00000000
        /*0034*/ 	.short	0x000c
        /*0036*/ 	.short	0x0040
        /*0038*/ 	.byte	0x00, 0xf4, 0x21, 0x00


	//----- nvinfo : EIATTR_KPARAM_INFO
	.align		4
.L_13:
        /*003c*/ 	.byte	0x04, 0x17
        /*003e*/ 	.short	(.L_15 - .L_14)
.L_14:
        /*0040*/ 	.word	0x00000000
        /*0044*/ 	.short	0x000b
        /*0046*/ 	.short	0x0038
        /*0048*/ 	.byte	0x00, 0xf0, 0x11, 0x00


	//----- nvinfo : EIATTR_KPARAM_INFO
	.align		4
.L_15:
        /*004c*/ 	.byte	0x04, 0x17
        /*004e*/ 	.short	(.L_17 - .L_16)
.L_16:
        /*0050*/ 	.word	0x00000000
        /*0054*/ 	.short	0x000a
        /*0056*/ 	.short	0x0034
        /*0058*/ 	.byte	0x00, 0xf0, 0x11, 0x00


	//----- nvinfo : EIATTR_KPARAM_INFO
	.align		4
.L_17:
        /*005c*/ 	.byte	0x04, 0x17
        /*005e*/ 	.short	(.L_19 - .L_18)
.L_18:
        /*0060*/ 	.word	0x00000000
        /*0064*/ 	.short	0x0009
        /*0066*/ 	.short	0x0030
        /*0068*/ 	.byte	0x00, 0xf0, 0x11, 0x00


	//----- nvinfo : EIATTR_KPARAM_INFO
	.align		4
.L_19:
        /*006c*/ 	.byte	0x04, 0x17
        /*006e*/ 	.short	(.L_21 - .L_20)
.L_20:
        /*0070*/ 	.word	0x00000000
        /*0074*/ 	.short	0x0008
        /*0076*/ 	.short	0x002c
        /*0078*/ 	.byte	0x00, 0xf0, 0x11, 0x00


	//----- nvinfo : EIATTR_KPARAM_INFO
	.align		4
.L_21:
        /*007c*/ 	.byte	0x04, 0x17
        /*007e*/ 	.short	(.L_23 - .L_22)
.L_22:
        /*0080*/ 	.word	0x00000000
        /*0084*/ 	.short	0x0007
        /*0086*/ 	.short	0x0028
        /*0088*/ 	.byte	0x00, 0xf0, 0x11, 0x00


	//----- nvinfo : EIATTR_KPARAM_INFO
	.align		4
.L_23:
        /*008c*/ 	.byte	0x04, 0x17
        /*008e*/ 	.short	(.L_25 - .L_24)
.L_24:
        /*0090*/ 	.word	0x00000000
        /*0094*/ 	.short	0x0006
        /*0096*/ 	.short	0x0024
        /*0098*/ 	.byte	0x00, 0xf0, 0x11, 0x00


	//----- nvinfo : EIATTR_KPARAM_INFO
	.align		4
.L_25:
        /*009c*/ 	.byte	0x04, 0x17
        /*009e*/ 	.short	(.L_27 - .L_26)
.L_26:
        /*00a0*/ 	.word	0x00000000
        /*00a4*/ 	.short	0x0005
        /*00a6*/ 	.short	0x0020
        /*00a8*/ 	.byte	0x00, 0xf0, 0x11, 0x00


	//----- nvinfo : EIATTR_KPARAM_INFO
	.align		4
.L_27:
        /*00ac*/ 	.byte	0x04, 0x17
        /*00ae*/ 	.short	(.L_29 - .L_28)
.L_28:
        /*00b0*/ 	.word	0x00000000
        /*00b4*/ 	.short	0x0004
        /*00b6*/ 	.short	0x001c
        /*00b8*/ 	.byte	0x00, 0xf0, 0x11, 0x00


	//----- nvinfo : EIATTR_KPARAM_INFO
	.align		4
.L_29:
        /*00bc*/ 	.byte	0x04, 0x17
        /*00be*/ 	.short	(.L_31 - .L_30)
.L_30:
        /*00c0*/ 	.word	0x00000000
        /*00c4*/ 	.short	0x0003
        /*00c6*/ 	.short	0x0018
        /*00c8*/ 	.byte	0x00, 0xf0, 0x11, 0x00


	//----- nvinfo : EIATTR_KPARAM_INFO
	.align		4
.L_31:
        /*00cc*/ 	.byte	0x04, 0x17
        /*00ce*/ 	.short	(.L_33 - .L_32)
.L_32:
        /*00d0*/ 	.word	0x00000000
        /*00d4*/ 	.short	0x0002
        /*00d6*/ 	.short	0x0010
        /*00d8*/ 	.byte	0x00, 0xf4, 0x21, 0x00


	//----- nvinfo : EIATTR_KPARAM_INFO
	.align		4
.L_33:
        /*00dc*/ 	.byte	0x04, 0x17
        /*00de*/ 	.short	(.L_35 - .L_34)
.L_34:
        /*00e0*/ 	.word	0x00000000
        /*00e4*/ 	.short	0x0001
        /*00e6*/ 	.short	0x0008
        /*00e8*/ 	.byte	0x00, 0xf4, 0x21, 0x00


	//----- nvinfo : EIATTR_KPARAM_INFO
	.align		4
.L_35:
        /*00ec*/ 	.byte	0x04, 0x17
        /*00ee*/ 	.short	(.L_37 - .L_36)
.L_36:
        /*00f0*/ 	.word	0x00000000
        /*00f4*/ 	.short	0x0000
        /*00f6*/ 	.short	0x0000
        /*00f8*/ 	.byte	0x00, 0xf4, 0x21, 0x00


	//----- nvinfo : EIATTR_MAXREG_COUNT
	.align		4
.L_37:
        /*00fc*/ 	.byte	0x03, 0x1b
        /*00fe*/ 	.short	0x00ff


	//----- nvinfo : EIATTR_NUM_BARRIERS
	.align		4
        /*0100*/ 	.byte	0x02, 0x4c
        /*0102*/ 	.byte	0x01
	.zero		1


	//----- nvinfo : EIATTR_ANNOTATIONS
	.align		4
        /*0104*/ 	.byte	0x04, 0x55
        /*0106*/ 	.short	(.L_39 - .L_38)


	//   ....[0]....
.L_38:
        /*0108*/ 	.word	0x00000001
        /*010c*/ 	.byte	0xa0, 0x06, 0x00, 0x00, 0x01, 0x00, 0x00, 0x00, 0xe0, 0x06, 0x00, 0x00, 0x01, 0x00, 0x00, 0x00
        /* <DEDUP_REMOVED lines=14> */
        /*01fc*/ 	.byte	0x20, 0x13, 0x00, 0x00, 0x01, 0x00, 0x00, 0x00, 0x50, 0x13, 0x00, 0x00


	//----- nvinfo : EIATTR_MERCURY_ISA_VERSION
	.align		4
.L_39:
        /*0208*/ 	.byte	0x03, 0x5f
        /*020a*/ 	.short	0x0000


	//----- nvinfo : EIATTR_EXIT_INSTR_OFFSETS
	.align		4
        /*020c*/ 	.byte	0x04, 0x1c
        /*020e*/ 	.short	(.L_41 - .L_40)


	//   ....[0]....
.L_40:
        /*0210*/ 	.word	0x000d1620


	//   ....[1]....
        /*0214*/ 	.word	0x000d1640


	//----- nvinfo : EIATTR_REQNTID
	.align		4
.L_41:
        /*0218*/ 	.byte	0x04, 0x10
        /*021a*/ 	.short	(.L_43 - .L_42)
.L_42:
        /*021c*/ 	.word	0x00000080
        /*0220*/ 	.word	0x00000001
        /*0224*/ 	.word	0x00000001
.L_43:


//--------------------- .nv.callgraph             --------------------------
	.section	.nv.callgraph,"",@"SHT_CUDA_CALLGRAPH"
	.align	4
	.sectionentsize	8
	.align		4
        /*0000*/ 	.word	0x00000000
	.align		4
        /*0004*/ 	.word	0xffffffff
	.align		4
        /*0008*/ 	.word	0x00000000
	.align		4
        /*000c*/ 	.word	0xfffffffe
	.align		4
        /*0010*/ 	.word	0x00000000
	.align		4
        /*0014*/ 	.word	0xfffffffd
	.align		4
        /*0018*/ 	.word	0x00000000
	.align		4
        /*001c*/ 	.word	0xfffffffc


//--------------------- .nv.rel.action            --------------------------
	.section	.nv.rel.action,"",@"SHT_CUDA_RELOCINFO"
	.align	8
	.sectionentsize	8
        /*0000*/ 	.byte	0x73, 0x00, 0x00, 0x00, 0x00, 0x00, 0x00, 0x00, 0x00, 0x00, 0x00, 0x11, 0x25, 0x00, 0x05, 0x36


//--------------------- .nv.constant0.matmul_kernel --------------------------
	.section	.nv.constant0.matmul_kernel,"a",@progbits
	.sectionflags	@""
	.align	4
.nv.constant0.matmul_kernel:
	.zero		432


//--------------------- .text.matmul_kernel       --------------------------
	.section	.text.matmul_kernel,"ax",@progbits
	.sectioninfo	@"SHI_REGISTERS=255"
	.align	128
        .global         matmul_kernel
        .type           matmul_kernel,@function
        .size           matmul_kernel,(.L_x_3 - matmul_kernel)
        .other          matmul_kernel,@"STO_CUDA_ENTRY STV_DEFAULT"
matmul_kernel:
.text.matmul_kernel:
[----:B------:R-:W-:Y:S02]  /*0000*/  IMAD.MOV.U32 R1, RZ, RZ, c[0x0][0x28] ;  /* 0x00000a00ff017624 */ /* 0x000fe400078e00ff */
[----:B------:R-:W-:Y:S01]  /*0010*/  IMAD.MOV.U32 R0, RZ, RZ, c[0x0][0x17c] ;  /* 0x00005f00ff007624 */ /* 0x000fe200078e00ff */
[----:B------:R-:W1:Y:S01]  /*0020*/  S2R R5, SR_CTAID.X ;  /* 0x0000000000057919 */ /* 0x000e620000002500 */
[----:B------:R-:W-:Y:S01]  /*0030*/  IABS R251, c[0x0][0x17c] ;  /* 0x00005f0000fb7a13 */ /* 0x000fe20000000000 */
[----:B------:R-:W-:Y:S01]  /*0040*/  IMAD.MOV.U32 R12, RZ, RZ, c[0x0][0x180] ;  /* 0x00006000ff0c7624 */ /* 0x000fe200078e00ff */
[----:B------:R-:W-:Y:S01]  /*0050*/  IABS R31, c[0x0][0x178] ;  /* 0x00005e00001f7a13 */ /* 0x000fe20000000000 */
[----:B------:R-:W-:Y:S01]  /*0060*/  IMAD.MOV.U32 R22, RZ, RZ, RZ ;  /* 0x000000ffff167224 */ /* 0x000fe200078e00ff */
[----:B------:R-:W-:Y:S01]  /*0070*/  IADD3 R0, R0, 0x1ff, RZ ;  /* 0x000001ff00007810 */ /* 0x000fe20007ffe0ff */
[----:B------:R-:W2:Y:S01]  /*0080*/  S2R R25, SR_TID.X ;  /* 0x0000000000197919 */ /* 0x000ea20000002100 */
[----:B------:R-:W-:Y:S02]  /*0090*/  IADD3 R1, R1, -0x4298, RZ ;  /* 0xffffbd6801017810 */ /* 0x000fe40007ffe0ff */
[----:B------:R-:W-:-:S04]  /*00a0*/  SHF.R.S32.HI R3, RZ, 0x1f, R0 ;  /* 0x0000001fff037819 */ /* 0x000fc80000011400 */
[----:B------:R-:W-:-:S04]  /*00b0*/  LEA.HI R3, R3, R0, RZ, 0x9 ;  /* 0x0000000003037211 */ /* 0x000fc800078f48ff */
[----:B------:R-:W-:-:S05]  /*00c0*/  SHF.R.S32.HI R3, RZ, 0x9, R3 ;  /* 0x00000009ff037819 */ /* 0x000fca0000011403 */
[----:B------:R-:W-:Y:S01]  /*00d0*/  IMAD.SHL.U32 R4, R3, 0x8, RZ ;  /* 0x0000000803047824 */ /* 0x000fe200078e00ff */
[----:B-1----:R-:W-:-:S04]  /*00e0*/  IABS R8, R5 ;  /* 0x0000000500087213 */ /* 0x002fc80000000000 */
[-C--:B------:R-:W-:Y:S02]  /*00f0*/  IABS R7, R4.reuse ;  /* 0x0000000400077213 */ /* 0x080fe40000000000 */
[----:B------:R-:W-:Y:S02]  /*0100*/  IABS R10, R4 ;  /* 0x00000004000a7213 */ /* 0x000fe40000000000 */
[----:B------:R-:W1:Y:S01]  /*0110*/  I2F.RP R0, R7 ;  /* 0x0000000700007306 */ /* 0x000e620000209400 */
[----:B--2---:R-:W-:-:S07]  /*0120*/  LOP3.LUT R25, R25, 0x7f, RZ, 0xc0, !PT ;  /* 0x0000007f19197812 */ /* 0x004fce00078ec0ff */
[----:B-1----:R-:W1:Y:S02]  /*0130*/  MUFU.RCP R0, R0 ;  /* 0x0000000000007308 */ /* 0x002e640000001000 */
[----:B-1----:R-:W-:Y:S01]  /*0140*/  IADD3 R2, R0, 0xffffffe, RZ ;  /* 0x0ffffffe00027810 */ /* 0x002fe20007ffe0ff */
[----:B------:R-:W-:-:S05]  /*0150*/  IMAD.MOV R0, RZ, RZ, -R10 ;  /* 0x000000ffff007224 */ /* 0x000fca00078e0a0a */
[----:B------:R1:W2:Y:S02]  /*0160*/  F2I.FTZ.U32.TRUNC.NTZ R3, R2 ;  /* 0x0000000200037305 */ /* 0x0002a4000021f000 */
[----:B-1----:R-:W-:Y:S02]  /*0170*/  IMAD.MOV.U32 R2, RZ, RZ, RZ ;  /* 0x000000ffff027224 */ /* 0x002fe400078e00ff */
[----:B--2---:R-:W-:-:S04]  /*0180*/  IMAD.MOV R6, RZ, RZ, -R3 ;  /* 0x000000ffff067224 */ /* 0x004fc800078e0a03 */
[----:B------:R-:W-:Y:S02]  /*0190*/  IMAD R9, R6, R7, RZ ;  /* 0x0000000706097224 */ /* 0x000fe400078e02ff */
[----:B------:R-:W-:Y:S02]  /*01a0*/  IMAD.MOV.U32 R6, RZ, RZ, R8 ;  /* 0x000000ffff067224 */ /* 0x000fe400078e0008 */
[----:B------:R-:W-:-:S06]  /*01b0*/  IMAD.HI.U32 R3, R3, R9, R2 ;  /* 0x0000000903037227 */ /* 0x000fcc00078e0002 */
[----:B------:R-:W-:-:S04]  /*01c0*/  IMAD.HI.U32 R3, R3, R6, RZ ;  /* 0x0000000603037227 */ /* 0x000fc800078e00ff */
[----:B------:R-:W-:-:S05]  /*01d0*/  IMAD R0, R3, R0, R6 ;  /* 0x0000000003007224 */ /* 0x000fca00078e0206 */
[----:B------:R-:W-:-:S13]  /*01e0*/  ISETP.GT.U32.AND P1, PT, R7, R0, PT ;  /* 0x000000000700720c */ /* 0x000fda0003f24070 */
[----:B------:R-:W-:Y:S01]  /*01f0*/  @!P1 IMAD.IADD R0, R0, 0x1, -R7 ;  /* 0x0000000100009824 */ /* 0x000fe200078e0a07 */
[----:B------:R-:W-:Y:S02]  /*0200*/  @!P1 IADD3 R3, R3, 0x1, RZ ;  /* 0x0000000103039810 */ /* 0x000fe40007ffe0ff */
[----:B------:R-:W-:Y:S02]  /*0210*/  ISETP.NE.AND P1, PT, R4, RZ, PT ;  /* 0x000000ff0400720c */ /* 0x000fe40003f25270 */
[----:B------:R-:W-:Y:S02]  /*0220*/  ISETP.GE.U32.AND P0, PT, R0, R7, PT ;  /* 0x000000070000720c */ /* 0x000fe40003f06070 */
[----:B------:R-:W-:-:S04]  /*0230*/  LOP3.LUT R0, R5, R4, RZ, 0x3c, !PT ;  /* 0x0000000405007212 */ /* 0x000fc800078e3cff */
[----:B------:R-:W-:Y:S01]  /*0240*/  ISETP.GE.AND P2, PT, R0, RZ, PT ;  /* 0x000000ff0000720c */ /* 0x000fe20003f46270 */
[----:B------:R-:W-:-:S05]  /*0250*/  IMAD.MOV.U32 R0, RZ, RZ, c[0x0][0x178] ;  /* 0x00005e00ff007624 */ /* 0x000fca00078e00ff */
[----:B------:R-:W-:Y:S02]  /*0260*/  IADD3 R0, R0, 0x7f, RZ ;  /* 0x0000007f00007810 */ /* 0x000fe40007ffe0ff */
[----:B------:R-:W-:-:S05]  /*0270*/  @P0 IADD3 R3, R3, 0x1, RZ ;  /* 0x0000000103030810 */ /* 0x000fca0007ffe0ff */
[----:B------:R-:W-:Y:S01]  /*0280*/  IMAD.MOV.U32 R2, RZ, RZ, R3 ;  /* 0x000000ffff027224 */ /* 0x000fe200078e0003 */
[----:B------:R-:W-:-:S03]  /*0290*/  SHF.R.S32.HI R3, RZ, 0x1f, R0 ;  /* 0x0000001fff037819 */ /* 0x000fc60000011400 */
[----:B------:R-:W-:Y:S01]  /*02a0*/  @!P2 IMAD.MOV R2, RZ, RZ, -R2 ;  /* 0x000000ffff02a224 */ /* 0x000fe200078e0a02 */
[----:B------:R-:W-:Y:S02]  /*02b0*/  @!P1 LOP3.LUT R2, RZ, R4, RZ, 0x33, !PT ;  /* 0x00000004ff029212 */ /* 0x000fe400078e33ff */
[----:B------:R-:W-:-:S03]  /*02c0*/  LEA.HI R3, R3, R0, RZ, 0x7 ;  /* 0x0000000003037211 */ /* 0x000fc600078f38ff */
[----:B------:R-:W-:Y:S02]  /*02d0*/  IMAD.SHL.U32 R6, R2, 0x8, RZ ;  /* 0x0000000802067824 */ /* 0x000fe400078e00ff */
[----:B------:R-:W-:-:S03]  /*02e0*/  IMAD.MOV R2, RZ, RZ, -R2 ;  /* 0x000000ffff027224 */ /* 0x000fc600078e0a02 */
[----:B------:R-:W-:Y:S01]  /*02f0*/  LEA.HI.SX32 R3, R3, -R6, 0x19 ;  /* 0x8000000603037211 */ /* 0x000fe200078fcaff */
[----:B------:R-:W-:Y:S02]  /*0300*/  IMAD R8, R4, R2, R5 ;  /* 0x0000000204087224 */ /* 0x000fe400078e0205 */
[----:B------:R-:W-:Y:S01]  /*0310*/  IMAD.MOV.U32 R2, RZ, RZ, RZ ;  /* 0x000000ffff027224 */ /* 0x000fe200078e00ff */
[----:B------:R-:W-:Y:S01]  /*0320*/  IMNMX R11, R3, 0x8, PT ;  /* 0x00000008030b7817 */ /* 0x000fe20003800200 */
[----:B------:R-:W1:Y:S03]  /*0330*/  I2F.RP R5, R251 ;  /* 0x000000fb00057306 */ /* 0x000e660000209400 */
[-C--:B------:R-:W-:Y:S02]  /*0340*/  IABS R7, R11.reuse ;  /* 0x0000000b00077213 */ /* 0x080fe40000000000 */
[----:B------:R-:W-:-:S03]  /*0350*/  IABS R4, R11 ;  /* 0x0000000b00047213 */ /* 0x000fc60000000000 */
[----:B------:R-:W2:Y:S08]  /*0360*/  I2F.RP R0, R7 ;  /* 0x0000000700007306 */ /* 0x000eb00000209400 */
[----:B-1----:R-:W-:Y:S08]  /*0370*/  MUFU.RCP R5, R5 ;  /* 0x0000000500057308 */ /* 0x002ff00000001000 */
[----:B--2---:R-:W1:Y:S02]  /*0380*/  MUFU.RCP R0, R0 ;  /* 0x0000000000007308 */ /* 0x004e640000001000 */
[----:B-1----:R-:W-:-:S02]  /*0390*/  IADD3 R3, R0, 0xffffffe, RZ ;  /* 0x0ffffffe00037810 */ /* 0x002fc40007ffe0ff */
[----:B------:R-:W-:-:S04]  /*03a0*/  IABS R0, R8 ;  /* 0x0000000800007213 */ /* 0x000fc80000000000 */
[----:B------:R-:W1:Y:S02]  /*03b0*/  F2I.FTZ.U32.TRUNC.NTZ R3, R3 ;  /* 0x0000000300037305 */ /* 0x000e64000021f000 */
[----:B-1----:R-:W-:-:S04]  /*03c0*/  IMAD.MOV R10, RZ, RZ, -R3 ;  /* 0x000000ffff0a7224 */ /* 0x002fc800078e0a03 */
[----:B------:R-:W-:-:S04]  /*03d0*/  IMAD R9, R10, R7, RZ ;  /* 0x000000070a097224 */ /* 0x000fc800078e02ff */
[----:B------:R-:W-:-:S04]  /*03e0*/  IMAD.HI.U32 R2, R3, R9, R2 ;  /* 0x0000000903027227 */ /* 0x000fc800078e0002 */
[----:B------:R-:W-:Y:S02]  /*03f0*/  IMAD.MOV.U32 R3, RZ, RZ, R0 ;  /* 0x000000ffff037224 */ /* 0x000fe400078e0000 */
[----:B------:R-:W-:Y:S02]  /*0400*/  IMAD.MOV R0, RZ, RZ, -R4 ;  /* 0x000000ffff007224 */ /* 0x000fe400078e0a04 */
[----:B------:R-:W-:Y:S01]  /*0410*/  IMAD.HI.U32 R2, R2, R3, RZ ;  /* 0x0000000302027227 */ /* 0x000fe200078e00ff */
[----:B------:R-:W1:Y:S03]  /*0420*/  I2F.RP R4, R31 ;  /* 0x0000001f00047306 */ /* 0x000e660000209400 */
[----:B------:R-:W-:Y:S01]  /*0430*/  IMAD R0, R2, R0, R3 ;  /* 0x0000000002007224 */ /* 0x000fe200078e0203 */
[----:B------:R-:W-:-:S04]  /*0440*/  IADD3 R3, R5, 0xffffffe, RZ ;  /* 0x0ffffffe05037810 */ /* 0x000fc80007ffe0ff */
[----:B------:R-:W-:Y:S02]  /*0450*/  ISETP.GT.U32.AND P1, PT, R7, R0, PT ;  /* 0x000000000700720c */ /* 0x000fe40003f24070 */
[----:B------:R-:W-:Y:S08]  /*0460*/  F2I.FTZ.U32.TRUNC.NTZ R3, R3 ;  /* 0x0000000300037305 */ /* 0x000ff0000021f000 */
[----:B-1----:R-:W1:Y:S03]  /*0470*/  MUFU.RCP R4, R4 ;  /* 0x0000000400047308 */ /* 0x002e660000001000 */
[----:B------:R-:W-:Y:S01]  /*0480*/  @!P1 IMAD.IADD R0, R0, 0x1, -R7 ;  /* 0x0000000100009824 */ /* 0x000fe200078e0a07 */
[----:B------:R-:W-:-:S02]  /*0490*/  @!P1 IADD3 R2, R2, 0x1, RZ ;  /* 0x0000000102029810 */ /* 0x000fc40007ffe0ff */
[----:B------:R-:W-:Y:S02]  /*04a0*/  ISETP.NE.AND P1, PT, R11, RZ, PT ;  /* 0x000000ff0b00720c */ /* 0x000fe40003f25270 */
[----:B------:R-:W-:Y:S02]  /*04b0*/  ISETP.GE.U32.AND P0, PT, R0, R7, PT ;  /* 0x000000070000720c */ /* 0x000fe40003f06070 */
[----:B------:R-:W-:Y:S02]  /*04c0*/  LOP3.LUT R0, R8, R11, RZ, 0x3c, !PT ;  /* 0x0000000b08007212 */ /* 0x000fe400078e3cff */
[----:B------:R-:W-:Y:S02]  /*04d0*/  IADD3 R7, R12, -0x78, RZ ;  /* 0xffffff880c077810 */ /* 0x000fe40007ffe0ff */
[----:B------:R-:W-:Y:S02]  /*04e0*/  ISETP.GE.AND P2, PT, R0, RZ, PT ;  /* 0x000000ff0000720c */ /* 0x000fe40003f46270 */
[----:B-1----:R-:W-:-:S02]  /*04f0*/  IADD3 R4, R4, 0xffffffe, RZ ;  /* 0x0ffffffe04047810 */ /* 0x002fc40007ffe0ff */
[----:B------:R-:W-:Y:S02]  /*0500*/  IADD3 R0, R12, -0x7c, RZ ;  /* 0xffffff840c007810 */ /* 0x000fe40007ffe0ff */
[----:B------:R-:W1:Y:S01]  /*0510*/  F2I.FTZ.U32.TRUNC.NTZ R23, R4 ;  /* 0x0000000400177305 */ /* 0x000e62000021f000 */
[----:B------:R-:W-:Y:S02]  /*0520*/  @P0 IADD3 R2, R2, 0x1, RZ ;  /* 0x0000000102020810 */ /* 0x000fe40007ffe0ff */
[----:B------:R-:W-:Y:S02]  /*0530*/  ISETP.GE.U32.AND P0, PT, R0, 0x7fffff05, PT ;  /* 0x7fffff050000780c */ /* 0x000fe40003f06070 */
[----:B------:R-:W-:Y:S01]  /*0540*/  IADD3 R0, R12, -0x74, RZ ;  /* 0xffffff8c0c007810 */ /* 0x000fe20007ffe0ff */
[----:B------:R-:W-:Y:S02]  /*0550*/  IMAD.MOV.U32 R5, RZ, RZ, R2 ;  /* 0x000000ffff057224 */ /* 0x000fe400078e0002 */
[----:B------:R-:W-:-:S02]  /*0560*/  IMAD.MOV R2, RZ, RZ, -R3 ;  /* 0x000000ffff027224 */ /* 0x000fc400078e0a03 */
[----:B------:R-:W-:Y:S01]  /*0570*/  @!P2 IMAD.MOV R5, RZ, RZ, -R5 ;  /* 0x000000ffff05a224 */ /* 0x000fe200078e0a05 */
[----:B------:R-:W-:Y:S01]  /*0580*/  @!P1 LOP3.LUT R5, RZ, R11, RZ, 0x33, !PT ;  /* 0x0000000bff059212 */ /* 0x000fe200078e33ff */
[----:B------:R-:W-:Y:S01]  /*0590*/  IMAD R93, R2, R251, RZ ;  /* 0x000000fb025d7224 */ /* 0x000fe200078e02ff */
[----:B------:R-:W-:Y:S01]  /*05a0*/  ISETP.GE.U32.AND P2, PT, R0, 0x7fffff0d, PT ;  /* 0x7fffff0d0000780c */ /* 0x000fe20003f46070 */
[----:B------:R-:W-:Y:S01]  /*05b0*/  IMAD.MOV.U32 R2, RZ, RZ, RZ ;  /* 0x000000ffff027224 */ /* 0x000fe200078e00ff */
[----:B------:R-:W-:Y:S01]  /*05c0*/  ISETP.GE.U32.AND P1, PT, R7, 0x7fffff09, PT ;  /* 0x7fffff090700780c */ /* 0x000fe20003f26070 */
[----:B------:R-:W-:Y:S02]  /*05d0*/  IMAD.SHL.U32 R248, R5, 0x200, RZ ;  /* 0x0000020005f87824 */ /* 0x000fe400078e00ff */
[----:B------:R-:W-:-:S03]  /*05e0*/  IMAD.HI.U32 R93, R3, R93, R2 ;  /* 0x0000005d035d7227 */ /* 0x000fc600078e0002 */
[C---:B------:R-:W-:Y:S01]  /*05f0*/  IADD3 R113, R248.reuse, 0x1, RZ ;  /* 0x00000001f8717810 */ /* 0x040fe20007ffe0ff */
[----:B------:R-:W-:Y:S01]  /*0600*/  IMAD.MOV R0, RZ, RZ, -R5 ;  /* 0x000000ffff007224 */ /* 0x000fe200078e0a05 */
[C---:B------:R-:W-:Y:S01]  /*0610*/  IADD3 R33, R248.reuse, 0x2, RZ ;  /* 0x00000002f8217810 */ /* 0x040fe20007ffe0ff */
[----:B-1----:R-:W-:Y:S01]  /*0620*/  IMAD.MOV R2, RZ, RZ, -R23 ;  /* 0x000000ffff027224 */ /* 0x002fe200078e0a17 */
[----:B------:R-:W-:Y:S01]  /*0630*/  IABS R32, R113 ;  /* 0x0000007100207213 */ /* 0x000fe20000000000 */
[----:B------:R-:W-:Y:S01]  /*0640*/  IMAD R0, R11, R0, R8 ;  /* 0x000000000b007224 */ /* 0x000fe200078e0208 */
[----:B------:R-:W-:Y:S01]  /*0650*/  IABS R128, R33 ;  /* 0x0000002100807213 */ /* 0x000fe20000000000 */
[----:B------:R-:W-:Y:S01]  /*0660*/  IMAD.MOV.U32 R8, RZ, RZ, R2 ;  /* 0x000000ffff087224 */ /* 0x000fe200078e0002 */
[C---:B------:R-:W-:Y:S01]  /*0670*/  IADD3 R39, R248.reuse, 0x5, RZ ;  /* 0x00000005f8277810 */ /* 0x040fe20007ffe0ff */
[C---:B------:R-:W-:Y:S01]  /*0680*/  IMAD.HI.U32 R3, R93.reuse, R32, RZ ;  /* 0x000000205d037227 */ /* 0x040fe200078e00ff */
[C---:B------:R-:W-:Y:S01]  /*0690*/  IADD3 R35, R248.reuse, 0x6, RZ ;  /* 0x00000006f8237810 */ /* 0x040fe20007ffe0ff */
[----:B------:R-:W-:Y:S01]  /*06a0*/  STL [R1+0x54c], R248 ;  /* 0x00054cf801007387 */ /* 0x000fe20000100800 */
[----:B------:R-:W-:Y:S01]  /*06b0*/  IABS R36, R39 ;  /* 0x0000002700247213 */ /* 0x000fe20000000000 */
[----:B------:R-:W-:Y:S01]  /*06c0*/  IMAD.HI.U32 R4, R93, R128, RZ ;  /* 0x000000805d047227 */ /* 0x000fe200078e00ff */
[----:B------:R-:W-:Y:S01]  /*06d0*/  IABS R122, R35 ;  /* 0x00000023007a7213 */ /* 0x000fe20000000000 */
[----:B------:R-:W-:Y:S01]  /*06e0*/  STL [R1+0x23e0], R113 ;  /* 0x0023e07101007387 */ /* 0x000fe20000100800 */
[C---:B------:R-:W-:Y:S01]  /*06f0*/  IADD3 R41, R248.reuse, 0xa, RZ ;  /* 0x0000000af8297810 */ /* 0x040fe20007ffe0ff */
[----:B------:R-:W-:Y:S01]  /*0700*/  IMAD.MOV R3, RZ, RZ, -R3 ;  /* 0x000000ffff037224 */ /* 0x000fe200078e0a03 */
[C---:B------:R-:W-:Y:S01]  /*0710*/  IADD3 R115, R248.reuse, 0xb, RZ ;  /* 0x0000000bf8737810 */ /* 0x040fe20007ffe0ff */
[----:B------:R-:W-:Y:S01]  /*0720*/  IMAD.MOV R4, RZ, RZ, -R4 ;  /* 0x000000ffff047224 */ /* 0x000fe200078e0a04 */
[----:B------:R-:W-:Y:S01]  /*0730*/  IABS R42, R41 ;  /* 0x00000029002a7213 */ /* 0x000fe20000000000 */
[----:B------:R-:W-:Y:S01]  /*0740*/  IMAD R32, R251, R3, R32 ;  /* 0x00000003fb207224 */ /* 0x000fe200078e0220 */
[----:B------:R-:W-:Y:S01]  /*0750*/  IABS R116, R115 ;  /* 0x0000007300747213 */ /* 0x000fe20000000000 */
[----:B------:R-:W-:Y:S01]  /*0760*/  IMAD.HI.U32 R3, R93, R36, RZ ;  /* 0x000000245d037227 */ /* 0x000fe200078e00ff */
[C---:B------:R-:W-:Y:S01]  /*0770*/  IADD3 R153, R248.reuse, 0xf, RZ ;  /* 0x0000000ff8997810 */ /* 0x040fe20007ffe0ff */
[----:B------:R-:W-:Y:S01]  /*0780*/  STL [R1+0x23e4], R33 ;  /* 0x0023e42101007387 */ /* 0x000fe20000100800 */
[----:B------:R-:W-:Y:S01]  /*0790*/  IADD3 R123, R248, 0x10, RZ ;  /* 0x00000010f87b7810 */ /* 0x000fe20007ffe0ff */
[----:B------:R-:W-:Y:S01]  /*07a0*/  IMAD R128, R251, R4, R128 ;  /* 0x00000004fb807224 */ /* 0x000fe200078e0280 */
[----:B------:R-:W-:Y:S01]  /*07b0*/  IABS R46, R153 ;  /* 0x00000099002e7213 */ /* 0x000fe20000000000 */
[----:B------:R-:W-:Y:S01]  /*07c0*/  IMAD.HI.U32 R4, R93, R122, RZ ;  /* 0x0000007a5d047227 */ /* 0x000fe200078e00ff */
[----:B------:R-:W-:-:S02]  /*07d0*/  IABS R110, R123 ;  /* 0x0000007b006e7213 */ /* 0x000fc40000000000 */
        /* <DEDUP_REMOVED lines=8> */
[C---:B------:R-:W-:Y:S02]  /*0860*/  IADD3 R172, R248.reuse, 0x19, RZ ;  /* 0x00000019f8ac7810 */ /* 0x040fe40007ffe0ff */
        /* <DEDUP_REMOVED lines=16> */
[----:B------:R-:W-:Y:S01]  /*0970*/  IADD3 R3, -R3, RZ, RZ ;  /* 0x000000ff03037210 */ /* 0x000fe20007ffe1ff */
[----:B------:R-:W-:Y:S01]  /*0980*/  IMAD.HI.U32 R4, R93, R110, RZ ;  /* 0x0000006e5d047227 */ /* 0x000fe200078e00ff */
[----:B------:R-:W-:-:S02]  /*0990*/  IABS R60, R63 ;  /* 0x0000003f003c7213 */ /* 0x000fc40000000000 */
[----:B------:R-:W-:Y:S01]  /*09a0*/  IABS R62, R65 ;  /* 0x00000041003e7213 */ /* 0x000fe20000000000 */
[----:B------:R-:W-:Y:S01]  /*09b0*/  IMAD.MOV R4, RZ, RZ, -R4 ;  /* 0x000000ffff047224 */ /* 0x000fe200078e0a04 */
[C---:B------:R-:W-:Y:S01]  /*09c0*/  IADD3 R140, R248.reuse, 0x28, RZ ;  /* 0x00000028f88c7810 */ /* 0x040fe20007ffe0ff */
[C---:B------:R-:W-:Y:S01]  /*09d0*/  IMAD R46, R251.reuse, R3, R46 ;  /* 0x00000003fb2e7224 */ /* 0x040fe200078e022e */
[C---:B------:R-:W-:Y:S01]  /*09e0*/  IADD3 R135, R248.reuse, 0x29, RZ ;  /* 0x00000029f8877810 */ /* 0x040fe20007ffe0ff */
[----:B------:R-:W-:Y:S01]  /*09f0*/  IMAD R110, R251, R4, R110 ;  /* 0x00000004fb6e7224 */ /* 0x000fe200078e026e */
[----:B------:R-:W-:Y:S01]  /*0a00*/  IABS R80, R140 ;  /* 0x0000008c00507213 */ /* 0x000fe20000000000 */
[C---:B------:R-:W-:Y:S01]  /*0a10*/  IMAD.HI.U32 R3, R93.reuse, R106, RZ ;  /* 0x0000006a5d037227 */ /* 0x040fe200078e00ff */
[----:B------:R-:W-:Y:S02]  /*0a20*/  IABS R66, R135 ;  /* 0x0000008700427213 */ /* 0x000fe40000000000 */
[C---:B------:R-:W-:Y:S01]  /*0a30*/  IADD3 R143, R248.reuse, 0x2d, RZ ;  /* 0x0000002df88f7810 */ /* 0x040fe20007ffe0ff */
[----:B------:R-:W-:Y:S01]  /*0a40*/  IMAD.HI.U32 R4, R93, R50, RZ ;  /* 0x000000325d047227 */ /* 0x000fe200078e00ff */
[----:B------:R-:W-:-:S02]  /*0a50*/  IADD3 R71, R248, 0x2e, RZ ;  /* 0x0000002ef8477810 */ /* 0x000fc40007ffe0ff */
[----:B------:R-:W-:Y:S01]  /*0a60*/  IABS R74, R143 ;  /* 0x0000008f004a7213 */ /* 0x000fe20000000000 */
[----:B------:R-:W-:Y:S01]  /*0a70*/  IMAD.MOV R3, RZ, RZ, -R3 ;  /* 0x000000ffff037224 */ /* 0x000fe200078e0a03 */
[C---:B------:R-:W-:Y:S01]  /*0a80*/  IADD3 R141, R248.reuse, 0x32, RZ ;  /* 0x00000032f88d7810 */ /* 0x040fe20007ffe0ff */
[----:B------:R-:W-:Y:S01]  /*0a90*/  IMAD.MOV R4, RZ, RZ, -R4 ;  /* 0x000000ffff047224 */ /* 0x000fe200078e0a04 */
[C---:B------:R-:W-:Y:S01]  /*0aa0*/  IADD3 R168, R248.reuse, 0x33, RZ ;  /* 0x00000033f8a87810 */ /* 0x040fe20007ffe0ff */
[C---:B------:R-:W-:Y:S01]  /*0ab0*/  IMAD R106, R251.reuse, R3, R106 ;  /* 0x00000003fb6a7224 */ /* 0x040fe200078e026a */
[----:B------:R-:W-:Y:S01]  /*0ac0*/  IABS R252, R141 ;  /* 0x0000008d00fc7213 */ /* 0x000fe20000000000 */
[----:B------:R-:W-:Y:S01]  /*0ad0*/  IMAD R50, R251, R4, R50 ;  /* 0x00000004fb327224 */ /* 0x000fe200078e0232 */
[----:B------:R-:W-:Y:S01]  /*0ae0*/  IABS R250, R168 ;  /* 0x000000a800fa7213 */ /* 0x000fe20000000000 */
[----:B------:R-:W-:Y:S01]  /*0af0*/  IMAD.HI.U32 R3, R93, R100, RZ ;  /* 0x000000645d037227 */ /* 0x000fe200078e00ff */
[----:B------:R-:W-:-:S02]  /*0b00*/  IADD3 R149, R248, 0x36, RZ ;  /* 0x00000036f8957810 */ /* 0x000fc40007ffe0ff */
[C---:B------:R-:W-:Y:S01]  /*0b10*/  IADD3 R152, R248.reuse, 0x37, RZ ;  /* 0x00000037f8987810 */ /* 0x040fe20007ffe0ff */
[----:B------:R-:W-:Y:S01]  /*0b20*/  IMAD.HI.U32 R4, R93, R54, RZ ;  /* 0x000000365d047227 */ /* 0x000fe200078e00ff */
[----:B------:R-:W-:Y:S02]  /*0b30*/  IABS R10, R149 ;  /* 0x00000095000a7213 */ /* 0x000fe40000000000 */
        /* <DEDUP_REMOVED lines=8> */
[C---:B------:R-:W-:Y:S01]  /*0bc0*/  IADD3 R157, R248.reuse, 0x42, RZ ;  /* 0x00000042f89d7810 */ /* 0x040fe20007ffe0ff */
[----:B------:R-:W-:Y:S01]  /*0bd0*/  IMAD.HI.U32 R3, R93, R58, RZ ;  /* 0x0000003a5d037227 */ /* 0x000fe200078e00ff */
[----:B------:R-:W-:-:S02]  /*0be0*/  IADD3 R85, R248, 0x3f, RZ ;  /* 0x0000003ff8557810 */ /* 0x000fc40007ffe0ff */
[----:B------:R-:W-:Y:S01]  /*0bf0*/  IABS R26, R157 ;  /* 0x0000009d001a7213 */ /* 0x000fe20000000000 */
[----:B------:R-:W-:Y:S01]  /*0c00*/  IMAD.HI.U32 R4, R93, R94, RZ ;  /* 0x0000005e5d047227 */ /* 0x000fe200078e00ff */
[C---:B------:R-:W-:Y:S02]  /*0c10*/  IADD3 R146, R248.reuse, 0x48, RZ ;  /* 0x00000048f8927810 */ /* 0x040fe40007ffe0ff */
[C---:B------:R-:W-:Y:S01]  /*0c20*/  IADD3 R145, R248.reuse, 0x45, RZ ;  /* 0x00000045f8917810 */ /* 0x040fe20007ffe0ff */
[----:B------:R-:W-:Y:S01]  /*0c30*/  IMAD.MOV R3, RZ, RZ, -R3 ;  /* 0x000000ffff037224 */ /* 0x000fe200078e0a03 */
[----:B------:R-:W-:Y:S01]  /*0c40*/  IABS R92, R146 ;  /* 0x00000092005c7213 */ /* 0x000fe20000000000 */
[----:B------:R-:W-:Y:S01]  /*0c50*/  IMAD.MOV R4, RZ, RZ, -R4 ;  /* 0x000000ffff047224 */ /* 0x000fe200078e0a04 */
[----:B------:R-:W-:Y:S01]  /*0c60*/  IABS R34, R248 ;  /* 0x000000f800227213 */ /* 0x000fe20000000000 */
[C---:B------:R-:W-:Y:S01]  /*0c70*/  IMAD R58, R251.reuse, R3, R58 ;  /* 0x00000003fb3a7224 */ /* 0x040fe200078e023a */
[C---:B------:R-:W-:Y:S01]  /*0c80*/  IADD3 R147, R248.reuse, 0x4c, RZ ;  /* 0x0000004cf8937810 */ /* 0x040fe20007ffe0ff */
[----:B------:R-:W-:Y:S01]  /*0c90*/  IMAD R94, R251, R4, R94 ;  /* 0x00000004fb5e7224 */ /* 0x000fe200078e025e */
[----:B------:R-:W-:Y:S01]  /*0ca0*/  IADD3 R111, R248, 0x3, RZ ;  /* 0x00000003f86f7810 */ /* 0x000fe20007ffe0ff */
[----:B------:R-:W-:Y:S01]  /*0cb0*/  IMAD.HI.U32 R3, R93, R60, RZ ;  /* 0x0000003c5d037227 */ /* 0x000fe200078e00ff */
[----:B------:R-:W-:-:S02]  /*0cc0*/  IABS R132, R147 ;  /* 0x0000009300847213 */ /* 0x000fc40000000000 */
[C---:B------:R-:W-:Y:S01]  /*0cd0*/  IADD3 R37, R248.reuse, 0x4, RZ ;  /* 0x00000004f8257810 */ /* 0x040fe20007ffe0ff */
[----:B------:R-:W-:Y:S01]  /*0ce0*/  IMAD.HI.U32 R4, R93, R62, RZ ;  /* 0x0000003e5d047227 */ /* 0x000fe200078e00ff */
[C---:B------:R-:W-:Y:S01]  /*0cf0*/  IADD3 R117, R248.reuse, 0x7, RZ ;  /* 0x00000007f8757810 */ /* 0x040fe20007ffe0ff */
[----:B------:R-:W-:Y:S01]  /*0d00*/  STL [R1+0x23f0], R111 ;  /* 0x0023f06f01007387 */ /* 0x000fe20000100800 */
[C---:B------:R-:W-:Y:S01]  /*0d10*/  IADD3 R160, R248.reuse, 0x8, RZ ;  /* 0x00000008f8a07810 */ /* 0x040fe20007ffe0ff */
[----:B------:R-:W-:Y:S01]  /*0d20*/  IMAD.MOV R3, RZ, RZ, -R3 ;  /* 0x000000ffff037224 */ /* 0x000fe200078e0a03 */
[----:B------:R-:W-:Y:S01]  /*0d30*/  IADD3 R43, R248, 0x9, RZ ;  /* 0x00000009f82b7810 */ /* 0x000fe20007ffe0ff */
[----:B------:R-:W-:Y:S01]  /*0d40*/  IMAD.MOV R4, RZ, RZ, -R4 ;  /* 0x000000ffff047224 */ /* 0x000fe200078e0a04 */
[----:B------:R1:W-:Y:S01]  /*0d50*/  STL [R1+0x23f8], R37 ;  /* 0x0023f82501007387 */ /* 0x0003e20000100800 */
[----:B------:R-:W-:Y:S01]  /*0d60*/  IMAD R5, R8, R31, RZ ;  /* 0x0000001f08057224 */ /* 0x000fe200078e02ff */
[C---:B------:R-:W-:Y:S01]  /*0d70*/  IADD3 R121, R248.reuse, 0xc, RZ ;  /* 0x0000000cf8797810 */ /* 0x040fe20007ffe0ff */
[C---:B------:R-:W-:Y:S01]  /*0d80*/  IMAD R60, R251.reuse, R3, R60 ;  /* 0x00000003fb3c7224 */ /* 0x040fe200078e023c */
[----:B------:R-:W-:Y:S01]  /*0d90*/  STL [R1+0x23fc], R39 ;  /* 0x0023fc2701007387 */ /* 0x000fe20000100800 */
[----:B------:R-:W-:Y:S01]  /*0da0*/  IMAD R62, R251, R4, R62 ;  /* 0x00000004fb3e7224 */ /* 0x000fe200078e023e */
[C---:B------:R-:W-:Y:S01]  /*0db0*/  IADD3 R45, R248.reuse, 0xd, RZ ;  /* 0x0000000df82d7810 */ /* 0x040fe20007ffe0ff */
[----:B------:R-:W-:Y:S01]  /*0dc0*/  IMAD.HI.U32 R3, R93, R80, RZ ;  /* 0x000000505d037227 */ /* 0x000fe200078e00ff */
[----:B------:R-:W-:Y:S01]  /*0dd0*/  STL [R1+0x2408], R35 ;  /* 0x0024082301007387 */ /* 0x000fe20000100800 */
[----:B------:R-:W-:-:S02]  /*0de0*/  IADD3 R119, R248, 0xe, RZ ;  /* 0x0000000ef8777810 */ /* 0x000fc40007ffe0ff */
[----:B------:R-:W-:Y:S01]  /*0df0*/  IMAD.HI.U32 R4, R93, R66, RZ ;  /* 0x000000425d047227 */ /* 0x000fe200078e00ff */
[----:B------:R-:W-:Y:S01]  /*0e00*/  STL [R1+0x240c], R117 ;  /* 0x00240c7501007387 */ /* 0x000fe20000100800 */
[C---:B------:R-:W-:Y:S02]  /*0e10*/  IADD3 R47, R248.reuse, 0x11, RZ ;  /* 0x00000011f82f7810 */ /* 0x040fe40007ffe0ff */
[----:B------:R-:W-:Y:S01]  /*0e20*/  IMAD.HI.U32 R22, R23, R5, R22 ;  /* 0x0000000517167227 */ /* 0x000fe200078e0016 */
[----:B------:R-:W-:Y:S01]  /*0e30*/  STL [R1+0x2414], R160 ;  /* 0x002414a001007387 */ /* 0x000fe20000100800 */
[----:B------:R-:W-:Y:S02]  /*0e40*/  IADD3 R49, R248, 0x12, RZ ;  /* 0x00000012f8317810 */ /* 0x000fe40007ffe0ff */
[----:B------:R-:W-:Y:S01]  /*0e50*/  IMAD.IADD R23, R6, 0x1, R0 ;  /* 0x0000000106177824 */ /* 0x000fe200078e0200 */
[----:B------:R-:W-:Y:S01]  /*0e60*/  IABS R6, R71 ;  /* 0x0000004700067213 */ /* 0x000fe20000000000 */
[----:B------:R-:W-:Y:S01]  /*0e70*/  IMAD.MOV R3, RZ, RZ, -R3 ;  /* 0x000000ffff037224 */ /* 0x000fe200078e0a03 */
[----:B------:R-:W-:Y:S01]  /*0e80*/  STL [R1+0x2418], R43 ;  /* 0x0024182b01007387 */ /* 0x000fe20000100800 */
[----:B------:R-:W-:Y:S01]  /*0e90*/  IMAD.MOV R4, RZ, RZ, -R4 ;  /* 0x000000ffff047224 */ /* 0x000fe200078e0a04 */
        /* <DEDUP_REMOVED lines=11> */
[----:B------:R-:W-:Y:S01]  /*0f50*/  IMAD.MOV R3, RZ, RZ, -R3 ;  /* 0x000000ffff037224 */ /* 0x000fe200078e0a03 */
[----:B------:R-:W-:Y:S01]  /*0f60*/  STL [R1+0x242c], R45 ;  /* 0x00242c2d01007387 */ /* 0x000fe20000100800 */
[----:B------:R-:W-:Y:S01]  /*0f70*/  IMAD.MOV R4, RZ, RZ, -R4 ;  /* 0x000000ffff047224 */ /* 0x000fe200078e0a04 */
[C---:B------:R-:W-:Y:S01]  /*0f80*/  ISETP.GT.U32.AND P6, PT, R251.reuse, R32, PT ;  /* 0x00000020fb00720c */ /* 0x040fe20003fc4070 */
        /* <DEDUP_REMOVED lines=31> */
[----:B------:R-:W-:Y:S01]  /*1180*/  IABS R12, R150 ;  /* 0x00000096000c7213 */ /* 0x000fe20000000000 */
[----:B------:R-:W-:Y:S01]  /*1190*/  IMAD.HI.U32 R10, R93, R18, RZ ;  /* 0x000000125d0a7227 */ /* 0x000fe200078e00ff */
[----:B------:R-:W-:Y:S01]  /*11a0*/  STL [R1+0x2470], R131 ;  /* 0x0024708301007387 */ /* 0x000fe20000100800 */
[----:B------:R-:W-:-:S02]  /*11b0*/  IADD3 R67, R248, 0x27, RZ ;  /* 0x00000027f8437810 */ /* 0x000fc40007ffe0ff */
[----:B------:R-:W-:Y:S01]  /*11c0*/  IMAD.MOV R10, RZ, RZ, -R10 ;  /* 0x000000ffff0a7224 */ /* 0x000fe200078e0a0a */
[----:B------:R-:W-:Y:S01]  /*11d0*/  STL [R1+0x2478], R173 ;  /* 0x002478ad01007387 */ /* 0x000fe20000100800 */
[----:B------:R-:W-:Y:S01]  /*11e0*/  IMAD.HI.U32 R7, R93, R12, RZ ;  /* 0x0000000c5d077227 */ /* 0x000fe200078e00ff */
[----:B------:R-:W-:Y:S02]  /*11f0*/  IABS R126, R111 ;  /* 0x0000006f007e7213 */ /* 0x000fe40000000000 */
[----:B------:R-:W-:Y:S01]  /*1200*/  STL [R1+0x2480], R172 ;  /* 0x002480ac01007387 */ /* 0x000fe20000100800 */
[----:B------:R-:W-:Y:S01]  /*1210*/  IMAD R10, R251, R10, R18 ;  /* 0x0000000afb0a7224 */ /* 0x000fe200078e0212 */
[----:B------:R-:W-:Y:S01]  /*1220*/  IABS R18, R85 ;  /* 0x0000005500127213 */ /* 0x000fe20000000000 */
[----:B------:R-:W-:Y:S01]  /*1230*/  IMAD.MOV R7, RZ, RZ, -R7 ;  /* 0x000000ffff077224 */ /* 0x000fe200078e0a07 */
[----:B------:R-:W-:Y:S01]  /*1240*/  STL [R1+0x2484], R127 ;  /* 0x0024847f01007387 */ /* 0x000fe20000100800 */
[----:B------:R-:W-:Y:S01]  /*1250*/  IMAD.HI.U32 R15, R93, R26, RZ ;  /* 0x0000001a5d0f7227 */ /* 0x000fe200078e00ff */
[----:B------:R-:W-:-:S02]  /*1260*/  IADD3 R139, R248, 0x2a, RZ ;  /* 0x0000002af88b7810 */ /* 0x000fc40007ffe0ff */
[----:B------:R-:W-:Y:S01]  /*1270*/  STL [R1+0x2488], R125 ;  /* 0x0024887d01007387 */ /* 0x000fe20000100800 */
[----:B------:R-:W-:Y:S01]  /*1280*/  IMAD R7, R251, R7, R12 ;  /* 0x00000007fb077224 */ /* 0x000fe200078e020c */
[C---:B------:R-:W-:Y:S01]  /*1290*/  IADD3 R69, R248.reuse, 0x2b, RZ ;  /* 0x0000002bf8457810 */ /* 0x040fe20007ffe0ff */
[----:B------:R-:W-:Y:S01]  /*12a0*/  IMAD.MOV R15, RZ, RZ, -R15 ;  /* 0x000000ffff0f7224 */ /* 0x000fe200078e0a0f */
[----:B------:R-:W-:Y:S01]  /*12b0*/  STL [R1+0x2498], R61 ;  /* 0x0024983d01007387 */ /* 0x000fe20000100800 */
[----:B------:R-:W-:Y:S01]  /*12c0*/  IMAD.HI.U32 R12, R93, R18, RZ ;  /* 0x000000125d0c7227 */ /* 0x000fe200078e00ff */
[C---:B------:R-:W-:Y:S02]  /*12d0*/  IADD3 R73, R248.reuse, 0x2c, RZ ;  /* 0x0000002cf8497810 */ /* 0x040fe40007ffe0ff */
        /* <DEDUP_REMOVED lines=9> */
[----:B------:R-:W-:Y:S01]  /*1370*/  IABS R38, R37 ;  /* 0x0000002500267213 */ /* 0x000fe20000000000 */
[----:B------:R-:W-:Y:S01]  /*1380*/  IMAD.HI.U32 R18, R93, R26, RZ ;  /* 0x0000001a5d127227 */ /* 0x000fe200078e00ff */
[----:B------:R-:W-:Y:S01]  /*1390*/  STL [R1+0x24b8], R171 ;  /* 0x0024b8ab01007387 */ /* 0x000fe20000100800 */
[C---:B------:R-:W-:Y:S02]  /*13a0*/  IADD3 R148, R248.reuse, 0x30, RZ ;  /* 0x00000030f8947810 */ /* 0x040fe40007ffe0ff */
[----:B------:R-:W-:Y:S01]  /*13b0*/  IMAD.MOV R21, RZ, RZ, -R21 ;  /* 0x000000ffff157224 */ /* 0x000fe200078e0a15 */
[----:B------:R-:W-:Y:S01]  /*13c0*/  STL [R1+0x24c0], R137 ;  /* 0x0024c08901007387 */ /* 0x000fe20000100800 */
[----:B------:R-:W-:Y:S01]  /*13d0*/  IMAD R249, R23, 0x80, R25 ;  /* 0x0000008017f97824 */ /* 0x000fe200078e0219 */
[C---:B------:R-:W-:Y:S01]  /*13e0*/  IADD3 R77, R248.reuse, 0x31, RZ ;  /* 0x00000031f84d7810 */ /* 0x040fe20007ffe0ff */
[----:B------:R-:W-:Y:S01]  /*13f0*/  IMAD.HI.U32 R2, R93, R34, RZ ;  /* 0x000000225d027227 */ /* 0x000fe200078e00ff */
[----:B------:R-:W-:Y:S01]  /*1400*/  STL [R1+0x24cc], R133 ;  /* 0x0024cc8501007387 */ /* 0x000fe20000100800 */
[----:B------:R-:W-:-:S02]  /*1410*/  IADD3 R167, R248, 0x34, RZ ;  /* 0x00000034f8a77810 */ /* 0x000fc40007ffe0ff */
[----:B------:R-:W-:Y:S01]  /*1420*/  IMAD.MOV R18, RZ, RZ, -R18 ;  /* 0x000000ffff127224 */ /* 0x000fe200078e0a12 */
[----:B------:R-:W-:Y:S01]  /*1430*/  STL [R1+0x24e0], R63 ;  /* 0x0024e03f01007387 */ /* 0x000fe20000100800 */
[C---:B------:R-:W-:Y:S01]  /*1440*/  IMAD R21, R251.reuse, R21, R92 ;  /* 0x00000015fb157224 */ /* 0x040fe200078e025c */
[----:B------:R-:W-:Y:S01]  /*1450*/  IABS R92, R249 ;  /* 0x000000f9005c7213 */ /* 0x000fe20000000000 */
[----:B------:R-:W-:Y:S01]  /*1460*/  IMAD.MOV R2, RZ, RZ, -R2 ;  /* 0x000000ffff027224 */ /* 0x000fe200078e0a02 */
[----:B------:R-:W-:Y:S01]  /*1470*/  STL [R1+0x24e8], R65 ;  /* 0x0024e84101007387 */ /* 0x000fe20000100800 */
[----:B------:R-:W-:Y:S01]  /*1480*/  IMAD R18, R251, R18, R26 ;  /* 0x00000012fb127224 */ /* 0x000fe200078e021a */
[C---:B------:R-:W-:Y:S01]  /*1490*/  IADD3 R166, R248.reuse, 0x35, RZ ;  /* 0x00000035f8a67810 */ /* 0x040fe20007ffe0ff */
[----:B------:R-:W-:Y:S01]  /*14a0*/  IMAD.HI.U32 R26, R93, R132, RZ ;  /* 0x000000845d1a7227 */ /* 0x000fe200078e00ff */
[----:B------:R-:W-:Y:S01]  /*14b0*/  STL [R1+0x24f0], R170 ;  /* 0x0024f0aa01007387 */ /* 0x000fe20000100800 */
[----:B------:R-:W-:-:S02]  /*14c0*/  IADD3 R81, R248, 0x38, RZ ;  /* 0x00000038f8517810 */ /* 0x000fc40007ffe0ff */
[C---:B------:R-:W-:Y:S01]  /*14d0*/  IMAD R34, R251.reuse, R2, R34 ;  /* 0x00000002fb227224 */ /* 0x040fe200078e0222 */
[----:B------:R-:W-:Y:S01]  /*14e0*/  STL [R1+0x24f8], R169 ;  /* 0x0024f8a901007387 */ /* 0x000fe20000100800 */
[----:B------:R-:W-:Y:S01]  /*14f0*/  IMAD.HI.U32 R22, R22, R92, RZ ;  /* 0x0000005c16167227 */ /* 0x000fe200078e00ff */
[C---:B------:R-:W-:Y:S02]  /*1500*/  IADD3 R159, R248.reuse, 0x39, RZ ;  /* 0x00000039f89f7810 */ /* 0x040fe40007ffe0ff */
[----:B------:R-:W-:Y:S01]  /*1510*/  ISETP.GT.U32.AND P4, PT, R251, R34, PT ;  /* 0x00000022fb00720c */ /* 0x000fe20003f84070 */
[----:B------:R-:W-:Y:S01]  /*1520*/  IMAD.MOV R27, RZ, RZ, -R26 ;  /* 0x000000ffff1b7224 */ /* 0x000fe200078e0a1a */
[----:B------:R-:W-:Y:S01]  /*1530*/  STL [R1+0x2504], R67 ;  /* 0x0025044301007387 */ /* 0x000fe20000100800 */
[----:B------:R-:W-:Y:S01]  /*1540*/  IMAD.MOV R26, RZ, RZ, -R22 ;  /* 0x000000ffff1a7224 */ /* 0x000fe200078e0a16 */
[----:B------:R-:W-:Y:S01]  /*1550*/  IADD3 R158, R248, 0x3b, RZ ;  /* 0x0000003bf89e7810 */ /* 0x000fe20007ffe0ff */
[----:B------:R-:W-:Y:S01]  /*1560*/  @!P6 IMAD.IADD R32, R32, 0x1, -R251 ;  /* 0x000000012020e824 */ /* 0x000fe200078e0afb */
[----:B------:R-:W-:Y:S01]  /*1570*/  STL [R1+0x2510], R140 ;  /* 0x0025108c01007387 */ /* 0x000fe20000100800 */
[----:B------:R-:W-:Y:S01]  /*1580*/  IMAD R92, R31, R26, R92 ;  /* 0x0000001a1f5c7224 */ /* 0x000fe200078e025c */
[----:B------:R-:W-:Y:S01]  /*1590*/  ISETP.GT.U32.AND P6, PT, R251, R128, PT ;  /* 0x00000080fb00720c */ /* 0x000fe20003fc4070 */
[----:B------:R-:W-:Y:S01]  /*15a0*/  IMAD.HI.U32 R0, R93, R126, RZ ;  /* 0x0000007e5d007227 */ /* 0x000fe200078e00ff */
[----:B------:R-:W-:Y:S01]  /*15b0*/  STL [R1+0x251c], R135 ;  /* 0x00251c8701007387 */ /* 0x000fe20000100800 */
[----:B------:R-:W-:-:S02]  /*15c0*/  IADD3 R83, R248, 0x3c, RZ ;  /* 0x0000003cf8537810 */ /* 0x000fc40007ffe0ff */
[----:B------:R-:W-:Y:S01]  /*15d0*/  ISETP.GT.U32.AND P3, PT, R31, R92, PT ;  /* 0x0000005c1f00720c */ /* 0x000fe20003f64070 */
[----:B------:R-:W-:Y:S01]  /*15e0*/  @!P4 IMAD.IADD R34, R34, 0x1, -R251 ;  /* 0x000000012222c824 */ /* 0x000fe200078e0afb */
[----:B------:R-:W-:Y:S01]  /*15f0*/  STL [R1+0x2520], R139 ;  /* 0x0025208b01007387 */ /* 0x000fe20000100800 */
[----:B------:R-:W-:Y:S01]  /*1600*/  IMAD.MOV R0, RZ, RZ, -R0 ;  /* 0x000000ffff007224 */ /* 0x000fe200078e0a00 */
[C---:B------:R-:W-:Y:S01]  /*1610*/  IADD3 R144, R248.reuse, 0x3e, RZ ;  /* 0x0000003ef8907810 */ /* 0x040fe20007ffe0ff */
[----:B------:R-:W-:Y:S01]  /*1620*/  IMAD.HI.U32 R2, R93, R38, RZ ;  /* 0x000000265d027227 */ /* 0x000fe200078e00ff */
[C---:B------:R-:W-:Y:S01]  /*1630*/  ISETP.GT.U32.AND P5, PT, R251.reuse, R34, PT ;  /* 0x00000022fb00720c */ /* 0x040fe20003fa4070 */
[----:B------:R-:W-:Y:S01]  /*1640*/  STL [R1+0x2528], R69 ;  /* 0x0025284501007387 */ /* 0x000fe20000100800 */
[C---:B------:R-:W-:Y:S01]  /*1650*/  IADD3 R87, R248.reuse, 0x40, RZ ;  /* 0x00000040f8577810 */ /* 0x040fe20007ffe0ff */
[C---:B------:R-:W-:Y:S01]  /*1660*/  IMAD R126, R251.reuse, R0, R126 ;  /* 0x00000000fb7e7224 */ /* 0x040fe200078e027e */
[C---:B------:R-:W-:Y:S01]  /*1670*/  IADD3 R89, R248.reuse, 0x41, RZ ;  /* 0x00000041f8597810 */ /* 0x040fe20007ffe0ff */
[----:B------:R-:W-:Y:S01]  /*1680*/  STL [R1+0x253c], R73 ;  /* 0x00253c4901007387 */ /* 0x000fe20000100800 */
[----:B------:R-:W-:Y:S01]  /*1690*/  IMAD.MOV R2, RZ, RZ, -R2 ;  /* 0x000000ffff027224 */ /* 0x000fe200078e0a02 */
[----:B------:R-:W-:Y:S01]  /*16a0*/  IADD3 R156, R248, 0x43, RZ ;  /* 0x00000043f89c7810 */ /* 0x000fe20007ffe0ff */
[----:B------:R-:W-:Y:S01]  /*16b0*/  @!P3 IMAD.IADD R92, R92, 0x1, -R31 ;  /* 0x000000015c5cb824 */ /* 0x000fe200078e0a1f */
[----:B------:R-:W-:Y:S01]  /*16c0*/  STL [R1+0x2548], R143 ;  /* 0x0025488f01007387 */ /* 0x000fe20000100800 */
[--C-:B------:R-:W-:Y:S01]  /*16d0*/  @!P6 IMAD.IADD R128, R128, 0x1, -R251.reuse ;  /* 0x000000018080e824 */ /* 0x100fe200078e0afb */
[----:B------:R-:W-:Y:S01]  /*16e0*/  IADD3 R155, R248, 0x44, RZ ;  /* 0x00000044f89b7810 */ /* 0x000fe20007ffe0ff */
[----:B------:R-:W-:Y:S01]  /*16f0*/  IMAD R38, R251, R2, R38 ;  /* 0x00000002fb267224 */ /* 0x000fe200078e0226 */
[----:B------:R-:W-:Y:S01]  /*1700*/  ISETP.GT.U32.AND P3, PT, R31, R92, PT ;  /* 0x0000005c1f00720c */ /* 0x000fe20003f64070 */
[----:B------:R-:W-:Y:S01]  /*1710*/  @!P5 IMAD.IADD R34, R34, 0x1, -R251 ;  /* 0x000000012222d824 */ /* 0x000fe200078e0afb */
[C---:B------:R-:W-:Y:S01]  /*1720*/  ISETP.GT.U32.AND P5, PT, R251.reuse, R32, PT ;  /* 0x00000020fb00720c */ /* 0x040fe20003fa4070 */
[----:B------:R-:W-:Y:S01]  /*1730*/  STL [R1+0x255c], R71 ;  /* 0x00255c4701007387 */ /* 0x000fe20000100800 */
[----:B------:R-:W-:Y:S01]  /*1740*/  ISETP.GT.U32.AND P6, PT, R251, R128, PT ;  /* 0x00000080fb00720c */ /* 0x000fe20003fc4070 */
[----:B------:R-:W-:Y:S01]  /*1750*/  IMAD.MOV.U32 R109, RZ, RZ, R34 ;  /* 0x000000ffff6d7224 */ /* 0x000fe200078e0022 */
[C---:B------:R-:W-:Y:S01]  /*1760*/  IADD3 R91, R248.reuse, 0x46, RZ ;  /* 0x00000046f85b7810 */ /* 0x040fe20007ffe0ff */
[----:B------:R-:W-:Y:S01]  /*1770*/  STL [R1+0x2564], R142 ;  /* 0x0025648e01007387 */ /* 0x000fe20000100800 */
[----:B------:R-:W-:-:S02]  /*1780*/  ISETP.GE.AND P4, PT, R248, RZ, PT ;  /* 0x000000fff800720c */ /* 0x000fc40003f86270 */
[C---:B------:R-:W-:Y:S01]  /*1790*/  IADD3 R95, R248.reuse, 0x47, RZ ;  /* 0x00000047f85f7810 */ /* 0x040fe20007ffe0ff */
[----:B------:R-:W-:Y:S01]  /*17a0*/  STL [R1+0x2570], R148 ;  /* 0x0025709401007387 */ /* 0x000fe20000100800 */
[----:B------:R-:W-:Y:S01]  /*17b0*/  IADD3 R101, R248, 0x49, RZ ;  /* 0x00000049f8657810 */ /* 0x000fe20007ffe0ff */
[----:B------:R-:W-:Y:S01]  /*17c0*/  @!P3 IMAD.IADD R92, R92, 0x1, -R31 ;  /* 0x000000015c5cb824 */ /* 0x000fe200078e0a1f */
[----:B------:R-:W-:Y:S01]  /*17d0*/  ISETP.GE.AND P3, PT, R113, RZ, PT ;  /* 0x000000ff7100720c */ /* 0x000fe20003f66270 */
[----:B------:R-:W-:Y:S01]  /*17e0*/  STL [R1+0x2574], R77 ;  /* 0x0025744d01007387 */ /* 0x000fe20000100800 */
[--C-:B------:R-:W-:Y:S01]  /*17f0*/  @!P5 IMAD.IADD R32, R32, 0x1, -R251.reuse ;  /* 0x000000012020d824 */ /* 0x100fe200078e0afb */
[----:B------:R-:W-:Y:S01]  /*1800*/  ISETP.GT.U32.AND P5, PT, R251, R126, PT ;  /* 0x0000007efb00720c */ /* 0x000fe20003fa4070 */
[----:B------:R-:W-:Y:S01]  /*1810*/  @!P6 IMAD.IADD R128, R128, 0x1, -R251 ;  /* 0x000000018080e824 */ /* 0x000fe200078e0afb */
[----:B------:R-:W-:Y:S01]  /*1820*/  STL [R1+0x2584], R141 ;  /* 0x0025848d01007387 */ /* 0x000fe20000100800 */
[----:B------:R-:W-:Y:S01]  /*1830*/  IMAD.MOV.U32 R31, RZ, RZ, R32 ;  /* 0x000000ffff1f7224 */ /* 0x000fe200078e0020 */
[C---:B------:R-:W-:Y:S01]  /*1840*/  IADD3 R99, R248.reuse, 0x4a, RZ ;  /* 0x0000004af8637810 */ /* 0x040fe20007ffe0ff */
[----:B------:R-:W-:Y:S01]  /*1850*/  @!P4 IMAD.MOV R109, RZ, RZ, -R109 ;  /* 0x000000ffff6dc224 */ /* 0x000fe200078e0a6d */
[----:B------:R-:W-:Y:S01]  /*1860*/  STL [R1+0x258c], R168 ;  /* 0x00258ca801007387 */ /* 0x000fe20000100800 */
[----:B------:R-:W-:-:S02]  /*1870*/  IADD3 R97, R248, 0x4b, RZ ;  /* 0x0000004bf8617810 */ /* 0x000fc40007ffe0ff */
[----:B------:R-:W-:Y:S01]  /*1880*/  IADD3 R107, R248, 0x4d, RZ ;  /* 0x0000004df86b7810 */ /* 0x000fe20007ffe0ff */
[----:B------:R-:W-:Y:S01]  /*1890*/  STL [R1+0x25a0], R167 ;  /* 0x0025a0a701007387 */ /* 0x000fe20000100800 */
[----:B------:R-:W-:Y:S01]  /*18a0*/  @!P3 IMAD.MOV R31, RZ, RZ, -R31 ;  /* 0x000000ffff1fb224 */ /* 0x000fe200078e0a1f */
[C---:B------:R-:W-:Y:S01]  /*18b0*/  ISETP.GT.U32.AND P3, PT, R251.reuse, R38, PT ;  /* 0x00000026fb00720c */ /* 0x040fe20003f64070 */
[----:B------:R-:W-:Y:S01]  /*18c0*/  @!P5 IMAD.IADD R126, R126, 0x1, -R251 ;  /* 0x000000017e7ed824 */ /* 0x000fe200078e0afb */
[----:B------:R-:W-:Y:S01]  /*18d0*/  STL [R1+0x25a8], R166 ;  /* 0x0025a8a601007387 */ /* 0x000fe20000100800 */
[C---:B------:R-:W-:Y:S02]  /*18e0*/  ISETP.GT.U32.AND P6, PT, R251.reuse, R36, PT ;  /* 0x00000024fb00720c */ /* 0x040fe40003fc4070 */
[----:B------:R-:W-:Y:S01]  /*18f0*/  IADD3 R105, R248, 0x4e, RZ ;  /* 0x0000004ef8697810 */ /* 0x000fe20007ffe0ff */
[----:B------:R-:W-:Y:S01]  /*1900*/  STL [R1+0x25bc], R149 ;  /* 0x0025bc9501007387 */ /* 0x000fe20000100800 */
[----:B------:R-:W-:-:S02]  /*1910*/  ISETP.GT.U32.AND P5, PT, R251, R126, PT ;  /* 0x0000007efb00720c */ /* 0x000fc40003fa4070 */
[C---:B------:R-:W-:Y:S01]  /*1920*/  IADD3 R103, R248.reuse, 0x4f, RZ ;  /* 0x0000004ff8677810 */ /* 0x040fe20007ffe0ff */
[----:B------:R-:W-:Y:S01]  /*1930*/  STL [R1+0x25c4], R152 ;  /* 0x0025c49801007387 */ /* 0x000fe20000100800 */
[----:B------:R-:W-:Y:S02]  /*1940*/  IADD3 R181, R248, 0x50, RZ ;  /* 0x00000050f8b57810 */ /* 0x000fe40007ffe0ff */
[--C-:B------:R-:W-:Y:S01]  /*1950*/  @!P3 IMAD.IADD R38, R38, 0x1, -R251.reuse ;  /* 0x000000012626b824 */ /* 0x100fe200078e0afb */
[----:B------:R-:W-:Y:S01]  /*1960*/  STL [R1+0x25cc], R81 ;  /* 0x0025cc5101007387 */ /* 0x000fe20000100800 */
[----:B------:R-:W-:Y:S01]  /*1970*/  IADD3 R151, R248, 0x51, RZ ;  /* 0x00000051f8977810 */ /* 0x000fe20007ffe0ff */
[----:B------:R-:W-:Y:S01]  /*1980*/  @!P6 IMAD.IADD R36, R36, 0x1, -R251 ;  /* 0x000000012424e824 */ /* 0x000fe200078e0afb */
[C---:B------:R-:W-:Y:S01]  /*1990*/  IADD3 R180, R248.reuse, 0x52, RZ ;  /* 0x00000052f8b47810 */ /* 0x040fe20007ffe0ff */
[----:B------:R-:W-:Y:S01]  /*19a0*/  STL [R1+0x25e8], R159 ;  /* 0x0025e89f01007387 */ /* 0x000fe20000100800 */
[----:B------:R-:W-:-:S02]  /*19b0*/  IADD3 R179, R248, 0x53, RZ ;  /* 0x00000053f8b37810 */ /* 0x000fc40007ffe0ff */
[----:B------:R-:W-:Y:S01]  /*19c0*/  ISETP.GE.AND P4, PT, R33, RZ, PT ;  /* 0x000000ff2100720c */ /* 0x000fe20003f86270 */
[----:B------:R-:W-:Y:S01]  /*19d0*/  STL [R1+0x25f0], R150 ;  /* 0x0025f09601007387 */ /* 0x000fe20000100800 */
[----:B------:R-:W-:Y:S02]  /*19e0*/  ISETP.GT.U32.AND P3, PT, R251, R38, PT ;  /* 0x00000026fb00720c */ /* 0x000fe40003f64070 */
[C---:B------:R-:W-:Y:S01]  /*19f0*/  IADD3 R165, R248.reuse, 0x54, RZ ;  /* 0x00000054f8a57810 */ /* 0x040fe20007ffe0ff */
[----:B------:R-:W-:Y:S01]  /*1a00*/  STL [R1+0x25f8], R158 ;  /* 0x0025f89e01007387 */ /* 0x000fe20000100800 */
[----:B------:R-:W-:Y:S02]  /*1a10*/  IADD3 R178, R248, 0x55, RZ ;  /* 0x00000055f8b27810 */ /* 0x000fe40007ffe0ff */
[----:B------:R-:W-:Y:S01]  /*1a20*/  IABS R40, R117 ;  /* 0x0000007500287213 */ /* 0x000fe20000000000 */
[----:B------:R-:W-:Y:S01]  /*1a30*/  STL [R1+0x2618], R83 ;  /* 0x0026185301007387 */ /* 0x000fe20000100800 */
[----:B------:R-:W-:-:S02]  /*1a40*/  @!P5 IADD3 R126, R126, -R251, RZ ;  /* 0x800000fb7e7ed210 */ /* 0x000fc40007ffe0ff */
[----:B------:R-:W-:Y:S01]  /*1a50*/  ISETP.GE.AND P5, PT, R111, RZ, PT ;  /* 0x000000ff6f00720c */ /* 0x000fe20003fa6270 */
[----:B------:R-:W-:Y:S01]  /*1a60*/  STL [R1+0x2624], R154 ;  /* 0x0026249a01007387 */ /* 0x000fe20000100800 */
[----:B------:R-:W-:Y:S01]  /*1a70*/  ISETP.GE.AND P6, PT, R37, RZ, PT ;  /* 0x000000ff2500720c */ /* 0x000fe20003fc6270 */
[----:B------:R-:W-:Y:S01]  /*1a80*/  IMAD.HI.U32 R5, R93, R40, RZ ;  /* 0x000000285d057227 */ /* 0x000fe200078e00ff */
[----:B------:R-:W-:Y:S01]  /*1a90*/  IABS R124, R160 ;  /* 0x000000a0007c7213 */ /* 0x000fe20000000000 */
[----:B------:R-:W-:Y:S01]  /*1aa0*/  STL [R1+0x2630], R144 ;  /* 0x0026309001007387 */ /* 0x000fe20000100800 */
[----:B------:R-:W-:Y:S01]  /*1ab0*/  IABS R120, R43 ;  /* 0x0000002b00787213 */ /* 0x000fe20000000000 */
[----:B------:R-:W-:Y:S01]  /*1ac0*/  IMAD.MOV R5, RZ, RZ, -R5 ;  /* 0x000000ffff057224 */ /* 0x000fe200078e0a05 */
[----:B------:R-:W-:Y:S01]  /*1ad0*/  IABS R44, R121 ;  /* 0x00000079002c7213 */ /* 0x000fe20000000000 */
[----:B------:R-:W-:Y:S01]  /*1ae0*/  STL [R1+0x2638], R85 ;  /* 0x0026385501007387 */ /* 0x000fe20000100800 */
[----:B------:R-:W-:Y:S01]  /*1af0*/  @!P3 IMAD.IADD R38, R38, 0x1, -R251 ;  /* 0x000000012626b824 */ /* 0x000fe200078e0afb */
[C---:B------:R-:W-:Y:S01]  /*1b00*/  ISETP.GT.U32.AND P3, PT, R251.reuse, R122, PT ;  /* 0x0000007afb00720c */ /* 0x040fe20003f64070 */
[----:B------:R-:W-:Y:S01]  /*1b10*/  IMAD R40, R251, R5, R40 ;  /* 0x00000005fb287224 */ /* 0x000fe200078e0228 */
[----:B------:R-:W-:Y:S01]  /*1b20*/  STL [R1+0x2658], R87 ;  /* 0x0026585701007387 */ /* 0x000fe20000100800 */
[----:B-1----:R-:W-:Y:S01]  /*1b30*/  IMAD.MOV.U32 R37, RZ, RZ, R38 ;  /* 0x000000ffff257224 */ /* 0x002fe200078e0026 */
[----:B------:R-:W-:Y:S01]  /*1b40*/  IABS R118, R45 ;  /* 0x0000002d00767213 */ /* 0x000fe20000000000 */
[----:B------:R-:W-:Y:S01]  /*1b50*/  IMAD.HI.U32 R0, R93, R124, RZ ;  /* 0x0000007c5d007227 */ /* 0x000fe200078e00ff */
[----:B------:R-:W-:Y:S01]  /*1b60*/  STL [R1+0x2668], R89 ;  /* 0x0026685901007387 */ /* 0x000fe20000100800 */
[----:B------:R-:W-:-:S02]  /*1b70*/  IABS R114, R119 ;  /* 0x0000007700727213 */ /* 0x000fc40000000000 */
[----:B------:R-:W-:Y:S01]  /*1b80*/  @!P5 IMAD.MOV R126, RZ, RZ, -R126 ;  /* 0x000000ffff7ed224 */ /* 0x000fe200078e0a7e */
[----:B------:R-:W-:Y:S01]  /*1b90*/  STL [R1+0x2680], R157 ;  /* 0x0026809d01007387 */ /* 0x000fe20000100800 */
[----:B------:R-:W-:Y:S01]  /*1ba0*/  @!P6 IMAD.MOV R37, RZ, RZ, -R37 ;  /* 0x000000ffff25e224 */ /* 0x000fe200078e0a25 */
[----:B------:R-:W-:Y:S01]  /*1bb0*/  ISETP.GE.AND P5, PT, R39, RZ, PT ;  /* 0x000000ff2700720c */ /* 0x000fe20003fa6270 */
[----:B------:R-:W-:Y:S01]  /*1bc0*/  IMAD.MOV R0, RZ, RZ, -R0 ;  /* 0x000000ffff007224 */ /* 0x000fe200078e0a00 */
[----:B------:R-:W-:Y:S01]  /*1bd0*/  STL [R1+0x2694], R156 ;  /* 0x0026949c01007387 */ /* 0x000fe20000100800 */
[C---:B------:R-:W-:Y:S01]  /*1be0*/  ISETP.GT.U32.AND P6, PT, R251.reuse, R40, PT ;  /* 0x00000028fb00720c */ /* 0x040fe20003fc4070 */
[----:B------:R-:W-:Y:S01]  /*1bf0*/  @!P3 IMAD.IADD R122, R122, 0x1, -R251 ;  /* 0x000000017a7ab824 */ /* 0x000fe200078e0afb */
[C---:B------:R-:W-:Y:S01]  /*1c00*/  IADD3 R164, R248.reuse, 0x56, RZ ;  /* 0x00000056f8a47810 */ /* 0x040fe20007ffe0ff */
[----:B------:R-:W-:Y:S01]  /*1c10*/  STL [R1+0x26a4], R155 ;  /* 0x0026a49b01007387 */ /* 0x000fe20000100800 */
[----:B------:R-:W-:Y:S01]  /*1c20*/  IMAD R124, R251, R0, R124 ;  /* 0x00000000fb7c7224 */ /* 0x000fe200078e027c */
[C---:B------:R-:W-:Y:S01]  /*1c30*/  IADD3 R163, R248.reuse, 0x58, RZ ;  /* 0x00000058f8a37810 */ /* 0x040fe20007ffe0ff */
[----:B------:R-:W-:Y:S01]  /*1c40*/  IMAD.HI.U32 R2, R93, R120, RZ ;  /* 0x000000785d027227 */ /* 0x000fe200078e00ff */
[----:B------:R-:W-:Y:S01]  /*1c50*/  STL [R1+0x26c8], R145 ;  /* 0x0026c89101007387 */ /* 0x000fe20000100800 */
[----:B------:R-:W-:-:S02]  /*1c60*/  IADD3 R111, R248, 0x59, RZ ;  /* 0x00000059f86f7810 */ /* 0x000fc40007ffe0ff */
[C---:B------:R-:W-:Y:S01]  /*1c70*/  ISETP.GT.U32.AND P3, PT, R251.reuse, R124, PT ;  /* 0x0000007cfb00720c */ /* 0x040fe20003f64070 */
[----:B------:R-:W-:Y:S01]  /*1c80*/  STL [R1+0x26d0], R91 ;  /* 0x0026d05b01007387 */ /* 0x000fe20000100800 */
[----:B------:R-:W-:Y:S01]  /*1c90*/  IMAD.MOV R2, RZ, RZ, -R2 ;  /* 0x000000ffff027224 */ /* 0x000fe200078e0a02 */
[----:B------:R-:W-:Y:S01]  /*1ca0*/  IADD3 R113, R248, 0x5a, RZ ;  /* 0x0000005af8717810 */ /* 0x000fe20007ffe0ff */
[----:B------:R-:W-:Y:S01]  /*1cb0*/  @!P6 IMAD.IADD R40, R40, 0x1, -R251 ;  /* 0x000000012828e824 */ /* 0x000fe200078e0afb */
[----:B------:R-:W-:Y:S01]  /*1cc0*/  STL [R1+0x26d8], R95 ;  /* 0x0026d85f01007387 */ /* 0x000fe20000100800 */
[----:B------:R-:W-:Y:S01]  /*1cd0*/  IMAD R120, R251, R2, R120 ;  /* 0x00000002fb787224 */ /* 0x000fe200078e0278 */
[----:B------:R-:W-:Y:S01]  /*1ce0*/  IADD3 R177, R248, 0x5b, RZ ;  /* 0x0000005bf8b17810 */ /* 0x000fe20007ffe0ff */
[----:B------:R-:W-:Y:S01]  /*1cf0*/  IMAD.HI.U32 R5, R93, R44, RZ ;  /* 0x0000002c5d057227 */ /* 0x000fe200078e00ff */
[----:B------:R-:W-:Y:S01]  /*1d00*/  STL [R1+0x26ec], R146 ;  /* 0x0026ec9201007387 */ /* 0x000fe20000100800 */
[----:B------:R-:W-:-:S02]  /*1d10*/  ISETP.GT.U32.AND P6, PT, R251, R40, PT ;  /* 0x00000028fb00720c */ /* 0x000fc40003fc4070 */
[----:B------:R-:W-:Y:S01]  /*1d20*/  IMAD.MOV R5, RZ, RZ, -R5 ;  /* 0x000000ffff057224 */ /* 0x000fe200078e0a05 */
[----:B------:R-:W-:Y:S01]  /*1d30*/  STL [R1+0x2710], R101 ;  /* 0x0027106501007387 */ /* 0x000fe20000100800 */
[--C-:B------:R-:W-:Y:S01]  /*1d40*/  @!P3 IMAD.IADD R124, R124, 0x1, -R251.reuse ;  /* 0x000000017c7cb824 */ /* 0x100fe200078e0afb */
[C---:B------:R-:W-:Y:S01]  /*1d50*/  IADD3 R162, R248.reuse, 0x5c, RZ ;  /* 0x0000005cf8a27810 */ /* 0x040fe20007ffe0ff */
[----:B------:R-:W-:Y:S01]  /*1d60*/  IMAD R44, R251, R5, R44 ;  /* 0x00000005fb2c7224 */ /* 0x000fe200078e022c */
[----:B------:R-:W-:Y:S01]  /*1d70*/  STL [R1+0x2720], R99 ;  /* 0x0027206301007387 */ /* 0x000fe20000100800 */
[----:B------:R-:W-:Y:S01]  /*1d80*/  IMAD.HI.U32 R0, R93, R118, RZ ;  /* 0x000000765d007227 */ /* 0x000fe200078e00ff */
[C---:B------:R-:W-:Y:S02]  /*1d90*/  ISETP.GT.U32.AND P3, PT, R251.reuse, R124, PT ;  /* 0x0000007cfb00720c */ /* 0x040fe40003f64070 */
[----:B------:R-:W-:Y:S01]  /*1da0*/  STL [R1+0x2728], R97 ;  /* 0x0027286101007387 */ /* 0x000fe20000100800 */
[----:B------:R-:W-:Y:S01]  /*1db0*/  IMAD.MOV R0, RZ, RZ, -R0 ;  /* 0x000000ffff007224 */ /* 0x000fe200078e0a00 */
[----:B------:R-:W-:Y:S01]  /*1dc0*/  IADD3 R161, R248, 0x5f, RZ ;  /* 0x0000005ff8a17810 */ /* 0x000fe20007ffe0ff */
[----:B------:R-:W-:Y:S01]  /*1dd0*/  @!P6 IMAD.IADD R40, R40, 0x1, -R251 ;  /* 0x000000012828e824 */ /* 0x000fe200078e0afb */
[----:B------:R-:W-:Y:S01]  /*1de0*/  STL [R1+0x273c], R147 ;  /* 0x00273c9301007387 */ /* 0x000fe20000100800 */
[C---:B------:R-:W-:Y:S01]  /*1df0*/  ISETP.GT.U32.AND P6, PT, R251.reuse, R42, PT ;  /* 0x0000002afb00720c */ /* 0x040fe20003fc4070 */
[----:B------:R-:W-:Y:S01]  /*1e00*/  IMAD R118, R251, R0, R118 ;  /* 0x00000000fb767224 */ /* 0x000fe200078e0276 */
[----:B------:R-:W-:Y:S01]  /*1e10*/  IABS R48, R47 ;  /* 0x0000002f00307213 */ /* 0x000fe20000000000 */
[----:B------:R-:W-:Y:S01]  /*1e20*/  STL [R1+0x22a8], R249 ;  /* 0x0022a8f901007387 */ /* 0x000fe20000100800 */
[----:B------:R-:W-:Y:S01]  /*1e30*/  IMAD.HI.U32 R2, R93, R114, RZ ;  /* 0x000000725d027227 */ /* 0x000fe200078e00ff */
[----:B------:R-:W-:-:S02]  /*1e40*/  IABS R112, R49 ;  /* 0x0000003100707213 */ /* 0x000fc40000000000 */
[----:B------:R-:W-:Y:S01]  /*1e50*/  STL [R1+0x2754], R107 ;  /* 0x0027546b01007387 */ /* 0x000fe20000100800 */
[--C-:B------:R-:W-:Y:S01]  /*1e60*/  @!P3 IMAD.IADD R124, R124, 0x1, -R251.reuse ;  /* 0x000000017c7cb824 */ /* 0x100fe200078e0afb */
[----:B------:R-:W-:Y:S01]  /*1e70*/  ISETP.GE.AND P3, PT, R117, RZ, PT ;  /* 0x000000ff7500720c */ /* 0x000fe20003f66270 */
[----:B------:R-:W-:Y:S01]  /*1e80*/  IMAD.MOV R2, RZ, RZ, -R2 ;  /* 0x000000ffff027224 */ /* 0x000fe200078e0a02 */
[----:B------:R-:W-:Y:S01]  /*1e90*/  STL [R1+0x2760], R105 ;  /* 0x0027606901007387 */ /* 0x000fe20000100800 */
[----:B------:R-:W-:Y:S01]  /*1ea0*/  IMAD.HI.U32 R5, R93, R48, RZ ;  /* 0x000000305d057227 */ /* 0x000fe200078e00ff */
[----:B------:R-:W-:Y:S02]  /*1eb0*/  IABS R108, R55 ;  /* 0x00000037006c7213 */ /* 0x000fe40000000000 */
[----:B------:R-:W-:Y:S01]  /*1ec0*/  STL [R1+0x2788], R103 ;  /* 0x0027886701007387 */ /* 0x000fe20000100800 */
[----:B------:R-:W-:Y:S01]  /*1ed0*/  @!P6 IMAD.IADD R42, R42, 0x1, -R251 ;  /* 0x000000012a2ae824 */ /* 0x000fe200078e0afb */
[----:B------:R-:W-:Y:S01]  /*1ee0*/  IABS R52, R174 ;  /* 0x000000ae00347213 */ /* 0x000fe20000000000 */
[----:B------:R-:W-:Y:S01]  /*1ef0*/  IMAD R114, R251, R2, R114 ;  /* 0x00000002fb727224 */ /* 0x000fe200078e0272 */
[----:B------:R-:W-:Y:S01]  /*1f00*/  STL [R1+0x2798], R181 ;  /* 0x002798b501007387 */ /* 0x000fe20000100800 */
[----:B------:R-:W-:Y:S01]  /*1f10*/  IMAD.HI.U32 R0, R93, R112, RZ ;  /* 0x000000705d007227 */ /* 0x000fe200078e00ff */
[----:B------:R-:W-:-:S02]  /*1f20*/  IABS R104, R131 ;  /* 0x0000008300687213 */ /* 0x000fc40000000000 */
[----:B------:R-:W-:Y:S01]  /*1f30*/  STL [R1+0x27a0], R151 ;  /* 0x0027a09701007387 */ /* 0x000fe20000100800 */
[----:B------:R-:W-:Y:S01]  /*1f40*/  @!P3 IMAD.MOV R40, RZ, RZ, -R40 ;  /* 0x000000ffff28b224 */ /* 0x000fe200078e0a28 */
[C---:B------:R-:W-:Y:S01]  /*1f50*/  ISETP.GT.U32.AND P3, PT, R251.reuse, R116, PT ;  /* 0x00000074fb00720c */ /* 0x040fe20003f64070 */
[----:B------:R-:W-:Y:S01]  /*1f60*/  IMAD.MOV R5, RZ, RZ, -R5 ;  /* 0x000000ffff057224 */ /* 0x000fe200078e0a05 */
[----:B------:R-:W-:Y:S01]  /*1f70*/  STL [R1+0x27ac], R180 ;  /* 0x0027acb401007387 */ /* 0x000fe20000100800 */
[----:B------:R-:W-:Y:S01]  /*1f80*/  IMAD.MOV R0, RZ, RZ, -R0 ;  /* 0x000000ffff007224 */ /* 0x000fe200078e0a00 */
[----:B------:R-:W-:Y:S01]  /*1f90*/  IABS R98, R125 ;  /* 0x0000007d00627213 */ /* 0x000fe20000000000 */
[C---:B------:R-:W-:Y:S01]  /*1fa0*/  IMAD R48, R251.reuse, R5, R48 ;  /* 0x00000005fb307224 */ /* 0x040fe200078e0230 */
[----:B------:R-:W-:Y:S01]  /*1fb0*/  STL [R1+0x27b4], R179 ;  /* 0x0027b4b301007387 */ /* 0x000fe20000100800 */
[----:B------:R-:W-:Y:S01]  /*1fc0*/  IMAD R112, R251, R0, R112 ;  /* 0x00000000fb707224 */ /* 0x000fe200078e0270 */
[----:B------:R-:W-:Y:S01]  /*1fd0*/  IABS R102, R173 ;  /* 0x000000ad00667213 */ /* 0x000fe20000000000 */
[----:B------:R-:W-:Y:S01]  /*1fe0*/  IMAD.HI.U32 R2, R93, R108, RZ ;  /* 0x0000006c5d027227 */ /* 0x000fe200078e00ff */
[----:B------:R-:W-:Y:S01]  /*1ff0*/  STL [R1+0x27d8], R165 ;  /* 0x0027d8a501007387 */ /* 0x000fe20000100800 */
[----:B------:R-:W-:-:S02]  /*2000*/  IABS R96, R61 ;  /* 0x0000003d00607213 */ /* 0x000fc40000000000 */
[----:B------:R-:W-:Y:S01]  /*2010*/  @!P3 IMAD.IADD R116, R116, 0x1, -R251 ;  /* 0x000000017474b824 */ /* 0x000fe200078e0afb */
[----:B------:R-:W-:Y:S01]  /*2020*/  STL [R1+0x27e8], R178 ;  /* 0x0027e8b201007387 */ /* 0x000fe20000100800 */
[----:B------:R-:W-:Y:S01]  /*2030*/  ISETP.GE.AND P3, PT, R41, RZ, PT ;  /* 0x000000ff2900720c */ /* 0x000fe20003f66270 */
[----:B------:R-:W-:Y:S01]  /*2040*/  IMAD.MOV R2, RZ, RZ, -R2 ;  /* 0x000000ffff027224 */ /* 0x000fe200078e0a02 */
[----:B------:R-:W-:Y:S01]  /*2050*/  IABS R90, R171 ;  /* 0x000000ab005a7213 */ /* 0x000fe20000000000 */
[----:B------:R1:W-:Y:S01]  /*2060*/  STL [R1+0xd4], R109 ;  /* 0x0000d46d01007387 */ /* 0x0003e20000100800 */
[----:B------:R-:W-:Y:S01]  /*2070*/  IMAD.HI.U32 R5, R93, R52, RZ ;  /* 0x000000345d057227 */ /* 0x000fe200078e00ff */
[----:B------:R-:W-:Y:S02]  /*2080*/  IABS R56, R57 ;  /* 0x0000003900387213 */ /* 0x000fe40000000000 */
[----:B------:R-:W-:Y:S01]  /*2090*/  STL [R1+0xd0], R31 ;  /* 0x0000d01f01007387 */ /* 0x000fe20000100800 */
[----:B------:R-:W-:Y:S01]  /*20a0*/  IMAD R108, R251, R2, R108 ;  /* 0x00000002fb6c7224 */ /* 0x000fe200078e026c */
[----:B------:R-:W-:Y:S01]  /*20b0*/  IABS R88, R137 ;  /* 0x0000008900587213 */ /* 0x000fe20000000000 */
[----:B------:R-:W-:Y:S01]  /*20c0*/  IMAD.MOV R5, RZ, RZ, -R5 ;  /* 0x000000ffff057224 */ /* 0x000fe200078e0a05 */
[----:B------:R-:W-:Y:S01]  /*20d0*/  IABS R84, R170 ;  /* 0x000000aa00547213 */ /* 0x000fe20000000000 */
[----:B------:R-:W-:Y:S01]  /*20e0*/  IMAD.HI.U32 R0, R93, R104, RZ ;  /* 0x000000685d007227 */ /* 0x000fe200078e00ff */
[----:B------:R-:W-:-:S02]  /*20f0*/  IABS R86, R133 ;  /* 0x0000008500567213 */ /* 0x000fc40000000000 */
[----:B------:R-:W-:Y:S01]  /*2100*/  IABS R64, R169 ;  /* 0x000000a900407213 */ /* 0x000fe20000000000 */
[----:B-1----:R-:W-:Y:S01]  /*2110*/  IMAD.MOV.U32 R109, RZ, RZ, R128 ;  /* 0x000000ffff6d7224 */ /* 0x002fe200078e0080 */
[----:B------:R-:W-:Y:S01]  /*2120*/  IABS R76, R139 ;  /* 0x0000008b004c7213 */ /* 0x000fe20000000000 */
[C---:B------:R-:W-:Y:S01]  /*2130*/  IMAD R52, R251.reuse, R5, R52 ;  /* 0x00000005fb347224 */ /* 0x040fe200078e0234 */
[----:B------:R-:W-:Y:S01]  /*2140*/  IABS R82, R67 ;  /* 0x0000004300527213 */ /* 0x000fe20000000000 */
[----:B------:R-:W-:Y:S01]  /*2150*/  @!P4 IMAD.MOV R109, RZ, RZ, -R109 ;  /* 0x000000ffff6dc224 */ /* 0x000fe200078e0a6d */
[----:B------:R-:W-:Y:S01]  /*2160*/  ISETP.GT.U32.AND P4, PT, R251, R36, PT ;  /* 0x00000024fb00720c */ /* 0x000fe20003f84070 */
[----:B------:R-:W-:Y:S01]  /*2170*/  IMAD.HI.U32 R5, R93, R98, RZ ;  /* 0x000000625d057227 */ /* 0x000fe200078e00ff */
[----:B------:R-:W-:Y:S02]  /*2180*/  IABS R68, R69 ;  /* 0x0000004500447213 */ /* 0x000fe40000000000 */
[----:B------:R1:W-:Y:S01]  /*2190*/  STL [R1+0xbc], R109 ;  /* 0x0000bc6d01007387 */ /* 0x0003e20000100800 */
[----:B------:R-:W-:Y:S01]  /*21a0*/  IMAD.MOV R0, RZ, RZ, -R0 ;  /* 0x000000ffff007224 */ /* 0x000fe200078e0a00 */
[----:B------:R-:W-:Y:S01]  /*21b0*/  IABS R72, R142 ;  /* 0x0000008e00487213 */ /* 0x000fe20000000000 */
[----:B------:R-:W-:Y:S01]  /*21c0*/  IMAD.MOV R5, RZ, RZ, -R5 ;  /* 0x000000ffff057224 */ /* 0x000fe200078e0a05 */
[----:B------:R-:W-:Y:S01]  /*21d0*/  STL [R1+0x27f0], R164 ;  /* 0x0027f0a401007387 */ /* 0x000fe20000100800 */
[----:B------:R-:W-:Y:S01]  /*21e0*/  IMAD R104, R251, R0, R104 ;  /* 0x00000000fb687224 */ /* 0x000fe200078e0268 */
[----:B------:R-:W-:Y:S01]  /*21f0*/  IABS R70, R73 ;  /* 0x0000004900467213 */ /* 0x000fe20000000000 */
[----:B------:R-:W-:Y:S01]  /*2200*/  IMAD.HI.U32 R2, R93, R102, RZ ;  /* 0x000000665d027227 */ /* 0x000fe200078e00ff */
[----:B------:R-:W-:-:S02]  /*2210*/  IABS R6, R148 ;  /* 0x0000009400067213 */ /* 0x000fc40000000000 */
[----:B-1----:R-:W-:Y:S01]  /*2220*/  IADD3 R109, R248, 0x57, RZ ;  /* 0x00000057f86d7810 */ /* 0x002fe20007ffe0ff */
[----:B------:R-:W-:Y:S01]  /*2230*/  @!P4 IMAD.IADD R36, R36, 0x1, -R251 ;  /* 0x000000012424c824 */ /* 0x000fe200078e0afb */
[----:B------:R-:W-:Y:S01]  /*2240*/  ISETP.GE.AND P4, PT, R35, RZ, PT ;  /* 0x000000ff2300720c */ /* 0x000fe20003f86270 */
[----:B------:R-:W-:Y:S01]  /*2250*/  IMAD.HI.U32 R0, R93, R96, RZ ;  /* 0x000000605d007227 */ /* 0x000fe200078e00ff */
[----:B------:R-:W-:Y:S01]  /*2260*/  IABS R8, R167 ;  /* 0x000000a700087213 */ /* 0x000fe20000000000 */
[----:B------:R-:W-:Y:S01]  /*2270*/  STL [R1+0x2818], R109 ;  /* 0x0028186d01007387 */ /* 0x000fe20000100800 */
[----:B------:R-:W-:Y:S01]  /*2280*/  IABS R78, R77 ;  /* 0x0000004d004e7213 */ /* 0x000fe20000000000 */
[----:B------:R-:W-:Y:S01]  /*2290*/  IMAD.MOV.U32 R35, RZ, RZ, R36 ;  /* 0x000000ffff237224 */ /* 0x000fe200078e0024 */
[----:B------:R-:W-:Y:S01]  /*22a0*/  IABS R16, R159 ;  /* 0x0000009f00107213 */ /* 0x000fe20000000000 */
[----:B------:R-:W-:Y:S01]  /*22b0*/  STL [R1+0x2820], R163 ;  /* 0x002820a301007387 */ /* 0x000fe20000100800 */
[C---:B------:R-:W-:Y:S01]  /*22c0*/  IMAD R98, R251.reuse, R5, R98 ;  /* 0x00000005fb627224 */ /* 0x040fe200078e0262 */
[----:B------:R-:W-:Y:S01]  /*22d0*/  IABS R14, R81 ;  /* 0x00000051000e7213 */ /* 0x000fe20000000000 */
[----:B------:R-:W-:Y:S01]  /*22e0*/  @!P5 IMAD.MOV R35, RZ, RZ, -R35 ;  /* 0x000000ffff23d224 */ /* 0x000fe200078e0a23 */
[----:B------:R-:W-:Y:S01]  /*22f0*/  ISETP.GT.U32.AND P5, PT, R251, R122, PT ;  /* 0x0000007afb00720c */ /* 0x000fe20003fa4070 */
[----:B------:R-:W-:Y:S01]  /*2300*/  STL [R1+0x2840], R111 ;  /* 0x0028406f01007387 */ /* 0x000fe20000100800 */
[----:B------:R-:W-:Y:S01]  /*2310*/  IMAD.MOV R2, RZ, RZ, -R2 ;  /* 0x000000ffff027224 */ /* 0x000fe200078e0a02 */
[----:B------:R-:W-:Y:S01]  /*2320*/  IABS R20, R144 ;  /* 0x0000009000147213 */ /* 0x000fe20000000000 */
[----:B------:R-:W-:Y:S01]  /*2330*/  IMAD.HI.U32 R5, R93, R90, RZ ;  /* 0x0000005a5d057227 */ /* 0x000fe200078e00ff */
[----:B------:R-:W-:Y:S01]  /*2340*/  STL [R1+0x2860], R113 ;  /* 0x0028607101007387 */ /* 0x000fe20000100800 */
[----:B------:R-:W-:-:S02]  /*2350*/  IABS R28, R156 ;  /* 0x0000009c001c7213 */ /* 0x000fc40000000000 */
[----:B------:R-:W-:Y:S01]  /*2360*/  IMAD.MOV R0, RZ, RZ, -R0 ;  /* 0x000000ffff007224 */ /* 0x000fe200078e0a00 */
[----:B------:R1:W-:Y:S01]  /*2370*/  STL [R1+0xb8], R126 ;  /* 0x0000b87e01007387 */ /* 0x0003e20000100800 */
[C---:B------:R-:W-:Y:S01]  /*2380*/  IMAD R102, R251.reuse, R2, R102 ;  /* 0x00000002fb667224 */ /* 0x040fe200078e0266 */
[----:B------:R-:W-:Y:S01]  /*2390*/  IABS R128, R109 ;  /* 0x0000006d00807213 */ /* 0x000fe20000000000 */
[----:B------:R-:W-:Y:S01]  /*23a0*/  IMAD.MOV R5, RZ, RZ, -R5 ;  /* 0x000000ffff057224 */ /* 0x000fe200078e0a05 */
[----:B------:R-:W-:Y:S01]  /*23b0*/  STL [R1+0xb4], R37 ;  /* 0x0000b42501007387 */ /* 0x000fe20000100800 */
[----:B------:R-:W-:Y:S01]  /*23c0*/  @!P5 IMAD.IADD R122, R122, 0x1, -R251 ;  /* 0x000000017a7ad824 */ /* 0x000fe200078e0afb */
[C---:B------:R-:W-:Y:S01]  /*23d0*/  ISETP.GT.U32.AND P5, PT, R251.reuse, R120, PT ;  /* 0x00000078fb00720c */ /* 0x040fe20003fa4070 */
[C---:B------:R-:W-:Y:S01]  /*23e0*/  IMAD R96, R251.reuse, R0, R96 ;  /* 0x00000000fb607224 */ /* 0x040fe200078e0260 */
[----:B------:R2:W-:Y:S01]  /*23f0*/  STL [R1+0xb0], R35 ;  /* 0x0000b02301007387 */ /* 0x0005e20000100800 */
[----:B------:R-:W-:Y:S01]  /*2400*/  IMAD.MOV.U32 R117, RZ, RZ, R122 ;  /* 0x000000ffff757224 */ /* 0x000fe200078e007a */
[----:B-1----:R-:W-:Y:S01]  /*2410*/  IABS R126, R164 ;  /* 0x000000a4007e7213 */ /* 0x002fe20000000000 */
[----:B------:R-:W-:Y:S01]  /*2420*/  IMAD.MOV.U32 R122, RZ, RZ, R124 ;  /* 0x000000ffff7a7224 */ /* 0x000fe200078e007c */
[----:B------:R-:W-:Y:S01]  /*2430*/  IABS R124, R162 ;  /* 0x000000a2007c7213 */ /* 0x000fe20000000000 */
[----:B------:R-:W-:Y:S01]  /*2440*/  @!P4 IMAD.MOV R117, RZ, RZ, -R117 ;  /* 0x000000ffff75c224 */ /* 0x000fe200078e0a75 */
[----:B------:R-:W-:Y:S01]  /*2450*/  ISETP.GT.U32.AND P4, PT, R251, R42, PT ;  /* 0x0000002afb00720c */ /* 0x000fe20003f84070 */
[----:B------:R-:W-:Y:S01]  /*2460*/  IMAD.HI.U32 R2, R93, R56, RZ ;  /* 0x000000385d027227 */ /* 0x000fe200078e00ff */
[----:B------:R-:W-:-:S02]  /*2470*/  IABS R24, R89 ;  /* 0x0000005900187213 */ /* 0x000fc40000000000 */
[----:B------:R1:W-:Y:S01]  /*2480*/  STL [R1+0xac], R117 ;  /* 0x0000ac7501007387 */ /* 0x0003e20000100800 */
[----:B------:R-:W-:Y:S01]  /*2490*/  @!P5 IMAD.IADD R120, R120, 0x1, -R251 ;  /* 0x000000017878d824 */ /* 0x000fe200078e0afb */
[----:B------:R-:W-:Y:S01]  /*24a0*/  ISETP.GE.AND P5, PT, R160, RZ, PT ;  /* 0x000000ffa000720c */ /* 0x000fe20003fa6270 */
[----:B--2---:R-:W-:Y:S01]  /*24b0*/  IMAD.HI.U32 R35, R93, R126, RZ ;  /* 0x0000007e5d237227 */ /* 0x004fe200078e00ff */
[----:B------:R-:W-:Y:S01]  /*24c0*/  STL [R1+0x2870], R177 ;  /* 0x002870b101007387 */ /* 0x000fe20000100800 */
[----:B------:R-:W-:Y:S02]  /*24d0*/  IADD3 R160, R248, 0x60, RZ ;  /* 0x00000060f8a07810 */ /* 0x000fe40007ffe0ff */
[C---:B------:R-:W-:Y:S01]  /*24e0*/  ISETP.GT.U32.AND P6, PT, R251.reuse, R120, PT ;  /* 0x00000078fb00720c */ /* 0x040fe20003fc4070 */
[----:B------:R-:W-:Y:S01]  /*24f0*/  IMAD.MOV R35, RZ, RZ, -R35 ;  /* 0x000000ffff237224 */ /* 0x000fe200078e0a23 */
[----:B------:R-:W-:Y:S01]  /*2500*/  STL [R1+0x2884], R162 ;  /* 0x002884a201007387 */ /* 0x000fe20000100800 */
[--C-:B------:R-:W-:Y:S01]  /*2510*/  @!P4 IMAD.IADD R42, R42, 0x1, -R251.reuse ;  /* 0x000000012a2ac824 */ /* 0x100fe200078e0afb */
[C---:B------:R-:W-:Y:S01]  /*2520*/  ISETP.GT.U32.AND P4, PT, R251.reuse, R118, PT ;  /* 0x00000076fb00720c */ /* 0x040fe20003f84070 */
[C---:B------:R-:W-:Y:S01]  /*2530*/  IMAD R35, R251.reuse, R35, R126 ;  /* 0x00000023fb237224 */ /* 0x040fe200078e027e */
[----:B-1----:R-:W-:Y:S01]  /*2540*/  IADD3 R117, R248, 0x5d, RZ ;  /* 0x0000005df8757810 */ /* 0x002fe20007ffe0ff */
[----:B------:R-:W-:Y:S01]  /*2550*/  @!P3 IMAD.MOV R42, RZ, RZ, -R42 ;  /* 0x000000ffff2ab224 */ /* 0x000fe200078e0a2a */
[----:B------:R-:W-:Y:S01]  /*2560*/  ISETP.GT.U32.AND P3, PT, R251, R114, PT ;  /* 0x00000072fb00720c */ /* 0x000fe20003f64070 */
[----:B------:R-:W-:Y:S01]  /*2570*/  @!P5 IMAD.MOV R122, RZ, RZ, -R122 ;  /* 0x000000ffff7ad224 */ /* 0x000fe200078e0a7a */
[----:B------:R-:W-:Y:S01]  /*2580*/  ISETP.GE.AND P5, PT, R43, RZ, PT ;  /* 0x000000ff2b00720c */ /* 0x000fe20003fa6270 */
[----:B------:R-:W-:Y:S01]  /*2590*/  STL [R1+0x2890], R117 ;  /* 0x0028907501007387 */ /* 0x000fe20000100800 */
[----:B------:R-:W-:Y:S01]  /*25a0*/  IABS R126, R117 ;  /* 0x00000075007e7213 */ /* 0x000fe20000000000 */
[----:B------:R-:W-:Y:S01]  /*25b0*/  @!P6 IMAD.IADD R120, R120, 0x1, -R251 ;  /* 0x000000017878e824 */ /* 0x000fe200078e0afb */
[----:B------:R-:W-:Y:S01]  /*25c0*/  ISETP.GT.U32.AND P6, PT, R251, R44, PT ;  /* 0x0000002cfb00720c */ /* 0x000fe20003fc4070 */
[----:B------:R-:W-:Y:S01]  /*25d0*/  STL [R1+0xa8], R40 ;  /* 0x0000a82801007387 */ /* 0x000fe20000100800 */
[----:B------:R-:W-:Y:S01]  /*25e0*/  IMAD.HI.U32 R0, R93, R88, RZ ;  /* 0x000000585d007227 */ /* 0x000fe200078e00ff */
[----:B------:R-:W-:-:S02]  /*25f0*/  IADD3 R176, R248, 0x68, RZ ;  /* 0x00000068f8b07810 */ /* 0x000fc40007ffe0ff */
[----:B------:R1:W-:Y:S01]  /*2600*/  STL [R1+0xa4], R122 ;  /* 0x0000a47a01007387 */ /* 0x0003e20000100800 */
[--C-:B------:R-:W-:Y:S01]  /*2610*/  @!P4 IMAD.IADD R118, R118, 0x1, -R251.reuse ;  /* 0x000000017676c824 */ /* 0x100fe200078e0afb */
[----:B------:R-:W-:Y:S01]  /*2620*/  IABS R30, R95 ;  /* 0x0000005f001e7213 */ /* 0x000fe20000000000 */
[--C-:B------:R-:W-:Y:S01]  /*2630*/  @!P3 IMAD.IADD R114, R114, 0x1, -R251.reuse ;  /* 0x000000017272b824 */ /* 0x100fe200078e0afb */
[----:B------:R-:W-:Y:S01]  /*2640*/  ISETP.GE.AND P3, PT, R45, RZ, PT ;  /* 0x000000ff2d00720c */ /* 0x000fe20003f66270 */
[----:B------:R-:W-:Y:S01]  /*2650*/  @!P5 IMAD.MOV R120, RZ, RZ, -R120 ;  /* 0x000000ffff78d224 */ /* 0x000fe200078e0a78 */
[----:B------:R-:W-:Y:S01]  /*2660*/  ISETP.GT.U32.AND P5, PT, R251, R116, PT ;  /* 0x00000074fb00720c */ /* 0x000fe20003fa4070 */
[----:B------:R-:W-:Y:S01]  /*2670*/  IMAD.HI.U32 R43, R93, R126, RZ ;  /* 0x0000007e5d2b7227 */ /* 0x000fe200078e00ff */
[C---:B------:R-:W-:Y:S02]  /*2680*/  ISETP.GT.U32.AND P4, PT, R251.reuse, R118, PT ;  /* 0x00000076fb00720c */ /* 0x040fe40003f84070 */
[----:B------:R2:W-:Y:S01]  /*2690*/  STL [R1+0xa0], R120 ;  /* 0x0000a07801007387 */ /* 0x0005e20000100800 */
[----:B------:R-:W-:Y:S01]  /*26a0*/  @!P6 IMAD.IADD R44, R44, 0x1, -R251 ;  /* 0x000000012c2ce824 */ /* 0x000fe200078e0afb */
[----:B-1----:R-:W-:Y:S01]  /*26b0*/  IABS R122, R177 ;  /* 0x000000b1007a7213 */ /* 0x002fe20000000000 */
[----:B------:R-:W-:Y:S01]  /*26c0*/  IMAD.MOV R43, RZ, RZ, -R43 ;  /* 0x000000ffff2b7224 */ /* 0x000fe200078e0a2b */
[----:B------:R1:W-:Y:S01]  /*26d0*/  STL [R1+0x9c], R42 ;  /* 0x00009c2a01007387 */ /* 0x0003e20000100800 */
[C---:B------:R-:W-:Y:S01]  /*26e0*/  IMAD R90, R251.reuse, R5, R90 ;  /* 0x00000005fb5a7224 */ /* 0x040fe200078e025a */
[C---:B------:R-:W-:Y:S01]  /*26f0*/  ISETP.GT.U32.AND P6, PT, R251.reuse, R44, PT ;  /* 0x0000002cfb00720c */ /* 0x040fe20003fc4070 */
[----:B------:R-:W-:Y:S01]  /*2700*/  IMAD.MOV R2, RZ, RZ, -R2 ;  /* 0x000000ffff027224 */ /* 0x000fe200078e0a02 */
[----:B------:R-:W-:Y:S01]  /*2710*/  IABS R130, R97 ;  /* 0x0000006100827213 */ /* 0x000fe20000000000 */
[--C-:B------:R-:W-:Y:S01]  /*2720*/  @!P5 IMAD.IADD R116, R116, 0x1, -R251.reuse ;  /* 0x000000017474d824 */ /* 0x100fe200078e0afb */
[----:B------:R-:W-:Y:S01]  /*2730*/  ISETP.GT.U32.AND P5, PT, R251, R46, PT ;  /* 0x0000002efb00720c */ /* 0x000fe20003fa4070 */
[----:B------:R-:W-:Y:S01]  /*2740*/  @!P4 IMAD.IADD R118, R118, 0x1, -R251 ;  /* 0x000000017676c824 */ /* 0x000fe200078e0afb */
[----:B------:R-:W-:Y:S01]  /*2750*/  ISETP.GE.AND P4, PT, R121, RZ, PT ;  /* 0x000000ff7900720c */ /* 0x000fe20003f86270 */
[----:B------:R-:W-:Y:S01]  /*2760*/  IMAD.MOV.U32 R45, RZ, RZ, R116 ;  /* 0x000000ffff2d7224 */ /* 0x000fe200078e0074 */
[----:B--2---:R-:W-:Y:S01]  /*2770*/  IABS R120, R161 ;  /* 0x000000a100787213 */ /* 0x004fe20000000000 */
[----:B-1----:R-:W-:Y:S01]  /*2780*/  IMAD R42, R251, R43, R126 ;  /* 0x0000002bfb2a7224 */ /* 0x002fe200078e027e */
[C---:B------:R-:W-:Y:S01]  /*2790*/  IADD3 R121, R248.reuse, 0x61, RZ ;  /* 0x00000061f8797810 */ /* 0x040fe20007ffe0ff */
[----:B------:R-:W-:Y:S01]  /*27a0*/  IMAD.HI.U32 R5, R93, R84, RZ ;  /* 0x000000545d057227 */ /* 0x000fe200078e00ff */
[----:B------:R-:W-:-:S02]  /*27b0*/  IADD3 R126, R248, 0x6d, RZ ;  /* 0x0000006df87e7810 */ /* 0x000fc40007ffe0ff */
[----:B------:R-:W-:Y:S01]  /*27c0*/  IADD3 R175, R248, 0x70, RZ ;  /* 0x00000070f8af7810 */ /* 0x000fe20007ffe0ff */
[----:B------:R-:W-:Y:S01]  /*27d0*/  @!P6 IMAD.IADD R44, R44, 0x1, -R251 ;  /* 0x000000012c2ce824 */ /* 0x000fe200078e0afb */
[----:B------:R-:W-:Y:S01]  /*27e0*/  ISETP.GE.AND P6, PT, R115, RZ, PT ;  /* 0x000000ff7300720c */ /* 0x000fe20003fc6270 */
[----:B------:R-:W-:Y:S01]  /*27f0*/  IMAD.MOV R0, RZ, RZ, -R0 ;  /* 0x000000ffff007224 */ /* 0x000fe200078e0a00 */
[----:B------:R-:W-:Y:S01]  /*2800*/  IADD3 R115, R248, 0x5e, RZ ;  /* 0x0000005ef8737810 */ /* 0x000fe20007ffe0ff */
[C---:B------:R-:W-:Y:S01]  /*2810*/  IMAD R56, R251.reuse, R2, R56 ;  /* 0x00000002fb387224 */ /* 0x040fe200078e0238 */
[----:B------:R-:W-:Y:S01]  /*2820*/  @!P5 IADD3 R46, R46, -R251, RZ ;  /* 0x800000fb2e2ed210 */ /* 0x000fe20007ffe0ff */
[----:B------:R-:W-:Y:S01]  /*2830*/  IMAD.MOV R5, RZ, RZ, -R5 ;  /* 0x000000ffff057224 */ /* 0x000fe200078e0a05 */
[C---:B------:R-:W-:Y:S01]  /*2840*/  ISETP.GT.U32.AND P5, PT, R251.reuse, R114, PT ;  /* 0x00000072fb00720c */ /* 0x040fe20003fa4070 */
[----:B------:R-:W-:Y:S01]  /*2850*/  STL [R1+0x2898], R115 ;  /* 0x0028987301007387 */ /* 0x000fe20000100800 */
[----:B------:R-:W-:Y:S01]  /*2860*/  IABS R43, R115 ;  /* 0x00000073002b7213 */ /* 0x000fe20000000000 */
[----:B------:R-:W-:Y:S01]  /*2870*/  IMAD R88, R251, R0, R88 ;  /* 0x00000000fb587224 */ /* 0x000fe200078e0258 */
[----:B------:R-:W-:Y:S01]  /*2880*/  IABS R136, R181 ;  /* 0x000000b500887213 */ /* 0x000fe20000000000 */
[----:B------:R-:W-:Y:S01]  /*2890*/  STL [R1+0x28a8], R161 ;  /* 0x0028a8a101007387 */ /* 0x000fe20000100800 */
[----:B------:R-:W-:Y:S01]  /*28a0*/  IMAD.HI.U32 R2, R93, R86, RZ ;  /* 0x000000565d027227 */ /* 0x000fe200078e00ff */
[----:B------:R-:W-:-:S02]  /*28b0*/  IABS R134, R103 ;  /* 0x0000006700867213 */ /* 0x000fc40000000000 */
[----:B------:R-:W-:Y:S01]  /*28c0*/  STL [R1+0x28d0], R160 ;  /* 0x0028d0a001007387 */ /* 0x000fe20000100800 */
[----:B------:R-:W-:Y:S01]  /*28d0*/  @!P6 IMAD.MOV R45, RZ, RZ, -R45 ;  /* 0x000000ffff2de224 */ /* 0x000fe200078e0a2d */
[C---:B------:R-:W-:Y:S01]  /*28e0*/  ISETP.GT.U32.AND P6, PT, R251.reuse, R46, PT ;  /* 0x0000002efb00720c */ /* 0x040fe20003fc4070 */
[----:B------:R-:W-:Y:S01]  /*28f0*/  IMAD.MOV.U32 R116, RZ, RZ, R43 ;  /* 0x000000ffff747224 */ /* 0x000fe200078e002b */
[----:B------:R-:W-:Y:S01]  /*2900*/  IABS R138, R151 ;  /* 0x00000097008a7213 */ /* 0x000fe20000000000 */
[----:B------:R-:W-:Y:S01]  /*2910*/  IMAD.MOV.U32 R43, RZ, RZ, R44 ;  /* 0x000000ffff2b7224 */ /* 0x000fe200078e002c */
[----:B------:R1:W-:Y:S01]  /*2920*/  STL [R1+0x98], R45 ;  /* 0x0000982d01007387 */ /* 0x0003e20000100800 */
[----:B------:R-:W-:Y:S01]  /*2930*/  @!P5 IMAD.IADD R114, R114, 0x1, -R251 ;  /* 0x000000017272d824 */ /* 0x000fe200078e0afb */
[----:B------:R-:W-:Y:S01]  /*2940*/  ISETP.GT.U32.AND P5, PT, R251, R48, PT ;  /* 0x00000030fb00720c */ /* 0x000fe20003fa4070 */
[----:B------:R-:W-:Y:S01]  /*2950*/  @!P4 IMAD.MOV R43, RZ, RZ, -R43 ;  /* 0x000000ffff2bc224 */ /* 0x000fe200078e0a2b */
[----:B------:R-:W-:Y:S01]  /*2960*/  ISETP.GE.AND P4, PT, R119, RZ, PT ;  /* 0x000000ff7700720c */ /* 0x000fe20003f86270 */
[----:B------:R-:W-:Y:S01]  /*2970*/  IMAD.MOV.U32 R119, RZ, RZ, R114 ;  /* 0x000000ffff777224 */ /* 0x000fe200078e0072 */
[----:B------:R-:W-:Y:S01]  /*2980*/  IABS R114, R121 ;  /* 0x0000007900727213 */ /* 0x000fe20000000000 */
[----:B------:R-:W-:Y:S01]  /*2990*/  IMAD.HI.U32 R44, R93, R120, RZ ;  /* 0x000000785d2c7227 */ /* 0x000fe200078e00ff */
[----:B------:R-:W-:Y:S03]  /*29a0*/  STL [R1+0x94], R43 ;  /* 0x0000942b01007387 */ /* 0x000fe60000100800 */
[----:B-1----:R-:W-:Y:S01]  /*29b0*/  IMAD.MOV.U32 R45, RZ, RZ, R118 ;  /* 0x000000ffff2d7224 */ /* 0x002fe200078e0076 */
[----:B------:R-:W-:Y:S01]  /*29c0*/  IABS R118, R160 ;  /* 0x000000a000767213 */ /* 0x000fe20000000000 */
[----:B------:R-:W-:Y:S01]  /*29d0*/  @!P6 IMAD.IADD R46, R46, 0x1, -R251 ;  /* 0x000000012e2ee824 */ /* 0x000fe200078e0afb */
[C---:B------:R-:W-:Y:S01]  /*29e0*/  ISETP.GT.U32.AND P6, PT, R251.reuse, R112, PT ;  /* 0x00000070fb00720c */ /* 0x040fe20003fc4070 */
[----:B------:R-:W-:Y:S01]  /*29f0*/  @!P3 IMAD.MOV R45, RZ, RZ, -R45 ;  /* 0x000000ffff2db224 */ /* 0x000fe200078e0a2d */
[----:B------:R-:W-:Y:S01]  /*2a00*/  ISETP.GT.U32.AND P3, PT, R251, R110, PT ;  /* 0x0000006efb00720c */ /* 0x000fe20003f64070 */
[----:B------:R-:W-:-:S02]  /*2a10*/  @!P5 IMAD.IADD R48, R48, 0x1, -R251 ;  /* 0x000000013030d824 */ /* 0x000fc400078e0afb */
[----:B------:R-:W-:Y:S01]  /*2a20*/  @!P4 IMAD.MOV R119, RZ, RZ, -R119 ;  /* 0x000000ffff77c224 */ /* 0x000fe200078e0a77 */
[----:B------:R-:W-:Y:S01]  /*2a30*/  STL [R1+0x90], R45 ;  /* 0x0000902d01007387 */ /* 0x000fe20000100800 */
[----:B------:R-:W-:Y:S01]  /*2a40*/  IMAD.MOV R44, RZ, RZ, -R44 ;  /* 0x000000ffff2c7224 */ /* 0x000fe200078e0a2c */
[----:B------:R-:W-:Y:S01]  /*2a50*/  ISETP.GT.U32.AND P4, PT, R251, R48, PT ;  /* 0x00000030fb00720c */ /* 0x000fe20003f84070 */
[----:B------:R-:W-:Y:S01]  /*2a60*/  IMAD.HI.U32 R0, R93, R64, RZ ;  /* 0x000000405d007227 */ /* 0x000fe200078e00ff */
[----:B------:R-:W-:Y:S03]  /*2a70*/  STL [R1+0x28d8], R121 ;  /* 0x0028d87901007387 */ /* 0x000fe60000100800 */
[--C-:B------:R-:W-:Y:S01]  /*2a80*/  @!P6 IMAD.IADD R112, R112, 0x1, -R251.reuse ;  /* 0x000000017070e824 */ /* 0x100fe200078e0afb */
[----:B------:R1:W-:Y:S01]  /*2a90*/  STL [R1+0x8c], R119 ;  /* 0x00008c7701007387 */ /* 0x0003e20000100800 */
[--C-:B------:R-:W-:Y:S01]  /*2aa0*/  @!P3 IMAD.IADD R110, R110, 0x1, -R251.reuse ;  /* 0x000000016e6eb824 */ /* 0x100fe200078e0afb */
[----:B------:R-:W-:Y:S01]  /*2ab0*/  ISETP.GE.AND P3, PT, R153, RZ, PT ;  /* 0x000000ff9900720c */ /* 0x000fe20003f66270 */
[C---:B------:R-:W-:Y:S01]  /*2ac0*/  IMAD R44, R251.reuse, R44, R120 ;  /* 0x0000002cfb2c7224 */ /* 0x040fe200078e0278 */
[C---:B------:R-:W-:Y:S01]  /*2ad0*/  ISETP.GT.U32.AND P6, PT, R251.reuse, R112, PT ;  /* 0x00000070fb00720c */ /* 0x040fe20003fc4070 */
[C---:B------:R-:W-:Y:S01]  /*2ae0*/  IMAD R84, R251.reuse, R5, R84 ;  /* 0x00000005fb547224 */ /* 0x040fe200078e0254 */
[----:B------:R-:W-:Y:S01]  /*2af0*/  ISETP.GT.U32.AND P5, PT, R251, R110, PT ;  /* 0x0000006efb00720c */ /* 0x000fe20003fa4070 */
[----:B------:R-:W-:Y:S01]  /*2b00*/  @!P4 IMAD.IADD R48, R48, 0x1, -R251 ;  /* 0x000000013030c824 */ /* 0x000fe200078e0afb */
[----:B------:R-:W-:Y:S01]  /*2b10*/  ISETP.GE.AND P4, PT, R123, RZ, PT ;  /* 0x000000ff7b00720c */ /* 0x000fe20003f86270 */
[----:B------:R-:W-:Y:S01]  /*2b20*/  IMAD.MOV R2, RZ, RZ, -R2 ;  /* 0x000000ffff027224 */ /* 0x000fe200078e0a02 */
[C---:B------:R-:W-:Y:S01]  /*2b30*/  IADD3 R120, R248.reuse, 0x62, RZ ;  /* 0x00000062f8787810 */ /* 0x040fe20007ffe0ff */
[----:B------:R-:W-:Y:S01]  /*2b40*/  IMAD.HI.U32 R5, R93, R76, RZ ;  /* 0x0000004c5d057227 */ /* 0x000fe200078e00ff */
[----:B-1----:R-:W-:-:S02]  /*2b50*/  IADD3 R119, R248, 0x63, RZ ;  /* 0x00000063f8777810 */ /* 0x002fc40007ffe0ff */
[----:B------:R-:W-:Y:S01]  /*2b60*/  IADD3 R153, R248, 0x64, RZ ;  /* 0x00000064f8997810 */ /* 0x000fe20007ffe0ff */
[----:B------:R-:W-:Y:S01]  /*2b70*/  @!P3 IMAD.MOV R46, RZ, RZ, -R46 ;  /* 0x000000ffff2eb224 */ /* 0x000fe200078e0a2e */
[C---:B------:R-:W-:Y:S01]  /*2b80*/  ISETP.GT.U32.AND P3, PT, R251.reuse, R108, PT ;  /* 0x0000006cfb00720c */ /* 0x040fe20003f64070 */
[--C-:B------:R-:W-:Y:S01]  /*2b90*/  @!P6 IMAD.IADD R112, R112, 0x1, -R251.reuse ;  /* 0x000000017070e824 */ /* 0x100fe200078e0afb */
[C---:B------:R-:W-:Y:S01]  /*2ba0*/  ISETP.GT.U32.AND P6, PT, R251.reuse, R50, PT ;  /* 0x00000032fb00720c */ /* 0x040fe20003fc4070 */
[----:B------:R-:W-:Y:S01]  /*2bb0*/  @!P5 IMAD.IADD R110, R110, 0x1, -R251 ;  /* 0x000000016e6ed824 */ /* 0x000fe200078e0afb */
[C---:B------:R-:W-:Y:S01]  /*2bc0*/  ISETP.GT.U32.AND P5, PT, R251.reuse, R106, PT ;  /* 0x0000006afb00720c */ /* 0x040fe20003fa4070 */
[----:B------:R-:W-:Y:S01]  /*2bd0*/  STL [R1+0x28e0], R120 ;  /* 0x0028e07801007387 */ /* 0x000fe20000100800 */
[----:B------:R-:W-:Y:S01]  /*2be0*/  IMAD.MOV R0, RZ, RZ, -R0 ;  /* 0x000000ffff007224 */ /* 0x000fe200078e0a00 */
[----:B------:R-:W-:Y:S01]  /*2bf0*/  IADD3 R123, R248, 0x66, RZ ;  /* 0x00000066f87b7810 */ /* 0x000fe20007ffe0ff */
[----:B------:R-:W-:Y:S01]  /*2c00*/  @!P4 IMAD.MOV R110, RZ, RZ, -R110 ;  /* 0x000000ffff6ec224 */ /* 0x000fe200078e0a6e */
[----:B------:R-:W-:Y:S01]  /*2c10*/  STL [R1+0x88], R46 ;  /* 0x0000882e01007387 */ /* 0x000fe20000100800 */
[----:B------:R-:W-:-:S02]  /*2c20*/  IMAD R86, R251, R2, R86 ;  /* 0x00000002fb567224 */ /* 0x000fc400078e0256 */
[----:B------:R-:W-:Y:S01]  /*2c30*/  IMAD.MOV R5, RZ, RZ, -R5 ;  /* 0x000000ffff057224 */ /* 0x000fe200078e0a05 */
[----:B------:R-:W-:Y:S01]  /*2c40*/  STL [R1+0x28e8], R119 ;  /* 0x0028e87701007387 */ /* 0x000fe20000100800 */
[--C-:B------:R-:W-:Y:S01]  /*2c50*/  @!P3 IMAD.IADD R108, R108, 0x1, -R251.reuse ;  /* 0x000000016c6cb824 */ /* 0x100fe200078e0afb */
[----:B------:R-:W-:Y:S01]  /*2c60*/  ISETP.GE.AND P3, PT, R47, RZ, PT ;  /* 0x000000ff2f00720c */ /* 0x000fe20003f66270 */
[--C-:B------:R-:W-:Y:S01]  /*2c70*/  @!P6 IMAD.IADD R50, R50, 0x1, -R251.reuse ;  /* 0x000000013232e824 */ /* 0x100fe200078e0afb */
[----:B------:R1:W-:Y:S01]  /*2c80*/  STL [R1+0x84], R110 ;  /* 0x0000846e01007387 */ /* 0x0003e20000100800 */
[----:B------:R-:W-:Y:S01]  /*2c90*/  @!P5 IMAD.IADD R106, R106, 0x1, -R251 ;  /* 0x000000016a6ad824 */ /* 0x000fe200078e0afb */
[----:B------:R-:W-:Y:S01]  /*2ca0*/  ISETP.GE.AND P5, PT, R49, RZ, PT ;  /* 0x000000ff3100720c */ /* 0x000fe20003fa6270 */
[C---:B------:R-:W-:Y:S01]  /*2cb0*/  IMAD R64, R251.reuse, R0, R64 ;  /* 0x00000000fb407224 */ /* 0x040fe200078e0240 */
[----:B------:R-:W-:Y:S01]  /*2cc0*/  ISETP.GT.U32.AND P4, PT, R251, R108, PT ;  /* 0x0000006cfb00720c */ /* 0x000fe20003f84070 */
[----:B------:R-:W-:Y:S01]  /*2cd0*/  IMAD.HI.U32 R2, R93, R82, RZ ;  /* 0x000000525d027227 */ /* 0x000fe200078e00ff */
[----:B------:R-:W-:-:S03]  /*2ce0*/  ISETP.GT.U32.AND P6, PT, R251, R106, PT ;  /* 0x0000006afb00720c */ /* 0x000fc60003fc4070 */
[----:B------:R-:W-:Y:S01]  /*2cf0*/  IMAD.HI.U32 R0, R93, R68, RZ ;  /* 0x000000445d007227 */ /* 0x000fe200078e00ff */
[----:B-1----:R-:W-:-:S03]  /*2d00*/  IABS R110, R153 ;  /* 0x00000099006e7213 */ /* 0x002fc60000000000 */
[----:B------:R-:W-:Y:S01]  /*2d10*/  @!P3 IMAD.MOV R48, RZ, RZ, -R48 ;  /* 0x000000ffff30b224 */ /* 0x000fe200078e0a30 */
[C---:B------:R-:W-:Y:S01]  /*2d20*/  ISETP.GT.U32.AND P3, PT, R251.reuse, R50, PT ;  /* 0x00000032fb00720c */ /* 0x040fe20003f64070 */
[----:B------:R-:W-:Y:S02]  /*2d30*/  IMAD R76, R251, R5, R76 ;  /* 0x00000005fb4c7224 */ /* 0x000fe400078e024c */
[--C-:B------:R-:W-:Y:S01]  /*2d40*/  @!P4 IMAD.IADD R108, R108, 0x1, -R251.reuse ;  /* 0x000000016c6cc824 */ /* 0x100fe200078e0afb */
[----:B------:R1:W-:Y:S01]  /*2d50*/  STL [R1+0x80], R48 ;  /* 0x0000803001007387 */ /* 0x0003e20000100800 */
[----:B------:R-:W-:Y:S01]  /*2d60*/  @!P6 IMAD.IADD R106, R106, 0x1, -R251 ;  /* 0x000000016a6ae824 */ /* 0x000fe200078e0afb */
[----:B------:R-:W-:Y:S01]  /*2d70*/  ISETP.GE.AND P4, PT, R55, RZ, PT ;  /* 0x000000ff3700720c */ /* 0x000fe20003f86270 */
[----:B------:R-:W-:Y:S01]  /*2d80*/  IMAD.MOV R2, RZ, RZ, -R2 ;  /* 0x000000ffff027224 */ /* 0x000fe200078e0a02 */
[----:B------:R-:W-:Y:S01]  /*2d90*/  ISETP.GT.U32.AND P6, PT, R251, R104, PT ;  /* 0x00000068fb00720c */ /* 0x000fe20003fc4070 */
[----:B------:R-:W-:-:S04]  /*2da0*/  IMAD.HI.U32 R5, R93, R72, RZ ;  /* 0x000000485d057227 */ /* 0x000fc800078e00ff */
[--C-:B------:R-:W-:Y:S01]  /*2db0*/  @!P3 IMAD.IADD R50, R50, 0x1, -R251.reuse ;  /* 0x000000013232b824 */ /* 0x100fe200078e0afb */
[----:B------:R-:W-:Y:S01]  /*2dc0*/  ISETP.GE.AND P3, PT, R53, RZ, PT ;  /* 0x000000ff3500720c */ /* 0x000fe20003f66270 */
[----:B-1----:R-:W-:Y:S02]  /*2dd0*/  IMAD.MOV.U32 R48, RZ, RZ, R112 ;  /* 0x000000ffff307224 */ /* 0x002fe400078e0070 */
[----:B------:R-:W-:Y:S02]  /*2de0*/  IMAD.MOV R0, RZ, RZ, -R0 ;  /* 0x000000ffff007224 */ /* 0x000fe400078e0a00 */
[----:B------:R-:W-:Y:S01]  /*2df0*/  @!P5 IMAD.MOV R48, RZ, RZ, -R48 ;  /* 0x000000ffff30d224 */ /* 0x000fe200078e0a30 */
[C---:B------:R-:W-:Y:S01]  /*2e00*/  ISETP.GT.U32.AND P5, PT, R251.reuse, R52, PT ;  /* 0x00000034fb00720c */ /* 0x040fe20003fa4070 */
[----:B------:R-:W-:Y:S02]  /*2e10*/  @!P6 IMAD.IADD R104, R104, 0x1, -R251 ;  /* 0x000000016868e824 */ /* 0x000fe400078e0afb */
[C---:B------:R-:W-:Y:S01]  /*2e20*/  IMAD R82, R251.reuse, R2, R82 ;  /* 0x00000002fb527224 */ /* 0x040fe200078e0252 */
[----:B------:R-:W-:Y:S01]  /*2e30*/  STL [R1+0x7c], R48 ;  /* 0x00007c3001007387 */ /* 0x000fe20000100800 */
[----:B------:R-:W-:Y:S01]  /*2e40*/  IMAD.MOV R5, RZ, RZ, -R5 ;  /* 0x000000ffff057224 */ /* 0x000fe200078e0a05 */
[C---:B------:R-:W-:Y:S01]  /*2e50*/  ISETP.GT.U32.AND P6, PT, R251.reuse, R104, PT ;  /* 0x00000068fb00720c */ /* 0x040fe20003fc4070 */
[----:B------:R-:W-:Y:S01]  /*2e60*/  @!P3 IMAD.MOV R106, RZ, RZ, -R106 ;  /* 0x000000ffff6ab224 */ /* 0x000fe200078e0a6a */
[C---:B------:R-:W-:Y:S01]  /*2e70*/  ISETP.GT.U32.AND P3, PT, R251.reuse, R102, PT ;  /* 0x00000066fb00720c */ /* 0x040fe20003f64070 */
[----:B------:R-:W-:Y:S01]  /*2e80*/  IMAD R68, R251, R0, R68 ;  /* 0x00000000fb447224 */ /* 0x000fe200078e0244 */
[----:B------:R-:W-:Y:S01]  /*2e90*/  STL [R1+0x2900], R153 ;  /* 0x0029009901007387 */ /* 0x000fe20000100800 */
[----:B------:R-:W-:-:S04]  /*2ea0*/  IMAD.HI.U32 R2, R93, R70, RZ ;  /* 0x000000465d027227 */ /* 0x000fc800078e00ff */
[----:B------:R-:W-:Y:S01]  /*2eb0*/  @!P5 IMAD.IADD R52, R52, 0x1, -R251 ;  /* 0x000000013434d824 */ /* 0x000fe200078e0afb */
[----:B------:R-:W-:Y:S01]  /*2ec0*/  ISETP.GE.AND P5, PT, R51, RZ, PT ;  /* 0x000000ff3300720c */ /* 0x000fe20003fa6270 */
[----:B------:R-:W-:Y:S02]  /*2ed0*/  IMAD.MOV.U32 R51, RZ, RZ, R108 ;  /* 0x000000ffff337224 */ /* 0x000fe400078e006c */
[----:B------:R-:W-:Y:S01]  /*2ee0*/  IMAD.HI.U32 R0, R93, R6, RZ ;  /* 0x000000065d007227 */ /* 0x000fe200078e00ff */
[----:B------:R-:W-:Y:S02]  /*2ef0*/  @!P6 IADD3 R104, R104, -R251, RZ ;  /* 0x800000fb6868e210 */ /* 0x000fe40007ffe0ff */
[----:B------:R-:W-:Y:S01]  /*2f00*/  ISETP.GE.AND P6, PT, R174, RZ, PT ;  /* 0x000000ffae00720c */ /* 0x000fe20003fc6270 */
[----:B------:R-:W-:Y:S01]  /*2f10*/  @!P4 IMAD.MOV R51, RZ, RZ, -R51 ;  /* 0x000000ffff33c224 */ /* 0x000fe200078e0a33 */
[----:B------:R-:W-:Y:S01]  /*2f20*/  ISETP.GT.U32.AND P4, PT, R251, R52, PT ;  /* 0x00000034fb00720c */ /* 0x000fe20003f84070 */
[----:B------:R-:W-:Y:S01]  /*2f30*/  IMAD.HI.U32 R41, R93, R124, RZ ;  /* 0x0000007c5d297227 */ /* 0x000fe200078e00ff */
[----:B------:R-:W-:-:S03]  /*2f40*/  IADD3 R174, R248, 0x71, RZ ;  /* 0x00000071f8ae7810 */ /* 0x000fc60007ffe0ff */
[----:B------:R-:W-:Y:S01]  /*2f50*/  @!P5 IMAD.MOV R50, RZ, RZ, -R50 ;  /* 0x000000ffff32d224 */ /* 0x000fe200078e0a32 */
[----:B------:R-:W-:Y:S01]  /*2f60*/  ISETP.GT.U32.AND P5, PT, R251, R100, PT ;  /* 0x00000064fb00720c */ /* 0x000fe20003fa4070 */
[----:B------:R-:W-:-:S04]  /*2f70*/  IMAD.HI.U32 R40, R93, R122, RZ ;  /* 0x0000007a5d287227 */ /* 0x000fc800078e00ff */
[C---:B------:R-:W-:Y:S02]  /*2f80*/  IMAD R72, R251.reuse, R5, R72 ;  /* 0x00000005fb487224 */ /* 0x040fe400078e0248 */
[----:B------:R-:W-:Y:S01]  /*2f90*/  @!P4 IMAD.IADD R52, R52, 0x1, -R251 ;  /* 0x000000013434c824 */ /* 0x000fe200078e0afb */
[----:B------:R-:W-:Y:S01]  /*2fa0*/  ISETP.GT.U32.AND P4, PT, R251, R54, PT ;  /* 0x00000036fb00720c */ /* 0x000fe20003f84070 */
[----:B------:R-:W-:Y:S02]  /*2fb0*/  IMAD.MOV R2, RZ, RZ, -R2 ;  /* 0x000000ffff027224 */ /* 0x000fe400078e0a02 */
[----:B------:R-:W-:-:S04]  /*2fc0*/  IMAD.HI.U32 R5, R93, R8, RZ ;  /* 0x000000085d057227 */ /* 0x000fc800078e00ff */
[----:B------:R-:W-:Y:S02]  /*2fd0*/  IMAD.MOV R0, RZ, RZ, -R0 ;  /* 0x000000ffff007224 */ /* 0x000fe400078e0a00 */
[----:B------:R-:W-:Y:S02]  /*2fe0*/  IMAD.MOV R41, RZ, RZ, -R41 ;  /* 0x000000ffff297224 */ /* 0x000fe400078e0a29 */
[----:B------:R-:W-:Y:S02]  /*2ff0*/  IMAD.MOV R40, RZ, RZ, -R40 ;  /* 0x000000ffff287224 */ /* 0x000fe400078e0a28 */
[----:B------:R-:W-:Y:S01]  /*3000*/  @!P3 IMAD.IADD R102, R102, 0x1, -R251 ;  /* 0x000000016666b824 */ /* 0x000fe200078e0afb */
[----:B------:R-:W-:Y:S01]  /*3010*/  ISETP.GE.AND P3, PT, R131, RZ, PT ;  /* 0x000000ff8300720c */ /* 0x000fe20003f66270 */
[----:B------:R-:W-:Y:S01]  /*3020*/  IMAD R70, R251, R2, R70 ;  /* 0x00000002fb467224 */ /* 0x000fe200078e0246 */
[----:B------:R-:W-:Y:S01]  /*3030*/  IADD3 R131, R248, 0x69, RZ ;  /* 0x00000069f8837810 */ /* 0x000fe20007ffe0ff */
[----:B------:R-:W-:-:S02]  /*3040*/  IMAD.MOV R5, RZ, RZ, -R5 ;  /* 0x000000ffff057224 */ /* 0x000fc400078e0a05 */
[----:B------:R-:W-:Y:S02]  /*3050*/  IMAD R79, R251, R0, R6 ;  /* 0x00000000fb4f7224 */ /* 0x000fe400078e0206 */
[----:B------:R-:W-:-:S04]  /*3060*/  IMAD.HI.U32 R2, R93, R78, RZ ;  /* 0x0000004e5d027227 */ /* 0x000fc800078e00ff */
[----:B------:R-:W-:-:S04]  /*3070*/  IMAD.HI.U32 R6, R93, R16, RZ ;  /* 0x000000105d067227 */ /* 0x000fc800078e00ff */
[C---:B------:R-:W-:Y:S01]  /*3080*/  IMAD R41, R251.reuse, R41, R124 ;  /* 0x00000029fb297224 */ /* 0x040fe200078e027c */
[C---:B------:R-:W-:Y:S01]  /*3090*/  IADD3 R124, R248.reuse, 0x65, RZ ;  /* 0x00000065f87c7810 */ /* 0x040fe20007ffe0ff */
[C---:B------:R-:W-:Y:S01]  /*30a0*/  IMAD R40, R251.reuse, R40, R122 ;  /* 0x00000028fb287224 */ /* 0x040fe200078e027a */
[----:B------:R-:W-:Y:S01]  /*30b0*/  IADD3 R122, R248, 0x67, RZ ;  /* 0x00000067f87a7810 */ /* 0x000fe20007ffe0ff */
[--C-:B------:R-:W-:Y:S01]  /*30c0*/  @!P5 IMAD.IADD R100, R100, 0x1, -R251.reuse ;  /* 0x000000016464d824 */ /* 0x100fe200078e0afb */
[C---:B------:R-:W-:Y:S01]  /*30d0*/  ISETP.GT.U32.AND P5, PT, R251.reuse, R102, PT ;  /* 0x00000066fb00720c */ /* 0x040fe20003fa4070 */
[----:B------:R-:W-:Y:S01]  /*30e0*/  @!P4 IMAD.IADD R54, R54, 0x1, -R251 ;  /* 0x000000013636c824 */ /* 0x000fe200078e0afb */
[----:B------:R-:W-:Y:S01]  /*30f0*/  STL [R1+0x291c], R124 ;  /* 0x00291c7c01007387 */ /* 0x000fe20000100800 */
[----:B------:R-:W-:Y:S01]  /*3100*/  IMAD R0, R251, R5, R8 ;  /* 0x00000005fb007224 */ /* 0x000fe200078e0208 */
[----:B------:R-:W-:Y:S01]  /*3110*/  IABS R8, R166 ;  /* 0x000000a600087213 */ /* 0x000fe20000000000 */
[----:B------:R-:W-:Y:S01]  /*3120*/  IMAD.MOV R2, RZ, RZ, -R2 ;  /* 0x000000ffff027224 */ /* 0x000fe200078e0a02 */
[----:B------:R-:W-:Y:S01]  /*3130*/  IABS R55, R122 ;  /* 0x0000007a00377213 */ /* 0x000fe20000000000 */
[----:B------:R-:W-:Y:S01]  /*3140*/  IMAD.HI.U32 R5, R93, R14, RZ ;  /* 0x0000000e5d057227 */ /* 0x000fe200078e00ff */
[----:B------:R-:W-:Y:S01]  /*3150*/  STL [R1+0x2928], R123 ;  /* 0x0029287b01007387 */ /* 0x000fe20000100800 */
[----:B------:R-:W-:-:S02]  /*3160*/  ISETP.GT.U32.AND P4, PT, R251, R54, PT ;  /* 0x00000036fb00720c */ /* 0x000fc40003f84070 */
[----:B------:R-:W-:Y:S01]  /*3170*/  IMAD.MOV R6, RZ, RZ, -R6 ;  /* 0x000000ffff067224 */ /* 0x000fe200078e0a06 */
[----:B------:R-:W-:Y:S01]  /*3180*/  STL [R1+0x2934], R122 ;  /* 0x0029347a01007387 */ /* 0x000fe20000100800 */
[----:B------:R-:W-:Y:S01]  /*3190*/  @!P6 IMAD.MOV R52, RZ, RZ, -R52 ;  /* 0x000000ffff34e224 */ /* 0x000fe200078e0a34 */
[C---:B------:R-:W-:Y:S01]  /*31a0*/  ISETP.GT.U32.AND P6, PT, R251.reuse, R100, PT ;  /* 0x00000064fb00720c */ /* 0x040fe20003fc4070 */
[C---:B------:R-:W-:Y:S01]  /*31b0*/  IMAD R78, R251.reuse, R2, R78 ;  /* 0x00000002fb4e7224 */ /* 0x040fe200078e024e */
[----:B------:R-:W-:Y:S01]  /*31c0*/  STL [R1+0x78], R51 ;  /* 0x0000783301007387 */ /* 0x000fe20000100800 */
[----:B------:R-:W-:Y:S01]  /*31d0*/  IMAD.MOV R5, RZ, RZ, -R5 ;  /* 0x000000ffff057224 */ /* 0x000fe200078e0a05 */
[----:B------:R-:W-:Y:S01]  /*31e0*/  IABS R112, R124 ;  /* 0x0000007c00707213 */ /* 0x000fe20000000000 */
[----:B------:R-:W-:Y:S01]  /*31f0*/  IMAD R6, R251, R6, R16 ;  /* 0x00000006fb067224 */ /* 0x000fe200078e0210 */
[----:B------:R-:W-:Y:S01]  /*3200*/  IABS R16, R83 ;  /* 0x0000005300107213 */ /* 0x000fe20000000000 */
[----:B------:R-:W-:Y:S01]  /*3210*/  IMAD.HI.U32 R2, R93, R8, RZ ;  /* 0x000000085d027227 */ /* 0x000fe200078e00ff */
[----:B------:R1:W-:Y:S03]  /*3220*/  STL [R1+0x74], R106 ;  /* 0x0000746a01007387 */ /* 0x0003e60000100800 */
[----:B------:R-:W-:Y:S01]  /*3230*/  IMAD R5, R251, R5, R14 ;  /* 0x00000005fb057224 */ /* 0x000fe200078e020e */
[----:B------:R-:W-:Y:S01]  /*3240*/  IABS R14, R158 ;  /* 0x0000009e000e7213 */ /* 0x000fe20000000000 */
[----:B------:R-:W-:Y:S01]  /*3250*/  IMAD.MOV R2, RZ, RZ, -R2 ;  /* 0x000000ffff027224 */ /* 0x000fe200078e0a02 */
[----:B------:R-:W-:Y:S01]  /*3260*/  STL [R1+0x70], R50 ;  /* 0x0000703201007387 */ /* 0x000fe20000100800 */
[----:B------:R-:W-:-:S03]  /*3270*/  IMAD.HI.U32 R9, R93, R16, RZ ;  /* 0x000000105d097227 */ /* 0x000fc600078e00ff */
[----:B------:R-:W-:Y:S01]  /*3280*/  STL [R1+0x6c], R52 ;  /* 0x00006c3401007387 */ /* 0x000fe20000100800 */
[----:B-1----:R-:W-:Y:S02]  /*3290*/  IMAD.MOV.U32 R106, RZ, RZ, R55 ;  /* 0x000000ffff6a7224 */ /* 0x002fe400078e0037 */
[----:B------:R-:W-:Y:S01]  /*32a0*/  IMAD.MOV.U32 R55, RZ, RZ, R104 ;  /* 0x000000ffff377224 */ /* 0x000fe200078e0068 */
[----:B------:R-:W-:Y:S01]  /*32b0*/  STL [R1+0x2944], R176 ;  /* 0x002944b001007387 */ /* 0x000fe20000100800 */
[----:B------:R-:W-:Y:S01]  /*32c0*/  IMAD.HI.U32 R11, R93, R20, RZ ;  /* 0x000000145d0b7227 */ /* 0x000fe200078e00ff */
[----:B------:R-:W-:-:S03]  /*32d0*/  IABS R104, R176 ;  /* 0x000000b000687213 */ /* 0x000fc60000000000 */
[----:B------:R-:W-:Y:S01]  /*32e0*/  @!P3 IMAD.MOV R55, RZ, RZ, -R55 ;  /* 0x000000ffff37b224 */ /* 0x000fe200078e0a37 */
[----:B------:R-:W-:Y:S01]  /*32f0*/  ISETP.GT.U32.AND P3, PT, R251, R98, PT ;  /* 0x00000062fb00720c */ /* 0x000fe20003f64070 */
[----:B------:R-:W-:Y:S01]  /*3300*/  @!P5 IMAD.IADD R102, R102, 0x1, -R251 ;  /* 0x000000016666d824 */ /* 0x000fe200078e0afb */
[----:B------:R-:W-:Y:S01]  /*3310*/  ISETP.GE.AND P5, PT, R173, RZ, PT ;  /* 0x000000ffad00720c */ /* 0x000fe20003fa6270 */
[----:B------:R-:W-:Y:S01]  /*3320*/  IMAD R2, R251, R2, R8 ;  /* 0x00000002fb027224 */ /* 0x000fe200078e0208 */
[----:B------:R-:W-:Y:S01]  /*3330*/  STL [R1+0x68], R55 ;  /* 0x0000683701007387 */ /* 0x000fe20000100800 */
[----:B------:R-:W-:Y:S01]  /*3340*/  IMAD.HI.U32 R8, R93, R14, RZ ;  /* 0x0000000e5d087227 */ /* 0x000fe200078e00ff */
[----:B------:R-:W-:Y:S02]  /*3350*/  IADD3 R173, R248, 0x7b, RZ ;  /* 0x0000007bf8ad7810 */ /* 0x000fe40007ffe0ff */
[----:B------:R-:W-:Y:S01]  /*3360*/  STL [R1+0x295c], R131 ;  /* 0x00295c8301007387 */ /* 0x000fe20000100800 */
[----:B------:R-:W-:Y:S01]  /*3370*/  IMAD.MOV R9, RZ, RZ, -R9 ;  /* 0x000000ffff097224 */ /* 0x000fe200078e0a09 */
[----:B------:R-:W-:Y:S01]  /*3380*/  IADD3 R8, -R8, RZ, RZ ;  /* 0x000000ff08087210 */ /* 0x000fe20007ffe1ff */
[----:B------:R-:W-:-:S02]  /*3390*/  IMAD.MOV R11, RZ, RZ, -R11 ;  /* 0x000000ffff0b7224 */ /* 0x000fc400078e0a0b */
[--C-:B------:R-:W-:Y:S01]  /*33a0*/  @!P6 IMAD.IADD R100, R100, 0x1, -R251.reuse ;  /* 0x000000016464e824 */ /* 0x100fe200078e0afb */
[C---:B------:R-:W-:Y:S01]  /*33b0*/  ISETP.GT.U32.AND P6, PT, R251.reuse, R96, PT ;  /* 0x00000060fb00720c */ /* 0x040fe20003fc4070 */
[----:B------:R-:W-:Y:S01]  /*33c0*/  @!P4 IMAD.IADD R54, R54, 0x1, -R251 ;  /* 0x000000013636c824 */ /* 0x000fe200078e0afb */
[----:B------:R-:W-:Y:S01]  /*33d0*/  ISETP.GE.AND P4, PT, R172, RZ, PT ;  /* 0x000000ffac00720c */ /* 0x000fe20003f86270 */
[C---:B------:R-:W-:Y:S01]  /*33e0*/  IMAD R9, R251.reuse, R9, R16 ;  /* 0x00000009fb097224 */ /* 0x040fe200078e0210 */
[----:B------:R-:W-:Y:S01]  /*33f0*/  IADD3 R172, R248, 0x7f, RZ ;  /* 0x0000007ff8ac7810 */ /* 0x000fe20007ffe0ff */
[----:B------:R-:W-:Y:S01]  /*3400*/  IMAD R11, R251, R11, R20 ;  /* 0x0000000bfb0b7224 */ /* 0x000fe200078e0214 */
[----:B------:R-:W-:Y:S01]  /*3410*/  IABS R20, R87 ;  /* 0x0000005700147213 */ /* 0x000fe20000000000 */
[----:B------:R-:W-:-:S04]  /*3420*/  IMAD.HI.U32 R16, R93, R28, RZ ;  /* 0x0000001c5d107227 */ /* 0x000fc800078e00ff */
[----:B------:R-:W-:-:S04]  /*3430*/  IMAD.HI.U32 R36, R93, R128, RZ ;  /* 0x000000805d247227 */ /* 0x000fc800078e00ff */
[----:B------:R-:W-:Y:S02]  /*3440*/  IMAD.MOV R16, RZ, RZ, -R16 ;  /* 0x000000ffff107224 */ /* 0x000fe400078e0a10 */
[----:B------:R-:W-:Y:S02]  /*3450*/  IMAD.MOV R36, RZ, RZ, -R36 ;  /* 0x000000ffff247224 */ /* 0x000fe400078e0a24 */
[----:B------:R-:W-:Y:S02]  /*3460*/  IMAD R8, R251, R8, R14 ;  /* 0x00000008fb087224 */ /* 0x000fe400078e020e */
[----:B------:R-:W-:-:S04]  /*3470*/  IMAD.HI.U32 R13, R93, R20, RZ ;  /* 0x000000145d0d7227 */ /* 0x000fc800078e00ff */
[----:B------:R-:W-:-:S04]  /*3480*/  IMAD.HI.U32 R14, R93, R24, RZ ;  /* 0x000000185d0e7227 */ /* 0x000fc800078e00ff */
[----:B------:R-:W-:Y:S01]  /*3490*/  @!P3 IMAD.IADD R98, R98, 0x1, -R251 ;  /* 0x000000016262b824 */ /* 0x000fe200078e0afb */
[----:B------:R-:W-:Y:S01]  /*34a0*/  ISETP.GE.AND P3, PT, R127, RZ, PT ;  /* 0x000000ff7f00720c */ /* 0x000fe20003f66270 */
[----:B------:R-:W-:Y:S01]  /*34b0*/  @!P5 IMAD.MOV R102, RZ, RZ, -R102 ;  /* 0x000000ffff66d224 */ /* 0x000fe200078e0a66 */
[C---:B------:R-:W-:Y:S01]  /*34c0*/  ISETP.GT.U32.AND P5, PT, R251.reuse, R56, PT ;  /* 0x00000038fb00720c */ /* 0x040fe20003fa4070 */
[C---:B------:R-:W-:Y:S01]  /*34d0*/  IMAD R16, R251.reuse, R16, R28 ;  /* 0x00000010fb107224 */ /* 0x040fe200078e021c */
[----:B------:R-:W-:Y:S01]  /*34e0*/  IABS R28, R91 ;  /* 0x0000005b001c7213 */ /* 0x000fe20000000000 */
[----:B------:R-:W-:Y:S01]  /*34f0*/  IMAD R36, R251, R36, R128 ;  /* 0x00000024fb247224 */ /* 0x000fe200078e0280 */
[C---:B------:R-:W-:Y:S01]  /*3500*/  IADD3 R128, R248.reuse, 0x6a, RZ ;  /* 0x0000006af8807810 */ /* 0x040fe20007ffe0ff */
[----:B------:R-:W-:Y:S01]  /*3510*/  IMAD.MOV R13, RZ, RZ, -R13 ;  /* 0x000000ffff0d7224 */ /* 0x000fe200078e0a0d */
[----:B------:R-:W-:Y:S01]  /*3520*/  IADD3 R127, R248, 0x6c, RZ ;  /* 0x0000006cf87f7810 */ /* 0x000fe20007ffe0ff */
[----:B------:R-:W-:-:S02]  /*3530*/  IMAD.MOV R14, RZ, RZ, -R14 ;  /* 0x000000ffff0e7224 */ /* 0x000fc400078e0a0e */
[----:B------:R-:W-:Y:S01]  /*3540*/  @!P6 IMAD.IADD R96, R96, 0x1, -R251 ;  /* 0x000000016060e824 */ /* 0x000fe200078e0afb */
[C---:B------:R-:W-:Y:S01]  /*3550*/  ISETP.GT.U32.AND P6, PT, R251.reuse, R98, PT ;  /* 0x00000062fb00720c */ /* 0x040fe20003fc4070 */
[----:B------:R-:W-:Y:S01]  /*3560*/  @!P4 IMAD.MOV R100, RZ, RZ, -R100 ;  /* 0x000000ffff64c224 */ /* 0x000fe200078e0a64 */
[----:B------:R-:W-:Y:S01]  /*3570*/  STL [R1+0x2974], R128 ;  /* 0x0029748001007387 */ /* 0x000fe20000100800 */
[C---:B------:R-:W-:Y:S01]  /*3580*/  IMAD R13, R251.reuse, R13, R20 ;  /* 0x0000000dfb0d7224 */ /* 0x040fe200078e0214 */
[C---:B------:R-:W-:Y:S01]  /*3590*/  ISETP.GT.U32.AND P4, PT, R251.reuse, R96, PT ;  /* 0x00000060fb00720c */ /* 0x040fe20003f84070 */
[----:B------:R-:W-:Y:S01]  /*35a0*/  IMAD R14, R251, R14, R24 ;  /* 0x0000000efb0e7224 */ /* 0x000fe200078e0218 */
[----:B------:R-:W-:Y:S01]  /*35b0*/  IABS R24, R155 ;  /* 0x0000009b00187213 */ /* 0x000fe20000000000 */
[C---:B------:R-:W-:Y:S01]  /*35c0*/  IMAD.HI.U32 R19, R93.reuse, R28, RZ ;  /* 0x0000001c5d137227 */ /* 0x040fe200078e00ff */
[----:B------:R-:W-:Y:S03]  /*35d0*/  STL [R1+0x64], R102 ;  /* 0x0000646601007387 */ /* 0x000fe60000100800 */
[----:B------:R-:W-:Y:S01]  /*35e0*/  IMAD.HI.U32 R20, R93, R30, RZ ;  /* 0x0000001e5d147227 */ /* 0x000fe200078e00ff */
[----:B------:R1:W-:Y:S03]  /*35f0*/  STL [R1+0x60], R100 ;  /* 0x0000606401007387 */ /* 0x0003e60000100800 */
[----:B------:R-:W-:-:S02]  /*3600*/  IMAD.MOV R19, RZ, RZ, -R19 ;  /* 0x000000ffff137224 */ /* 0x000fc400078e0a13 */
[----:B------:R-:W-:Y:S02]  /*3610*/  IMAD.MOV R20, RZ, RZ, -R20 ;  /* 0x000000ffff147224 */ /* 0x000fe400078e0a14 */
[----:B------:R-:W-:-:S04]  /*3620*/  IMAD.HI.U32 R17, R93, R24, RZ ;  /* 0x000000185d117227 */ /* 0x000fc800078e00ff */
[----:B-1----:R-:W-:Y:S02]  /*3630*/  IMAD.MOV.U32 R100, RZ, RZ, R54 ;  /* 0x000000ffff647224 */ /* 0x002fe400078e0036 */
[----:B------:R-:W-:Y:S02]  /*3640*/  @!P5 IMAD.IADD R56, R56, 0x1, -R251 ;  /* 0x000000013838d824 */ /* 0x000fe400078e0afb */
[----:B------:R-:W-:Y:S01]  /*3650*/  @!P3 IMAD.MOV R100, RZ, RZ, -R100 ;  /* 0x000000ffff64b224 */ /* 0x000fe200078e0a64 */
[C---:B------:R-:W-:Y:S01]  /*3660*/  ISETP.GT.U32.AND P3, PT, R251.reuse, R58, PT ;  /* 0x0000003afb00720c */ /* 0x040fe20003f64070 */
[C---:B------:R-:W-:Y:S01]  /*3670*/  IMAD R19, R251.reuse, R19, R28 ;  /* 0x00000013fb137224 */ /* 0x040fe200078e021c */
[----:B------:R-:W-:Y:S01]  /*3680*/  IABS R28, R101 ;  /* 0x00000065001c7213 */ /* 0x000fe20000000000 */
[C---:B------:R-:W-:Y:S01]  /*3690*/  IMAD R20, R251.reuse, R20, R30 ;  /* 0x00000014fb147224 */ /* 0x040fe200078e021e */
[----:B------:R-:W-:Y:S01]  /*36a0*/  IABS R30, R99 ;  /* 0x00000063001e7213 */ /* 0x000fe20000000000 */
[----:B------:R-:W-:Y:S01]  /*36b0*/  IMAD.MOV R17, RZ, RZ, -R17 ;  /* 0x000000ffff117224 */ /* 0x000fe200078e0a11 */
[----:B------:R-:W-:Y:S01]  /*36c0*/  ISETP.GT.U32.AND P5, PT, R251, R56, PT ;  /* 0x00000038fb00720c */ /* 0x000fe20003fa4070 */
[----:B------:R-:W-:Y:S01]  /*36d0*/  @!P6 IMAD.IADD R98, R98, 0x1, -R251 ;  /* 0x000000016262e824 */ /* 0x000fe200078e0afb */
[----:B------:R-:W-:Y:S01]  /*36e0*/  ISETP.GE.AND P6, PT, R125, RZ, PT ;  /* 0x000000ff7d00720c */ /* 0x000fe20003fc6270 */
[----:B------:R-:W-:Y:S01]  /*36f0*/  IMAD R17, R251, R17, R24 ;  /* 0x00000011fb117224 */ /* 0x000fe200078e0218 */
[----:B------:R-:W-:Y:S01]  /*3700*/  IADD3 R125, R248, 0x6b, RZ ;  /* 0x0000006bf87d7810 */ /* 0x000fe20007ffe0ff */
[C---:B------:R-:W-:Y:S01]  /*3710*/  IMAD.HI.U32 R23, R93.reuse, R28, RZ ;  /* 0x0000001c5d177227 */ /* 0x040fe200078e00ff */
[----:B------:R1:W-:Y:S03]  /*3720*/  STL [R1+0x5c], R100 ;  /* 0x00005c6401007387 */ /* 0x0003e60000100800 */
[C---:B------:R-:W-:Y:S01]  /*3730*/  IMAD.HI.U32 R24, R93.reuse, R30, RZ ;  /* 0x0000001e5d187227 */ /* 0x040fe200078e00ff */
[----:B------:R-:W-:Y:S03]  /*3740*/  STL [R1+0x2990], R125 ;  /* 0x0029907d01007387 */ /* 0x000fe60000100800 */
[----:B------:R-:W-:Y:S01]  /*3750*/  IMAD.HI.U32 R25, R93, R130, RZ ;  /* 0x000000825d197227 */ /* 0x000fe200078e00ff */
[----:B------:R-:W-:Y:S01]  /*3760*/  STL [R1+0x2998], R127 ;  /* 0x0029987f01007387 */ /* 0x000fe20000100800 */
[----:B-1----:R-:W-:-:S02]  /*3770*/  IABS R100, R126 ;  /* 0x0000007e00647213 */ /* 0x002fc40000000000 */
[----:B------:R-:W-:Y:S01]  /*3780*/  @!P4 IMAD.IADD R96, R96, 0x1, -R251 ;  /* 0x000000016060c824 */ /* 0x000fe200078e0afb */
[----:B------:R-:W-:Y:S01]  /*3790*/  ISETP.GE.AND P4, PT, R61, RZ, PT ;  /* 0x000000ff3d00720c */ /* 0x000fe20003f86270 */
[----:B------:R-:W-:Y:S01]  /*37a0*/  IMAD.MOV R23, RZ, RZ, -R23 ;  /* 0x000000ffff177224 */ /* 0x000fe200078e0a17 */
[----:B------:R-:W-:Y:S01]  /*37b0*/  STL [R1+0x29a4], R126 ;  /* 0x0029a47e01007387 */ /* 0x000fe20000100800 */
[----:B------:R-:W-:Y:S02]  /*37c0*/  IMAD.MOV R24, RZ, RZ, -R24 ;  /* 0x000000ffff187224 */ /* 0x000fe400078e0a18 */
[----:B------:R-:W-:Y:S02]  /*37d0*/  IMAD.MOV R25, RZ, RZ, -R25 ;  /* 0x000000ffff197224 */ /* 0x000fe400078e0a19 */
[----:B------:R-:W-:Y:S02]  /*37e0*/  @!P3 IMAD.IADD R58, R58, 0x1, -R251 ;  /* 0x000000013a3ab824 */ /* 0x000fe400078e0afb */
[----:B------:R-:W-:-:S02]  /*37f0*/  IMAD R22, R251, R23, R28 ;  /* 0x00000017fb167224 */ /* 0x000fc400078e021c */
[C---:B------:R-:W-:Y:S01]  /*3800*/  IMAD R23, R251.reuse, R24, R30 ;  /* 0x00000018fb177224 */ /* 0x040fe200078e021e */
[C---:B------:R-:W-:Y:S01]  /*3810*/  ISETP.GT.U32.AND P3, PT, R251.reuse, R58, PT ;  /* 0x0000003afb00720c */ /* 0x040fe20003f64070 */
[C---:B------:R-:W-:Y:S01]  /*3820*/  IMAD R24, R251.reuse, R25, R130 ;  /* 0x00000019fb187224 */ /* 0x040fe200078e0282 */
[----:B------:R-:W-:Y:S01]  /*3830*/  IABS R130, R107 ;  /* 0x0000006b00827213 */ /* 0x000fe20000000000 */
[----:B------:R-:W-:Y:S01]  /*3840*/  @!P6 IMAD.MOV R98, RZ, RZ, -R98 ;  /* 0x000000ffff62e224 */ /* 0x000fe200078e0a62 */
[C---:B------:R-:W-:Y:S01]  /*3850*/  ISETP.GT.U32.AND P6, PT, R251.reuse, R94, PT ;  /* 0x0000005efb00720c */ /* 0x040fe20003fc4070 */
[----:B------:R-:W-:Y:S01]  /*3860*/  @!P5 IMAD.IADD R56, R56, 0x1, -R251 ;  /* 0x000000013838d824 */ /* 0x000fe200078e0afb */
[----:B------:R-:W-:Y:S01]  /*3870*/  ISETP.GT.U32.AND P5, PT, R251, R90, PT ;  /* 0x0000005afb00720c */ /* 0x000fe20003fa4070 */
[----:B------:R-:W-:Y:S01]  /*3880*/  IMAD.MOV.U32 R61, RZ, RZ, R96 ;  /* 0x000000ffff3d7224 */ /* 0x000fe200078e0060 */
[----:B------:R1:W-:Y:S01]  /*3890*/  STL [R1+0x58], R98 ;  /* 0x0000586201007387 */ /* 0x0003e20000100800 */
[----:B------:R-:W-:Y:S01]  /*38a0*/  IMAD.HI.U32 R26, R93, R130, RZ ;  /* 0x000000825d1a7227 */ /* 0x000fe200078e00ff */
[----:B------:R-:W-:-:S03]  /*38b0*/  IABS R96, R125 ;  /* 0x0000007d00607213 */ /* 0x000fc60000000000 */
[----:B------:R-:W-:Y:S01]  /*38c0*/  @!P4 IMAD.MOV R61, RZ, RZ, -R61 ;  /* 0x000000ffff3dc224 */ /* 0x000fe200078e0a3d */
[----:B------:R-:W-:Y:S01]  /*38d0*/  ISETP.GE.AND P4, PT, R57, RZ, PT ;  /* 0x000000ff3900720c */ /* 0x000fe20003f86270 */
[----:B------:R-:W-:Y:S02]  /*38e0*/  IMAD.MOV R26, RZ, RZ, -R26 ;  /* 0x000000ffff1a7224 */ /* 0x000fe400078e0a1a */
[--C-:B------:R-:W-:Y:S01]  /*38f0*/  @!P3 IMAD.IADD R58, R58, 0x1, -R251.reuse ;  /* 0x000000013a3ab824 */ /* 0x100fe200078e0afb */
[C---:B------:R-:W-:Y:S01]  /*3900*/  ISETP.GT.U32.AND P3, PT, R251.reuse, R88, PT ;  /* 0x00000058fb00720c */ /* 0x040fe20003f64070 */
[----:B------:R-:W-:Y:S01]  /*3910*/  IMAD R26, R251, R26, R130 ;  /* 0x0000001afb1a7224 */ /* 0x000fe200078e0282 */
[----:B------:R-:W-:Y:S01]  /*3920*/  IABS R130, R180 ;  /* 0x000000b400827213 */ /* 0x000fe20000000000 */
[--C-:B------:R-:W-:Y:S01]  /*3930*/  @!P6 IMAD.IADD R94, R94, 0x1, -R251.reuse ;  /* 0x000000015e5ee824 */ /* 0x100fe200078e0afb */
[----:B------:R-:W-:Y:S01]  /*3940*/  ISETP.GE.AND P6, PT, R59, RZ, PT ;  /* 0x000000ff3b00720c */ /* 0x000fe20003fc6270 */
[----:B------:R-:W-:Y:S01]  /*3950*/  @!P5 IMAD.IADD R90, R90, 0x1, -R251 ;  /* 0x000000015a5ad824 */ /* 0x000fe200078e0afb */
[----:B------:R2:W-:Y:S01]  /*3960*/  STL [R1+0x54], R61 ;  /* 0x0000543d01007387 */ /* 0x0005e20000100800 */
[----:B------:R-:W-:Y:S01]  /*3970*/  IMAD.HI.U32 R31, R93, R130, RZ ;  /* 0x000000825d1f7227 */ /* 0x000fe200078e00ff */
[----:B-1----:R-:W-:-:S02]  /*3980*/  IABS R98, R127 ;  /* 0x0000007f00627213 */ /* 0x002fc40000000000 */
[C---:B------:R-:W-:Y:S01]  /*3990*/  ISETP.GT.U32.AND P5, PT, R251.reuse, R90, PT ;  /* 0x0000005afb00720c */ /* 0x040fe20003fa4070 */
[----:B------:R-:W-:Y:S01]  /*39a0*/  @!P4 IMAD.MOV R56, RZ, RZ, -R56 ;  /* 0x000000ffff38c224 */ /* 0x000fe200078e0a38 */
[C---:B------:R-:W-:Y:S01]  /*39b0*/  ISETP.GT.U32.AND P4, PT, R251.reuse, R94, PT ;  /* 0x0000005efb00720c */ /* 0x040fe20003f84070 */
[----:B------:R-:W-:Y:S02]  /*39c0*/  IMAD.MOV R31, RZ, RZ, -R31 ;  /* 0x000000ffff1f7224 */ /* 0x000fe400078e0a1f */
[----:B------:R-:W-:Y:S01]  /*39d0*/  @!P3 IMAD.IADD R88, R88, 0x1, -R251 ;  /* 0x000000015858b824 */ /* 0x000fe200078e0afb */
[----:B------:R-:W-:Y:S01]  /*39e0*/  STL [R1+0x50], R56 ;  /* 0x0000503801007387 */ /* 0x000fe20000100800 */
[C---:B------:R-:W-:Y:S01]  /*39f0*/  IMAD R31, R251.reuse, R31, R130 ;  /* 0x0000001ffb1f7224 */ /* 0x040fe200078e0282 */
[----:B------:R-:W-:Y:S01]  /*3a00*/  IABS R130, R163 ;  /* 0x000000a300827213 */ /* 0x000fe20000000000 */
[----:B------:R-:W-:Y:S01]  /*3a10*/  @!P6 IMAD.MOV R58, RZ, RZ, -R58 ;  /* 0x000000ffff3ae224 */ /* 0x000fe200078e0a3a */
[----:B------:R-:W-:Y:S01]  /*3a20*/  ISETP.GT.U32.AND P6, PT, R251, R86, PT ;  /* 0x00000056fb00720c */ /* 0x000fe20003fc4070 */
[----:B--2---:R-:W-:Y:S01]  /*3a30*/  IMAD.HI.U32 R61, R93, R100, RZ ;  /* 0x000000645d3d7227 */ /* 0x004fe200078e00ff */
[----:B------:R-:W-:-:S02]  /*3a40*/  ISETP.GT.U32.AND P3, PT, R251, R88, PT ;  /* 0x00000058fb00720c */ /* 0x000fc40003f64070 */
[----:B------:R1:W-:Y:S01]  /*3a50*/  STL [R1+0x4c], R58 ;  /* 0x00004c3a01007387 */ /* 0x0003e20000100800 */
[----:B------:R-:W-:Y:S01]  /*3a60*/  @!P5 IMAD.IADD R90, R90, 0x1, -R251 ;  /* 0x000000015a5ad824 */ /* 0x000fe200078e0afb */
[----:B------:R-:W-:Y:S01]  /*3a70*/  ISETP.GE.AND P5, PT, R129, RZ, PT ;  /* 0x000000ff8100720c */ /* 0x000fe20003fa6270 */
[----:B------:R-:W-:Y:S01]  /*3a80*/  IMAD.HI.U32 R37, R93, R130, RZ ;  /* 0x000000825d257227 */ /* 0x000fe200078e00ff */
[----:B------:R-:W-:-:S03]  /*3a90*/  IADD3 R129, R248, 0x6f, RZ ;  /* 0x0000006ff8817810 */ /* 0x000fc60007ffe0ff */
[----:B------:R-:W-:Y:S01]  /*3aa0*/  @!P4 IMAD.IADD R94, R94, 0x1, -R251 ;  /* 0x000000015e5ec824 */ /* 0x000fe200078e0afb */
[C---:B------:R-:W-:Y:S01]  /*3ab0*/  ISETP.GT.U32.AND P4, PT, R251.reuse, R60, PT ;  /* 0x0000003cfb00720c */ /* 0x040fe20003f84070 */
[----:B------:R-:W-:Y:S02]  /*3ac0*/  IMAD.MOV R61, RZ, RZ, -R61 ;  /* 0x000000ffff3d7224 */ /* 0x000fe400078e0a3d */
[----:B------:R-:W-:Y:S02]  /*3ad0*/  IMAD.MOV R37, RZ, RZ, -R37 ;  /* 0x000000ffff257224 */ /* 0x000fe400078e0a25 */
[C---:B-1----:R-:W-:Y:S02]  /*3ae0*/  IMAD R58, R251.reuse, R61, R100 ;  /* 0x0000003dfb3a7224 */ /* 0x042fe400078e0264 */
[----:B------:R-:W-:Y:S01]  /*3af0*/  IMAD R37, R251, R37, R130 ;  /* 0x00000025fb257224 */ /* 0x000fe200078e0282 */
[----:B------:R-:W-:Y:S01]  /*3b00*/  IADD3 R130, R248, 0x6e, RZ ;  /* 0x0000006ef8827810 */ /* 0x000fe20007ffe0ff */
[----:B------:R-:W-:-:S02]  /*3b10*/  IMAD.MOV.U32 R61, RZ, RZ, R94 ;  /* 0x000000ffff3d7224 */ /* 0x000fc400078e005e */
[--C-:B------:R-:W-:Y:S01]  /*3b20*/  @!P6 IMAD.IADD R86, R86, 0x1, -R251.reuse ;  /* 0x000000015656e824 */ /* 0x100fe200078e0afb */
[----:B------:R-:W-:Y:S01]  /*3b30*/  ISETP.GE.AND P6, PT, R137, RZ, PT ;  /* 0x000000ff8900720c */ /* 0x000fe20003fc6270 */
[--C-:B------:R-:W-:Y:S01]  /*3b40*/  @!P3 IMAD.IADD R88, R88, 0x1, -R251.reuse ;  /* 0x000000015858b824 */ /* 0x100fe200078e0afb */
[----:B------:R-:W-:Y:S01]  /*3b50*/  @!P5 IADD3 R61, -R61, RZ, RZ ;  /* 0x000000ff3d3dd210 */ /* 0x000fe20007ffe1ff */
[----:B------:R-:W-:Y:S01]  /*3b60*/  STL [R1+0x29b0], R130 ;  /* 0x0029b08201007387 */ /* 0x000fe20000100800 */
[----:B------:R-:W-:Y:S01]  /*3b70*/  ISETP.GE.AND P3, PT, R171, RZ, PT ;  /* 0x000000ffab00720c */ /* 0x000fe20003f66270 */
[----:B------:R-:W-:Y:S01]  /*3b80*/  @!P4 IMAD.IADD R60, R60, 0x1, -R251 ;  /* 0x000000013c3cc824 */ /* 0x000fe200078e0afb */
[C---:B------:R-:W-:Y:S01]  /*3b90*/  ISETP.GT.U32.AND P5, PT, R251.reuse, R86, PT ;  /* 0x00000056fb00720c */ /* 0x040fe20003fa4070 */
[----:B------:R-:W-:Y:S01]  /*3ba0*/  STL [R1+0x29cc], R129 ;  /* 0x0029cc8101007387 */ /* 0x000fe20000100800 */
[----:B------:R-:W-:Y:S01]  /*3bb0*/  IMAD R25, R251, R27, R132 ;  /* 0x0000001bfb197224 */ /* 0x000fe200078e0284 */
[----:B------:R-:W-:Y:S01]  /*3bc0*/  IABS R132, R105 ;  /* 0x0000006900847213 */ /* 0x000fe20000000000 */
[----:B------:R-:W-:Y:S01]  /*3bd0*/  IMAD.HI.U32 R29, R93, R136, RZ ;  /* 0x000000885d1d7227 */ /* 0x000fe200078e00ff */
[----:B------:R-:W-:Y:S01]  /*3be0*/  STL [R1+0x29d4], R175 ;  /* 0x0029d4af01007387 */ /* 0x000fe20000100800 */
[----:B------:R-:W-:-:S02]  /*3bf0*/  ISETP.GT.U32.AND P4, PT, R251, R60, PT ;  /* 0x0000003cfb00720c */ /* 0x000fc40003f84070 */
[----:B------:R-:W-:Y:S01]  /*3c00*/  IMAD.HI.U32 R27, R93, R132, RZ ;  /* 0x000000845d1b7227 */ /* 0x000fe200078e00ff */
[----:B------:R-:W-:Y:S01]  /*3c10*/  STL [R1+0x29f8], R174 ;  /* 0x0029f8ae01007387 */ /* 0x000fe20000100800 */
[----:B------:R-:W-:Y:S02]  /*3c20*/  IADD3 R137, R248, 0x73, RZ ;  /* 0x00000073f8897810 */ /* 0x000fe40007ffe0ff */
[----:B------:R-:W-:Y:S01]  /*3c30*/  @!P3 IMAD.MOV R90, RZ, RZ, -R90 ;  /* 0x000000ffff5ab224 */ /* 0x000fe200078e0a5a */
[----:B------:R1:W-:Y:S01]  /*3c40*/  STL [R1+0x48], R61 ;  /* 0x0000483d01007387 */ /* 0x0003e20000100800 */
[C---:B------:R-:W-:Y:S01]  /*3c50*/  ISETP.GT.U32.AND P3, PT, R251.reuse, R62, PT ;  /* 0x0000003efb00720c */ /* 0x040fe20003f64070 */
[----:B------:R-:W-:Y:S01]  /*3c60*/  @!P5 IMAD.IADD R86, R86, 0x1, -R251 ;  /* 0x000000015656d824 */ /* 0x000fe200078e0afb */
[C---:B------:R-:W-:Y:S01]  /*3c70*/  ISETP.GT.U32.AND P5, PT, R251.reuse, R84, PT ;  /* 0x00000054fb00720c */ /* 0x040fe20003fa4070 */
[----:B------:R-:W-:Y:S01]  /*3c80*/  IMAD.MOV R27, RZ, RZ, -R27 ;  /* 0x000000ffff1b7224 */ /* 0x000fe200078e0a1b */
[----:B------:R2:W-:Y:S01]  /*3c90*/  STL [R1+0x44], R90 ;  /* 0x0000445a01007387 */ /* 0x0005e20000100800 */
[----:B------:R-:W-:Y:S01]  /*3ca0*/  IMAD.MOV.U32 R94, RZ, RZ, R86 ;  /* 0x000000ffff5e7224 */ /* 0x000fe200078e0056 */
[----:B------:R-:W-:Y:S01]  /*3cb0*/  IADD3 R171, R248, 0x82, RZ ;  /* 0x00000082f8ab7810 */ /* 0x000fe20007ffe0ff */
[----:B------:R-:W-:Y:S01]  /*3cc0*/  @!P4 IMAD.IADD R60, R60, 0x1, -R251 ;  /* 0x000000013c3cc824 */ /* 0x000fe200078e0afb */
[C---:B------:R-:W-:Y:S01]  /*3cd0*/  ISETP.GT.U32.AND P4, PT, R251.reuse, R64, PT ;  /* 0x00000040fb00720c */ /* 0x040fe20003f84070 */
[----:B-1----:R-:W-:Y:S01]  /*3ce0*/  IMAD.MOV.U32 R61, RZ, RZ, R88 ;  /* 0x000000ffff3d7224 */ /* 0x002fe200078e0058 */
[----:B------:R-:W-:Y:S01]  /*3cf0*/  IABS R88, R129 ;  /* 0x0000008100587213 */ /* 0x000fe20000000000 */
[----:B------:R-:W-:Y:S01]  /*3d00*/  IMAD R27, R251, R27, R132 ;  /* 0x0000001bfb1b7224 */ /* 0x000fe200078e0284 */
[----:B------:R-:W-:Y:S01]  /*3d10*/  IABS R132, R179 ;  /* 0x000000b300847213 */ /* 0x000fe20000000000 */
[----:B------:R-:W-:Y:S01]  /*3d20*/  @!P6 IMAD.MOV R61, RZ, RZ, -R61 ;  /* 0x000000ffff3de224 */ /* 0x000fe200078e0a3d */
[----:B------:R-:W-:Y:S01]  /*3d30*/  ISETP.GE.AND P6, PT, R133, RZ, PT ;  /* 0x000000ff8500720c */ /* 0x000fe20003fc6270 */
[--C-:B------:R-:W-:Y:S01]  /*3d40*/  @!P3 IMAD.IADD R62, R62, 0x1, -R251.reuse ;  /* 0x000000013e3eb824 */ /* 0x100fe200078e0afb */
[----:B--2---:R-:W-:Y:S01]  /*3d50*/  IABS R90, R175 ;  /* 0x000000af005a7213 */ /* 0x004fe20000000000 */
[--C-:B------:R-:W-:Y:S01]  /*3d60*/  @!P5 IMAD.IADD R84, R84, 0x1, -R251.reuse ;  /* 0x000000015454d824 */ /* 0x100fe200078e0afb */
[----:B------:R-:W-:Y:S01]  /*3d70*/  ISETP.GE.AND P5, PT, R65, RZ, PT ;  /* 0x000000ff4100720c */ /* 0x000fe20003fa6270 */
[----:B------:R1:W-:Y:S01]  /*3d80*/  STL [R1+0x40], R61 ;  /* 0x0000403d01007387 */ /* 0x0003e20000100800 */
[C---:B------:R-:W-:Y:S01]  /*3d90*/  ISETP.GT.U32.AND P3, PT, R251.reuse, R62, PT ;  /* 0x0000003efb00720c */ /* 0x040fe20003f64070 */
[----:B------:R-:W-:Y:S01]  /*3da0*/  @!P4 IMAD.IADD R64, R64, 0x1, -R251 ;  /* 0x000000014040c824 */ /* 0x000fe200078e0afb */
[----:B------:R-:W-:Y:S01]  /*3db0*/  ISETP.GT.U32.AND P4, PT, R251, R84, PT ;  /* 0x00000054fb00720c */ /* 0x000fe20003f84070 */
[----:B------:R-:W-:Y:S01]  /*3dc0*/  IMAD.HI.U32 R32, R93, R132, RZ ;  /* 0x000000845d207227 */ /* 0x000fe200078e00ff */
[----:B------:R-:W-:-:S03]  /*3dd0*/  IADD3 R133, R248, 0x74, RZ ;  /* 0x00000074f8857810 */ /* 0x000fc60007ffe0ff */
[----:B------:R-:W-:Y:S01]  /*3de0*/  @!P6 IMAD.MOV R94, RZ, RZ, -R94 ;  /* 0x000000ffff5ee224 */ /* 0x000fe200078e0a5e */
[----:B------:R-:W-:Y:S01]  /*3df0*/  ISETP.GE.AND P6, PT, R63, RZ, PT ;  /* 0x000000ff3f00720c */ /* 0x000fe20003fc6270 */
[----:B------:R-:W-:Y:S01]  /*3e00*/  IMAD.MOV R32, RZ, RZ, -R32 ;  /* 0x000000ffff207224 */ /* 0x000fe200078e0a20 */
[----:B-1----:R-:W-:Y:S01]  /*3e10*/  IABS R61, R174 ;  /* 0x000000ae003d7213 */ /* 0x002fe20000000000 */
[----:B------:R-:W-:Y:S01]  /*3e20*/  IMAD.HI.U32 R63, R93, R90, RZ ;  /* 0x0000005a5d3f7227 */ /* 0x000fe200078e00ff */
[----:B------:R1:W-:Y:S03]  /*3e30*/  STL [R1+0x3c], R94 ;  /* 0x00003c5e01007387 */ /* 0x0003e60000100800 */
[----:B------:R-:W-:Y:S01]  /*3e40*/  @!P3 IMAD.IADD R62, R62, 0x1, -R251 ;  /* 0x000000013e3eb824 */ /* 0x000fe200078e0afb */
[----:B------:R-:W-:Y:S01]  /*3e50*/  ISETP.GT.U32.AND P3, PT, R251, R82, PT ;  /* 0x00000052fb00720c */ /* 0x000fe20003f64070 */
[----:B------:R-:W-:-:S02]  /*3e60*/  IMAD.MOV.U32 R86, RZ, RZ, R61 ;  /* 0x000000ffff567224 */ /* 0x000fc400078e003d */
[----:B------:R-:W-:Y:S01]  /*3e70*/  @!P4 IMAD.IADD R84, R84, 0x1, -R251 ;  /* 0x000000015454c824 */ /* 0x000fe200078e0afb */
[----:B------:R-:W-:Y:S01]  /*3e80*/  ISETP.GE.AND P4, PT, R170, RZ, PT ;  /* 0x000000ffaa00720c */ /* 0x000fe20003f86270 */
[----:B------:R-:W-:Y:S01]  /*3e90*/  @!P6 IMAD.MOV R60, RZ, RZ, -R60 ;  /* 0x000000ffff3ce224 */ /* 0x000fe200078e0a3c */
[C---:B------:R-:W-:Y:S01]  /*3ea0*/  ISETP.GT.U32.AND P6, PT, R251.reuse, R64, PT ;  /* 0x00000040fb00720c */ /* 0x040fe20003fc4070 */
[----:B-1----:R-:W-:Y:S01]  /*3eb0*/  IMAD.MOV.U32 R94, RZ, RZ, R62 ;  /* 0x000000ffff5e7224 */ /* 0x002fe200078e003e */
[----:B------:R-:W-:Y:S01]  /*3ec0*/  IADD3 R170, R248, 0x85, RZ ;  /* 0x00000085f8aa7810 */ /* 0x000fe20007ffe0ff */
[C---:B------:R-:W-:Y:S01]  /*3ed0*/  IMAD R32, R251.reuse, R32, R132 ;  /* 0x00000020fb207224 */ /* 0x040fe200078e0284 */
[----:B------:R-:W-:Y:S01]  /*3ee0*/  IABS R132, R111 ;  /* 0x0000006f00847213 */ /* 0x000fe20000000000 */
[----:B------:R-:W-:Y:S01]  /*3ef0*/  @!P5 IMAD.MOV R94, RZ, RZ, -R94 ;  /* 0x000000ffff5ed224 */ /* 0x000fe200078e0a5e */
[----:B------:R-:W-:Y:S01]  /*3f00*/  ISETP.GT.U32.AND P5, PT, R251, R80, PT ;  /* 0x00000050fb00720c */ /* 0x000fe20003fa4070 */
[----:B------:R-:W-:Y:S01]  /*3f10*/  IMAD.HI.U32 R65, R93, R86, RZ ;  /* 0x000000565d417227 */ /* 0x000fe200078e00ff */
[----:B------:R1:W-:Y:S03]  /*3f20*/  STL [R1+0x38], R60 ;  /* 0x0000383c01007387 */ /* 0x0003e60000100800 */
[----:B------:R-:W-:-:S02]  /*3f30*/  IMAD.MOV R65, RZ, RZ, -R65 ;  /* 0x000000ffff417224 */ /* 0x000fc400078e0a41 */
[--C-:B------:R-:W-:Y:S01]  /*3f40*/  @!P6 IMAD.IADD R64, R64, 0x1, -R251.reuse ;  /* 0x000000014040e824 */ /* 0x100fe200078e0afb */
[----:B------:R-:W-:Y:S01]  /*3f50*/  ISETP.GT.U32.AND P6, PT, R251, R66, PT ;  /* 0x00000042fb00720c */ /* 0x000fe20003fc4070 */
[----:B------:R-:W-:Y:S01]  /*3f60*/  @!P3 IMAD.IADD R82, R82, 0x1, -R251 ;  /* 0x000000015252b824 */ /* 0x000fe200078e0afb */
[----:B------:R-:W-:Y:S01]  /*3f70*/  ISETP.GE.AND P3, PT, R169, RZ, PT ;  /* 0x000000ffa900720c */ /* 0x000fe20003f66270 */
[----:B------:R-:W-:Y:S01]  /*3f80*/  IMAD.HI.U32 R38, R93, R132, RZ ;  /* 0x000000845d267227 */ /* 0x000fe200078e00ff */
[----:B------:R-:W-:-:S03]  /*3f90*/  IADD3 R169, R248, 0x86, RZ ;  /* 0x00000086f8a97810 */ /* 0x000fc60007ffe0ff */
[----:B------:R-:W-:-:S04]  /*3fa0*/  IMAD.HI.U32 R61, R93, R88, RZ ;  /* 0x000000585d3d7227 */ /* 0x000fc800078e00ff */
[C---:B------:R-:W-:Y:S02]  /*3fb0*/  IMAD R62, R251.reuse, R65, R86 ;  /* 0x00000041fb3e7224 */ /* 0x040fe400078e0256 */
[--C-:B------:R-:W-:Y:S02]  /*3fc0*/  @!P6 IMAD.IADD R66, R66, 0x1, -R251.reuse ;  /* 0x000000014242e824 */ /* 0x100fe400078e0afb */
[----:B------:R-:W-:Y:S01]  /*3fd0*/  @!P5 IMAD.IADD R80, R80, 0x1, -R251 ;  /* 0x000000015050d824 */ /* 0x000fe200078e0afb */
[C---:B------:R-:W-:Y:S01]  /*3fe0*/  ISETP.GT.U32.AND P5, PT, R251.reuse, R82, PT ;  /* 0x00000052fb00720c */ /* 0x040fe20003fa4070 */
[----:B------:R-:W-:Y:S01]  /*3ff0*/  IMAD.MOV.U32 R65, RZ, RZ, R84 ;  /* 0x000000ffff417224 */ /* 0x000fe200078e0054 */
[----:B------:R-:W-:Y:S01]  /*4000*/  ISETP.GT.U32.AND P6, PT, R251, R66, PT ;  /* 0x00000042fb00720c */ /* 0x000fe20003fc4070 */
[----:B------:R-:W-:Y:S02]  /*4010*/  IMAD.MOV R38, RZ, RZ, -R38 ;  /* 0x000000ffff267224 */ /* 0x000fe400078e0a26 */
[----:B------:R-:W-:-:S02]  /*4020*/  IMAD.MOV R61, RZ, RZ, -R61 ;  /* 0x000000ffff3d7224 */ /* 0x000fc400078e0a3d */
[----:B------:R-:W-:Y:S02]  /*4030*/  IMAD.MOV R63, RZ, RZ, -R63 ;  /* 0x000000ffff3f7224 */ /* 0x000fe400078e0a3f */
[----:B------:R-:W-:Y:S01]  /*4040*/  @!P4 IMAD.MOV R65, RZ, RZ, -R65 ;  /* 0x000000ffff41c224 */ /* 0x000fe200078e0a41 */
[C---:B------:R-:W-:Y:S01]  /*4050*/  ISETP.GT.U32.AND P4, PT, R251.reuse, R80, PT ;  /* 0x00000050fb00720c */ /* 0x040fe20003f84070 */
[C---:B------:R-:W-:Y:S01]  /*4060*/  IMAD R38, R251.reuse, R38, R132 ;  /* 0x00000026fb267224 */ /* 0x040fe200078e0284 */
[----:B------:R-:W-:Y:S01]  /*4070*/  IADD3 R132, R248, 0x72, RZ ;  /* 0x00000072f8847810 */ /* 0x000fe20007ffe0ff */
[C---:B-1----:R-:W-:Y:S01]  /*4080*/  IMAD R60, R251.reuse, R61, R88 ;  /* 0x0000003dfb3c7224 */ /* 0x042fe200078e0258 */
[----:B------:R-:W-:Y:S01]  /*4090*/  IABS R88, R137 ;  /* 0x0000008900587213 */ /* 0x000fe20000000000 */
[C---:B------:R-:W-:Y:S01]  /*40a0*/  IMAD R61, R251.reuse, R63, R90 ;  /* 0x0000003ffb3d7224 */ /* 0x040fe200078e025a */
[----:B------:R-:W-:Y:S01]  /*40b0*/  IABS R63, R133 ;  /* 0x00000085003f7213 */ /* 0x000fe20000000000 */
[----:B------:R-:W-:Y:S01]  /*40c0*/  IMAD.MOV R29, RZ, RZ, -R29 ;  /* 0x000000ffff1d7224 */ /* 0x000fe200078e0a1d */
[----:B------:R-:W-:Y:S01]  /*40d0*/  STL [R1+0x2a08], R132 ;  /* 0x002a088401007387 */ /* 0x000fe20000100800 */
[----:B------:R-:W-:Y:S01]  /*40e0*/  IMAD.MOV.U32 R90, RZ, RZ, R64 ;  /* 0x000000ffff5a7224 */ /* 0x000fe200078e0040 */
[----:B------:R-:W-:Y:S01]  /*40f0*/  IABS R86, R132 ;  /* 0x0000008400567213 */ /* 0x000fe20000000000 */
[----:B------:R-:W-:Y:S01]  /*4100*/  IMAD.MOV.U32 R84, RZ, RZ, R63 ;  /* 0x000000ffff547224 */ /* 0x000fe200078e003f */
[----:B------:R-:W-:Y:S01]  /*4110*/  STL [R1+0x34], R94 ;  /* 0x0000345e01007387 */ /* 0x000fe20000100800 */
[C---:B------:R-:W-:Y:S01]  /*4120*/  IMAD R29, R251.reuse, R29, R136 ;  /* 0x0000001dfb1d7224 */ /* 0x040fe200078e0288 */
[----:B------:R-:W-:Y:S01]  /*4130*/  IABS R136, R178 ;  /* 0x000000b200887213 */ /* 0x000fe20000000000 */
[----:B------:R-:W-:Y:S01]  /*4140*/  @!P3 IMAD.MOV R90, RZ, RZ, -R90 ;  /* 0x000000ffff5ab224 */ /* 0x000fe200078e0a5a */
[----:B------:R-:W-:Y:S01]  /*4150*/  STL [R1+0x2a20], R137 ;  /* 0x002a208901007387 */ /* 0x000fe20000100800 */
[--C-:B------:R-:W-:Y:S01]  /*4160*/  @!P5 IMAD.IADD R82, R82, 0x1, -R251.reuse ;  /* 0x000000015252d824 */ /* 0x100fe200078e0afb */
[----:B------:R-:W-:Y:S01]  /*4170*/  ISETP.GT.U32.AND P3, PT, R251, R76, PT ;  /* 0x0000004cfb00720c */ /* 0x000fe20003f64070 */
[--C-:B------:R-:W-:Y:S01]  /*4180*/  @!P6 IMAD.IADD R66, R66, 0x1, -R251.reuse ;  /* 0x000000014242e824 */ /* 0x100fe200078e0afb */
[----:B------:R-:W-:Y:S01]  /*4190*/  STL [R1+0x2a34], R133 ;  /* 0x002a348501007387 */ /* 0x000fe20000100800 */
[----:B------:R-:W-:Y:S01]  /*41a0*/  ISETP.GE.AND P5, PT, R67, RZ, PT ;  /* 0x000000ff4300720c */ /* 0x000fe20003fa6270 */
[----:B------:R-:W-:Y:S01]  /*41b0*/  IMAD.HI.U32 R64, R93, R84, RZ ;  /* 0x000000545d407227 */ /* 0x000fe200078e00ff */
[----:B------:R-:W-:Y:S01]  /*41c0*/  ISETP.GE.AND P6, PT, R140, RZ, PT ;  /* 0x000000ff8c00720c */ /* 0x000fe20003fc6270 */
[----:B------:R1:W-:Y:S01]  /*41d0*/  STL [R1+0x30], R65 ;  /* 0x0000304101007387 */ /* 0x0003e20000100800 */
[----:B------:R-:W-:Y:S01]  /*41e0*/  IADD3 R140, R248, 0x78, RZ ;  /* 0x00000078f88c7810 */ /* 0x000fe20007ffe0ff */
[----:B------:R-:W-:Y:S01]  /*41f0*/  @!P4 IMAD.IADD R80, R80, 0x1, -R251 ;  /* 0x000000015050c824 */ /* 0x000fe200078e0afb */
[----:B------:R-:W-:Y:S01]  /*4200*/  ISETP.GT.U32.AND P4, PT, R251, R68, PT ;  /* 0x00000044fb00720c */ /* 0x000fe20003f84070 */
[----:B------:R-:W-:Y:S01]  /*4210*/  IMAD.HI.U32 R34, R93, R136, RZ ;  /* 0x000000885d227227 */ /* 0x000fe200078e00ff */
[----:B------:R-:W-:Y:S03]  /*4220*/  STL [R1+0x2c], R90 ;  /* 0x00002c5a01007387 */ /* 0x000fe60000100800 */
[----:B------:R-:W-:-:S02]  /*4230*/  IMAD.MOV R67, RZ, RZ, -R64 ;  /* 0x000000ffff437224 */ /* 0x000fc400078e0a40 */
[----:B-1----:R-:W-:-:S04]  /*4240*/  IMAD.HI.U32 R65, R93, R88, RZ ;  /* 0x000000585d417227 */ /* 0x002fc800078e00ff */
[----:B------:R-:W-:Y:S02]  /*4250*/  IMAD.MOV R65, RZ, RZ, -R65 ;  /* 0x000000ffff417224 */ /* 0x000fe400078e0a41 */
[----:B------:R-:W-:Y:S02]  /*4260*/  IMAD.MOV R34, RZ, RZ, -R34 ;  /* 0x000000ffff227224 */ /* 0x000fe400078e0a22 */
[C---:B------:R-:W-:Y:S02]  /*4270*/  IMAD R64, R251.reuse, R65, R88 ;  /* 0x00000041fb407224 */ /* 0x040fe400078e0258 */
[C---:B------:R-:W-:Y:S02]  /*4280*/  IMAD R65, R251.reuse, R67, R84 ;  /* 0x00000043fb417224 */ /* 0x040fe400078e0254 */
[----:B------:R-:W-:Y:S02]  /*4290*/  IMAD.MOV.U32 R67, RZ, RZ, R80 ;  /* 0x000000ffff437224 */ /* 0x000fe400078e0050 */
[----:B------:R-:W-:Y:S01]  /*42a0*/  IMAD R34, R251, R34, R136 ;  /* 0x00000022fb227224 */ /* 0x000fe200078e0288 */
[----:B------:R-:W-:Y:S01]  /*42b0*/  IADD3 R136, R248, 0x75, RZ ;  /* 0x00000075f8887810 */ /* 0x000fe20007ffe0ff */
[----:B------:R-:W-:-:S02]  /*42c0*/  @!P3 IMAD.IADD R76, R76, 0x1, -R251 ;  /* 0x000000014c4cb824 */ /* 0x000fc400078e0afb */
[----:B------:R-:W-:Y:S01]  /*42d0*/  @!P5 IMAD.MOV R82, RZ, RZ, -R82 ;  /* 0x000000ffff52d224 */ /* 0x000fe200078e0a52 */
[----:B------:R-:W-:Y:S01]  /*42e0*/  ISETP.GE.AND P5, PT, R135, RZ, PT ;  /* 0x000000ff8700720c */ /* 0x000fe20003fa6270 */
[----:B------:R-:W-:Y:S01]  /*42f0*/  @!P6 IMAD.MOV R67, RZ, RZ, -R67 ;  /* 0x000000ffff43e224 */ /* 0x000fe200078e0a43 */
[----:B------:R-:W-:Y:S01]  /*4300*/  IADD3 R135, R248, 0x76, RZ ;  /* 0x00000076f8877810 */ /* 0x000fe20007ffe0ff */
[----:B------:R-:W-:Y:S01]  /*4310*/  @!P4 IMAD.IADD R68, R68, 0x1, -R251 ;  /* 0x000000014444c824 */ /* 0x000fe200078e0afb */
[----:B------:R-:W-:Y:S01]  /*4320*/  ISETP.GT.U32.AND P6, PT, R251, R70, PT ;  /* 0x00000046fb00720c */ /* 0x000fe20003fc4070 */
[----:B------:R-:W-:Y:S01]  /*4330*/  IMAD.HI.U32 R28, R93, R134, RZ ;  /* 0x000000865d1c7227 */ /* 0x000fe200078e00ff */
[C---:B------:R-:W-:Y:S01]  /*4340*/  ISETP.GT.U32.AND P3, PT, R251.reuse, R76, PT ;  /* 0x0000004cfb00720c */ /* 0x040fe20003f64070 */
[----:B------:R-:W-:Y:S01]  /*4350*/  STL [R1+0x2a44], R136 ;  /* 0x002a448801007387 */ /* 0x000fe20000100800 */
[----:B------:R-:W-:Y:S01]  /*4360*/  ISETP.GT.U32.AND P4, PT, R251, R68, PT ;  /* 0x00000044fb00720c */ /* 0x000fe20003f84070 */
[----:B------:R-:W-:Y:S01]  /*4370*/  IMAD.MOV R28, RZ, RZ, -R28 ;  /* 0x000000ffff1c7224 */ /* 0x000fe200078e0a1c */
[----:B------:R-:W-:Y:S01]  /*4380*/  IABS R84, R136 ;  /* 0x0000008800547213 */ /* 0x000fe20000000000 */
[----:B------:R1:W-:Y:S01]  /*4390*/  STL [R1+0x28], R82 ;  /* 0x0000285201007387 */ /* 0x0003e20000100800 */
[----:B------:R-:W-:-:S03]  /*43a0*/  IMAD.HI.U32 R30, R93, R138, RZ ;  /* 0x0000008a5d1e7227 */ /* 0x000fc600078e00ff */
[----:B------:R-:W-:Y:S01]  /*43b0*/  STL [R1+0x2a68], R135 ;  /* 0x002a688701007387 */ /* 0x000fe20000100800 */
[----:B------:R-:W-:Y:S01]  /*43c0*/  IMAD R28, R251, R28, R134 ;  /* 0x0000001cfb1c7224 */ /* 0x000fe200078e0286 */
[----:B------:R-:W-:Y:S01]  /*43d0*/  IABS R134, R165 ;  /* 0x000000a500867213 */ /* 0x000fe20000000000 */
[--C-:B------:R-:W-:Y:S01]  /*43e0*/  @!P6 IMAD.IADD R70, R70, 0x1, -R251.reuse ;  /* 0x000000014646e824 */ /* 0x100fe200078e0afb */
[----:B------:R2:W-:Y:S01]  /*43f0*/  STL [R1+0x24], R67 ;  /* 0x0000244301007387 */ /* 0x0005e20000100800 */
[--C-:B------:R-:W-:Y:S01]  /*4400*/  @!P3 IMAD.IADD R76, R76, 0x1, -R251.reuse ;  /* 0x000000014c4cb824 */ /* 0x100fe200078e0afb */
[----:B------:R-:W-:Y:S01]  /*4410*/  ISETP.GE.AND P3, PT, R139, RZ, PT ;  /* 0x000000ff8b00720c */ /* 0x000fe20003f66270 */
[----:B------:R-:W-:Y:S01]  /*4420*/  IMAD.HI.U32 R33, R93, R134, RZ ;  /* 0x000000865d217227 */ /* 0x000fe200078e00ff */
[----:B------:R-:W-:Y:S02]  /*4430*/  ISETP.GT.U32.AND P6, PT, R251, R70, PT ;  /* 0x00000046fb00720c */ /* 0x000fe40003fc4070 */
[----:B------:R-:W-:Y:S01]  /*4440*/  IADD3 R139, R248, 0x79, RZ ;  /* 0x00000079f88b7810 */ /* 0x000fe20007ffe0ff */
[----:B------:R-:W-:Y:S01]  /*4450*/  @!P4 IMAD.IADD R68, R68, 0x1, -R251 ;  /* 0x000000014444c824 */ /* 0x000fe200078e0afb */
[----:B------:R-:W-:Y:S01]  /*4460*/  ISETP.GE.AND P4, PT, R69, RZ, PT ;  /* 0x000000ff4500720c */ /* 0x000fe20003f86270 */
[----:B------:R-:W-:Y:S01]  /*4470*/  IMAD.MOV R33, RZ, RZ, -R33 ;  /* 0x000000ffff217224 */ /* 0x000fe200078e0a21 */
[----:B-1----:R-:W-:Y:S01]  /*4480*/  IABS R82, R135 ;  /* 0x0000008700527213 */ /* 0x002fe20000000000 */
[----:B--2---:R-:W-:-:S02]  /*4490*/  IMAD.MOV.U32 R67, RZ, RZ, R66 ;  /* 0x000000ffff437224 */ /* 0x004fc400078e0042 */
[C---:B------:R-:W-:Y:S01]  /*44a0*/  IMAD R33, R251.reuse, R33, R134 ;  /* 0x00000021fb217224 */ /* 0x040fe200078e0286 */
[----:B------:R-:W-:Y:S01]  /*44b0*/  IABS R134, R113 ;  /* 0x0000007100867213 */ /* 0x000fe20000000000 */
[----:B------:R-:W-:Y:S01]  /*44c0*/  @!P5 IMAD.MOV R67, RZ, RZ, -R67 ;  /* 0x000000ffff43d224 */ /* 0x000fe200078e0a43 */
[C---:B------:R-:W-:Y:S01]  /*44d0*/  ISETP.GT.U32.AND P5, PT, R251.reuse, R74, PT ;  /* 0x0000004afb00720c */ /* 0x040fe20003fa4070 */
[----:B------:R-:W-:Y:S01]  /*44e0*/  @!P3 IMAD.MOV R76, RZ, RZ, -R76 ;  /* 0x000000ffff4cb224 */ /* 0x000fe200078e0a4c */
[----:B------:R-:W-:Y:S01]  /*44f0*/  ISETP.GT.U32.AND P3, PT, R251, R75, PT ;  /* 0x0000004bfb00720c */ /* 0x000fe20003f64070 */
[----:B------:R-:W-:-:S04]  /*4500*/  IMAD.HI.U32 R39, R93, R134, RZ ;  /* 0x000000865d277227 */ /* 0x000fc800078e00ff */
[----:B------:R-:W-:Y:S01]  /*4510*/  @!P6 IMAD.IADD R70, R70, 0x1, -R251 ;  /* 0x000000014646e824 */ /* 0x000fe200078e0afb */
[----:B------:R-:W-:Y:S01]  /*4520*/  ISETP.GT.U32.AND P6, PT, R251, R72, PT ;  /* 0x00000048fb00720c */ /* 0x000fe20003fc4070 */
[----:B------:R-:W-:Y:S01]  /*4530*/  @!P4 IMAD.MOV R68, RZ, RZ, -R68 ;  /* 0x000000ffff44c224 */ /* 0x000fe200078e0a44 */
[----:B------:R-:W-:Y:S01]  /*4540*/  ISETP.GE.AND P4, PT, R73, RZ, PT ;  /* 0x000000ff4900720c */ /* 0x000fe20003f86270 */
[----:B------:R-:W-:Y:S02]  /*4550*/  IMAD.MOV R39, RZ, RZ, -R39 ;  /* 0x000000ffff277224 */ /* 0x000fe400078e0a27 */
[--C-:B------:R-:W-:Y:S02]  /*4560*/  @!P5 IMAD.IADD R74, R74, 0x1, -R251.reuse ;  /* 0x000000014a4ad824 */ /* 0x100fe400078e0afb */
[C---:B------:R-:W-:Y:S01]  /*4570*/  IMAD R39, R251.reuse, R39, R134 ;  /* 0x00000027fb277224 */ /* 0x040fe200078e0286 */
[C---:B------:R-:W-:Y:S01]  /*4580*/  IADD3 R134, R248.reuse, 0x77, RZ ;  /* 0x00000077f8867810 */ /* 0x040fe20007ffe0ff */
[----:B------:R-:W-:Y:S01]  /*4590*/  IMAD.MOV R30, RZ, RZ, -R30 ;  /* 0x000000ffff1e7224 */ /* 0x000fe200078e0a1e */
[----:B------:R-:W-:Y:S01]  /*45a0*/  ISETP.GT.U32.AND P5, PT, R251, R74, PT ;  /* 0x0000004afb00720c */ /* 0x000fe20003fa4070 */
[----:B------:R-:W-:Y:S01]  /*45b0*/  IMAD.MOV.U32 R73, RZ, RZ, R70 ;  /* 0x000000ffff497224 */ /* 0x000fe200078e0046 */
[----:B------:R-:W-:Y:S01]  /*45c0*/  IABS R80, R134 ;  /* 0x0000008600507213 */ /* 0x000fe20000000000 */
[--C-:B------:R-:W-:Y:S01]  /*45d0*/  @!P3 IMAD.IADD R75, R75, 0x1, -R251.reuse ;  /* 0x000000014b4bb824 */ /* 0x100fe200078e0afb */
[----:B------:R-:W-:Y:S01]  /*45e0*/  STL [R1+0x2a70], R134 ;  /* 0x002a708601007387 */ /* 0x000fe20000100800 */
[C---:B------:R-:W-:Y:S01]  /*45f0*/  IMAD R30, R251.reuse, R30, R138 ;  /* 0x0000001efb1e7224 */ /* 0x040fe200078e028a */
[----:B------:R-:W-:Y:S01]  /*4600*/  IADD3 R138, R248, 0x7a, RZ ;  /* 0x0000007af88a7810 */ /* 0x000fe20007ffe0ff */
[----:B------:R-:W-:Y:S01]  /*4610*/  @!P6 IMAD.IADD R72, R72, 0x1, -R251 ;  /* 0x000000014848e824 */ /* 0x000fe200078e0afb */
[----:B------:R-:W-:Y:S01]  /*4620*/  STL [R1+0x20], R67 ;  /* 0x0000204301007387 */ /* 0x000fe20000100800 */
[----:B------:R-:W-:Y:S01]  /*4630*/  @!P4 IMAD.MOV R73, RZ, RZ, -R73 ;  /* 0x000000ffff49c224 */ /* 0x000fe200078e0a49 */
[----:B------:R-:W-:Y:S01]  /*4640*/  ISETP.GT.U32.AND P4, PT, R251, R75, PT ;  /* 0x0000004bfb00720c */ /* 0x000fe20003f84070 */
[----:B------:R-:W-:Y:S01]  /*4650*/  IMAD.HI.U32 R43, R93, R116, RZ ;  /* 0x000000745d2b7227 */ /* 0x000fe200078e00ff */
[----:B------:R-:W-:Y:S01]  /*4660*/  STL [R1+0x1c], R76 ;  /* 0x00001c4c01007387 */ /* 0x000fe20000100800 */
[----:B------:R-:W-:-:S02]  /*4670*/  ISETP.GT.U32.AND P6, PT, R251, R72, PT ;  /* 0x00000048fb00720c */ /* 0x000fc40003fc4070 */
[----:B------:R-:W-:Y:S01]  /*4680*/  @!P5 IMAD.IADD R74, R74, 0x1, -R251 ;  /* 0x000000014a4ad824 */ /* 0x000fe200078e0afb */
[----:B------:R-:W-:Y:S01]  /*4690*/  ISETP.GE.AND P5, PT, R143, RZ, PT ;  /* 0x000000ff8f00720c */ /* 0x000fe20003fa6270 */
[----:B------:R-:W-:Y:S01]  /*46a0*/  STL [R1+0x18], R68 ;  /* 0x0000184401007387 */ /* 0x000fe20000100800 */
[----:B------:R-:W-:Y:S01]  /*46b0*/  ISETP.GE.AND P3, PT, R71, RZ, PT ;  /* 0x000000ff4700720c */ /* 0x000fe20003f66270 */
[----:B------:R-:W-:Y:S01]  /*46c0*/  IMAD.MOV R43, RZ, RZ, -R43 ;  /* 0x000000ffff2b7224 */ /* 0x000fe200078e0a2b */
[----:B------:R-:W-:Y:S01]  /*46d0*/  IADD3 R143, R248, 0x7c, RZ ;  /* 0x0000007cf88f7810 */ /* 0x000fe20007ffe0ff */
[----:B------:R-:W-:Y:S01]  /*46e0*/  STL [R1+0x2a7c], R140 ;  /* 0x002a7c8c01007387 */ /* 0x000fe20000100800 */
[----:B------:R-:W-:Y:S01]  /*46f0*/  IMAD.HI.U32 R45, R93, R118, RZ ;  /* 0x000000765d2d7227 */ /* 0x000fe200078e00ff */
[----:B------:R-:W-:Y:S02]  /*4700*/  IABS R70, R139 ;  /* 0x0000008b00467213 */ /* 0x000fe40000000000 */
[----:B------:R-:W-:Y:S01]  /*4710*/  STL [R1+0x2a9c], R139 ;  /* 0x002a9c8b01007387 */ /* 0x000fe20000100800 */
[--C-:B------:R-:W-:Y:S01]  /*4720*/  @!P4 IMAD.IADD R75, R75, 0x1, -R251.reuse ;  /* 0x000000014b4bc824 */ /* 0x100fe200078e0afb */
[C---:B------:R-:W-:Y:S01]  /*4730*/  ISETP.GT.U32.AND P4, PT, R251.reuse, R78, PT ;  /* 0x0000004efb00720c */ /* 0x040fe20003f84070 */
[----:B------:R-:W-:Y:S01]  /*4740*/  @!P6 IMAD.IADD R72, R72, 0x1, -R251 ;  /* 0x000000014848e824 */ /* 0x000fe200078e0afb */
[----:B------:R-:W-:Y:S01]  /*4750*/  STL [R1+0x2aa4], R138 ;  /* 0x002aa48a01007387 */ /* 0x000fe20000100800 */
[C---:B------:R-:W-:Y:S01]  /*4760*/  ISETP.GT.U32.AND P6, PT, R251.reuse, R252, PT ;  /* 0x000000fcfb00720c */ /* 0x040fe20003fc4070 */
[----:B------:R-:W-:Y:S01]  /*4770*/  @!P3 IMAD.MOV R75, RZ, RZ, -R75 ;  /* 0x000000ffff4bb224 */ /* 0x000fe200078e0a4b */
[----:B------:R-:W-:Y:S01]  /*4780*/  IABS R71, R138 ;  /* 0x0000008a00477213 */ /* 0x000fe20000000000 */
[----:B------:R1:W-:Y:S01]  /*4790*/  STL [R1+0x14], R73 ;  /* 0x0000144901007387 */ /* 0x0003e20000100800 */
[----:B------:R-:W-:Y:S01]  /*47a0*/  IMAD R43, R251, R43, R116 ;  /* 0x0000002bfb2b7224 */ /* 0x000fe200078e0274 */
[----:B------:R-:W-:Y:S01]  /*47b0*/  IABS R116, R120 ;  /* 0x0000007800747213 */ /* 0x000fe20000000000 */
[----:B------:R-:W-:-:S02]  /*47c0*/  IMAD.MOV R45, RZ, RZ, -R45 ;  /* 0x000000ffff2d7224 */ /* 0x000fc400078e0a2d */
[----:B------:R-:W-:-:S04]  /*47d0*/  IMAD.HI.U32 R46, R93, R114, RZ ;  /* 0x000000725d2e7227 */ /* 0x000fc800078e00ff */
[--C-:B------:R-:W-:Y:S02]  /*47e0*/  @!P4 IMAD.IADD R78, R78, 0x1, -R251.reuse ;  /* 0x000000014e4ec824 */ /* 0x100fe400078e0afb */
[----:B-1----:R-:W-:Y:S02]  /*47f0*/  IMAD.MOV.U32 R73, RZ, RZ, R74 ;  /* 0x000000ffff497224 */ /* 0x002fe400078e004a */
[----:B------:R-:W-:Y:S01]  /*4800*/  @!P6 IMAD.IADD R252, R252, 0x1, -R251 ;  /* 0x00000001fcfce824 */ /* 0x000fe200078e0afb */
[C---:B------:R-:W-:Y:S01]  /*4810*/  ISETP.GT.U32.AND P3, PT, R251.reuse, R78, PT ;  /* 0x0000004efb00720c */ /* 0x040fe20003f64070 */
[----:B------:R-:W-:Y:S01]  /*4820*/  @!P5 IMAD.MOV R73, RZ, RZ, -R73 ;  /* 0x000000ffff49d224 */ /* 0x000fe200078e0a49 */
[C---:B------:R-:W-:Y:S01]  /*4830*/  ISETP.GT.U32.AND P5, PT, R251.reuse, R79, PT ;  /* 0x0000004ffb00720c */ /* 0x040fe20003fa4070 */
[C---:B------:R-:W-:Y:S01]  /*4840*/  IMAD R45, R251.reuse, R45, R118 ;  /* 0x0000002dfb2d7224 */ /* 0x040fe200078e0276 */
[----:B------:R-:W-:Y:S01]  /*4850*/  ISETP.GT.U32.AND P6, PT, R251, R252, PT ;  /* 0x000000fcfb00720c */ /* 0x000fe20003fc4070 */
[----:B------:R-:W-:Y:S01]  /*4860*/  IMAD.HI.U32 R47, R93, R116, RZ ;  /* 0x000000745d2f7227 */ /* 0x000fe200078e00ff */
[----:B------:R-:W-:Y:S01]  /*4870*/  IABS R118, R119 ;  /* 0x0000007700767213 */ /* 0x000fe20000000000 */
[----:B------:R-:W-:Y:S02]  /*4880*/  STL [R1+0x10], R73 ;  /* 0x0000104901007387 */ /* 0x000fe40000100800 */
[----:B------:R-:W-:-:S02]  /*4890*/  IMAD.MOV R46, RZ, RZ, -R46 ;  /* 0x000000ffff2e7224 */ /* 0x000fc400078e0a2e */
[----:B------:R-:W-:Y:S01]  /*48a0*/  IMAD.MOV R47, RZ, RZ, -R47 ;  /* 0x000000ffff2f7224 */ /* 0x000fe200078e0a2f */
[----:B------:R-:W-:Y:S01]  /*48b0*/  STL [R1+0xc], R75 ;  /* 0x00000c4b01007387 */ /* 0x000fe20000100800 */
[--C-:B------:R-:W-:Y:S01]  /*48c0*/  @!P3 IMAD.IADD R78, R78, 0x1, -R251.reuse ;  /* 0x000000014e4eb824 */ /* 0x100fe200078e0afb */
[----:B------:R-:W-:Y:S01]  /*48d0*/  ISETP.GE.AND P3, PT, R148, RZ, PT ;  /* 0x000000ff9400720c */ /* 0x000fe20003f66270 */
[--C-:B------:R-:W-:Y:S01]  /*48e0*/  @!P5 IMAD.IADD R79, R79, 0x1, -R251.reuse ;  /* 0x000000014f4fd824 */ /* 0x100fe200078e0afb */
[----:B------:R-:W-:Y:S01]  /*48f0*/  ISETP.GE.AND P5, PT, R142, RZ, PT ;  /* 0x000000ff8e00720c */ /* 0x000fe20003fa6270 */
[----:B------:R-:W-:Y:S01]  /*4900*/  @!P6 IMAD.IADD R252, R252, 0x1, -R251 ;  /* 0x00000001fcfce824 */ /* 0x000fe200078e0afb */
[----:B------:R-:W-:Y:S01]  /*4910*/  ISETP.GT.U32.AND P6, PT, R251, R2, PT ;  /* 0x00000002fb00720c */ /* 0x000fe20003fc4070 */
[----:B------:R-:W-:Y:S01]  /*4920*/  IMAD.HI.U32 R49, R93, R118, RZ ;  /* 0x000000765d317227 */ /* 0x000fe200078e00ff */
[C---:B------:R-:W-:Y:S01]  /*4930*/  ISETP.GT.U32.AND P4, PT, R251.reuse, R79, PT ;  /* 0x0000004ffb00720c */ /* 0x040fe20003f84070 */
[----:B------:R-:W-:Y:S01]  /*4940*/  STL [R1+0x2a94], R173 ;  /* 0x002a94ad01007387 */ /* 0x000fe20000100800 */
[C---:B------:R-:W-:Y:S01]  /*4950*/  IADD3 R142, R248.reuse, 0x7d, RZ ;  /* 0x0000007df88e7810 */ /* 0x040fe20007ffe0ff */
[C---:B------:R-:W-:Y:S01]  /*4960*/  IMAD R46, R251.reuse, R46, R114 ;  /* 0x0000002efb2e7224 */ /* 0x040fe200078e0272 */
[----:B------:R-:W-:Y:S01]  /*4970*/  IADD3 R148, R248, 0x80, RZ ;  /* 0x00000080f8947810 */ /* 0x000fe20007ffe0ff */
[----:B------:R-:W-:Y:S01]  /*4980*/  IMAD R47, R251, R47, R116 ;  /* 0x0000002ffb2f7224 */ /* 0x000fe200078e0274 */
[----:B------:R-:W-:Y:S01]  /*4990*/  STL [R1+0x2a98], R143 ;  /* 0x002a988f01007387 */ /* 0x000fe20000100800 */
[----:B------:R-:W-:-:S02]  /*49a0*/  IMAD.MOV R49, RZ, RZ, -R49 ;  /* 0x000000ffff317224 */ /* 0x000fc400078e0a31 */
[----:B------:R-:W-:Y:S01]  /*49b0*/  @!P5 IMAD.MOV R72, RZ, RZ, -R72 ;  /* 0x000000ffff48d224 */ /* 0x000fe200078e0a48 */
[----:B------:R-:W-:Y:S01]  /*49c0*/  ISETP.GT.U32.AND P5, PT, R251, R250, PT ;  /* 0x000000fafb00720c */ /* 0x000fe20003fa4070 */
[--C-:B------:R-:W-:Y:S01]  /*49d0*/  @!P6 IMAD.IADD R2, R2, 0x1, -R251.reuse ;  /* 0x000000010202e824 */ /* 0x100fe200078e0afb */
[----:B------:R-:W-:Y:S01]  /*49e0*/  STL [R1+0x2aa0], R142 ;  /* 0x002aa08e01007387 */ /* 0x000fe20000100800 */
[----:B------:R-:W-:Y:S01]  /*49f0*/  @!P4 IMAD.IADD R79, R79, 0x1, -R251 ;  /* 0x000000014f4fc824 */ /* 0x000fe200078e0afb */
[C---:B------:R-:W-:Y:S01]  /*4a00*/  ISETP.GT.U32.AND P4, PT, R251.reuse, R0, PT ;  /* 0x00000000fb00720c */ /* 0x040fe20003f84070 */
[----:B------:R-:W-:Y:S01]  /*4a10*/  IMAD R48, R251, R49, R118 ;  /* 0x00000031fb307224 */ /* 0x000fe200078e0276 */
[----:B------:R-:W-:Y:S01]  /*4a20*/  IABS R49, R123 ;  /* 0x0000007b00317213 */ /* 0x000fe20000000000 */
[----:B------:R-:W-:Y:S01]  /*4a30*/  @!P3 IMAD.MOV R79, RZ, RZ, -R79 ;  /* 0x000000ffff4fb224 */ /* 0x000fe200078e0a4f */
[----:B------:R1:W-:Y:S01]  /*4a40*/  STL [R1+0x8], R72 ;  /* 0x0000084801007387 */ /* 0x0003e20000100800 */
[----:B------:R-:W-:-:S03]  /*4a50*/  IMAD.HI.U32 R51, R93, R112, RZ ;  /* 0x000000705d337227 */ /* 0x000fc600078e00ff */
[----:B------:R-:W-:Y:S01]  /*4a60*/  STL [R1+0x4], R79 ;  /* 0x0000044f01007387 */ /* 0x000fe20000100800 */
[----:B------:R-:W-:Y:S01]  /*4a70*/  @!P5 IMAD.IADD R250, R250, 0x1, -R251 ;  /* 0x00000001fafad824 */ /* 0x000fe200078e0afb */
[----:B------:R-:W-:Y:S01]  /*4a80*/  ISETP.GE.AND P5, PT, R77, RZ, PT ;  /* 0x000000ff4d00720c */ /* 0x000fe20003fa6270 */
[----:B------:R-:W-:Y:S02]  /*4a90*/  IMAD.MOV.U32 R108, RZ, RZ, R49 ;  /* 0x000000ffff6c7224 */ /* 0x000fe400078e0031 */
[----:B------:R-:W-:Y:S01]  /*4aa0*/  @!P4 IMAD.IADD R0, R0, 0x1, -R251 ;  /* 0x000000010000c824 */ /* 0x000fe200078e0afb */
[----:B------:R-:W-:Y:S01]  /*4ab0*/  ISETP.GE.AND P4, PT, R141, RZ, PT ;  /* 0x000000ff8d00720c */ /* 0x000fe20003f86270 */
[----:B------:R-:W-:Y:S01]  /*4ac0*/  IMAD.HI.U32 R49, R93, R110, RZ ;  /* 0x0000006e5d317227 */ /* 0x000fe200078e00ff */
[C---:B------:R-:W-:Y:S02]  /*4ad0*/  ISETP.GT.U32.AND P3, PT, R251.reuse, R250, PT ;  /* 0x000000fafb00720c */ /* 0x040fe40003f64070 */
[C---:B------:R-:W-:Y:S01]  /*4ae0*/  ISETP.GT.U32.AND P6, PT, R251.reuse, R0, PT ;  /* 0x00000000fb00720c */ /* 0x040fe20003fc4070 */
[----:B------:R-:W-:Y:S01]  /*4af0*/  IMAD.MOV R49, RZ, RZ, -R49 ;  /* 0x000000ffff317224 */ /* 0x000fe200078e0a31 */
[----:B-1----:R-:W-:Y:S01]  /*4b00*/  IABS R72, R173 ;  /* 0x000000ad00487213 */ /* 0x002fe20000000000 */
[----:B------:R-:W-:Y:S01]  /*4b10*/  IMAD.MOV R51, RZ, RZ, -R51 ;  /* 0x000000ffff337224 */ /* 0x000fe200078e0a33 */
[----:B------:R-:W-:Y:S01]  /*4b20*/  IADD3 R141, R248, 0x7e, RZ ;  /* 0x0000007ef88d7810 */ /* 0x000fe20007ffe0ff */
[----:B------:R-:W-:Y:S01]  /*4b30*/  @!P5 IMAD.MOV R78, RZ, RZ, -R78 ;  /* 0x000000ffff4ed224 */ /* 0x000fe200078e0a4e */
[C---:B------:R-:W-:Y:S01]  /*4b40*/  ISETP.GT.U32.AND P5, PT, R251.reuse, R2, PT ;  /* 0x00000002fb00720c */ /* 0x040fe20003fa4070 */
[----:B------:R-:W-:-:S02]  /*4b50*/  IMAD R49, R251, R49, R110 ;  /* 0x00000031fb317224 */ /* 0x000fc400078e026e */
[----:B------:R-:W-:Y:S01]  /*4b60*/  @!P4 IMAD.MOV R252, RZ, RZ, -R252 ;  /* 0x000000fffffcc224 */ /* 0x000fe200078e0afc */
[C---:B------:R-:W-:Y:S01]  /*4b70*/  ISETP.GT.U32.AND P4, PT, R251.reuse, R3, PT ;  /* 0x00000003fb00720c */ /* 0x040fe20003f84070 */
[--C-:B------:R-:W-:Y:S01]  /*4b80*/  @!P3 IMAD.IADD R250, R250, 0x1, -R251.reuse ;  /* 0x00000001fafab824 */ /* 0x100fe200078e0afb */
[C---:B------:R-:W-:Y:S01]  /*4b90*/  ISETP.GT.U32.AND P3, PT, R251.reuse, R4, PT ;  /* 0x00000004fb00720c */ /* 0x040fe20003f64070 */
[--C-:B------:R-:W-:Y:S01]  /*4ba0*/  @!P6 IMAD.IADD R0, R0, 0x1, -R251.reuse ;  /* 0x000000010000e824 */ /* 0x100fe200078e0afb */
[----:B------:R-:W-:Y:S01]  /*4bb0*/  ISETP.GE.AND P6, PT, R168, RZ, PT ;  /* 0x000000ffa800720c */ /* 0x000fe20003fc6270 */
[----:B------:R-:W-:Y:S01]  /*4bc0*/  IMAD R50, R251, R51, R112 ;  /* 0x00000033fb327224 */ /* 0x000fe200078e0270 */
[----:B------:R-:W-:Y:S01]  /*4bd0*/  STL [R1], R78 ;  /* 0x0000004e01007387 */ /* 0x000fe20000100800 */
[----:B------:R-:W-:Y:S01]  /*4be0*/  IMAD.HI.U32 R53, R93, R108, RZ ;  /* 0x0000006c5d357227 */ /* 0x000fe200078e00ff */
[----:B------:R-:W-:Y:S02]  /*4bf0*/  IADD3 R168, R248, 0x87, RZ ;  /* 0x00000087f8a87810 */ /* 0x000fe40007ffe0ff */
[----:B------:R1:W-:Y:S01]  /*4c00*/  STL [R1+0x2bd4], R252 ;  /* 0x002bd4fc01007387 */ /* 0x0003e20000100800 */
[--C-:B------:R-:W-:Y:S01]  /*4c10*/  @!P5 IMAD.IADD R2, R2, 0x1, -R251.reuse ;  /* 0x000000010202d824 */ /* 0x100fe200078e0afb */
[----:B------:R-:W-:Y:S01]  /*4c20*/  ISETP.GE.AND P5, PT, R167, RZ, PT ;  /* 0x000000ffa700720c */ /* 0x000fe20003fa6270 */
[--C-:B------:R-:W-:Y:S01]  /*4c30*/  @!P4 IMAD.IADD R3, R3, 0x1, -R251.reuse ;  /* 0x000000010303c824 */ /* 0x100fe200078e0afb */
[----:B------:R-:W-:Y:S01]  /*4c40*/  ISETP.GE.AND P4, PT, R166, RZ, PT ;  /* 0x000000ffa600720c */ /* 0x000fe20003f86270 */
[----:B------:R-:W-:Y:S01]  /*4c50*/  @!P3 IMAD.IADD R4, R4, 0x1, -R251 ;  /* 0x000000010404b824 */ /* 0x000fe200078e0afb */
[C---:B------:R-:W-:Y:S01]  /*4c60*/  IADD3 R167, R248.reuse, 0x8a, RZ ;  /* 0x0000008af8a77810 */ /* 0x040fe20007ffe0ff */
[----:B------:R-:W-:Y:S01]  /*4c70*/  @!P6 IMAD.MOV R250, RZ, RZ, -R250 ;  /* 0x000000fffffae224 */ /* 0x000fe200078e0afa */
[C---:B------:R-:W-:Y:S01]  /*4c80*/  ISETP.GT.U32.AND P3, PT, R251.reuse, R3, PT ;  /* 0x00000003fb00720c */ /* 0x040fe20003f64070 */
[----:B------:R-:W-:Y:S01]  /*4c90*/  IMAD.MOV R53, RZ, RZ, -R53 ;  /* 0x000000ffff357224 */ /* 0x000fe200078e0a35 */
[----:B------:R-:W-:Y:S01]  /*4ca0*/  ISETP.GT.U32.AND P6, PT, R251, R4, PT ;  /* 0x00000004fb00720c */ /* 0x000fe20003fc4070 */
[----:B------:R-:W-:Y:S01]  /*4cb0*/  IMAD.HI.U32 R57, R93, R96, RZ ;  /* 0x000000605d397227 */ /* 0x000fe200078e00ff */
[----:B------:R-:W-:Y:S01]  /*4cc0*/  IADD3 R166, R248, 0x8b, RZ ;  /* 0x0000008bf8a67810 */ /* 0x000fe20007ffe0ff */
[----:B------:R-:W-:Y:S01]  /*4cd0*/  STL [R1+0x2a88], R141 ;  /* 0x002a888d01007387 */ /* 0x000fe20000100800 */
[----:B-1----:R-:W-:Y:S01]  /*4ce0*/  MOV R252, R249 ;  /* 0x000000f900fc7202 */ /* 0x002fe20000000f00 */
[C---:B------:R-:W-:Y:S01]  /*4cf0*/  IMAD R51, R251.reuse, R53, R108 ;  /* 0x00000035fb337224 */ /* 0x040fe200078e026c */
[----:B------:R-:W-:Y:S01]  /*4d00*/  @!P5 IADD3 R0, -R0, RZ, RZ ;  /* 0x000000ff0000d210 */ /* 0x000fe20007ffe1ff */
[----:B------:R-:W-:Y:S01]  /*4d10*/  @!P4 IMAD.MOV R2, RZ, RZ, -R2 ;  /* 0x000000ffff02c224 */ /* 0x000fe200078e0a02 */
[----:B------:R-:W-:Y:S01]  /*4d20*/  ISETP.GT.U32.AND P5, PT, R251, R5, PT ;  /* 0x00000005fb00720c */ /* 0x000fe20003fa4070 */
[----:B------:R-:W-:Y:S01]  /*4d30*/  IMAD.HI.U32 R53, R93, R106, RZ ;  /* 0x0000006a5d357227 */ /* 0x000fe200078e00ff */
[----:B------:R-:W-:Y:S01]  /*4d40*/  ISETP.GT.U32.AND P4, PT, R251, R6, PT ;  /* 0x00000006fb00720c */ /* 0x000fe20003f84070 */
[----:B------:R-:W-:Y:S01]  /*4d50*/  STL [R1+0x2a8c], R172 ;  /* 0x002a8cac01007387 */ /* 0x000fe20000100800 */
[----:B------:R-:W-:Y:S01]  /*4d60*/  IABS R108, R128 ;  /* 0x00000080006c7213 */ /* 0x000fe20000000000 */
[--C-:B------:R-:W-:Y:S01]  /*4d70*/  @!P6 IMAD.IADD R4, R4, 0x1, -R251.reuse ;  /* 0x000000010404e824 */ /* 0x100fe200078e0afb */
[----:B------:R-:W-:Y:S01]  /*4d80*/  ISETP.GE.AND P6, PT, R149, RZ, PT ;  /* 0x000000ff9500720c */ /* 0x000fe20003fc6270 */
[----:B------:R-:W-:Y:S01]  /*4d90*/  @!P3 IMAD.IADD R3, R3, 0x1, -R251 ;  /* 0x000000010303b824 */ /* 0x000fe200078e0afb */
[----:B------:R-:W-:Y:S01]  /*4da0*/  ISETP.GT.U32.AND P3, PT, R251, R7, PT ;  /* 0x00000007fb00720c */ /* 0x000fe20003f64070 */
[----:B------:R-:W-:Y:S01]  /*4db0*/  IMAD.MOV R53, RZ, RZ, -R53 ;  /* 0x000000ffff357224 */ /* 0x000fe200078e0a35 */
[----:B------:R-:W-:Y:S01]  /*4dc0*/  IADD3 R149, R248, 0x81, RZ ;  /* 0x00000081f8957810 */ /* 0x000fe20007ffe0ff */
[----:B------:R-:W-:Y:S01]  /*4dd0*/  IMAD.MOV R57, RZ, RZ, -R57 ;  /* 0x000000ffff397224 */ /* 0x000fe200078e0a39 */
[----:B------:R-:W-:Y:S01]  /*4de0*/  STL [R1+0x2a90], R148 ;  /* 0x002a909401007387 */ /* 0x000fe20000100800 */
[--C-:B------:R-:W-:Y:S01]  /*4df0*/  @!P5 IMAD.IADD R5, R5, 0x1, -R251.reuse ;  /* 0x000000010505d824 */ /* 0x100fe200078e0afb */
[----:B------:R-:W-:Y:S01]  /*4e00*/  ISETP.GE.AND P5, PT, R152, RZ, PT ;  /* 0x000000ff9800720c */ /* 0x000fe20003fa6270 */
[----:B------:R-:W-:Y:S01]  /*4e10*/  @!P4 IMAD.IADD R6, R6, 0x1, -R251 ;  /* 0x000000010606c824 */ /* 0x000fe200078e0afb */
[----:B------:R-:W-:Y:S01]  /*4e20*/  IADD3 R152, R248, 0x83, RZ ;  /* 0x00000083f8987810 */ /* 0x000fe20007ffe0ff */
[C---:B------:R-:W-:Y:S01]  /*4e30*/  IMAD R52, R251.reuse, R53, R106 ;  /* 0x00000035fb347224 */ /* 0x040fe200078e026a */
[C---:B------:R-:W-:Y:S01]  /*4e40*/  ISETP.GT.U32.AND P4, PT, R251.reuse, R5, PT ;  /* 0x00000005fb00720c */ /* 0x040fe20003f84070 */
[----:B------:R-:W-:Y:S01]  /*4e50*/  @!P6 IMAD.MOV R3, RZ, RZ, -R3 ;  /* 0x000000ffff03e224 */ /* 0x000fe200078e0a03 */
[----:B------:R-:W-:Y:S01]  /*4e60*/  ISETP.GT.U32.AND P6, PT, R251, R6, PT ;  /* 0x00000006fb00720c */ /* 0x000fe20003fc4070 */
[----:B------:R-:W-:Y:S01]  /*4e70*/  @!P3 IMAD.IADD R7, R7, 0x1, -R251 ;  /* 0x000000010707b824 */ /* 0x000fe200078e0afb */
[----:B------:R-:W-:Y:S01]  /*4e80*/  IABS R106, R131 ;  /* 0x00000083006a7213 */ /* 0x000fe20000000000 */
[----:B------:R-:W-:Y:S01]  /*4e90*/  IMAD.HI.U32 R53, R93, R104, RZ ;  /* 0x000000685d357227 */ /* 0x000fe200078e00ff */
[----:B------:R-:W-:Y:S02]  /*4ea0*/  STL [R1+0x2bd8], R250 ;  /* 0x002bd8fa01007387 */ /* 0x000fe40000100800 */
[----:B------:R-:W-:Y:S01]  /*4eb0*/  ISETP.GT.U32.AND P3, PT, R251, R7, PT ;  /* 0x00000007fb00720c */ /* 0x000fe20003f64070 */
[----:B------:R-:W-:Y:S01]  /*4ec0*/  @!P5 IMAD.MOV R4, RZ, RZ, -R4 ;  /* 0x000000ffff04d224 */ /* 0x000fe200078e0a04 */
[----:B------:R-:W-:Y:S01]  /*4ed0*/  ISETP.GE.AND P5, PT, R81, RZ, PT ;  /* 0x000000ff5100720c */ /* 0x000fe20003fa6270 */
[----:B------:R-:W-:Y:S01]  /*4ee0*/  IMAD.MOV R53, RZ, RZ, -R53 ;  /* 0x000000ffff357224 */ /* 0x000fe200078e0a35 */
[----:B------:R-:W-:Y:S01]  /*4ef0*/  STL [R1+0x2bdc], R0 ;  /* 0x002bdc0001007387 */ /* 0x000fe20000100800 */
[--C-:B------:R-:W-:Y:S01]  /*4f00*/  @!P4 IMAD.IADD R5, R5, 0x1, -R251.reuse ;  /* 0x000000010505c824 */ /* 0x100fe200078e0afb */
[C---:B------:R-:W-:Y:S01]  /*4f10*/  ISETP.GT.U32.AND P4, PT, R251.reuse, R8, PT ;  /* 0x00000008fb00720c */ /* 0x040fe20003f84070 */
[--C-:B------:R-:W-:Y:S01]  /*4f20*/  @!P6 IMAD.IADD R6, R6, 0x1, -R251.reuse ;  /* 0x000000010606e824 */ /* 0x100fe200078e0afb */
[----:B------:R-:W-:Y:S01]  /*4f30*/  ISETP.GT.U32.AND P6, PT, R251, R9, PT ;  /* 0x00000009fb00720c */ /* 0x000fe20003fc4070 */
[----:B------:R-:W-:Y:S01]  /*4f40*/  IMAD.HI.U32 R55, R93, R106, RZ ;  /* 0x0000006a5d377227 */ /* 0x000fe200078e00ff */
[----:B------:R1:W-:Y:S03]  /*4f50*/  STL [R1+0x2be0], R2 ;  /* 0x002be00201007387 */ /* 0x0003e60000100800 */
[----:B------:R-:W-:Y:S01]  /*4f60*/  @!P3 IMAD.IADD R7, R7, 0x1, -R251 ;  /* 0x000000010707b824 */ /* 0x000fe200078e0afb */
[----:B------:R-:W-:Y:S01]  /*4f70*/  ISETP.GE.AND P3, PT, R159, RZ, PT ;  /* 0x000000ff9f00720c */ /* 0x000fe20003f66270 */
[----:B------:R-:W-:Y:S01]  /*4f80*/  @!P5 IMAD.MOV R5, RZ, RZ, -R5 ;  /* 0x000000ffff05d224 */ /* 0x000fe200078e0a05 */
[----:B------:R-:W-:Y:S01]  /*4f90*/  IADD3 R159, R248, 0x8d, RZ ;  /* 0x0000008df89f7810 */ /* 0x000fe20007ffe0ff */
[----:B------:R-:W-:Y:S01]  /*4fa0*/  IMAD R53, R251, R53, R104 ;  /* 0x00000035fb357224 */ /* 0x000fe200078e0268 */
[----:B------:R-:W-:Y:S01]  /*4fb0*/  STL [R1+0x2a78], R149 ;  /* 0x002a789501007387 */ /* 0x000fe20000100800 */
[--C-:B------:R-:W-:Y:S01]  /*4fc0*/  @!P4 IMAD.IADD R8, R8, 0x1, -R251.reuse ;  /* 0x000000010808c824 */ /* 0x100fe200078e0afb */
[----:B------:R-:W-:Y:S01]  /*4fd0*/  ISETP.GE.AND P4, PT, R150, RZ, PT ;  /* 0x000000ff9600720c */ /* 0x000fe20003f86270 */
[----:B------:R-:W-:Y:S01]  /*4fe0*/  @!P6 IMAD.IADD R9, R9, 0x1, -R251 ;  /* 0x000000010909e824 */ /* 0x000fe200078e0afb */
[C---:B------:R-:W-:Y:S01]  /*4ff0*/  IADD3 R150, R248.reuse, 0x84, RZ ;  /* 0x00000084f8967810 */ /* 0x040fe20007ffe0ff */
[----:B------:R-:W-:Y:S01]  /*5000*/  IMAD.MOV R54, RZ, RZ, -R55 ;  /* 0x000000ffff367224 */ /* 0x000fe200078e0a37 */
[----:B------:R-:W-:Y:S01]  /*5010*/  ISETP.GT.U32.AND P5, PT, R251, R8, PT ;  /* 0x00000008fb00720c */ /* 0x000fe20003fa4070 */
[----:B------:R-:W-:Y:S01]  /*5020*/  IMAD.HI.U32 R55, R93, R108, RZ ;  /* 0x0000006c5d377227 */ /* 0x000fe200078e00ff */
[C---:B------:R-:W-:Y:S01]  /*5030*/  ISETP.GT.U32.AND P6, PT, R251.reuse, R9, PT ;  /* 0x00000009fb00720c */ /* 0x040fe20003fc4070 */
[----:B------:R-:W-:Y:S01]  /*5040*/  STL [R1+0x2a80], R171 ;  /* 0x002a80ab01007387 */ /* 0x000fe20000100800 */
[----:B-1----:R-:W-:Y:S01]  /*5050*/  IADD3 R2, R248, 0x9a, RZ ;  /* 0x0000009af8027810 */ /* 0x002fe20007ffe0ff */
[----:B------:R-:W-:Y:S01]  /*5060*/  @!P3 IMAD.MOV R6, RZ, RZ, -R6 ;  /* 0x000000ffff06b224 */ /* 0x000fe200078e0a06 */
[C---:B------:R-:W-:Y:S01]  /*5070*/  ISETP.GT.U32.AND P3, PT, R251.reuse, R10, PT ;  /* 0x0000000afb00720c */ /* 0x040fe20003f64070 */
[C---:B------:R-:W-:Y:S01]  /*5080*/  IMAD R54, R251.reuse, R54, R106 ;  /* 0x00000036fb367224 */ /* 0x040fe200078e026a */
[----:B------:R-:W-:Y:S01]  /*5090*/  STL [R1+0x2be4], R3 ;  /* 0x002be40301007387 */ /* 0x000fe20000100800 */
[----:B------:R-:W-:Y:S01]  /*50a0*/  @!P4 IMAD.MOV R7, RZ, RZ, -R7 ;  /* 0x000000ffff07c224 */ /* 0x000fe200078e0a07 */
[C---:B------:R-:W-:Y:S01]  /*50b0*/  ISETP.GT.U32.AND P4, PT, R251.reuse, R11, PT ;  /* 0x0000000bfb00720c */ /* 0x040fe20003f84070 */
[----:B------:R-:W-:Y:S01]  /*50c0*/  IMAD.MOV R55, RZ, RZ, -R55 ;  /* 0x000000ffff377224 */ /* 0x000fe200078e0a37 */
[----:B------:R-:W-:Y:S01]  /*50d0*/  STL [R1+0x2be8], R4 ;  /* 0x002be80401007387 */ /* 0x000fe20000100800 */
[--C-:B------:R-:W-:Y:S01]  /*50e0*/  @!P5 IMAD.IADD R8, R8, 0x1, -R251.reuse ;  /* 0x000000010808d824 */ /* 0x100fe200078e0afb */
[----:B------:R-:W-:Y:S01]  /*50f0*/  ISETP.GT.U32.AND P5, PT, R251, R12, PT ;  /* 0x0000000cfb00720c */ /* 0x000fe20003fa4070 */
[--C-:B------:R-:W-:Y:S01]  /*5100*/  @!P6 IMAD.IADD R9, R9, 0x1, -R251.reuse ;  /* 0x000000010909e824 */ /* 0x100fe200078e0afb */
[----:B------:R-:W-:Y:S01]  /*5110*/  ISETP.GE.AND P6, PT, R158, RZ, PT ;  /* 0x000000ff9e00720c */ /* 0x000fe20003fc6270 */
[----:B------:R-:W-:Y:S01]  /*5120*/  IMAD R55, R251, R55, R108 ;  /* 0x00000037fb377224 */ /* 0x000fe200078e026c */
[----:B------:R-:W-:Y:S01]  /*5130*/  STL [R1+0x2a84], R152 ;  /* 0x002a849801007387 */ /* 0x000fe20000100800 */
[----:B------:R-:W-:Y:S01]  /*5140*/  @!P3 IMAD.IADD R10, R10, 0x1, -R251 ;  /* 0x000000010a0ab824 */ /* 0x000fe200078e0afb */
[----:B------:R-:W-:Y:S01]  /*5150*/  ISETP.GE.AND P3, PT, R83, RZ, PT ;  /* 0x000000ff5300720c */ /* 0x000fe20003f66270 */
[----:B------:R-:W-:Y:S01]  /*5160*/  IMAD.HI.U32 R59, R93, R98, RZ ;  /* 0x000000625d3b7227 */ /* 0x000fe200078e00ff */
[----:B------:R-:W-:Y:S01]  /*5170*/  STL [R1+0x2bec], R5 ;  /* 0x002bec0501007387 */ /* 0x000fe20000100800 */
[----:B------:R-:W-:-:S02]  /*5180*/  IADD3 R158, R248, 0x91, RZ ;  /* 0x00000091f89e7810 */ /* 0x000fc40007ffe0ff */
[--C-:B------:R-:W-:Y:S01]  /*5190*/  @!P4 IMAD.IADD R11, R11, 0x1, -R251.reuse ;  /* 0x000000010b0bc824 */ /* 0x100fe200078e0afb */
[C---:B------:R-:W-:Y:S01]  /*51a0*/  ISETP.GT.U32.AND P4, PT, R251.reuse, R10, PT ;  /* 0x0000000afb00720c */ /* 0x040fe20003f84070 */
[----:B------:R-:W-:Y:S01]  /*51b0*/  @!P5 IMAD.IADD R12, R12, 0x1, -R251 ;  /* 0x000000010c0cd824 */ /* 0x000fe200078e0afb */
[----:B------:R1:W-:Y:S01]  /*51c0*/  STL [R1+0x2bf0], R6 ;  /* 0x002bf00601007387 */ /* 0x0003e20000100800 */
[----:B------:R-:W-:Y:S01]  /*51d0*/  @!P6 IMAD.MOV R8, RZ, RZ, -R8 ;  /* 0x000000ffff08e224 */ /* 0x000fe200078e0a08 */
[C---:B------:R-:W-:Y:S01]  /*51e0*/  ISETP.GT.U32.AND P5, PT, R251.reuse, R11, PT ;  /* 0x0000000bfb00720c */ /* 0x040fe20003fa4070 */
[C---:B------:R-:W-:Y:S01]  /*51f0*/  IMAD R56, R251.reuse, R57, R96 ;  /* 0x00000039fb387224 */ /* 0x040fe200078e0260 */
[C---:B------:R-:W-:Y:S01]  /*5200*/  ISETP.GT.U32.AND P6, PT, R251.reuse, R12, PT ;  /* 0x0000000cfb00720c */ /* 0x040fe20003fc4070 */
[----:B------:R-:W-:Y:S01]  /*5210*/  @!P3 IMAD.MOV R9, RZ, RZ, -R9 ;  /* 0x000000ffff09b224 */ /* 0x000fe200078e0a09 */
[----:B------:R-:W-:Y:S01]  /*5220*/  ISETP.GT.U32.AND P3, PT, R251, R13, PT ;  /* 0x0000000dfb00720c */ /* 0x000fe20003f64070 */
[----:B------:R-:W-:Y:S01]  /*5230*/  IMAD.MOV R59, RZ, RZ, -R59 ;  /* 0x000000ffff3b7224 */ /* 0x000fe200078e0a3b */
[----:B------:R-:W-:Y:S01]  /*5240*/  IABS R96, R130 ;  /* 0x0000008200607213 */ /* 0x000fe20000000000 */
[----:B------:R-:W-:Y:S01]  /*5250*/  IMAD.HI.U32 R63, R93, R86, RZ ;  /* 0x000000565d3f7227 */ /* 0x000fe200078e00ff */
[----:B------:R-:W-:Y:S01]  /*5260*/  STL [R1+0x2bf4], R7 ;  /* 0x002bf40701007387 */ /* 0x000fe20000100800 */
[----:B-1----:R-:W-:-:S02]  /*5270*/  IADD3 R6, R248, 0x92, RZ ;  /* 0x00000092f8067810 */ /* 0x002fc40007ffe0ff */
[--C-:B------:R-:W-:Y:S01]  /*5280*/  @!P4 IMAD.IADD R10, R10, 0x1, -R251.reuse ;  /* 0x000000010a0ac824 */ /* 0x100fe200078e0afb */
[----:B------:R-:W-:Y:S01]  /*5290*/  ISETP.GE.AND P4, PT, R154, RZ, PT ;  /* 0x000000ff9a00720c */ /* 0x000fe20003f86270 */
[--C-:B------:R-:W-:Y:S01]  /*52a0*/  @!P5 IMAD.IADD R11, R11, 0x1, -R251.reuse ;  /* 0x000000010b0bd824 */ /* 0x100fe200078e0afb */
[----:B------:R-:W-:Y:S01]  /*52b0*/  ISETP.GT.U32.AND P5, PT, R251, R14, PT ;  /* 0x0000000efb00720c */ /* 0x000fe20003fa4070 */
[--C-:B------:R-:W-:Y:S01]  /*52c0*/  @!P6 IMAD.IADD R12, R12, 0x1, -R251.reuse ;  /* 0x000000010c0ce824 */ /* 0x100fe200078e0afb */
[----:B------:R-:W-:Y:S01]  /*52d0*/  ISETP.GE.AND P6, PT, R144, RZ, PT ;  /* 0x000000ff9000720c */ /* 0x000fe20003fc6270 */
[--C-:B------:R-:W-:Y:S01]  /*52e0*/  @!P3 IMAD.IADD R13, R13, 0x1, -R251.reuse ;  /* 0x000000010d0db824 */ /* 0x100fe200078e0afb */
[----:B------:R-:W-:Y:S01]  /*52f0*/  ISETP.GE.AND P3, PT, R85, RZ, PT ;  /* 0x000000ff5500720c */ /* 0x000fe20003f66270 */
[----:B------:R-:W-:Y:S01]  /*5300*/  IMAD R57, R251, R59, R98 ;  /* 0x0000003bfb397224 */ /* 0x000fe200078e0262 */
[C---:B------:R-:W-:Y:S01]  /*5310*/  IADD3 R154, R248.reuse, 0x88, RZ ;  /* 0x00000088f89a7810 */ /* 0x040fe20007ffe0ff */
[----:B------:R-:W-:Y:S01]  /*5320*/  IMAD.HI.U32 R59, R93, R96, RZ ;  /* 0x000000605d3b7227 */ /* 0x000fe200078e00ff */
[----:B------:R-:W-:Y:S01]  /*5330*/  IADD3 R144, R248, 0x89, RZ ;  /* 0x00000089f8907810 */ /* 0x000fe20007ffe0ff */
[----:B------:R-:W-:Y:S01]  /*5340*/  STL [R1+0x2a60], R150 ;  /* 0x002a609601007387 */ /* 0x000fe20000100800 */
[----:B------:R-:W-:Y:S01]  /*5350*/  IABS R85, R154 ;  /* 0x0000009a00557213 */ /* 0x000fe20000000000 */
[----:B------:R-:W-:Y:S01]  /*5360*/  @!P4 IMAD.MOV R10, RZ, RZ, -R10 ;  /* 0x000000ffff0ac224 */ /* 0x000fe200078e0a0a */
[C---:B------:R-:W-:Y:S01]  /*5370*/  ISETP.GT.U32.AND P4, PT, R251.reuse, R13, PT ;  /* 0x0000000dfb00720c */ /* 0x040fe20003f84070 */
[----:B------:R-:W-:Y:S01]  /*5380*/  @!P5 IMAD.IADD R14, R14, 0x1, -R251 ;  /* 0x000000010e0ed824 */ /* 0x000fe200078e0afb */
[----:B------:R-:W-:Y:S01]  /*5390*/  STL [R1+0x2a6c], R170 ;  /* 0x002a6caa01007387 */ /* 0x000fe20000100800 */
[----:B------:R-:W-:Y:S01]  /*53a0*/  @!P6 IMAD.MOV R11, RZ, RZ, -R11 ;  /* 0x000000ffff0be224 */ /* 0x000fe200078e0a0b */
[C---:B------:R-:W-:Y:S01]  /*53b0*/  ISETP.GT.U32.AND P6, PT, R251.reuse, R15, PT ;  /* 0x0000000ffb00720c */ /* 0x040fe20003fc4070 */
[----:B------:R-:W-:Y:S01]  /*53c0*/  @!P3 IMAD.MOV R12, RZ, RZ, -R12 ;  /* 0x000000ffff0cb224 */ /* 0x000fe200078e0a0c */
[C---:B------:R-:W-:Y:S01]  /*53d0*/  ISETP.GT.U32.AND P5, PT, R251.reuse, R14, PT ;  /* 0x0000000efb00720c */ /* 0x040fe20003fa4070 */
[----:B------:R-:W-:Y:S01]  /*53e0*/  IMAD.MOV R59, RZ, RZ, -R59 ;  /* 0x000000ffff3b7224 */ /* 0x000fe200078e0a3b */
[C---:B------:R-:W-:Y:S01]  /*53f0*/  ISETP.GT.U32.AND P3, PT, R251.reuse, R16, PT ;  /* 0x00000010fb00720c */ /* 0x040fe20003f64070 */
[----:B------:R-:W-:Y:S01]  /*5400*/  IMAD.MOV R63, RZ, RZ, -R63 ;  /* 0x000000ffff3f7224 */ /* 0x000fe200078e0a3f */
[----:B------:R-:W-:Y:S01]  /*5410*/  STL [R1+0x2a74], R169 ;  /* 0x002a74a901007387 */ /* 0x000fe20000100800 */
[----:B------:R-:W-:Y:S01]  /*5420*/  IMAD R59, R251, R59, R96 ;  /* 0x0000003bfb3b7224 */ /* 0x000fe200078e0260 */
[----:B------:R-:W-:Y:S01]  /*5430*/  IADD3 R4, R248, 0x95, RZ ;  /* 0x00000095f8047810 */ /* 0x000fe20007ffe0ff */
[--C-:B------:R-:W-:Y:S01]  /*5440*/  @!P4 IMAD.IADD R13, R13, 0x1, -R251.reuse ;  /* 0x000000010d0dc824 */ /* 0x100fe200078e0afb */
[----:B------:R-:W-:Y:S01]  /*5450*/  ISETP.GE.AND P4, PT, R87, RZ, PT ;  /* 0x000000ff5700720c */ /* 0x000fe20003f86270 */
[----:B------:R-:W-:Y:S01]  /*5460*/  IMAD R63, R251, R63, R86 ;  /* 0x0000003ffb3f7224 */ /* 0x000fe200078e0256 */
[----:B------:R-:W-:Y:S01]  /*5470*/  STL [R1+0x2bf8], R8 ;  /* 0x002bf80801007387 */ /* 0x000fe20000100800 */
[--C-:B------:R-:W-:Y:S01]  /*5480*/  @!P6 IMAD.IADD R15, R15, 0x1, -R251.reuse ;  /* 0x000000010f0fe824 */ /* 0x100fe200078e0afb */
[----:B------:R-:W-:Y:S01]  /*5490*/  ISETP.GE.AND P6, PT, R89, RZ, PT ;  /* 0x000000ff5900720c */ /* 0x000fe20003fc6270 */
[--C-:B------:R-:W-:Y:S01]  /*54a0*/  @!P5 IMAD.IADD R14, R14, 0x1, -R251.reuse ;  /* 0x000000010e0ed824 */ /* 0x100fe200078e0afb */
[C---:B------:R-:W-:Y:S01]  /*54b0*/  ISETP.GT.U32.AND P5, PT, R251.reuse, R17, PT ;  /* 0x00000011fb00720c */ /* 0x040fe20003fa4070 */
[----:B------:R-:W-:Y:S01]  /*54c0*/  @!P3 IMAD.IADD R16, R16, 0x1, -R251 ;  /* 0x000000011010b824 */ /* 0x000fe200078e0afb */
[----:B------:R-:W-:Y:S01]  /*54d0*/  ISETP.GT.U32.AND P3, PT, R251, R15, PT ;  /* 0x0000000ffb00720c */ /* 0x000fe20003f64070 */
[----:B------:R-:W-:Y:S01]  /*54e0*/  IMAD.HI.U32 R66, R93, R84, RZ ;  /* 0x000000545d427227 */ /* 0x000fe200078e00ff */
[----:B------:R1:W-:Y:S01]  /*54f0*/  STL [R1+0x2bfc], R9 ;  /* 0x002bfc0901007387 */ /* 0x0003e20000100800 */
[----:B------:R-:W-:-:S02]  /*5500*/  IADD3 R3, R248, 0x96, RZ ;  /* 0x00000096f8037810 */ /* 0x000fc40007ffe0ff */
[----:B------:R-:W-:Y:S01]  /*5510*/  @!P4 IMAD.MOV R13, RZ, RZ, -R13 ;  /* 0x000000ffff0dc224 */ /* 0x000fe200078e0a0d */
[----:B------:R-:W-:Y:S01]  /*5520*/  ISETP.GT.U32.AND P4, PT, R251, R16, PT ;  /* 0x00000010fb00720c */ /* 0x000fe20003f84070 */
[----:B------:R-:W-:Y:S01]  /*5530*/  IMAD.HI.U32 R67, R93, R82, RZ ;  /* 0x000000525d437227 */ /* 0x000fe200078e00ff */
[----:B------:R-:W-:Y:S01]  /*5540*/  IADD3 R66, -R66, RZ, RZ ;  /* 0x000000ff42427210 */ /* 0x000fe20007ffe1ff */
[----:B------:R-:W-:Y:S01]  /*5550*/  STL [R1+0x2a5c], R168 ;  /* 0x002a5ca801007387 */ /* 0x000fe20000100800 */
[C---:B------:R-:W-:Y:S01]  /*5560*/  IADD3 R0, R248.reuse, 0xae, RZ ;  /* 0x000000aef8007810 */ /* 0x040fe20007ffe0ff */
[--C-:B------:R-:W-:Y:S01]  /*5570*/  @!P5 IMAD.IADD R17, R17, 0x1, -R251.reuse ;  /* 0x000000011111d824 */ /* 0x100fe200078e0afb */
[----:B-1----:R-:W-:Y:S01]  /*5580*/  IADD3 R9, R248, 0xa4, RZ ;  /* 0x000000a4f8097810 */ /* 0x002fe20007ffe0ff */
[----:B------:R-:W-:Y:S01]  /*5590*/  @!P6 IMAD.MOV R14, RZ, RZ, -R14 ;  /* 0x000000ffff0ee224 */ /* 0x000fe200078e0a0e */
[----:B------:R-:W-:Y:S01]  /*55a0*/  ISETP.GT.U32.AND P6, PT, R251, R18, PT ;  /* 0x00000012fb00720c */ /* 0x000fe20003fc4070 */
[--C-:B------:R-:W-:Y:S01]  /*55b0*/  @!P3 IMAD.IADD R15, R15, 0x1, -R251.reuse ;  /* 0x000000010f0fb824 */ /* 0x100fe200078e0afb */
[C---:B------:R-:W-:Y:S01]  /*55c0*/  ISETP.GT.U32.AND P5, PT, R251.reuse, R17, PT ;  /* 0x00000011fb00720c */ /* 0x040fe20003fa4070 */
[----:B------:R-:W-:Y:S01]  /*55d0*/  IMAD R66, R251, R66, R84 ;  /* 0x00000042fb427224 */ /* 0x000fe200078e0254 */
[----:B------:R-:W-:Y:S01]  /*55e0*/  ISETP.GE.AND P3, PT, R157, RZ, PT ;  /* 0x000000ff9d00720c */ /* 0x000fe20003f66270 */
[----:B------:R-:W-:Y:S01]  /*55f0*/  @!P4 IMAD.IADD R16, R16, 0x1, -R251 ;  /* 0x000000011010c824 */ /* 0x000fe200078e0afb */
[----:B------:R-:W-:Y:S01]  /*5600*/  ISETP.GT.U32.AND P4, PT, R251, R19, PT ;  /* 0x00000013fb00720c */ /* 0x000fe20003f84070 */
[----:B------:R-:W-:Y:S01]  /*5610*/  IMAD.MOV R67, RZ, RZ, -R67 ;  /* 0x000000ffff437224 */ /* 0x000fe200078e0a43 */
[----:B------:R-:W-:Y:S01]  /*5620*/  STL [R1+0x2a64], R154 ;  /* 0x002a649a01007387 */ /* 0x000fe20000100800 */
[----:B------:R-:W-:Y:S01]  /*5630*/  IMAD.HI.U32 R69, R93, R80, RZ ;  /* 0x000000505d457227 */ /* 0x000fe200078e00ff */
[----:B------:R-:W-:-:S02]  /*5640*/  IADD3 R157, R248, 0x97, RZ ;  /* 0x00000097f89d7810 */ /* 0x000fc40007ffe0ff */
[----:B------:R-:W-:Y:S01]  /*5650*/  STL [R1+0x2c00], R10 ;  /* 0x002c000a01007387 */ /* 0x000fe20000100800 */
[--C-:B------:R-:W-:Y:S01]  /*5660*/  @!P6 IMAD.IADD R18, R18, 0x1, -R251.reuse ;  /* 0x000000011212e824 */ /* 0x100fe200078e0afb */
[----:B------:R-:W-:Y:S01]  /*5670*/  ISETP.GE.AND P6, PT, R155, RZ, PT ;  /* 0x000000ff9b00720c */ /* 0x000fe20003fc6270 */
[----:B------:R-:W-:Y:S01]  /*5680*/  @!P5 IMAD.IADD R17, R17, 0x1, -R251 ;  /* 0x000000011111d824 */ /* 0x000fe200078e0afb */
[----:B------:R-:W-:Y:S01]  /*5690*/  ISETP.GE.AND P5, PT, R156, RZ, PT ;  /* 0x000000ff9c00720c */ /* 0x000fe20003fa6270 */
[----:B------:R-:W-:Y:S01]  /*56a0*/  @!P3 IMAD.MOV R15, RZ, RZ, -R15 ;  /* 0x000000ffff0fb224 */ /* 0x000fe200078e0a0f */
[----:B------:R-:W-:Y:S01]  /*56b0*/  ISETP.GT.U32.AND P3, PT, R251, R18, PT ;  /* 0x00000012fb00720c */ /* 0x000fe20003f64070 */
[----:B------:R-:W-:Y:S01]  /*56c0*/  @!P4 IMAD.IADD R19, R19, 0x1, -R251 ;  /* 0x000000011313c824 */ /* 0x000fe200078e0afb */
[----:B------:R1:W-:Y:S01]  /*56d0*/  STL [R1+0x2c04], R11 ;  /* 0x002c040b01007387 */ /* 0x0003e20000100800 */
[C---:B------:R-:W-:Y:S01]  /*56e0*/  IMAD R67, R251.reuse, R67, R82 ;  /* 0x00000043fb437224 */ /* 0x040fe200078e0252 */
[C---:B------:R-:W-:Y:S01]  /*56f0*/  IADD3 R155, R248.reuse, 0x8f, RZ ;  /* 0x0000008ff89b7810 */ /* 0x040fe20007ffe0ff */
[----:B------:R-:W-:Y:S01]  /*5700*/  IMAD.MOV R69, RZ, RZ, -R69 ;  /* 0x000000ffff457224 */ /* 0x000fe200078e0a45 */
[----:B------:R-:W-:Y:S01]  /*5710*/  ISETP.GT.U32.AND P4, PT, R251, R19, PT ;  /* 0x00000013fb00720c */ /* 0x000fe20003f84070 */
[----:B------:R-:W-:Y:S01]  /*5720*/  IMAD.HI.U32 R74, R93, R70, RZ ;  /* 0x000000465d4a7227 */ /* 0x000fe200078e00ff */
[----:B------:R-:W-:Y:S01]  /*5730*/  IADD3 R156, R248, 0x93, RZ ;  /* 0x00000093f89c7810 */ /* 0x000fe20007ffe0ff */
[----:B------:R2:W-:Y:S01]  /*5740*/  STL [R1+0x2c08], R12 ;  /* 0x002c080c01007387 */ /* 0x0005e20000100800 */
[----:B------:R-:W-:Y:S01]  /*5750*/  IABS R102, R157 ;  /* 0x0000009d00667213 */ /* 0x000fe20000000000 */
[----:B------:R-:W-:Y:S01]  /*5760*/  @!P5 IMAD.MOV R16, RZ, RZ, -R16 ;  /* 0x000000ffff10d224 */ /* 0x000fe200078e0a10 */
[----:B------:R-:W-:Y:S01]  /*5770*/  ISETP.GT.U32.AND P5, PT, R251, R20, PT ;  /* 0x00000014fb00720c */ /* 0x000fe20003fa4070 */
[----:B------:R-:W-:Y:S01]  /*5780*/  @!P6 IMAD.MOV R17, RZ, RZ, -R17 ;  /* 0x000000ffff11e224 */ /* 0x000fe200078e0a11 */
[----:B------:R-:W-:Y:S01]  /*5790*/  ISETP.GE.AND P6, PT, R145, RZ, PT ;  /* 0x000000ff9100720c */ /* 0x000fe20003fc6270 */
[--C-:B------:R-:W-:Y:S01]  /*57a0*/  @!P3 IMAD.IADD R18, R18, 0x1, -R251.reuse ;  /* 0x000000011212b824 */ /* 0x100fe200078e0afb */
[----:B------:R-:W-:Y:S01]  /*57b0*/  ISETP.GE.AND P3, PT, R91, RZ, PT ;  /* 0x000000ff5b00720c */ /* 0x000fe20003f66270 */
[----:B------:R-:W-:Y:S01]  /*57c0*/  IMAD R68, R251, R69, R80 ;  /* 0x00000045fb447224 */ /* 0x000fe200078e0250 */
[----:B------:R-:W-:Y:S01]  /*57d0*/  IABS R69, R140 ;  /* 0x0000008c00457213 */ /* 0x000fe20000000000 */
[--C-:B------:R-:W-:Y:S01]  /*57e0*/  @!P4 IMAD.IADD R19, R19, 0x1, -R251.reuse ;  /* 0x000000011313c824 */ /* 0x100fe200078e0afb */
[----:B------:R-:W-:Y:S01]  /*57f0*/  ISETP.GT.U32.AND P4, PT, R251, R21, PT ;  /* 0x00000015fb00720c */ /* 0x000fe20003f84070 */
[----:B------:R-:W-:Y:S01]  /*5800*/  IMAD.HI.U32 R73, R93, R71, RZ ;  /* 0x000000475d497227 */ /* 0x000fe200078e00ff */
[C---:B------:R-:W-:Y:S01]  /*5810*/  IADD3 R145, R248.reuse, 0x8c, RZ ;  /* 0x0000008cf8917810 */ /* 0x040fe20007ffe0ff */
[----:B------:R-:W-:Y:S01]  /*5820*/  STL [R1+0x2a58], R144 ;  /* 0x002a589001007387 */ /* 0x000fe20000100800 */
[----:B-1----:R-:W-:Y:S01]  /*5830*/  IADD3 R11, R248, 0x8e, RZ ;  /* 0x0000008ef80b7810 */ /* 0x002fe20007ffe0ff */
[----:B------:R-:W-:Y:S01]  /*5840*/  @!P5 IMAD.IADD R20, R20, 0x1, -R251 ;  /* 0x000000011414d824 */ /* 0x000fe200078e0afb */
[C---:B------:R-:W-:Y:S01]  /*5850*/  IADD3 R10, R248.reuse, 0x99, RZ ;  /* 0x00000099f80a7810 */ /* 0x040fe20007ffe0ff */
[----:B------:R-:W-:Y:S01]  /*5860*/  @!P6 IMAD.MOV R18, RZ, RZ, -R18 ;  /* 0x000000ffff12e224 */ /* 0x000fe200078e0a12 */
[C---:B------:R-:W-:Y:S01]  /*5870*/  ISETP.GT.U32.AND P6, PT, R251.reuse, R22, PT ;  /* 0x00000016fb00720c */ /* 0x040fe20003fc4070 */
[----:B------:R-:W-:Y:S01]  /*5880*/  @!P3 IMAD.MOV R19, RZ, RZ, -R19 ;  /* 0x000000ffff13b224 */ /* 0x000fe200078e0a13 */
[----:B------:R-:W-:Y:S01]  /*5890*/  ISETP.GT.U32.AND P5, PT, R251, R20, PT ;  /* 0x00000014fb00720c */ /* 0x000fe20003fa4070 */
[----:B------:R-:W-:Y:S01]  /*58a0*/  IMAD.HI.U32 R76, R93, R69, RZ ;  /* 0x000000455d4c7227 */ /* 0x000fe200078e00ff */
[----:B------:R-:W-:Y:S01]  /*58b0*/  ISETP.GE.AND P3, PT, R95, RZ, PT ;  /* 0x000000ff5f00720c */ /* 0x000fe20003f66270 */
[----:B------:R-:W-:Y:S01]  /*58c0*/  STL [R1+0x2c0c], R13 ;  /* 0x002c0c0d01007387 */ /* 0x000fe20000100800 */
[----:B------:R-:W-:Y:S01]  /*58d0*/  IABS R91, R11 ;  /* 0x0000000b005b7213 */ /* 0x000fe20000000000 */
[--C-:B------:R-:W-:Y:S01]  /*58e0*/  @!P4 IMAD.IADD R21, R21, 0x1, -R251.reuse ;  /* 0x000000011515c824 */ /* 0x100fe200078e0afb */
[----:B--2---:R-:W-:Y:S01]  /*58f0*/  IADD3 R12, R248, 0xa0, RZ ;  /* 0x000000a0f80c7810 */ /* 0x004fe20007ffe0ff */
[----:B------:R-:W-:Y:S01]  /*5900*/  IMAD.MOV R76, RZ, RZ, -R76 ;  /* 0x000000ffff4c7224 */ /* 0x000fe200078e0a4c */
[----:B------:R-:W-:Y:S01]  /*5910*/  STL [R1+0x2a50], R167 ;  /* 0x002a50a701007387 */ /* 0x000fe20000100800 */
[----:B------:R-:W-:Y:S01]  /*5920*/  IMAD.MOV R74, RZ, RZ, -R74 ;  /* 0x000000ffff4a7224 */ /* 0x000fe200078e0a4a */
[C---:B------:R-:W-:Y:S01]  /*5930*/  ISETP.GT.U32.AND P4, PT, R251.reuse, R21, PT ;  /* 0x00000015fb00720c */ /* 0x040fe20003f84070 */
[--C-:B------:R-:W-:Y:S01]  /*5940*/  @!P6 IMAD.IADD R22, R22, 0x1, -R251.reuse ;  /* 0x000000011616e824 */ /* 0x100fe200078e0afb */
[----:B------:R-:W-:Y:S01]  /*5950*/  STL [R1+0x2a54], R166 ;  /* 0x002a54a601007387 */ /* 0x000fe20000100800 */
[----:B------:R-:W-:Y:S01]  /*5960*/  @!P5 IMAD.IADD R20, R20, 0x1, -R251 ;  /* 0x000000011414d824 */ /* 0x000fe200078e0afb */
[C---:B------:R-:W-:Y:S01]  /*5970*/  ISETP.GT.U32.AND P5, PT, R251.reuse, R23, PT ;  /* 0x00000017fb00720c */ /* 0x040fe20003fa4070 */
[C---:B------:R-:W-:Y:S01]  /*5980*/  IMAD R69, R251.reuse, R76, R69 ;  /* 0x0000004cfb457224 */ /* 0x040fe200078e0245 */
[----:B------:R-:W-:Y:S01]  /*5990*/  ISETP.GT.U32.AND P6, PT, R251, R22, PT ;  /* 0x00000016fb00720c */ /* 0x000fe20003fc4070 */
[----:B------:R-:W-:Y:S01]  /*59a0*/  @!P3 IMAD.MOV R20, RZ, RZ, -R20 ;  /* 0x000000ffff14b224 */ /* 0x000fe200078e0a14 */
[----:B------:R-:W-:Y:S01]  /*59b0*/  ISETP.GE.AND P3, PT, R146, RZ, PT ;  /* 0x000000ff9200720c */ /* 0x000fe20003f66270 */
[----:B------:R-:W-:Y:S01]  /*59c0*/  IMAD.HI.U32 R77, R93, R72, RZ ;  /* 0x000000485d4d7227 */ /* 0x000fe200078e00ff */
[C---:B------:R-:W-:Y:S01]  /*59d0*/  IADD3 R146, R248.reuse, 0x90, RZ ;  /* 0x00000090f8927810 */ /* 0x040fe20007ffe0ff */
[----:B------:R1:W-:Y:S01]  /*59e0*/  STL [R1+0x2c10], R14 ;  /* 0x002c100e01007387 */ /* 0x0003e20000100800 */
[C---:B------:R-:W-:Y:S01]  /*59f0*/  IADD3 R8, R248.reuse, 0xb6, RZ ;  /* 0x000000b6f8087810 */ /* 0x040fe20007ffe0ff */
[----:B------:R-:W-:Y:S01]  /*5a00*/  @!P4 IMAD.IADD R21, R21, 0x1, -R251 ;  /* 0x000000011515c824 */ /* 0x000fe200078e0afb */
[----:B------:R-:W-:Y:S01]  /*5a10*/  ISETP.GE.AND P4, PT, R101, RZ, PT ;  /* 0x000000ff6500720c */ /* 0x000fe20003f86270 */
[----:B------:R-:W-:Y:S01]  /*5a20*/  IMAD.MOV R73, RZ, RZ, -R73 ;  /* 0x000000ffff497224 */ /* 0x000fe200078e0a49 */
[----:B------:R2:W-:Y:S01]  /*5a30*/  STL [R1+0x2c14], R15 ;  /* 0x002c140f01007387 */ /* 0x0005e20000100800 */
[--C-:B------:R-:W-:Y:S01]  /*5a40*/  @!P5 IMAD.IADD R23, R23, 0x1, -R251.reuse ;  /* 0x000000011717d824 */ /* 0x100fe200078e0afb */
[----:B------:R-:W-:Y:S01]  /*5a50*/  IADD3 R7, R248, 0xbb, RZ ;  /* 0x000000bbf8077810 */ /* 0x000fe20007ffe0ff */
[----:B------:R-:W-:Y:S01]  /*5a60*/  @!P6 IMAD.IADD R22, R22, 0x1, -R251 ;  /* 0x000000011616e824 */ /* 0x000fe200078e0afb */
[C---:B------:R-:W-:Y:S01]  /*5a70*/  ISETP.GT.U32.AND P6, PT, R251.reuse, R24, PT ;  /* 0x00000018fb00720c */ /* 0x040fe20003fc4070 */
[----:B------:R-:W-:Y:S01]  /*5a80*/  @!P3 IMAD.MOV R21, RZ, RZ, -R21 ;  /* 0x000000ffff15b224 */ /* 0x000fe200078e0a15 */
[C---:B------:R-:W-:Y:S01]  /*5a90*/  ISETP.GT.U32.AND P5, PT, R251.reuse, R23, PT ;  /* 0x00000017fb00720c */ /* 0x040fe20003fa4070 */
[----:B------:R-:W-:Y:S01]  /*5aa0*/  IMAD R70, R251, R74, R70 ;  /* 0x0000004afb467224 */ /* 0x000fe200078e0246 */
[----:B------:R-:W-:Y:S01]  /*5ab0*/  ISETP.GE.AND P3, PT, R99, RZ, PT ;  /* 0x000000ff6300720c */ /* 0x000fe20003f66270 */
[----:B------:R-:W-:Y:S01]  /*5ac0*/  IMAD.MOV R77, RZ, RZ, -R77 ;  /* 0x000000ffff4d7224 */ /* 0x000fe200078e0a4d */
[----:B------:R-:W-:Y:S01]  /*5ad0*/  IABS R74, R142 ;  /* 0x0000008e004a7213 */ /* 0x000fe20000000000 */
[----:B------:R-:W-:Y:S01]  /*5ae0*/  @!P4 IMAD.MOV R22, RZ, RZ, -R22 ;  /* 0x000000ffff16c224 */ /* 0x000fe200078e0a16 */
[----:B------:R-:W-:Y:S01]  /*5af0*/  ISETP.GE.AND P4, PT, R97, RZ, PT ;  /* 0x000000ff6100720c */ /* 0x000fe20003f86270 */
[C---:B------:R-:W-:Y:S01]  /*5b00*/  IMAD R71, R251.reuse, R73, R71 ;  /* 0x00000049fb477224 */ /* 0x040fe200078e0247 */
[----:B------:R-:W-:Y:S01]  /*5b10*/  IABS R73, R143 ;  /* 0x0000008f00497213 */ /* 0x000fe20000000000 */
[----:B------:R-:W-:Y:S01]  /*5b20*/  IMAD R72, R251, R77, R72 ;  /* 0x0000004dfb487224 */ /* 0x000fe200078e0248 */
[----:B------:R-:W-:Y:S01]  /*5b30*/  IABS R77, R148 ;  /* 0x00000094004d7213 */ /* 0x000fe20000000000 */
[--C-:B------:R-:W-:Y:S01]  /*5b40*/  @!P6 IMAD.IADD R24, R24, 0x1, -R251.reuse ;  /* 0x000000011818e824 */ /* 0x100fe200078e0afb */
[----:B------:R-:W-:Y:S01]  /*5b50*/  IABS R97, R6 ;  /* 0x0000000600617213 */ /* 0x000fe20000000000 */
[----:B------:R-:W-:Y:S01]  /*5b60*/  @!P5 IMAD.IADD R23, R23, 0x1, -R251 ;  /* 0x000000011717d824 */ /* 0x000fe200078e0afb */
[----:B------:R-:W-:Y:S01]  /*5b70*/  ISETP.GT.U32.AND P5, PT, R251, R25, PT ;  /* 0x00000019fb00720c */ /* 0x000fe20003fa4070 */
[----:B------:R-:W-:Y:S01]  /*5b80*/  IMAD.HI.U32 R75, R93, R74, RZ ;  /* 0x0000004a5d4b7227 */ /* 0x000fe200078e00ff */
[C---:B------:R-:W-:Y:S01]  /*5b90*/  ISETP.GT.U32.AND P6, PT, R251.reuse, R24, PT ;  /* 0x00000018fb00720c */ /* 0x040fe20003fc4070 */
[----:B------:R3:W-:Y:S01]  /*5ba0*/  STL [R1+0x2c18], R16 ;  /* 0x002c181001007387 */ /* 0x0007e20000100800 */
[C---:B-1----:R-:W-:Y:S01]  /*5bb0*/  IADD3 R14, R248.reuse, 0xa9, RZ ;  /* 0x000000a9f80e7810 */ /* 0x042fe20007ffe0ff */
[----:B------:R-:W-:Y:S01]  /*5bc0*/  @!P3 IMAD.MOV R23, RZ, RZ, -R23 ;  /* 0x000000ffff17b224 */ /* 0x000fe200078e0a17 */
[----:B------:R-:W-:Y:S01]  /*5bd0*/  ISETP.GT.U32.AND P3, PT, R251, R26, PT ;  /* 0x0000001afb00720c */ /* 0x000fe20003f64070 */
[----:B------:R-:W-:Y:S01]  /*5be0*/  IMAD.HI.U32 R76, R93, R73, RZ ;  /* 0x000000495d4c7227 */ /* 0x000fe200078e00ff */
[----:B------:R1:W-:Y:S01]  /*5bf0*/  STL [R1+0x2c1c], R17 ;  /* 0x002c1c1101007387 */ /* 0x0003e20000100800 */
[----:B--2---:R-:W-:-:S02]  /*5c00*/  IADD3 R15, R248, 0xb5, RZ ;  /* 0x000000b5f80f7810 */ /* 0x004fc40007ffe0ff */
[----:B------:R-:W-:Y:S01]  /*5c10*/  IMAD.MOV R75, RZ, RZ, -R75 ;  /* 0x000000ffff4b7224 */ /* 0x000fe200078e0a4b */
[----:B------:R-:W-:Y:S01]  /*5c20*/  STL [R1+0x2a3c], R145 ;  /* 0x002a3c9101007387 */ /* 0x000fe20000100800 */
[--C-:B------:R-:W-:Y:S01]  /*5c30*/  @!P5 IMAD.IADD R25, R25, 0x1, -R251.reuse ;  /* 0x000000011919d824 */ /* 0x100fe200078e0afb */
[----:B---3--:R-:W-:Y:S01]  /*5c40*/  IADD3 R16, R248, 0xb0, RZ ;  /* 0x000000b0f8107810 */ /* 0x008fe20007ffe0ff */
[--C-:B------:R-:W-:Y:S01]  /*5c50*/  @!P6 IMAD.IADD R24, R24, 0x1, -R251.reuse ;  /* 0x000000011818e824 */ /* 0x100fe200078e0afb */
[C---:B------:R-:W-:Y:S01]  /*5c60*/  ISETP.GT.U32.AND P6, PT, R251.reuse, R27, PT ;  /* 0x0000001bfb00720c */ /* 0x040fe20003fc4070 */
[----:B------:R-:W-:Y:S01]  /*5c70*/  IMAD.MOV R76, RZ, RZ, -R76 ;  /* 0x000000ffff4c7224 */ /* 0x000fe200078e0a4c */
[C---:B------:R-:W-:Y:S01]  /*5c80*/  ISETP.GT.U32.AND P5, PT, R251.reuse, R25, PT ;  /* 0x00000019fb00720c */ /* 0x040fe20003fa4070 */
[----:B------:R-:W-:Y:S01]  /*5c90*/  @!P3 IMAD.IADD R26, R26, 0x1, -R251 ;  /* 0x000000011a1ab824 */ /* 0x000fe200078e0afb */
[----:B------:R-:W-:Y:S01]  /*5ca0*/  STL [R1+0x2a48], R159 ;  /* 0x002a489f01007387 */ /* 0x000fe20000100800 */
[----:B------:R-:W-:Y:S01]  /*5cb0*/  @!P4 IMAD.MOV R24, RZ, RZ, -R24 ;  /* 0x000000ffff18c224 */ /* 0x000fe200078e0a18 */
[C---:B-1----:R-:W-:Y:S01]  /*5cc0*/  IADD3 R17, R248.reuse, 0x9d, RZ ;  /* 0x0000009df8117810 */ /* 0x042fe20007ffe0ff */
[C---:B------:R-:W-:Y:S01]  /*5cd0*/  IMAD R74, R251.reuse, R75, R74 ;  /* 0x0000004bfb4a7224 */ /* 0x040fe200078e024a */
[C---:B------:R-:W-:Y:S01]  /*5ce0*/  ISETP.GT.U32.AND P3, PT, R251.reuse, R26, PT ;  /* 0x0000001afb00720c */ /* 0x040fe20003f64070 */
[----:B------:R-:W-:Y:S01]  /*5cf0*/  IMAD R73, R251, R76, R73 ;  /* 0x0000004cfb497224 */ /* 0x000fe200078e0249 */
[----:B------:R-:W-:Y:S01]  /*5d00*/  IABS R75, R141 ;  /* 0x0000008d004b7213 */ /* 0x000fe20000000000 */
[----:B------:R-:W-:Y:S01]  /*5d10*/  IMAD.HI.U32 R78, R93, R77, RZ ;  /* 0x0000004d5d4e7227 */ /* 0x000fe200078e00ff */
[----:B------:R-:W-:Y:S01]  /*5d20*/  IABS R76, R172 ;  /* 0x000000ac004c7213 */ /* 0x000fe20000000000 */
[----:B------:R-:W-:Y:S01]  /*5d30*/  STL [R1+0x2a4c], R11 ;  /* 0x002a4c0b01007387 */ /* 0x000fe20000100800 */
[----:B------:R-:W-:Y:S01]  /*5d40*/  IADD3 R5, R248, 0xbe, RZ ;  /* 0x000000bef8057810 */ /* 0x000fe20007ffe0ff */
[--C-:B------:R-:W-:Y:S01]  /*5d50*/  @!P6 IMAD.IADD R27, R27, 0x1, -R251.reuse ;  /* 0x000000011b1be824 */ /* 0x100fe200078e0afb */
[----:B------:R-:W-:Y:S01]  /*5d60*/  @!P5 IADD3 R25, R25, -R251, RZ ;  /* 0x800000fb1919d210 */ /* 0x000fe20007ffe0ff */
[----:B------:R-:W-:Y:S01]  /*5d70*/  IMAD.HI.U32 R80, R93, R75, RZ ;  /* 0x0000004b5d507227 */ /* 0x000fe200078e00ff */
[----:B------:R-:W-:Y:S01]  /*5d80*/  ISETP.GE.AND P5, PT, R147, RZ, PT ;  /* 0x000000ff9300720c */ /* 0x000fe20003fa6270 */
[----:B------:R-:W-:Y:S01]  /*5d90*/  STL [R1+0x2c20], R18 ;  /* 0x002c201201007387 */ /* 0x000fe20000100800 */
[----:B------:R-:W-:Y:S01]  /*5da0*/  ISETP.GE.AND P6, PT, R107, RZ, PT ;  /* 0x000000ff6b00720c */ /* 0x000fe20003fc6270 */
[----:B------:R-:W-:Y:S01]  /*5db0*/  @!P3 IMAD.IADD R26, R26, 0x1, -R251 ;  /* 0x000000011a1ab824 */ /* 0x000fe200078e0afb */
[C---:B------:R-:W-:Y:S01]  /*5dc0*/  ISETP.GT.U32.AND P4, PT, R251.reuse, R27, PT ;  /* 0x0000001bfb00720c */ /* 0x040fe20003f84070 */
[----:B------:R-:W-:Y:S01]  /*5dd0*/  IMAD.MOV R80, RZ, RZ, -R80 ;  /* 0x000000ffff507224 */ /* 0x000fe200078e0a50 */
[----:B------:R-:W-:Y:S01]  /*5de0*/  ISETP.GT.U32.AND P3, PT, R251, R28, PT ;  /* 0x0000001cfb00720c */ /* 0x000fe20003f64070 */
[----:B------:R-:W-:Y:S01]  /*5df0*/  IMAD.HI.U32 R79, R93, R76, RZ ;  /* 0x0000004c5d4f7227 */ /* 0x000fe200078e00ff */
[C---:B------:R-:W-:Y:S01]  /*5e00*/  IADD3 R147, R248.reuse, 0x94, RZ ;  /* 0x00000094f8937810 */ /* 0x040fe20007ffe0ff */
[----:B------:R1:W-:Y:S01]  /*5e10*/  STL [R1+0x2c24], R19 ;  /* 0x002c241301007387 */ /* 0x0003e20000100800 */
[----:B------:R-:W-:Y:S01]  /*5e20*/  IADD3 R13, R248, 0xc4, RZ ;  /* 0x000000c4f80d7810 */ /* 0x000fe20007ffe0ff */
[----:B------:R-:W-:Y:S01]  /*5e30*/  IMAD R75, R251, R80, R75 ;  /* 0x00000050fb4b7224 */ /* 0x000fe200078e024b */
[----:B------:R-:W-:Y:S01]  /*5e40*/  IABS R80, R152 ;  /* 0x0000009800507213 */ /* 0x000fe20000000000 */
[----:B------:R-:W-:Y:S01]  /*5e50*/  @!P5 IMAD.MOV R25, RZ, RZ, -R25 ;  /* 0x000000ffff19d224 */ /* 0x000fe200078e0a19 */
[----:B------:R-:W-:Y:S01]  /*5e60*/  ISETP.GE.AND P5, PT, R105, RZ, PT ;  /* 0x000000ff6900720c */ /* 0x000fe20003fa6270 */
[----:B------:R-:W-:Y:S01]  /*5e70*/  @!P6 IMAD.MOV R26, RZ, RZ, -R26 ;  /* 0x000000ffff1ae224 */ /* 0x000fe200078e0a1a */
[----:B------:R-:W-:Y:S01]  /*5e80*/  ISETP.GT.U32.AND P6, PT, R251, R29, PT ;  /* 0x0000001dfb00720c */ /* 0x000fe20003fc4070 */
[--C-:B------:R-:W-:Y:S01]  /*5e90*/  @!P4 IMAD.IADD R27, R27, 0x1, -R251.reuse ;  /* 0x000000011b1bc824 */ /* 0x100fe200078e0afb */
[----:B------:R-:W-:Y:S01]  /*5ea0*/  ISETP.GE.AND P4, PT, R103, RZ, PT ;  /* 0x000000ff6700720c */ /* 0x000fe20003f86270 */
[----:B------:R-:W-:Y:S01]  /*5eb0*/  @!P3 IMAD.IADD R28, R28, 0x1, -R251 ;  /* 0x000000011c1cb824 */ /* 0x000fe200078e0afb */
[C---:B------:R-:W-:Y:S01]  /*5ec0*/  ISETP.GT.U32.AND P3, PT, R251.reuse, R30, PT ;  /* 0x0000001efb00720c */ /* 0x040fe20003f64070 */
[----:B------:R-:W-:Y:S01]  /*5ed0*/  IMAD.MOV R79, RZ, RZ, -R79 ;  /* 0x000000ffff4f7224 */ /* 0x000fe200078e0a4f */
[----:B------:R2:W-:Y:S01]  /*5ee0*/  STL [R1+0x2c28], R20 ;  /* 0x002c281401007387 */ /* 0x0005e20000100800 */
[----:B------:R-:W-:Y:S01]  /*5ef0*/  IMAD.MOV R78, RZ, RZ, -R78 ;  /* 0x000000ffff4e7224 */ /* 0x000fe200078e0a4e */
[----:B-1----:R-:W-:Y:S01]  /*5f00*/  IADD3 R19, R248, 0xc2, RZ ;  /* 0x000000c2f8137810 */ /* 0x002fe20007ffe0ff */
[C---:B------:R-:W-:Y:S01]  /*5f10*/  IMAD R76, R251.reuse, R79, R76 ;  /* 0x0000004ffb4c7224 */ /* 0x040fe200078e024c */
[----:B------:R-:W-:Y:S01]  /*5f20*/  IABS R79, R171 ;  /* 0x000000ab004f7213 */ /* 0x000fe20000000000 */
[----:B------:R-:W-:Y:S01]  /*5f30*/  @!P5 IMAD.MOV R27, RZ, RZ, -R27 ;  /* 0x000000ffff1bd224 */ /* 0x000fe200078e0a1b */
[----:B------:R-:W-:Y:S01]  /*5f40*/  ISETP.GT.U32.AND P5, PT, R251, R28, PT ;  /* 0x0000001cfb00720c */ /* 0x000fe20003fa4070 */
[----:B------:R-:W-:Y:S01]  /*5f50*/  @!P6 IMAD.IADD R29, R29, 0x1, -R251 ;  /* 0x000000011d1de824 */ /* 0x000fe200078e0afb */
[----:B------:R-:W-:Y:S01]  /*5f60*/  STL [R1+0x2a24], R155 ;  /* 0x002a249b01007387 */ /* 0x000fe20000100800 */
[C---:B------:R-:W-:Y:S01]  /*5f70*/  IMAD R77, R251.reuse, R78, R77 ;  /* 0x0000004efb4d7224 */ /* 0x040fe200078e024d */
[----:B------:R-:W-:Y:S01]  /*5f80*/  IABS R78, R149 ;  /* 0x00000095004e7213 */ /* 0x000fe20000000000 */
[----:B------:R-:W-:Y:S01]  /*5f90*/  @!P3 IMAD.IADD R30, R30, 0x1, -R251 ;  /* 0x000000011e1eb824 */ /* 0x000fe200078e0afb */
[----:B------:R-:W-:Y:S01]  /*5fa0*/  ISETP.GT.U32.AND P6, PT, R251, R29, PT ;  /* 0x0000001dfb00720c */ /* 0x000fe20003fc4070 */
[----:B------:R-:W-:Y:S01]  /*5fb0*/  IMAD.HI.U32 R82, R93, R79, RZ ;  /* 0x0000004f5d527227 */ /* 0x000fe200078e00ff */
[----:B------:R-:W-:Y:S01]  /*5fc0*/  STL [R1+0x2a30], R146 ;  /* 0x002a309201007387 */ /* 0x000fe20000100800 */
[----:B--2---:R-:W-:-:S02]  /*5fd0*/  IADD3 R20, R248, 0xa1, RZ ;  /* 0x000000a1f8147810 */ /* 0x004fc40007ffe0ff */
[----:B------:R-:W-:Y:S01]  /*5fe0*/  ISETP.GT.U32.AND P3, PT, R251, R30, PT ;  /* 0x0000001efb00720c */ /* 0x000fe20003f64070 */
[----:B------:R-:W-:Y:S01]  /*5ff0*/  IMAD.HI.U32 R81, R93, R78, RZ ;  /* 0x0000004e5d517227 */ /* 0x000fe200078e00ff */
[----:B------:R-:W-:Y:S01]  /*6000*/  STL [R1+0x2a38], R158 ;  /* 0x002a389e01007387 */ /* 0x000fe20000100800 */
[----:B------:R-:W-:Y:S02]  /*6010*/  IADD3 R18, R248, 0xc3, RZ ;  /* 0x000000c3f8127810 */ /* 0x000fe40007ffe0ff */
[----:B------:R-:W-:Y:S01]  /*6020*/  @!P5 IMAD.IADD R28, R28, 0x1, -R251 ;  /* 0x000000011c1cd824 */ /* 0x000fe200078e0afb */
[----:B------:R-:W-:Y:S01]  /*6030*/  ISETP.GT.U32.AND P5, PT, R251, R31, PT ;  /* 0x0000001ffb00720c */ /* 0x000fe20003fa4070 */
[----:B------:R-:W-:Y:S01]  /*6040*/  IMAD.MOV R81, RZ, RZ, -R81 ;  /* 0x000000ffff517224 */ /* 0x000fe200078e0a51 */
[----:B------:R1:W-:Y:S01]  /*6050*/  STL [R1+0x2c2c], R21 ;  /* 0x002c2c1501007387 */ /* 0x0003e20000100800 */
[--C-:B------:R-:W-:Y:S01]  /*6060*/  @!P6 IMAD.IADD R29, R29, 0x1, -R251.reuse ;  /* 0x000000011d1de824 */ /* 0x100fe200078e0afb */
[----:B------:R-:W-:Y:S01]  /*6070*/  ISETP.GT.U32.AND P6, PT, R251, R32, PT ;  /* 0x00000020fb00720c */ /* 0x000fe20003fc4070 */
[----:B------:R-:W-:Y:S01]  /*6080*/  @!P4 IMAD.MOV R28, RZ, RZ, -R28 ;  /* 0x000000ffff1cc224 */ /* 0x000fe200078e0a1c */
[----:B------:R-:W-:Y:S01]  /*6090*/  STL [R1+0x2a40], R6 ;  /* 0x002a400601007387 */ /* 0x000fe20000100800 */
[--C-:B------:R-:W-:Y:S01]  /*60a0*/  @!P3 IMAD.IADD R30, R30, 0x1, -R251.reuse ;  /* 0x000000011e1eb824 */ /* 0x100fe200078e0afb */
[----:B------:R-:W-:Y:S01]  /*60b0*/  ISETP.GE.AND P3, PT, R181, RZ, PT ;  /* 0x000000ffb500720c */ /* 0x000fe20003f66270 */
[----:B------:R-:W-:Y:S01]  /*60c0*/  IMAD R78, R251, R81, R78 ;  /* 0x00000051fb4e7224 */ /* 0x000fe200078e024e */
[----:B------:R-:W-:Y:S01]  /*60d0*/  STL [R1+0x2c30], R22 ;  /* 0x002c301601007387 */ /* 0x000fe20000100800 */
[----:B------:R-:W-:Y:S01]  /*60e0*/  IMAD.MOV R82, RZ, RZ, -R82 ;  /* 0x000000ffff527224 */ /* 0x000fe200078e0a52 */
[----:B-1----:R-:W-:Y:S01]  /*60f0*/  IADD3 R21, R248, 0x9c, RZ ;  /* 0x0000009cf8157810 */ /* 0x002fe20007ffe0ff */
[----:B------:R-:W-:Y:S01]  /*6100*/  @!P5 IMAD.IADD R31, R31, 0x1, -R251 ;  /* 0x000000011f1fd824 */ /* 0x000fe200078e0afb */
[----:B------:R-:W-:Y:S01]  /*6110*/  ISETP.GE.AND P5, PT, R151, RZ, PT ;  /* 0x000000ff9700720c */ /* 0x000fe20003fa6270 */
[C---:B------:R-:W-:Y:S01]  /*6120*/  IMAD R79, R251.reuse, R82, R79 ;  /* 0x00000052fb4f7224 */ /* 0x040fe200078e024f */
[----:B------:R-:W-:Y:S01]  /*6130*/  IABS R82, R170 ;  /* 0x000000aa00527213 */ /* 0x000fe20000000000 */
[----:B------:R-:W-:Y:S01]  /*6140*/  @!P6 IMAD.IADD R32, R32, 0x1, -R251 ;  /* 0x000000012020e824 */ /* 0x000fe200078e0afb */
[----:B------:R-:W-:Y:S01]  /*6150*/  ISETP.GT.U32.AND P6, PT, R251, R31, PT ;  /* 0x0000001ffb00720c */ /* 0x000fe20003fc4070 */
[----:B------:R-:W-:Y:S01]  /*6160*/  IMAD.HI.U32 R81, R93, R80, RZ ;  /* 0x000000505d517227 */ /* 0x000fe200078e00ff */
[----:B------:R-:W-:Y:S01]  /*6170*/  IADD3 R151, R248, 0x98, RZ ;  /* 0x00000098f8977810 */ /* 0x000fe20007ffe0ff */
[----:B------:R1:W-:Y:S01]  /*6180*/  STL [R1+0x2c34], R23 ;  /* 0x002c341701007387 */ /* 0x0003e20000100800 */
[C---:B------:R-:W-:Y:S01]  /*6190*/  ISETP.GT.U32.AND P4, PT, R251.reuse, R32, PT ;  /* 0x00000020fb00720c */ /* 0x040fe20003f84070 */
[----:B------:R-:W-:Y:S01]  /*61a0*/  @!P3 IMAD.MOV R29, RZ, RZ, -R29 ;  /* 0x000000ffff1db224 */ /* 0x000fe200078e0a1d */
[C---:B------:R-:W-:Y:S01]  /*61b0*/  ISETP.GT.U32.AND P3, PT, R251.reuse, R33, PT ;  /* 0x00000021fb00720c */ /* 0x040fe20003f64070 */
[----:B------:R-:W-:Y:S01]  /*61c0*/  IMAD.MOV R81, RZ, RZ, -R81 ;  /* 0x000000ffff517224 */ /* 0x000fe200078e0a51 */
[----:B------:R2:W-:Y:S01]  /*61d0*/  STL [R1+0x2c38], R24 ;  /* 0x002c381801007387 */ /* 0x0005e20000100800 */
[----:B------:R-:W-:Y:S01]  /*61e0*/  @!P5 IMAD.MOV R30, RZ, RZ, -R30 ;  /* 0x000000ffff1ed224 */ /* 0x000fe200078e0a1e */
[----:B------:R-:W-:Y:S01]  /*61f0*/  ISETP.GE.AND P5, PT, R180, RZ, PT ;  /* 0x000000ffb400720c */ /* 0x000fe20003fa6270 */
[----:B------:R-:W-:Y:S01]  /*6200*/  IMAD R80, R251, R81, R80 ;  /* 0x00000051fb507224 */ /* 0x000fe200078e0250 */
[----:B------:R-:W-:Y:S01]  /*6210*/  IABS R81, R150 ;  /* 0x0000009600517213 */ /* 0x000fe20000000000 */
[----:B------:R-:W-:Y:S01]  /*6220*/  @!P6 IMAD.IADD R31, R31, 0x1, -R251 ;  /* 0x000000011f1fe824 */ /* 0x000fe200078e0afb */
[----:B------:R-:W-:Y:S01]  /*6230*/  ISETP.GT.U32.AND P6, PT, R251, R34, PT ;  /* 0x00000022fb00720c */ /* 0x000fe20003fc4070 */
[----:B------:R-:W-:Y:S01]  /*6240*/  IMAD.HI.U32 R83, R93, R82, RZ ;  /* 0x000000525d537227 */ /* 0x000fe200078e00ff */
[----:B------:R-:W-:Y:S01]  /*6250*/  STL [R1+0x2a14], R156 ;  /* 0x002a149c01007387 */ /* 0x000fe20000100800 */
[----:B-1----:R-:W-:-:S02]  /*6260*/  IADD3 R23, R248, 0xc0, RZ ;  /* 0x000000c0f8177810 */ /* 0x002fc40007ffe0ff */
[--C-:B------:R-:W-:Y:S01]  /*6270*/  @!P3 IMAD.IADD R33, R33, 0x1, -R251.reuse ;  /* 0x000000012121b824 */ /* 0x100fe200078e0afb */
[----:B------:R-:W-:Y:S01]  /*6280*/  ISETP.GE.AND P3, PT, R179, RZ, PT ;  /* 0x000000ffb300720c */ /* 0x000fe20003f66270 */
[----:B------:R-:W-:Y:S01]  /*6290*/  @!P4 IMAD.IADD R32, R32, 0x1, -R251 ;  /* 0x000000012020c824 */ /* 0x000fe200078e0afb */
[C---:B------:R-:W-:Y:S01]  /*62a0*/  ISETP.GT.U32.AND P4, PT, R251.reuse, R35, PT ;  /* 0x00000023fb00720c */ /* 0x040fe20003f84070 */
[----:B------:R-:W-:Y:S01]  /*62b0*/  @!P5 IMAD.MOV R31, RZ, RZ, -R31 ;  /* 0x000000ffff1fd224 */ /* 0x000fe200078e0a1f */
[----:B------:R-:W-:Y:S01]  /*62c0*/  ISETP.GT.U32.AND P5, PT, R251, R33, PT ;  /* 0x00000021fb00720c */ /* 0x000fe20003fa4070 */
[----:B------:R-:W-:Y:S01]  /*62d0*/  IMAD.HI.U32 R84, R93, R81, RZ ;  /* 0x000000515d547227 */ /* 0x000fe200078e00ff */
[----:B------:R-:W-:Y:S01]  /*62e0*/  STL [R1+0x2a18], R147 ;  /* 0x002a189301007387 */ /* 0x000fe20000100800 */
[----:B--2---:R-:W-:Y:S02]  /*62f0*/  IADD3 R24, R248, 0xbd, RZ ;  /* 0x000000bdf8187810 */ /* 0x004fe40007ffe0ff */
[--C-:B------:R-:W-:Y:S01]  /*6300*/  @!P6 IMAD.IADD R34, R34, 0x1, -R251.reuse ;  /* 0x000000012222e824 */ /* 0x100fe200078e0afb */
[----:B------:R-:W-:Y:S01]  /*6310*/  STL [R1+0x2a1c], R4 ;  /* 0x002a1c0401007387 */ /* 0x000fe20000100800 */
[----:B------:R-:W-:Y:S01]  /*6320*/  IMAD.MOV R84, RZ, RZ, -R84 ;  /* 0x000000ffff547224 */ /* 0x000fe200078e0a54 */
[----:B------:R-:W-:Y:S01]  /*6330*/  IADD3 R22, R248, 0xc1, RZ ;  /* 0x000000c1f8167810 */ /* 0x000fe20007ffe0ff */
[----:B------:R-:W-:Y:S01]  /*6340*/  @!P3 IMAD.MOV R32, RZ, RZ, -R32 ;  /* 0x000000ffff20b224 */ /* 0x000fe200078e0a20 */
[----:B------:R-:W-:Y:S01]  /*6350*/  ISETP.GT.U32.AND P6, PT, R251, R34, PT ;  /* 0x00000022fb00720c */ /* 0x000fe20003fc4070 */
[--C-:B------:R-:W-:Y:S01]  /*6360*/  @!P4 IMAD.IADD R35, R35, 0x1, -R251.reuse ;  /* 0x000000012323c824 */ /* 0x100fe200078e0afb */
[----:B------:R-:W-:Y:S01]  /*6370*/  ISETP.GT.U32.AND P3, PT, R251, R36, PT ;  /* 0x00000024fb00720c */ /* 0x000fe20003f64070 */
[----:B------:R-:W-:Y:S01]  /*6380*/  @!P5 IMAD.IADD R33, R33, 0x1, -R251 ;  /* 0x000000012121d824 */ /* 0x000fe200078e0afb */
[C---:B------:R-:W-:Y:S01]  /*6390*/  ISETP.GT.U32.AND P5, PT, R251.reuse, R37, PT ;  /* 0x00000025fb00720c */ /* 0x040fe20003fa4070 */
[C---:B------:R-:W-:Y:S01]  /*63a0*/  IMAD R81, R251.reuse, R84, R81 ;  /* 0x00000054fb517224 */ /* 0x040fe200078e0251 */
[----:B------:R-:W-:Y:S01]  /*63b0*/  ISETP.GT.U32.AND P4, PT, R251, R35, PT ;  /* 0x00000023fb00720c */ /* 0x000fe20003f84070 */
[----:B------:R-:W-:Y:S01]  /*63c0*/  IMAD.MOV R83, RZ, RZ, -R83 ;  /* 0x000000ffff537224 */ /* 0x000fe200078e0a53 */
[----:B------:R-:W-:Y:S01]  /*63d0*/  IABS R84, R168 ;  /* 0x000000a800547213 */ /* 0x000fe20000000000 */
[----:B------:R-:W-:Y:S01]  /*63e0*/  IMAD.HI.U32 R87, R93, R85, RZ ;  /* 0x000000555d577227 */ /* 0x000fe200078e00ff */
[----:B------:R-:W-:Y:S01]  /*63f0*/  STL [R1+0x2a28], R3 ;  /* 0x002a280301007387 */ /* 0x000fe20000100800 */
[----:B------:R-:W-:-:S02]  /*6400*/  IABS R185, R23 ;  /* 0x0000001700b97213 */ /* 0x000fc40000000000 */
[--C-:B------:R-:W-:Y:S01]  /*6410*/  @!P6 IMAD.IADD R34, R34, 0x1, -R251.reuse ;  /* 0x000000012222e824 */ /* 0x100fe200078e0afb */
[----:B------:R-:W-:Y:S01]  /*6420*/  ISETP.GE.AND P6, PT, R165, RZ, PT ;  /* 0x000000ffa500720c */ /* 0x000fe20003fc6270 */
[--C-:B------:R-:W-:Y:S01]  /*6430*/  @!P3 IMAD.IADD R36, R36, 0x1, -R251.reuse ;  /* 0x000000012424b824 */ /* 0x100fe200078e0afb */
[----:B------:R-:W-:Y:S01]  /*6440*/  ISETP.GE.AND P3, PT, R164, RZ, PT ;  /* 0x000000ffa400720c */ /* 0x000fe20003f66270 */
[--C-:B------:R-:W-:Y:S01]  /*6450*/  @!P5 IMAD.IADD R37, R37, 0x1, -R251.reuse ;  /* 0x000000012525d824 */ /* 0x100fe200078e0afb */
[----:B------:R-:W-:Y:S01]  /*6460*/  IADD3 R165, R248, 0x9b, RZ ;  /* 0x0000009bf8a57810 */ /* 0x000fe20007ffe0ff */
[----:B------:R-:W-:Y:S01]  /*6470*/  @!P4 IMAD.IADD R35, R35, 0x1, -R251 ;  /* 0x000000012323c824 */ /* 0x000fe200078e0afb */
[C---:B------:R-:W-:Y:S01]  /*6480*/  ISETP.GT.U32.AND P5, PT, R251.reuse, R36, PT ;  /* 0x00000024fb00720c */ /* 0x040fe20003fa4070 */
[----:B------:R-:W-:Y:S01]  /*6490*/  IMAD R82, R251, R83, R82 ;  /* 0x00000053fb527224 */ /* 0x000fe200078e0252 */
[----:B------:R-:W-:Y:S01]  /*64a0*/  ISETP.GE.AND P4, PT, R178, RZ, PT ;  /* 0x000000ffb200720c */ /* 0x000fe20003f86270 */
[----:B------:R-:W-:Y:S01]  /*64b0*/  IMAD.HI.U32 R88, R93, R84, RZ ;  /* 0x000000545d587227 */ /* 0x000fe200078e00ff */
[----:B------:R-:W-:Y:S01]  /*64c0*/  IABS R83, R169 ;  /* 0x000000a900537213 */ /* 0x000fe20000000000 */
[----:B------:R1:W-:Y:S01]  /*64d0*/  STL [R1+0x2c3c], R25 ;  /* 0x002c3c1901007387 */ /* 0x0003e20000100800 */
[----:B------:R-:W-:Y:S01]  /*64e0*/  IADD3 R164, R248, 0x9e, RZ ;  /* 0x0000009ef8a47810 */ /* 0x000fe20007ffe0ff */
[----:B------:R-:W-:Y:S01]  /*64f0*/  @!P6 IMAD.MOV R33, RZ, RZ, -R33 ;  /* 0x000000ffff21e224 */ /* 0x000fe200078e0a21 */
[C---:B------:R-:W-:Y:S01]  /*6500*/  ISETP.GT.U32.AND P6, PT, R251.reuse, R37, PT ;  /* 0x00000025fb00720c */ /* 0x040fe20003fc4070 */
[----:B------:R-:W-:Y:S01]  /*6510*/  @!P3 IMAD.MOV R35, RZ, RZ, -R35 ;  /* 0x000000ffff23b224 */ /* 0x000fe200078e0a23 */
[C---:B------:R-:W-:Y:S01]  /*6520*/  ISETP.GT.U32.AND P3, PT, R251.reuse, R38, PT ;  /* 0x00000026fb00720c */ /* 0x040fe20003f64070 */
[----:B------:R-:W-:Y:S01]  /*6530*/  IMAD.MOV R87, RZ, RZ, -R87 ;  /* 0x000000ffff577224 */ /* 0x000fe200078e0a57 */
[----:B------:R-:W-:Y:S01]  /*6540*/  IADD3 R88, -R88, RZ, RZ ;  /* 0x000000ff58587210 */ /* 0x000fe20007ffe1ff */
[----:B------:R-:W-:Y:S01]  /*6550*/  @!P5 IMAD.IADD R36, R36, 0x1, -R251 ;  /* 0x000000012424d824 */ /* 0x000fe200078e0afb */
[----:B------:R-:W-:Y:S01]  /*6560*/  ISETP.GT.U32.AND P5, PT, R251, R39, PT ;  /* 0x00000027fb00720c */ /* 0x000fe20003fa4070 */
[----:B------:R-:W-:Y:S01]  /*6570*/  @!P4 IMAD.MOV R34, RZ, RZ, -R34 ;  /* 0x000000ffff22c224 */ /* 0x000fe200078e0a22 */
[----:B------:R-:W-:Y:S01]  /*6580*/  ISETP.GE.AND P4, PT, R109, RZ, PT ;  /* 0x000000ff6d00720c */ /* 0x000fe20003f86270 */
[----:B------:R-:W-:Y:S01]  /*6590*/  IMAD R84, R251, R88, R84 ;  /* 0x00000058fb547224 */ /* 0x000fe200078e0254 */
[----:B------:R-:W-:Y:S01]  /*65a0*/  IABS R88, R166 ;  /* 0x000000a600587213 */ /* 0x000fe20000000000 */
[----:B------:R-:W-:Y:S01]  /*65b0*/  IMAD.HI.U32 R86, R93, R83, RZ ;  /* 0x000000535d567227 */ /* 0x000fe200078e00ff */
[----:B------:R-:W-:Y:S01]  /*65c0*/  STL [R1+0x2a2c], R157 ;  /* 0x002a2c9d01007387 */ /* 0x000fe20000100800 */
[----:B-1----:R-:W-:-:S02]  /*65d0*/  IADD3 R25, R248, 0xba, RZ ;  /* 0x000000baf8197810 */ /* 0x002fc40007ffe0ff */
[--C-:B------:R-:W-:Y:S01]  /*65e0*/  @!P6 IMAD.IADD R37, R37, 0x1, -R251.reuse ;  /* 0x000000012525e824 */ /* 0x100fe200078e0afb */
[----:B------:R-:W-:Y:S01]  /*65f0*/  ISETP.GT.U32.AND P6, PT, R251, R40, PT ;  /* 0x00000028fb00720c */ /* 0x000fe20003fc4070 */
[--C-:B------:R-:W-:Y:S01]  /*6600*/  @!P3 IMAD.IADD R38, R38, 0x1, -R251.reuse ;  /* 0x000000012626b824 */ /* 0x100fe200078e0afb */
[----:B------:R-:W-:Y:S01]  /*6610*/  ISETP.GE.AND P3, PT, R163, RZ, PT ;  /* 0x000000ffa300720c */ /* 0x000fe20003f66270 */
[----:B------:R-:W-:Y:S01]  /*6620*/  @!P5 IMAD.IADD R39, R39, 0x1, -R251 ;  /* 0x000000012727d824 */ /* 0x000fe200078e0afb */
[----:B------:R-:W-:Y:S01]  /*6630*/  IADD3 R163, R248, 0x9f, RZ ;  /* 0x0000009ff8a37810 */ /* 0x000fe20007ffe0ff */
[----:B------:R-:W-:Y:S01]  /*6640*/  @!P4 IMAD.MOV R36, RZ, RZ, -R36 ;  /* 0x000000ffff24c224 */ /* 0x000fe200078e0a24 */
[C---:B------:R-:W-:Y:S01]  /*6650*/  ISETP.GT.U32.AND P5, PT, R251.reuse, R38, PT ;  /* 0x00000026fb00720c */ /* 0x040fe20003fa4070 */
[C---:B------:R-:W-:Y:S01]  /*6660*/  IMAD R85, R251.reuse, R87, R85 ;  /* 0x00000057fb557224 */ /* 0x040fe200078e0255 */
[----:B------:R-:W-:Y:S01]  /*6670*/  ISETP.GT.U32.AND P4, PT, R251, R39, PT ;  /* 0x00000027fb00720c */ /* 0x000fe20003f84070 */
[----:B------:R-:W-:Y:S01]  /*6680*/  IMAD.MOV R86, RZ, RZ, -R86 ;  /* 0x000000ffff567224 */ /* 0x000fe200078e0a56 */
[----:B------:R-:W-:Y:S01]  /*6690*/  IABS R87, R167 ;  /* 0x000000a700577213 */ /* 0x000fe20000000000 */
[----:B------:R-:W-:Y:S01]  /*66a0*/  IMAD.HI.U32 R94, R93, R91, RZ ;  /* 0x0000005b5d5e7227 */ /* 0x000fe200078e00ff */
[----:B------:R1:W-:Y:S03]  /*66b0*/  STL [R1+0x2c40], R26 ;  /* 0x002c401a01007387 */ /* 0x0003e60000100800 */
[----:B------:R-:W-:Y:S01]  /*66c0*/  @!P6 IMAD.IADD R40, R40, 0x1, -R251 ;  /* 0x000000012828e824 */ /* 0x000fe200078e0afb */
[----:B------:R-:W-:Y:S01]  /*66d0*/  STL [R1+0x2c44], R27 ;  /* 0x002c441b01007387 */ /* 0x000fe20000100800 */
[----:B------:R-:W-:Y:S01]  /*66e0*/  @!P3 IMAD.MOV R37, RZ, RZ, -R37 ;  /* 0x000000ffff25b224 */ /* 0x000fe200078e0a25 */
[C---:B------:R-:W-:Y:S01]  /*66f0*/  ISETP.GT.U32.AND P3, PT, R251.reuse, R41, PT ;  /* 0x00000029fb00720c */ /* 0x040fe20003f64070 */
[--C-:B------:R-:W-:Y:S01]  /*6700*/  @!P5 IMAD.IADD R38, R38, 0x1, -R251.reuse ;  /* 0x000000012626d824 */ /* 0x100fe200078e0afb */
[----:B------:R-:W-:Y:S01]  /*6710*/  ISETP.GT.U32.AND P6, PT, R251, R40, PT ;  /* 0x00000028fb00720c */ /* 0x000fe20003fc4070 */
[----:B------:R-:W-:Y:S01]  /*6720*/  @!P4 IMAD.IADD R39, R39, 0x1, -R251 ;  /* 0x000000012727c824 */ /* 0x000fe200078e0afb */
[C---:B------:R-:W-:Y:S01]  /*6730*/  ISETP.GT.U32.AND P5, PT, R251.reuse, R42, PT ;  /* 0x0000002afb00720c */ /* 0x040fe20003fa4070 */
[----:B------:R-:W-:Y:S01]  /*6740*/  IMAD R83, R251, R86, R83 ;  /* 0x00000056fb537224 */ /* 0x000fe200078e0253 */
[----:B------:R-:W-:Y:S01]  /*6750*/  ISETP.GE.AND P4, PT, R111, RZ, PT ;  /* 0x000000ff6f00720c */ /* 0x000fe20003f86270 */
[----:B------:R-:W-:Y:S01]  /*6760*/  IMAD.HI.U32 R90, R93, R87, RZ ;  /* 0x000000575d5a7227 */ /* 0x000fe200078e00ff */
[----:B------:R-:W-:Y:S01]  /*6770*/  IABS R86, R144 ;  /* 0x0000009000567213 */ /* 0x000fe20000000000 */
[----:B------:R2:W-:Y:S01]  /*6780*/  STL [R1+0x2c48], R28 ;  /* 0x002c481c01007387 */ /* 0x0005e20000100800 */
[----:B------:R-:W-:Y:S01]  /*6790*/  IABS R111, R12 ;  /* 0x0000000c006f7213 */ /* 0x000fe20000000000 */
[----:B------:R-:W-:Y:S01]  /*67a0*/  IMAD.MOV R90, RZ, RZ, -R90 ;  /* 0x000000ffff5a7224 */ /* 0x000fe200078e0a5a */
[----:B-1----:R-:W-:Y:S01]  /*67b0*/  IADD3 R26, R248, 0xb1, RZ ;  /* 0x000000b1f81a7810 */ /* 0x002fe20007ffe0ff */
[--C-:B------:R-:W-:Y:S01]  /*67c0*/  @!P3 IMAD.IADD R41, R41, 0x1, -R251.reuse ;  /* 0x000000012929b824 */ /* 0x100fe200078e0afb */
[----:B------:R-:W-:Y:S01]  /*67d0*/  ISETP.GE.AND P3, PT, R113, RZ, PT ;  /* 0x000000ff7100720c */ /* 0x000fe20003f66270 */
[--C-:B------:R-:W-:Y:S01]  /*67e0*/  @!P6 IMAD.IADD R40, R40, 0x1, -R251.reuse ;  /* 0x000000012828e824 */ /* 0x100fe200078e0afb */
[----:B------:R-:W-:Y:S01]  /*67f0*/  ISETP.GT.U32.AND P6, PT, R251, R43, PT ;  /* 0x0000002bfb00720c */ /* 0x000fe20003fc4070 */
[----:B------:R-:W-:Y:S01]  /*6800*/  @!P5 IMAD.IADD R42, R42, 0x1, -R251 ;  /* 0x000000012a2ad824 */ /* 0x000fe200078e0afb */
[----:B------:R-:W-:Y:S01]  /*6810*/  ISETP.GE.AND P5, PT, R177, RZ, PT ;  /* 0x000000ffb100720c */ /* 0x000fe20003fa6270 */
[----:B------:R-:W-:Y:S01]  /*6820*/  @!P4 IMAD.MOV R38, RZ, RZ, -R38 ;  /* 0x000000ffff26c224 */ /* 0x000fe200078e0a26 */
[----:B------:R-:W-:Y:S01]  /*6830*/  ISETP.GT.U32.AND P4, PT, R251, R41, PT ;  /* 0x00000029fb00720c */ /* 0x000fe20003f84070 */
[----:B------:R-:W-:Y:S01]  /*6840*/  IMAD.HI.U32 R89, R93, R86, RZ ;  /* 0x000000565d597227 */ /* 0x000fe200078e00ff */
[----:B------:R-:W-:Y:S01]  /*6850*/  STL [R1+0x2a04], R151 ;  /* 0x002a049701007387 */ /* 0x000fe20000100800 */
[----:B--2---:R-:W-:-:S02]  /*6860*/  IADD3 R28, R248, 0xaf, RZ ;  /* 0x000000aff81c7810 */ /* 0x004fc40007ffe0ff */
[----:B------:R-:W-:Y:S01]  /*6870*/  IMAD R87, R251, R90, R87 ;  /* 0x0000005afb577224 */ /* 0x000fe200078e0257 */
[----:B------:R-:W-:Y:S01]  /*6880*/  IABS R90, R159 ;  /* 0x0000009f005a7213 */ /* 0x000fe20000000000 */
[----:B------:R-:W-:Y:S01]  /*6890*/  @!P3 IMAD.MOV R39, RZ, RZ, -R39 ;  /* 0x000000ffff27b224 */ /* 0x000fe200078e0a27 */
[----:B------:R-:W-:Y:S01]  /*68a0*/  STL [R1+0x2a0c], R10 ;  /* 0x002a0c0a01007387 */ /* 0x000fe20000100800 */
[--C-:B------:R-:W-:Y:S01]  /*68b0*/  @!P6 IMAD.IADD R43, R43, 0x1, -R251.reuse ;  /* 0x000000012b2be824 */ /* 0x100fe200078e0afb */
[C---:B------:R-:W-:Y:S01]  /*68c0*/  ISETP.GT.U32.AND P6, PT, R251.reuse, R42, PT ;  /* 0x0000002afb00720c */ /* 0x040fe20003fc4070 */
[----:B------:R-:W-:Y:S01]  /*68d0*/  @!P5 IMAD.MOV R40, RZ, RZ, -R40 ;  /* 0x000000ffff28d224 */ /* 0x000fe200078e0a28 */
[----:B------:R-:W-:Y:S01]  /*68e0*/  ISETP.GT.U32.AND P5, PT, R251, R44, PT ;  /* 0x0000002cfb00720c */ /* 0x000fe20003fa4070 */
[----:B------:R-:W-:Y:S01]  /*68f0*/  @!P4 IMAD.IADD R41, R41, 0x1, -R251 ;  /* 0x000000012929c824 */ /* 0x000fe200078e0afb */
[----:B------:R-:W-:Y:S01]  /*6900*/  ISETP.GT.U32.AND P3, PT, R251, R43, PT ;  /* 0x0000002bfb00720c */ /* 0x000fe20003f64070 */
[----:B------:R-:W-:Y:S01]  /*6910*/  IMAD.MOV R89, RZ, RZ, -R89 ;  /* 0x000000ffff597224 */ /* 0x000fe200078e0a59 */
[----:B------:R-:W-:Y:S01]  /*6920*/  ISETP.GE.AND P4, PT, R162, RZ, PT ;  /* 0x000000ffa200720c */ /* 0x000fe20003f86270 */
[----:B------:R-:W-:Y:S01]  /*6930*/  IMAD.HI.U32 R95, R93, R90, RZ ;  /* 0x0000005a5d5f7227 */ /* 0x000fe200078e00ff */
[----:B------:R-:W-:Y:S01]  /*6940*/  STL [R1+0x2c4c], R29 ;  /* 0x002c4c1d01007387 */ /* 0x000fe20000100800 */
[----:B------:R-:W-:-:S02]  /*6950*/  IADD3 R162, R248, 0xa5, RZ ;  /* 0x000000a5f8a27810 */ /* 0x000fc40007ffe0ff */
[C---:B------:R-:W-:Y:S01]  /*6960*/  IMAD R86, R251.reuse, R89, R86 ;  /* 0x00000059fb567224 */ /* 0x040fe200078e0256 */
[----:B------:R-:W-:Y:S01]  /*6970*/  STL [R1+0x2a10], R2 ;  /* 0x002a100201007387 */ /* 0x000fe20000100800 */
[--C-:B------:R-:W-:Y:S01]  /*6980*/  @!P6 IMAD.IADD R42, R42, 0x1, -R251.reuse ;  /* 0x000000012a2ae824 */ /* 0x100fe200078e0afb */
[----:B------:R-:W-:Y:S01]  /*6990*/  ISETP.GT.U32.AND P6, PT, R251, R45, PT ;  /* 0x0000002dfb00720c */ /* 0x000fe20003fc4070 */
[--C-:B------:R-:W-:Y:S01]  /*69a0*/  @!P5 IMAD.IADD R44, R44, 0x1, -R251.reuse ;  /* 0x000000012c2cd824 */ /* 0x100fe200078e0afb */
[----:B------:R-:W-:Y:S01]  /*69b0*/  ISETP.GE.AND P5, PT, R115, RZ, PT ;  /* 0x000000ff7300720c */ /* 0x000fe20003fa6270 */
[----:B------:R-:W-:Y:S01]  /*69c0*/  @!P3 IMAD.IADD R43, R43, 0x1, -R251 ;  /* 0x000000012b2bb824 */ /* 0x000fe200078e0afb */
[----:B------:R-:W-:Y:S01]  /*69d0*/  ISETP.GE.AND P3, PT, R117, RZ, PT ;  /* 0x000000ff7500720c */ /* 0x000fe20003f66270 */
[----:B------:R-:W-:Y:S01]  /*69e0*/  @!P4 IMAD.MOV R41, RZ, RZ, -R41 ;  /* 0x000000ffff29c224 */ /* 0x000fe200078e0a29 */
[----:B------:R-:W-:Y:S01]  /*69f0*/  ISETP.GT.U32.AND P4, PT, R251, R44, PT ;  /* 0x0000002cfb00720c */ /* 0x000fe20003f84070 */
[----:B------:R-:W-:Y:S01]  /*6a00*/  IMAD.HI.U32 R89, R93, R88, RZ ;  /* 0x000000585d597227 */ /* 0x000fe200078e00ff */
[----:B------:R-:W-:Y:S01]  /*6a10*/  STL.64 [R1+0x2c50], R30 ;  /* 0x002c501e01007387 */ /* 0x000fe20000100a00 */
[----:B------:R-:W-:-:S02]  /*6a20*/  IABS R115, R9 ;  /* 0x0000000900737213 */ /* 0x000fc40000000000 */
[----:B------:R-:W-:Y:S01]  /*6a30*/  IMAD.MOV R89, RZ, RZ, -R89 ;  /* 0x000000ffff597224 */ /* 0x000fe200078e0a59 */
[----:B------:R-:W-:Y:S01]  /*6a40*/  STL [R1+0x29f4], R165 ;  /* 0x0029f4a501007387 */ /* 0x000fe20000100800 */
[----:B------:R-:W-:Y:S01]  /*6a50*/  @!P6 IMAD.IADD R45, R45, 0x1, -R251 ;  /* 0x000000012d2de824 */ /* 0x000fe200078e0afb */
[----:B------:R-:W-:Y:S01]  /*6a60*/  IADD3 R27, R248, 0xd0, RZ ;  /* 0x000000d0f81b7810 */ /* 0x000fe20007ffe0ff */
[----:B------:R-:W-:Y:S01]  /*6a70*/  @!P5 IMAD.MOV R43, RZ, RZ, -R43 ;  /* 0x000000ffff2bd224 */ /* 0x000fe200078e0a2b */
[C---:B------:R-:W-:Y:S01]  /*6a80*/  ISETP.GT.U32.AND P5, PT, R251.reuse, R47, PT ;  /* 0x0000002ffb00720c */ /* 0x040fe20003fa4070 */
[----:B------:R-:W-:Y:S01]  /*6a90*/  @!P3 IMAD.MOV R42, RZ, RZ, -R42 ;  /* 0x000000ffff2ab224 */ /* 0x000fe200078e0a2a */
[C---:B------:R-:W-:Y:S01]  /*6aa0*/  ISETP.GT.U32.AND P6, PT, R251.reuse, R45, PT ;  /* 0x0000002dfb00720c */ /* 0x040fe20003fc4070 */
[----:B------:R-:W-:Y:S01]  /*6ab0*/  @!P4 IMAD.IADD R44, R44, 0x1, -R251 ;  /* 0x000000012c2cc824 */ /* 0x000fe200078e0afb */
[C---:B------:R-:W-:Y:S01]  /*6ac0*/  ISETP.GT.U32.AND P3, PT, R251.reuse, R46, PT ;  /* 0x0000002efb00720c */ /* 0x040fe20003f64070 */
[C---:B------:R-:W-:Y:S01]  /*6ad0*/  IMAD R88, R251.reuse, R89, R88 ;  /* 0x00000059fb587224 */ /* 0x040fe200078e0258 */
[C---:B------:R-:W-:Y:S01]  /*6ae0*/  ISETP.GT.U32.AND P4, PT, R251.reuse, R48, PT ;  /* 0x00000030fb00720c */ /* 0x040fe20003f84070 */
[----:B------:R-:W-:Y:S01]  /*6af0*/  IMAD.MOV R95, RZ, RZ, -R95 ;  /* 0x000000ffff5f7224 */ /* 0x000fe200078e0a5f */
[----:B------:R-:W-:Y:S01]  /*6b00*/  IABS R89, R145 ;  /* 0x0000009100597213 */ /* 0x000fe20000000000 */
[----:B------:R-:W-:Y:S01]  /*6b10*/  IMAD.MOV R94, RZ, RZ, -R94 ;  /* 0x000000ffff5e7224 */ /* 0x000fe200078e0a5e */
[----:B------:R-:W-:Y:S01]  /*6b20*/  STL [R1+0x29fc], R21 ;  /* 0x0029fc1501007387 */ /* 0x000fe20000100800 */
[----:B------:R-:W-:Y:S01]  /*6b30*/  IMAD R90, R251, R95, R90 ;  /* 0x0000005ffb5a7224 */ /* 0x000fe200078e025a */
[----:B------:R-:W-:Y:S01]  /*6b40*/  IABS R95, R146 ;  /* 0x00000092005f7213 */ /* 0x000fe20000000000 */
[--C-:B------:R-:W-:Y:S01]  /*6b50*/  @!P5 IMAD.IADD R47, R47, 0x1, -R251.reuse ;  /* 0x000000012f2fd824 */ /* 0x100fe200078e0afb */
[----:B------:R-:W-:Y:S01]  /*6b60*/  STL [R1+0x2a00], R17 ;  /* 0x002a001101007387 */ /* 0x000fe20000100800 */
[--C-:B------:R-:W-:Y:S01]  /*6b70*/  @!P6 IMAD.IADD R45, R45, 0x1, -R251.reuse ;  /* 0x000000012d2de824 */ /* 0x100fe200078e0afb */
[----:B------:R-:W-:Y:S01]  /*6b80*/  ISETP.GE.AND P6, PT, R161, RZ, PT ;  /* 0x000000ffa100720c */ /* 0x000fe20003fc6270 */
[--C-:B------:R-:W-:Y:S01]  /*6b90*/  @!P3 IMAD.IADD R46, R46, 0x1, -R251.reuse ;  /* 0x000000012e2eb824 */ /* 0x100fe200078e0afb */
[----:B------:R-:W-:Y:S01]  /*6ba0*/  ISETP.GE.AND P3, PT, R160, RZ, PT ;  /* 0x000000ffa000720c */ /* 0x000fe20003f66270 */
[----:B------:R-:W-:Y:S01]  /*6bb0*/  @!P4 IMAD.IADD R48, R48, 0x1, -R251 ;  /* 0x000000013030c824 */ /* 0x000fe200078e0afb */
[----:B------:R-:W-:Y:S01]  /*6bc0*/  STL.64 [R1+0x2c58], R32 ;  /* 0x002c582001007387 */ /* 0x000fe20000100a00 */
[----:B------:R-:W-:Y:S01]  /*6bd0*/  IMAD.HI.U32 R96, R93, R89, RZ ;  /* 0x000000595d607227 */ /* 0x000fe200078e00ff */
[----:B------:R-:W-:-:S02]  /*6be0*/  ISETP.GT.U32.AND P5, PT, R251, R46, PT ;  /* 0x0000002efb00720c */ /* 0x000fc40003fa4070 */
[C---:B------:R-:W-:Y:S01]  /*6bf0*/  ISETP.GT.U32.AND P4, PT, R251.reuse, R48, PT ;  /* 0x00000030fb00720c */ /* 0x040fe20003f84070 */
[----:B------:R-:W-:Y:S01]  /*6c00*/  IMAD.MOV R96, RZ, RZ, -R96 ;  /* 0x000000ffff607224 */ /* 0x000fe200078e0a60 */
[----:B------:R1:W-:Y:S01]  /*6c10*/  STL.64 [R1+0x2c60], R34 ;  /* 0x002c602201007387 */ /* 0x0003e20000100a00 */
[C---:B------:R-:W-:Y:S01]  /*6c20*/  IMAD R91, R251.reuse, R94, R91 ;  /* 0x0000005efb5b7224 */ /* 0x040fe200078e025b */
[----:B------:R-:W-:Y:S01]  /*6c30*/  IABS R94, R155 ;  /* 0x0000009b005e7213 */ /* 0x000fe20000000000 */
[----:B------:R-:W-:Y:S01]  /*6c40*/  @!P6 IMAD.MOV R44, RZ, RZ, -R44 ;  /* 0x000000ffff2ce224 */ /* 0x000fe200078e0a2c */
[C---:B------:R-:W-:Y:S01]  /*6c50*/  ISETP.GT.U32.AND P6, PT, R251.reuse, R47, PT ;  /* 0x0000002ffb00720c */ /* 0x040fe20003fc4070 */
[----:B------:R-:W-:Y:S01]  /*6c60*/  @!P3 IMAD.MOV R45, RZ, RZ, -R45 ;  /* 0x000000ffff2db224 */ /* 0x000fe200078e0a2d */
[C---:B------:R-:W-:Y:S01]  /*6c70*/  ISETP.GT.U32.AND P3, PT, R251.reuse, R49, PT ;  /* 0x00000031fb00720c */ /* 0x040fe20003f64070 */
[----:B------:R-:W-:Y:S01]  /*6c80*/  IMAD R89, R251, R96, R89 ;  /* 0x00000060fb597224 */ /* 0x000fe200078e0259 */
[----:B------:R-:W-:Y:S01]  /*6c90*/  IABS R96, R158 ;  /* 0x0000009e00607213 */ /* 0x000fe20000000000 */
[--C-:B------:R-:W-:Y:S01]  /*6ca0*/  @!P5 IMAD.IADD R46, R46, 0x1, -R251.reuse ;  /* 0x000000012e2ed824 */ /* 0x100fe200078e0afb */
[----:B------:R-:W-:Y:S01]  /*6cb0*/  ISETP.GE.AND P5, PT, R121, RZ, PT ;  /* 0x000000ff7900720c */ /* 0x000fe20003fa6270 */
[--C-:B------:R-:W-:Y:S01]  /*6cc0*/  @!P4 IMAD.IADD R48, R48, 0x1, -R251.reuse ;  /* 0x000000013030c824 */ /* 0x100fe200078e0afb */
[----:B------:R-:W-:Y:S01]  /*6cd0*/  ISETP.GE.AND P4, PT, R120, RZ, PT ;  /* 0x000000ff7800720c */ /* 0x000fe20003f86270 */
[----:B------:R-:W-:Y:S01]  /*6ce0*/  IMAD.HI.U32 R101, R93, R94, RZ ;  /* 0x0000005e5d657227 */ /* 0x000fe200078e00ff */
[C---:B-1----:R-:W-:Y:S01]  /*6cf0*/  IADD3 R35, R248.reuse, 0xa3, RZ ;  /* 0x000000a3f8237810 */ /* 0x042fe20007ffe0ff */
[----:B------:R-:W-:Y:S01]  /*6d00*/  STL [R1+0x29f0], R164 ;  /* 0x0029f0a401007387 */ /* 0x000fe20000100800 */
[----:B------:R-:W-:Y:S01]  /*6d10*/  IADD3 R161, R248, 0xa6, RZ ;  /* 0x000000a6f8a17810 */ /* 0x000fe20007ffe0ff */
[--C-:B------:R-:W-:Y:S01]  /*6d20*/  @!P6 IMAD.IADD R47, R47, 0x1, -R251.reuse ;  /* 0x000000012f2fe824 */ /* 0x100fe200078e0afb */
[----:B------:R-:W-:Y:S01]  /*6d30*/  ISETP.GT.U32.AND P6, PT, R251, R50, PT ;  /* 0x00000032fb00720c */ /* 0x000fe20003fc4070 */
[----:B------:R-:W-:Y:S01]  /*6d40*/  @!P3 IMAD.IADD R49, R49, 0x1, -R251 ;  /* 0x000000013131b824 */ /* 0x000fe200078e0afb */
[----:B------:R-:W-:Y:S01]  /*6d50*/  ISETP.GE.AND P3, PT, R119, RZ, PT ;  /* 0x000000ff7700720c */ /* 0x000fe20003f66270 */
[----:B------:R-:W-:Y:S01]  /*6d60*/  IMAD.MOV R101, RZ, RZ, -R101 ;  /* 0x000000ffff657224 */ /* 0x000fe200078e0a65 */
[----:B------:R1:W-:Y:S01]  /*6d70*/  STL.64 [R1+0x2c68], R36 ;  /* 0x002c682401007387 */ /* 0x0003e20000100a00 */
[----:B------:R-:W-:Y:S01]  /*6d80*/  @!P5 IADD3 R46, -R46, RZ, RZ ;  /* 0x000000ff2e2ed210 */ /* 0x000fe20007ffe1ff */
[----:B------:R-:W-:Y:S01]  /*6d90*/  IMAD.HI.U32 R100, R93, R95, RZ ;  /* 0x0000005f5d647227 */ /* 0x000fe200078e00ff */
[C---:B------:R-:W-:Y:S01]  /*6da0*/  ISETP.GT.U32.AND P5, PT, R251.reuse, R51, PT ;  /* 0x00000033fb00720c */ /* 0x040fe20003fa4070 */
[----:B------:R-:W-:Y:S01]  /*6db0*/  STL [R1+0x29e4], R163 ;  /* 0x0029e4a301007387 */ /* 0x000fe20000100800 */
[----:B------:R-:W-:Y:S01]  /*6dc0*/  IABS R114, R35 ;  /* 0x0000002300727213 */ /* 0x000fe20000000000 */
[----:B------:R-:W-:Y:S01]  /*6dd0*/  @!P4 IMAD.MOV R47, RZ, RZ, -R47 ;  /* 0x000000ffff2fc224 */ /* 0x000fe200078e0a2f */
[----:B------:R-:W-:Y:S01]  /*6de0*/  IADD3 R34, R248, 0xa8, RZ ;  /* 0x000000a8f8227810 */ /* 0x000fe20007ffe0ff */
[C---:B------:R-:W-:Y:S01]  /*6df0*/  IMAD R94, R251.reuse, R101, R94 ;  /* 0x00000065fb5e7224 */ /* 0x040fe200078e025e */
[----:B------:R-:W-:Y:S01]  /*6e00*/  IABS R101, R3 ;  /* 0x0000000300657213 */ /* 0x000fe20000000000 */
[--C-:B------:R-:W-:Y:S01]  /*6e10*/  @!P6 IMAD.IADD R50, R50, 0x1, -R251.reuse ;  /* 0x000000013232e824 */ /* 0x100fe200078e0afb */
[C---:B------:R-:W-:Y:S01]  /*6e20*/  ISETP.GT.U32.AND P6, PT, R251.reuse, R49, PT ;  /* 0x00000031fb00720c */ /* 0x040fe20003fc4070 */
[----:B------:R-:W-:Y:S01]  /*6e30*/  @!P3 IMAD.MOV R48, RZ, RZ, -R48 ;  /* 0x000000ffff30b224 */ /* 0x000fe200078e0a30 */
[C---:B------:R-:W-:Y:S01]  /*6e40*/  ISETP.GT.U32.AND P3, PT, R251.reuse, R52, PT ;  /* 0x00000034fb00720c */ /* 0x040fe20003f64070 */
[----:B------:R-:W-:Y:S01]  /*6e50*/  IMAD.MOV R100, RZ, RZ, -R100 ;  /* 0x000000ffff647224 */ /* 0x000fe200078e0a64 */
[----:B------:R-:W-:Y:S01]  /*6e60*/  ISETP.GT.U32.AND P4, PT, R251, R50, PT ;  /* 0x00000032fb00720c */ /* 0x000fe20003f84070 */
[----:B------:R-:W-:Y:S01]  /*6e70*/  @!P5 IMAD.IADD R51, R51, 0x1, -R251 ;  /* 0x000000013333d824 */ /* 0x000fe200078e0afb */
[C---:B-1----:R-:W-:Y:S01]  /*6e80*/  IADD3 R36, R248.reuse, 0xa2, RZ ;  /* 0x000000a2f8247810 */ /* 0x042fe20007ffe0ff */
[----:B------:R-:W-:Y:S01]  /*6e90*/  IMAD R95, R251, R100, R95 ;  /* 0x00000064fb5f7224 */ /* 0x000fe200078e025f */
[----:B------:R-:W-:Y:S01]  /*6ea0*/  IABS R100, R4 ;  /* 0x0000000400647213 */ /* 0x000fe20000000000 */
[----:B------:R-:W-:Y:S01]  /*6eb0*/  IMAD.HI.U32 R98, R93, R97, RZ ;  /* 0x000000615d627227 */ /* 0x000fe200078e00ff */
[----:B------:R-:W-:Y:S01]  /*6ec0*/  ISETP.GT.U32.AND P5, PT, R251, R51, PT ;  /* 0x00000033fb00720c */ /* 0x000fe20003fa4070 */
[----:B------:R-:W-:Y:S01]  /*6ed0*/  STL [R1+0x29ec], R12 ;  /* 0x0029ec0c01007387 */ /* 0x000fe20000100800 */
[----:B------:R-:W-:Y:S01]  /*6ee0*/  IADD3 R160, R248, 0xaa, RZ ;  /* 0x000000aaf8a07810 */ /* 0x000fe20007ffe0ff */
[--C-:B------:R-:W-:Y:S01]  /*6ef0*/  @!P6 IMAD.IADD R49, R49, 0x1, -R251.reuse ;  /* 0x000000013131e824 */ /* 0x100fe200078e0afb */
[----:B------:R-:W-:Y:S01]  /*6f00*/  ISETP.GE.AND P6, PT, R153, RZ, PT ;  /* 0x000000ff9900720c */ /* 0x000fe20003fc6270 */
[--C-:B------:R-:W-:Y:S01]  /*6f10*/  @!P3 IMAD.IADD R52, R52, 0x1, -R251.reuse ;  /* 0x000000013434b824 */ /* 0x100fe200078e0afb */
[----:B------:R1:W-:Y:S01]  /*6f20*/  STL.64 [R1+0x2c70], R38 ;  /* 0x002c702601007387 */ /* 0x0003e20000100a00 */
[----:B------:R-:W-:Y:S01]  /*6f30*/  @!P4 IMAD.IADD R50, R50, 0x1, -R251 ;  /* 0x000000013232c824 */ /* 0x000fe200078e0afb */
[----:B------:R-:W-:Y:S01]  /*6f40*/  ISETP.GE.AND P4, PT, R124, RZ, PT ;  /* 0x000000ff7c00720c */ /* 0x000fe20003f86270 */
[----:B------:R-:W-:Y:S01]  /*6f50*/  IMAD.MOV R98, RZ, RZ, -R98 ;  /* 0x000000ffff627224 */ /* 0x000fe200078e0a62 */
[----:B------:R-:W-:Y:S01]  /*6f60*/  ISETP.GT.U32.AND P3, PT, R251, R52, PT ;  /* 0x00000034fb00720c */ /* 0x000fe20003f64070 */
[----:B------:R-:W-:Y:S01]  /*6f70*/  IMAD.HI.U32 R99, R93, R96, RZ ;  /* 0x000000605d637227 */ /* 0x000fe200078e00ff */
[----:B------:R-:W-:Y:S01]  /*6f80*/  STL [R1+0x29d8], R20 ;  /* 0x0029d81401007387 */ /* 0x000fe20000100800 */
[----:B------:R-:W-:-:S02]  /*6f90*/  IADD3 R153, R248, 0xab, RZ ;  /* 0x000000abf8997810 */ /* 0x000fc40007ffe0ff */
[----:B------:R-:W-:Y:S01]  /*6fa0*/  @!P5 IMAD.IADD R51, R51, 0x1, -R251 ;  /* 0x000000013333d824 */ /* 0x000fe200078e0afb */
[C---:B------:R-:W-:Y:S01]  /*6fb0*/  ISETP.GT.U32.AND P5, PT, R251.reuse, R54, PT ;  /* 0x00000036fb00720c */ /* 0x040fe20003fa4070 */
[----:B------:R-:W-:Y:S01]  /*6fc0*/  @!P6 IMAD.MOV R49, RZ, RZ, -R49 ;  /* 0x000000ffff31e224 */ /* 0x000fe200078e0a31 */
[C---:B------:R-:W-:Y:S01]  /*6fd0*/  ISETP.GT.U32.AND P6, PT, R251.reuse, R53, PT ;  /* 0x00000035fb00720c */ /* 0x040fe20003fc4070 */
[----:B------:R-:W-:Y:S01]  /*6fe0*/  IMAD R97, R251, R98, R97 ;  /* 0x00000062fb617224 */ /* 0x000fe200078e0261 */
[----:B------:R-:W-:Y:S01]  /*6ff0*/  IABS R98, R156 ;  /* 0x0000009c00627213 */ /* 0x000fe20000000000 */
[----:B------:R-:W-:Y:S01]  /*7000*/  @!P4 IMAD.MOV R50, RZ, RZ, -R50 ;  /* 0x000000ffff32c224 */ /* 0x000fe200078e0a32 */
[----:B------:R-:W-:Y:S01]  /*7010*/  ISETP.GE.AND P4, PT, R123, RZ, PT ;  /* 0x000000ff7b00720c */ /* 0x000fe20003f86270 */
[----:B------:R-:W-:Y:S01]  /*7020*/  @!P3 IMAD.IADD R52, R52, 0x1, -R251 ;  /* 0x000000013434b824 */ /* 0x000fe200078e0afb */
[----:B------:R-:W-:Y:S01]  /*7030*/  ISETP.GT.U32.AND P3, PT, R251, R55, PT ;  /* 0x00000037fb00720c */ /* 0x000fe20003f64070 */
[----:B------:R-:W-:Y:S01]  /*7040*/  IMAD.MOV R99, RZ, RZ, -R99 ;  /* 0x000000ffff637224 */ /* 0x000fe200078e0a63 */
[----:B------:R-:W-:Y:S01]  /*7050*/  STL [R1+0x29dc], R36 ;  /* 0x0029dc2401007387 */ /* 0x000fe20000100800 */
[----:B------:R-:W-:Y:S01]  /*7060*/  IMAD.HI.U32 R107, R93, R98, RZ ;  /* 0x000000625d6b7227 */ /* 0x000fe200078e00ff */
[----:B-1----:R-:W-:-:S02]  /*7070*/  IADD3 R38, R248, 0xac, RZ ;  /* 0x000000acf8267810 */ /* 0x002fc40007ffe0ff */
[----:B------:R-:W-:Y:S01]  /*7080*/  STL [R1+0x29e0], R35 ;  /* 0x0029e02301007387 */ /* 0x000fe20000100800 */
[--C-:B------:R-:W-:Y:S01]  /*7090*/  @!P6 IMAD.IADD R53, R53, 0x1, -R251.reuse ;  /* 0x000000013535e824 */ /* 0x100fe200078e0afb */
[----:B------:R-:W-:Y:S01]  /*70a0*/  ISETP.GE.AND P6, PT, R122, RZ, PT ;  /* 0x000000ff7a00720c */ /* 0x000fe20003fc6270 */
[----:B------:R-:W-:Y:S01]  /*70b0*/  @!P5 IMAD.IADD R54, R54, 0x1, -R251 ;  /* 0x000000013636d824 */ /* 0x000fe200078e0afb */
[----:B------:R-:W-:Y:S01]  /*70c0*/  STL [R1+0x29e8], R9 ;  /* 0x0029e80901007387 */ /* 0x000fe20000100800 */
[----:B------:R-:W-:Y:S01]  /*70d0*/  @!P4 IMAD.MOV R51, RZ, RZ, -R51 ;  /* 0x000000ffff33c224 */ /* 0x000fe200078e0a33 */
[----:B------:R-:W-:Y:S01]  /*70e0*/  ISETP.GT.U32.AND P4, PT, R251, R53, PT ;  /* 0x00000035fb00720c */ /* 0x000fe20003f84070 */
[----:B------:R-:W-:Y:S01]  /*70f0*/  @!P3 IMAD.IADD R55, R55, 0x1, -R251 ;  /* 0x000000013737b824 */ /* 0x000fe200078e0afb */
[C---:B------:R-:W-:Y:S01]  /*7100*/  ISETP.GT.U32.AND P5, PT, R251.reuse, R54, PT ;  /* 0x00000036fb00720c */ /* 0x040fe20003fa4070 */
[C---:B------:R-:W-:Y:S01]  /*7110*/  IMAD R96, R251.reuse, R99, R96 ;  /* 0x00000063fb607224 */ /* 0x040fe200078e0260 */
[----:B------:R-:W-:Y:S01]  /*7120*/  IABS R99, R147 ;  /* 0x0000009300637213 */ /* 0x000fe20000000000 */
[----:B------:R-:W-:Y:S01]  /*7130*/  IMAD.MOV R107, RZ, RZ, -R107 ;  /* 0x000000ffff6b7224 */ /* 0x000fe200078e0a6b */
[----:B------:R-:W-:Y:S01]  /*7140*/  ISETP.GT.U32.AND P3, PT, R251, R55, PT ;  /* 0x00000037fb00720c */ /* 0x000fe20003f64070 */
[----:B------:R-:W-:Y:S01]  /*7150*/  IMAD.HI.U32 R105, R93, R100, RZ ;  /* 0x000000645d697227 */ /* 0x000fe200078e00ff */
[----:B------:R1:W-:Y:S01]  /*7160*/  STL.64 [R1+0x2c78], R40 ;  /* 0x002c782801007387 */ /* 0x0003e20000100a00 */
[----:B------:R-:W-:-:S02]  /*7170*/  IADD3 R33, R248, 0xad, RZ ;  /* 0x000000adf8217810 */ /* 0x000fc40007ffe0ff */
[----:B------:R-:W-:Y:S01]  /*7180*/  @!P6 IMAD.MOV R52, RZ, RZ, -R52 ;  /* 0x000000ffff34e224 */ /* 0x000fe200078e0a34 */
[----:B------:R-:W-:Y:S01]  /*7190*/  ISETP.GT.U32.AND P6, PT, R251, R56, PT ;  /* 0x00000038fb00720c */ /* 0x000fe20003fc4070 */
[--C-:B------:R-:W-:Y:S01]  /*71a0*/  @!P4 IMAD.IADD R53, R53, 0x1, -R251.reuse ;  /* 0x000000013535c824 */ /* 0x100fe200078e0afb */
[C---:B------:R-:W-:Y:S01]  /*71b0*/  ISETP.GT.U32.AND P4, PT, R251.reuse, R57, PT ;  /* 0x00000039fb00720c */ /* 0x040fe20003f84070 */
[--C-:B------:R-:W-:Y:S01]  /*71c0*/  @!P5 IMAD.IADD R54, R54, 0x1, -R251.reuse ;  /* 0x000000013636d824 */ /* 0x100fe200078e0afb */
[----:B------:R-:W-:Y:S01]  /*71d0*/  ISETP.GE.AND P5, PT, R176, RZ, PT ;  /* 0x000000ffb000720c */ /* 0x000fe20003fa6270 */
[----:B------:R-:W-:Y:S01]  /*71e0*/  IMAD R98, R251, R107, R98 ;  /* 0x0000006bfb627224 */ /* 0x000fe200078e0262 */
[----:B------:R-:W-:Y:S01]  /*71f0*/  STL.64 [R1+0x2c80], R42 ;  /* 0x002c802a01007387 */ /* 0x000fe20000100a00 */
[--C-:B------:R-:W-:Y:S01]  /*7200*/  @!P3 IMAD.IADD R55, R55, 0x1, -R251.reuse ;  /* 0x000000013737b824 */ /* 0x100fe200078e0afb */
[----:B------:R-:W-:Y:S01]  /*7210*/  ISETP.GE.AND P3, PT, R131, RZ, PT ;  /* 0x000000ff8300720c */ /* 0x000fe20003f66270 */
[----:B------:R-:W-:Y:S01]  /*7220*/  IMAD.HI.U32 R106, R93, R99, RZ ;  /* 0x000000635d6a7227 */ /* 0x000fe200078e00ff */
[C---:B-1----:R-:W-:Y:S01]  /*7230*/  IADD3 R40, R248.reuse, 0xa7, RZ ;  /* 0x000000a7f8287810 */ /* 0x042fe20007ffe0ff */
[----:B------:R1:W-:Y:S01]  /*7240*/  STL.64 [R1+0x2c88], R44 ;  /* 0x002c882c01007387 */ /* 0x0003e20000100a00 */
[----:B------:R-:W-:Y:S01]  /*7250*/  IADD3 R32, R248, 0xb3, RZ ;  /* 0x000000b3f8207810 */ /* 0x000fe20007ffe0ff */
[--C-:B------:R-:W-:Y:S01]  /*7260*/  @!P6 IMAD.IADD R56, R56, 0x1, -R251.reuse ;  /* 0x000000013838e824 */ /* 0x100fe200078e0afb */
[----:B------:R-:W-:Y:S01]  /*7270*/  ISETP.GE.AND P6, PT, R128, RZ, PT ;  /* 0x000000ff8000720c */ /* 0x000fe20003fc6270 */
[----:B------:R-:W-:Y:S01]  /*7280*/  @!P4 IMAD.IADD R57, R57, 0x1, -R251 ;  /* 0x000000013939c824 */ /* 0x000fe200078e0afb */
[----:B------:R-:W-:Y:S01]  /*7290*/  STL [R1+0x29c4], R162 ;  /* 0x0029c4a201007387 */ /* 0x000fe20000100800 */
[----:B------:R-:W-:Y:S01]  /*72a0*/  @!P5 IMAD.MOV R53, RZ, RZ, -R53 ;  /* 0x000000ffff35d224 */ /* 0x000fe200078e0a35 */
[C---:B------:R-:W-:Y:S01]  /*72b0*/  ISETP.GT.U32.AND P5, PT, R251.reuse, R56, PT ;  /* 0x00000038fb00720c */ /* 0x040fe20003fa4070 */
[----:B------:R-:W-:Y:S01]  /*72c0*/  IMAD.MOV R106, RZ, RZ, -R106 ;  /* 0x000000ffff6a7224 */ /* 0x000fe200078e0a6a */
[C---:B------:R-:W-:Y:S01]  /*72d0*/  ISETP.GT.U32.AND P4, PT, R251.reuse, R57, PT ;  /* 0x00000039fb00720c */ /* 0x040fe20003f84070 */
[----:B------:R-:W-:Y:S01]  /*72e0*/  @!P3 IMAD.MOV R54, RZ, RZ, -R54 ;  /* 0x000000ffff36b224 */ /* 0x000fe200078e0a36 */
[C---:B------:R-:W-:Y:S01]  /*72f0*/  ISETP.GT.U32.AND P3, PT, R251.reuse, R58, PT ;  /* 0x0000003afb00720c */ /* 0x040fe20003f64070 */
[----:B------:R-:W-:Y:S01]  /*7300*/  IMAD R99, R251, R106, R99 ;  /* 0x0000006afb637224 */ /* 0x000fe200078e0263 */
[----:B------:R-:W-:Y:S01]  /*7310*/  STL [R1+0x29c8], R161 ;  /* 0x0029c8a101007387 */ /* 0x000fe20000100800 */
[----:B------:R-:W-:Y:S01]  /*7320*/  IMAD.MOV R105, RZ, RZ, -R105 ;  /* 0x000000ffff697224 */ /* 0x000fe200078e0a69 */
[----:B-1----:R-:W-:Y:S01]  /*7330*/  IADD3 R45, R248, 0xc7, RZ ;  /* 0x000000c7f82d7810 */ /* 0x002fe20007ffe0ff */
[----:B------:R-:W-:Y:S01]  /*7340*/  @!P6 IMAD.MOV R55, RZ, RZ, -R55 ;  /* 0x000000ffff37e224 */ /* 0x000fe200078e0a37 */
[----:B------:R-:W-:Y:S01]  /*7350*/  ISETP.GE.AND P6, PT, R125, RZ, PT ;  /* 0x000000ff7d00720c */ /* 0x000fe20003fc6270 */
[C---:B------:R-:W-:Y:S01]  /*7360*/  IMAD R100, R251.reuse, R105, R100 ;  /* 0x00000069fb647224 */ /* 0x040fe200078e0264 */
[----:B------:R-:W-:Y:S01]  /*7370*/  IABS R105, R2 ;  /* 0x0000000200697213 */ /* 0x000fe20000000000 */
[--C-:B------:R-:W-:Y:S01]  /*7380*/  @!P5 IMAD.IADD R56, R56, 0x1, -R251.reuse ;  /* 0x000000013838d824 */ /* 0x100fe200078e0afb */
[----:B------:R-:W-:Y:S01]  /*7390*/  ISETP.GT.U32.AND P5, PT, R251, R59, PT ;  /* 0x0000003bfb00720c */ /* 0x000fe20003fa4070 */
[--C-:B------:R-:W-:Y:S01]  /*73a0*/  @!P4 IMAD.IADD R57, R57, 0x1, -R251.reuse ;  /* 0x000000013939c824 */ /* 0x100fe200078e0afb */
[----:B------:R-:W-:Y:S01]  /*73b0*/  ISETP.GT.U32.AND P4, PT, R251, R60, PT ;  /* 0x0000003cfb00720c */ /* 0x000fe20003f84070 */
[----:B------:R-:W-:Y:S01]  /*73c0*/  @!P3 IMAD.IADD R58, R58, 0x1, -R251 ;  /* 0x000000013a3ab824 */ /* 0x000fe200078e0afb */
[----:B------:R-:W-:Y:S01]  /*73d0*/  IABS R125, R0 ;  /* 0x00000000007d7213 */ /* 0x000fe20000000000 */
[----:B------:R-:W-:Y:S01]  /*73e0*/  IMAD.HI.U32 R104, R93, R101, RZ ;  /* 0x000000655d687227 */ /* 0x000fe200078e00ff */
[----:B------:R-:W-:Y:S01]  /*73f0*/  STL [R1+0x29d0], R40 ;  /* 0x0029d02801007387 */ /* 0x000fe20000100800 */
[----:B------:R-:W-:-:S02]  /*7400*/  IADD3 R39, R248, 0xc8, RZ ;  /* 0x000000c8f8277810 */ /* 0x000fc40007ffe0ff */
[----:B------:R-:W-:Y:S01]  /*7410*/  @!P6 IMAD.MOV R56, RZ, RZ, -R56 ;  /* 0x000000ffff38e224 */ /* 0x000fe200078e0a38 */
[----:B------:R-:W-:Y:S01]  /*7420*/  ISETP.GE.AND P6, PT, R127, RZ, PT ;  /* 0x000000ff7f00720c */ /* 0x000fe20003fc6270 */
[----:B------:R-:W-:Y:S01]  /*7430*/  IMAD.MOV R104, RZ, RZ, -R104 ;  /* 0x000000ffff687224 */ /* 0x000fe200078e0a68 */
[----:B------:R-:W-:Y:S01]  /*7440*/  ISETP.GT.U32.AND P3, PT, R251, R58, PT ;  /* 0x0000003afb00720c */ /* 0x000fe20003f64070 */
[--C-:B------:R-:W-:Y:S01]  /*7450*/  @!P5 IMAD.IADD R59, R59, 0x1, -R251.reuse ;  /* 0x000000013b3bd824 */ /* 0x100fe200078e0afb */
[----:B------:R-:W-:Y:S01]  /*7460*/  ISETP.GE.AND P5, PT, R126, RZ, PT ;  /* 0x000000ff7e00720c */ /* 0x000fe20003fa6270 */
[----:B------:R-:W-:Y:S01]  /*7470*/  @!P4 IMAD.IADD R60, R60, 0x1, -R251 ;  /* 0x000000013c3cc824 */ /* 0x000fe200078e0afb */
[----:B------:R1:W-:Y:S01]  /*7480*/  STL.64 [R1+0x2c90], R46 ;  /* 0x002c902e01007387 */ /* 0x0003e20000100a00 */
[----:B------:R-:W-:Y:S01]  /*7490*/  IMAD.HI.U32 R103, R93, R102, RZ ;  /* 0x000000665d677227 */ /* 0x000fe200078e00ff */
[C---:B------:R-:W-:Y:S02]  /*74a0*/  ISETP.GT.U32.AND P4, PT, R251.reuse, R59, PT ;  /* 0x0000003bfb00720c */ /* 0x040fe40003f84070 */
[----:B------:R-:W-:Y:S01]  /*74b0*/  STL [R1+0x29b8], R34 ;  /* 0x0029b82201007387 */ /* 0x000fe20000100800 */
[C---:B------:R-:W-:Y:S01]  /*74c0*/  IMAD R101, R251.reuse, R104, R101 ;  /* 0x00000068fb657224 */ /* 0x040fe200078e0265 */
[----:B------:R-:W-:Y:S01]  /*74d0*/  IABS R104, R10 ;  /* 0x0000000a00687213 */ /* 0x000fe20000000000 */
[----:B------:R-:W-:Y:S01]  /*74e0*/  @!P6 IMAD.MOV R57, RZ, RZ, -R57 ;  /* 0x000000ffff39e224 */ /* 0x000fe200078e0a39 */
[C---:B------:R-:W-:Y:S01]  /*74f0*/  ISETP.GT.U32.AND P6, PT, R251.reuse, R60, PT ;  /* 0x0000003cfb00720c */ /* 0x040fe20003fc4070 */
[----:B------:R-:W-:Y:S01]  /*7500*/  @!P3 IMAD.IADD R58, R58, 0x1, -R251 ;  /* 0x000000013a3ab824 */ /* 0x000fe200078e0afb */
[C---:B------:R-:W-:Y:S01]  /*7510*/  ISETP.GT.U32.AND P3, PT, R251.reuse, R61, PT ;  /* 0x0000003dfb00720c */ /* 0x040fe20003f64070 */
[----:B------:R-:W-:Y:S01]  /*7520*/  IMAD.MOV R103, RZ, RZ, -R103 ;  /* 0x000000ffff677224 */ /* 0x000fe200078e0a67 */
[----:B------:R-:W-:Y:S01]  /*7530*/  STL [R1+0x29bc], R14 ;  /* 0x0029bc0e01007387 */ /* 0x000fe20000100800 */
[----:B------:R-:W-:Y:S01]  /*7540*/  @!P5 IMAD.MOV R58, RZ, RZ, -R58 ;  /* 0x000000ffff3ad224 */ /* 0x000fe200078e0a3a */
[----:B------:R-:W-:Y:S01]  /*7550*/  ISETP.GT.U32.AND P5, PT, R251, R62, PT ;  /* 0x0000003efb00720c */ /* 0x000fe20003fa4070 */
[----:B------:R-:W-:Y:S01]  /*7560*/  @!P4 IMAD.IADD R59, R59, 0x1, -R251 ;  /* 0x000000013b3bc824 */ /* 0x000fe200078e0afb */
[----:B------:R-:W-:Y:S01]  /*7570*/  ISETP.GE.AND P4, PT, R130, RZ, PT ;  /* 0x000000ff8200720c */ /* 0x000fe20003f86270 */
[----:B------:R-:W-:Y:S01]  /*7580*/  IMAD R102, R251, R103, R102 ;  /* 0x00000067fb667224 */ /* 0x000fe200078e0266 */
[----:B------:R-:W-:Y:S01]  /*7590*/  IABS R103, R151 ;  /* 0x0000009700677213 */ /* 0x000fe20000000000 */
[----:B------:R-:W-:Y:S01]  /*75a0*/  IMAD.HI.U32 R107, R93, R104, RZ ;  /* 0x000000685d6b7227 */ /* 0x000fe200078e00ff */
[----:B------:R-:W-:Y:S01]  /*75b0*/  STL [R1+0x29c0], R160 ;  /* 0x0029c0a001007387 */ /* 0x000fe20000100800 */
[----:B------:R-:W-:-:S02]  /*75c0*/  @!P6 IADD3 R60, R60, -R251, RZ ;  /* 0x800000fb3c3ce210 */ /* 0x000fc40007ffe0ff */
[----:B------:R-:W-:Y:S01]  /*75d0*/  ISETP.GT.U32.AND P6, PT, R251, R63, PT ;  /* 0x0000003ffb00720c */ /* 0x000fe20003fc4070 */
[--C-:B------:R-:W-:Y:S01]  /*75e0*/  @!P3 IMAD.IADD R61, R61, 0x1, -R251.reuse ;  /* 0x000000013d3db824 */ /* 0x100fe200078e0afb */
[----:B------:R-:W-:Y:S01]  /*75f0*/  ISETP.GE.AND P3, PT, R129, RZ, PT ;  /* 0x000000ff8100720c */ /* 0x000fe20003f66270 */
[----:B------:R-:W-:Y:S01]  /*7600*/  IMAD.HI.U32 R108, R93, R103, RZ ;  /* 0x000000675d6c7227 */ /* 0x000fe200078e00ff */
[----:B------:R2:W-:Y:S01]  /*7610*/  STL.64 [R1+0x2c98], R48 ;  /* 0x002c983001007387 */ /* 0x0005e20000100a00 */
[----:B-1----:R-:W-:Y:S02]  /*7620*/  IADD3 R47, R248, 0xb9, RZ ;  /* 0x000000b9f82f7810 */ /* 0x002fe40007ffe0ff */
[----:B------:R-:W-:Y:S01]  /*7630*/  @!P5 IMAD.IADD R62, R62, 0x1, -R251 ;  /* 0x000000013e3ed824 */ /* 0x000fe200078e0afb */
[C---:B------:R-:W-:Y:S01]  /*7640*/  ISETP.GT.U32.AND P5, PT, R251.reuse, R61, PT ;  /* 0x0000003dfb00720c */ /* 0x040fe20003fa4070 */
[----:B------:R-:W-:Y:S01]  /*7650*/  @!P4 IMAD.MOV R59, RZ, RZ, -R59 ;  /* 0x000000ffff3bc224 */ /* 0x000fe200078e0a3b */
[----:B------:R-:W-:Y:S01]  /*7660*/  STL.64 [R1+0x2ca0], R50 ;  /* 0x002ca03201007387 */ /* 0x000fe20000100a00 */
[----:B------:R-:W-:Y:S01]  /*7670*/  IMAD.MOV R108, RZ, RZ, -R108 ;  /* 0x000000ffff6c7224 */ /* 0x000fe200078e0a6c */
[----:B------:R-:W-:Y:S01]  /*7680*/  ISETP.GT.U32.AND P4, PT, R251, R62, PT ;  /* 0x0000003efb00720c */ /* 0x000fe20003f84070 */
[----:B------:R-:W-:Y:S01]  /*7690*/  @!P6 IMAD.IADD R63, R63, 0x1, -R251 ;  /* 0x000000013f3fe824 */ /* 0x000fe200078e0afb */
[----:B------:R-:W-:Y:S01]  /*76a0*/  STL [R1+0x29a0], R153 ;  /* 0x0029a09901007387 */ /* 0x000fe20000100800 */
[----:B------:R-:W-:Y:S01]  /*76b0*/  @!P3 IMAD.MOV R60, RZ, RZ, -R60 ;  /* 0x000000ffff3cb224 */ /* 0x000fe200078e0a3c */
[C---:B------:R-:W-:Y:S01]  /*76c0*/  ISETP.GT.U32.AND P3, PT, R251.reuse, R64, PT ;  /* 0x00000040fb00720c */ /* 0x040fe20003f64070 */
[----:B------:R-:W-:Y:S01]  /*76d0*/  IMAD.MOV R107, RZ, RZ, -R107 ;  /* 0x000000ffff6b7224 */ /* 0x000fe200078e0a6b */
[C---:B------:R-:W-:Y:S01]  /*76e0*/  ISETP.GT.U32.AND P6, PT, R251.reuse, R63, PT ;  /* 0x0000003ffb00720c */ /* 0x040fe20003fc4070 */
[----:B------:R-:W-:Y:S01]  /*76f0*/  IMAD R103, R251, R108, R103 ;  /* 0x0000006cfb677224 */ /* 0x000fe200078e0267 */
[----:B------:R-:W-:Y:S01]  /*7700*/  IABS R108, R17 ;  /* 0x00000011006c7213 */ /* 0x000fe20000000000 */
[--C-:B------:R-:W-:Y:S01]  /*7710*/  @!P5 IMAD.IADD R61, R61, 0x1, -R251.reuse ;  /* 0x000000013d3dd824 */ /* 0x100fe200078e0afb */
[----:B------:R-:W-:Y:S01]  /*7720*/  ISETP.GE.AND P5, PT, R175, RZ, PT ;  /* 0x000000ffaf00720c */ /* 0x000fe20003fa6270 */
[C---:B------:R-:W-:Y:S01]  /*7730*/  IMAD R104, R251.reuse, R107, R104 ;  /* 0x0000006bfb687224 */ /* 0x040fe200078e0268 */
[----:B------:R-:W-:Y:S01]  /*7740*/  IABS R107, R21 ;  /* 0x00000015006b7213 */ /* 0x000fe20000000000 */
[----:B------:R-:W-:Y:S01]  /*7750*/  @!P4 IMAD.IADD R62, R62, 0x1, -R251 ;  /* 0x000000013e3ec824 */ /* 0x000fe200078e0afb */
[----:B------:R-:W-:Y:S01]  /*7760*/  ISETP.GT.U32.AND P4, PT, R251, R65, PT ;  /* 0x00000041fb00720c */ /* 0x000fe20003f84070 */
[----:B------:R-:W-:Y:S01]  /*7770*/  IMAD.HI.U32 R106, R93, R105, RZ ;  /* 0x000000695d6a7227 */ /* 0x000fe200078e00ff */
[----:B------:R-:W-:Y:S01]  /*7780*/  STL [R1+0x29a8], R38 ;  /* 0x0029a82601007387 */ /* 0x000fe20000100800 */
[----:B--2---:R-:W-:-:S02]  /*7790*/  IADD3 R49, R248, 0xb4, RZ ;  /* 0x000000b4f8317810 */ /* 0x004fc40007ffe0ff */
[--C-:B------:R-:W-:Y:S01]  /*77a0*/  @!P6 IMAD.IADD R63, R63, 0x1, -R251.reuse ;  /* 0x000000013f3fe824 */ /* 0x100fe200078e0afb */
[----:B------:R-:W-:Y:S01]  /*77b0*/  ISETP.GE.AND P6, PT, R174, RZ, PT ;  /* 0x000000ffae00720c */ /* 0x000fe20003fc6270 */
[----:B------:R-:W-:Y:S01]  /*77c0*/  @!P3 IMAD.IADD R64, R64, 0x1, -R251 ;  /* 0x000000014040b824 */ /* 0x000fe200078e0afb */
[----:B------:R-:W-:Y:S01]  /*77d0*/  STL [R1+0x29ac], R33 ;  /* 0x0029ac2101007387 */ /* 0x000fe20000100800 */
[----:B------:R-:W-:Y:S01]  /*77e0*/  @!P5 IMAD.MOV R61, RZ, RZ, -R61 ;  /* 0x000000ffff3dd224 */ /* 0x000fe200078e0a3d */
[----:B------:R-:W-:Y:S01]  /*77f0*/  ISETP.GE.AND P5, PT, R132, RZ, PT ;  /* 0x000000ff8400720c */ /* 0x000fe20003fa6270 */
[----:B------:R-:W-:Y:S01]  /*7800*/  IMAD.MOV R106, RZ, RZ, -R106 ;  /* 0x000000ffff6a7224 */ /* 0x000fe200078e0a6a */
[----:B------:R-:W-:Y:S01]  /*7810*/  ISETP.GT.U32.AND P3, PT, R251, R64, PT ;  /* 0x00000040fb00720c */ /* 0x000fe20003f64070 */
[----:B------:R-:W-:Y:S01]  /*7820*/  @!P4 IMAD.IADD R65, R65, 0x1, -R251 ;  /* 0x000000014141c824 */ /* 0x000fe200078e0afb */
[----:B------:R-:W-:Y:S01]  /*7830*/  STL [R1+0x29b4], R0 ;  /* 0x0029b40001007387 */ /* 0x000fe20000100800 */
[----:B------:R-:W-:Y:S01]  /*7840*/  IMAD R105, R251, R106, R105 ;  /* 0x0000006afb697224 */ /* 0x000fe200078e0269 */
[----:B------:R-:W-:Y:S01]  /*7850*/  IABS R106, R165 ;  /* 0x000000a5006a7213 */ /* 0x000fe20000000000 */
[----:B------:R-:W-:Y:S01]  /*7860*/  IMAD.HI.U32 R109, R93, R107, RZ ;  /* 0x0000006b5d6d7227 */ /* 0x000fe200078e00ff */
[C---:B------:R-:W-:Y:S01]  /*7870*/  ISETP.GT.U32.AND P4, PT, R251.reuse, R65, PT ;  /* 0x00000041fb00720c */ /* 0x040fe20003f84070 */
[----:B------:R1:W-:Y:S01]  /*7880*/  STL.64 [R1+0x2ca8], R52 ;  /* 0x002ca83401007387 */ /* 0x0003e20000100a00 */
[----:B------:R-:W-:Y:S01]  /*7890*/  IADD3 R48, R248, 0xb8, RZ ;  /* 0x000000b8f8307810 */ /* 0x000fe20007ffe0ff */
[----:B------:R-:W-:Y:S01]  /*78a0*/  @!P6 IMAD.MOV R62, RZ, RZ, -R62 ;  /* 0x000000ffff3ee224 */ /* 0x000fe200078e0a3e */
[C---:B------:R-:W-:Y:S01]  /*78b0*/  ISETP.GT.U32.AND P6, PT, R251.reuse, R66, PT ;  /* 0x00000042fb00720c */ /* 0x040fe20003fc4070 */
[----:B------:R-:W-:Y:S01]  /*78c0*/  @!P5 IMAD.MOV R63, RZ, RZ, -R63 ;  /* 0x000000ffff3fd224 */ /* 0x000fe200078e0a3f */
[----:B------:R-:W-:Y:S01]  /*78d0*/  ISETP.GT.U32.AND P5, PT, R251, R67, PT ;  /* 0x00000043fb00720c */ /* 0x000fe20003fa4070 */
[--C-:B------:R-:W-:Y:S01]  /*78e0*/  @!P3 IMAD.IADD R64, R64, 0x1, -R251.reuse ;  /* 0x000000014040b824 */ /* 0x100fe200078e0afb */
[----:B------:R-:W-:Y:S01]  /*78f0*/  ISETP.GE.AND P3, PT, R137, RZ, PT ;  /* 0x000000ff8900720c */ /* 0x000fe20003f66270 */
[----:B------:R-:W-:Y:S01]  /*7900*/  IMAD.HI.U32 R110, R93, R106, RZ ;  /* 0x0000006a5d6e7227 */ /* 0x000fe200078e00ff */
[----:B------:R-:W-:Y:S01]  /*7910*/  IADD3 R109, -R109, RZ, RZ ;  /* 0x000000ff6d6d7210 */ /* 0x000fe20007ffe1ff */
[----:B------:R-:W-:Y:S01]  /*7920*/  STL.64 [R1+0x2cb0], R54 ;  /* 0x002cb03601007387 */ /* 0x000fe20000100a00 */
[----:B------:R-:W-:Y:S01]  /*7930*/  IADD3 R46, R248, 0xbc, RZ ;  /* 0x000000bcf82e7810 */ /* 0x000fe20007ffe0ff */
[--C-:B------:R-:W-:Y:S01]  /*7940*/  @!P4 IMAD.IADD R65, R65, 0x1, -R251.reuse ;  /* 0x000000014141c824 */ /* 0x100fe200078e0afb */
[----:B------:R-:W-:Y:S01]  /*7950*/  ISETP.GE.AND P4, PT, R133, RZ, PT ;  /* 0x000000ff8500720c */ /* 0x000fe20003f86270 */
[----:B------:R-:W-:Y:S01]  /*7960*/  IMAD.MOV R110, RZ, RZ, -R110 ;  /* 0x000000ffff6e7224 */ /* 0x000fe200078e0a6e */
[----:B------:R2:W-:Y:S01]  /*7970*/  STL.64 [R1+0x2cb8], R56 ;  /* 0x002cb83801007387 */ /* 0x0005e20000100a00 */
[--C-:B------:R-:W-:Y:S01]  /*7980*/  @!P6 IMAD.IADD R66, R66, 0x1, -R251.reuse ;  /* 0x000000014242e824 */ /* 0x100fe200078e0afb */
[----:B-1----:R-:W-:Y:S01]  /*7990*/  IADD3 R53, R248, 0xc6, RZ ;  /* 0x000000c6f8357810 */ /* 0x002fe20007ffe0ff */
[----:B------:R-:W-:Y:S01]  /*79a0*/  @!P5 IMAD.IADD R67, R67, 0x1, -R251 ;  /* 0x000000014343d824 */ /* 0x000fe200078e0afb */
[----:B------:R1:W-:Y:S01]  /*79b0*/  STL [R1+0x298c], R28 ;  /* 0x00298c1c01007387 */ /* 0x0003e20000100800 */
[----:B------:R-:W-:Y:S01]  /*79c0*/  @!P3 IMAD.MOV R64, RZ, RZ, -R64 ;  /* 0x000000ffff40b224 */ /* 0x000fe200078e0a40 */
[C---:B------:R-:W-:Y:S01]  /*79d0*/  ISETP.GT.U32.AND P6, PT, R251.reuse, R66, PT ;  /* 0x00000042fb00720c */ /* 0x040fe20003fc4070 */
[C---:B------:R-:W-:Y:S01]  /*79e0*/  IMAD R106, R251.reuse, R110, R106 ;  /* 0x0000006efb6a7224 */ /* 0x040fe200078e026a */
[C---:B------:R-:W-:Y:S01]  /*79f0*/  ISETP.GT.U32.AND P5, PT, R251.reuse, R67, PT ;  /* 0x00000043fb00720c */ /* 0x040fe20003fa4070 */
[C---:B------:R-:W-:Y:S01]  /*7a00*/  IMAD R107, R251.reuse, R109, R107 ;  /* 0x0000006dfb6b7224 */ /* 0x040fe200078e026b */
[----:B------:R-:W-:Y:S01]  /*7a10*/  ISETP.GT.U32.AND P3, PT, R251, R68, PT ;  /* 0x00000044fb00720c */ /* 0x000fe20003f64070 */
[----:B------:R-:W-:Y:S01]  /*7a20*/  @!P4 IMAD.MOV R65, RZ, RZ, -R65 ;  /* 0x000000ffff41c224 */ /* 0x000fe200078e0a41 */
[----:B------:R-:W-:Y:S01]  /*7a30*/  ISETP.GE.AND P4, PT, R136, RZ, PT ;  /* 0x000000ff8800720c */ /* 0x000fe20003f86270 */
[----:B------:R-:W-:Y:S01]  /*7a40*/  IMAD.HI.U32 R109, R93, R108, RZ ;  /* 0x0000006c5d6d7227 */ /* 0x000fe200078e00ff */
[C---:B--2---:R-:W-:Y:S01]  /*7a50*/  IADD3 R57, R248.reuse, 0xb2, RZ ;  /* 0x000000b2f8397810 */ /* 0x044fe20007ffe0ff */
[----:B------:R2:W-:Y:S01]  /*7a60*/  STL [R1+0x2994], R16 ;  /* 0x0029941001007387 */ /* 0x0005e20000100800 */
[----:B------:R-:W-:Y:S01]  /*7a70*/  IADD3 R56, R248, 0xb7, RZ ;  /* 0x000000b7f8387810 */ /* 0x000fe20007ffe0ff */
[----:B------:R-:W-:Y:S01]  /*7a80*/  IMAD.MOV R110, RZ, RZ, -R109 ;  /* 0x000000ffff6e7224 */ /* 0x000fe200078e0a6d */
[----:B------:R-:W-:Y:S01]  /*7a90*/  IABS R109, R164 ;  /* 0x000000a4006d7213 */ /* 0x000fe20000000000 */
[--C-:B------:R-:W-:Y:S01]  /*7aa0*/  @!P6 IMAD.IADD R66, R66, 0x1, -R251.reuse ;  /* 0x000000014242e824 */ /* 0x100fe200078e0afb */
[----:B------:R-:W-:Y:S01]  /*7ab0*/  ISETP.GT.U32.AND P6, PT, R251, R69, PT ;  /* 0x00000045fb00720c */ /* 0x000fe20003fc4070 */
[--C-:B------:R-:W-:Y:S01]  /*7ac0*/  @!P5 IMAD.IADD R67, R67, 0x1, -R251.reuse ;  /* 0x000000014343d824 */ /* 0x100fe200078e0afb */
[----:B------:R-:W-:Y:S01]  /*7ad0*/  ISETP.GE.AND P5, PT, R135, RZ, PT ;  /* 0x000000ff8700720c */ /* 0x000fe20003fa6270 */
[--C-:B------:R-:W-:Y:S01]  /*7ae0*/  @!P3 IMAD.IADD R68, R68, 0x1, -R251.reuse ;  /* 0x000000014444b824 */ /* 0x100fe200078e0afb */
[----:B------:R-:W-:Y:S01]  /*7af0*/  ISETP.GE.AND P3, PT, R134, RZ, PT ;  /* 0x000000ff8600720c */ /* 0x000fe20003f66270 */
[----:B------:R-:W-:Y:S01]  /*7b00*/  @!P4 IMAD.MOV R66, RZ, RZ, -R66 ;  /* 0x000000ffff42c224 */ /* 0x000fe200078e0a42 */
[----:B------:R-:W-:Y:S01]  /*7b10*/  IABS R134, R56 ;  /* 0x0000003800867213 */ /* 0x000fe20000000000 */
[----:B------:R-:W-:Y:S01]  /*7b20*/  IMAD.HI.U32 R112, R93, R109, RZ ;  /* 0x0000006d5d707227 */ /* 0x000fe200078e00ff */
[C---:B------:R-:W-:Y:S01]  /*7b30*/  ISETP.GT.U32.AND P4, PT, R251.reuse, R68, PT ;  /* 0x00000044fb00720c */ /* 0x040fe20003f84070 */
[----:B------:R3:W-:Y:S01]  /*7b40*/  STL [R1+0x299c], R26 ;  /* 0x00299c1a01007387 */ /* 0x0007e20000100800 */
[C---:B------:R-:W-:Y:S01]  /*7b50*/  IADD3 R55, R248.reuse, 0xbf, RZ ;  /* 0x000000bff8377810 */ /* 0x040fe20007ffe0ff */
[----:B------:R-:W-:Y:S01]  /*7b60*/  IMAD R108, R251, R110, R108 ;  /* 0x0000006efb6c7224 */ /* 0x000fe200078e026c */
[----:B------:R-:W-:Y:S01]  /*7b70*/  IABS R110, R163 ;  /* 0x000000a3006e7213 */ /* 0x000fe20000000000 */
[----:B------:R-:W-:Y:S01]  /*7b80*/  @!P6 IMAD.IADD R69, R69, 0x1, -R251 ;  /* 0x000000014545e824 */ /* 0x000fe200078e0afb */
[----:B------:R-:W-:Y:S01]  /*7b90*/  STL.64 [R1+0x2cc0], R58 ;  /* 0x002cc03a01007387 */ /* 0x000fe20000100a00 */
[----:B------:R-:W-:Y:S01]  /*7ba0*/  @!P5 IMAD.MOV R67, RZ, RZ, -R67 ;  /* 0x000000ffff43d224 */ /* 0x000fe200078e0a43 */
[C---:B------:R-:W-:Y:S01]  /*7bb0*/  ISETP.GT.U32.AND P5, PT, R251.reuse, R70, PT ;  /* 0x00000046fb00720c */ /* 0x040fe20003fa4070 */
[----:B------:R-:W-:Y:S01]  /*7bc0*/  IMAD.MOV R112, RZ, RZ, -R112 ;  /* 0x000000ffff707224 */ /* 0x000fe200078e0a70 */
[----:B------:R-:W-:Y:S01]  /*7bd0*/  ISETP.GT.U32.AND P6, PT, R251, R69, PT ;  /* 0x00000045fb00720c */ /* 0x000fe20003fc4070 */
[----:B------:R-:W-:Y:S01]  /*7be0*/  IMAD.HI.U32 R113, R93, R110, RZ ;  /* 0x0000006e5d717227 */ /* 0x000fe200078e00ff */
[----:B------:R-:W-:Y:S01]  /*7bf0*/  STL.64 [R1+0x2cc8], R60 ;  /* 0x002cc83c01007387 */ /* 0x000fe20000100a00 */
[----:B------:R-:W-:-:S02]  /*7c00*/  IADD3 R54, R248, 0xc5, RZ ;  /* 0x000000c5f8367810 */ /* 0x000fc40007ffe0ff */
[----:B------:R-:W-:Y:S01]  /*7c10*/  @!P4 IMAD.IADD R68, R68, 0x1, -R251 ;  /* 0x000000014444c824 */ /* 0x000fe200078e0afb */
[C---:B------:R-:W-:Y:S01]  /*7c20*/  ISETP.GT.U32.AND P4, PT, R251.reuse, R71, PT ;  /* 0x00000047fb00720c */ /* 0x040fe20003f84070 */
[----:B------:R-:W-:Y:S01]  /*7c30*/  IMAD R109, R251, R112, R109 ;  /* 0x00000070fb6d7224 */ /* 0x000fe200078e026d */
[----:B------:R-:W-:Y:S01]  /*7c40*/  STL [R1+0x2980], R57 ;  /* 0x0029803901007387 */ /* 0x000fe20000100800 */
[----:B------:R-:W-:Y:S01]  /*7c50*/  @!P3 IMAD.MOV R68, RZ, RZ, -R68 ;  /* 0x000000ffff44b224 */ /* 0x000fe200078e0a44 */
[----:B------:R-:W-:Y:S01]  /*7c60*/  IADD3 R44, R248, 0xca, RZ ;  /* 0x000000caf82c7810 */ /* 0x000fe20007ffe0ff */
[--C-:B------:R-:W-:Y:S01]  /*7c70*/  @!P5 IMAD.IADD R70, R70, 0x1, -R251.reuse ;  /* 0x000000014646d824 */ /* 0x100fe200078e0afb */
[----:B------:R-:W-:Y:S01]  /*7c80*/  ISETP.GE.AND P5, PT, R140, RZ, PT ;  /* 0x000000ff8c00720c */ /* 0x000fe20003fa6270 */
[----:B------:R-:W-:Y:S01]  /*7c90*/  @!P6 IMAD.IADD R69, R69, 0x1, -R251 ;  /* 0x000000014545e824 */ /* 0x000fe200078e0afb */
[----:B------:R-:W-:Y:S01]  /*7ca0*/  ISETP.GT.U32.AND P6, PT, R251, R72, PT ;  /* 0x00000048fb00720c */ /* 0x000fe20003fc4070 */
[----:B------:R-:W-:Y:S01]  /*7cb0*/  IMAD.HI.U32 R112, R93, R111, RZ ;  /* 0x0000006f5d707227 */ /* 0x000fe200078e00ff */
[----:B------:R4:W-:Y:S01]  /*7cc0*/  STL [R1+0x2984], R32 ;  /* 0x0029842001007387 */ /* 0x0009e20000100800 */
[----:B------:R-:W-:-:S02]  /*7cd0*/  IADD3 R31, R248, 0xcb, RZ ;  /* 0x000000cbf81f7810 */ /* 0x000fc40007ffe0ff */
[----:B------:R-:W-:Y:S01]  /*7ce0*/  @!P4 IMAD.IADD R71, R71, 0x1, -R251 ;  /* 0x000000014747c824 */ /* 0x000fe200078e0afb */
[C---:B------:R-:W-:Y:S01]  /*7cf0*/  ISETP.GT.U32.AND P4, PT, R251.reuse, R70, PT ;  /* 0x00000046fb00720c */ /* 0x040fe20003f84070 */
[----:B------:R-:W-:Y:S01]  /*7d00*/  IMAD.MOV R112, RZ, RZ, -R112 ;  /* 0x000000ffff707224 */ /* 0x000fe200078e0a70 */
[----:B------:R1:W-:Y:S01]  /*7d10*/  STL [R1+0x2988], R49 ;  /* 0x0029883101007387 */ /* 0x0003e20000100800 */
[----:B------:R-:W-:Y:S01]  /*7d20*/  IMAD.MOV R113, RZ, RZ, -R113 ;  /* 0x000000ffff717224 */ /* 0x000fe200078e0a71 */
[C---:B------:R-:W-:Y:S01]  /*7d30*/  ISETP.GT.U32.AND P3, PT, R251.reuse, R71, PT ;  /* 0x00000047fb00720c */ /* 0x040fe20003f64070 */
[----:B------:R-:W-:Y:S01]  /*7d40*/  @!P5 IMAD.MOV R69, RZ, RZ, -R69 ;  /* 0x000000ffff45d224 */ /* 0x000fe200078e0a45 */
[C---:B------:R-:W-:Y:S01]  /*7d50*/  ISETP.GT.U32.AND P5, PT, R251.reuse, R73, PT ;  /* 0x00000049fb00720c */ /* 0x040fe20003fa4070 */
[----:B------:R-:W-:Y:S01]  /*7d60*/  @!P6 IMAD.IADD R72, R72, 0x1, -R251 ;  /* 0x000000014848e824 */ /* 0x000fe200078e0afb */
[----:B------:R-:W-:Y:S01]  /*7d70*/  STL.64 [R1+0x2cd0], R62 ;  /* 0x002cd03e01007387 */ /* 0x000fe20000100a00 */
[C---:B------:R-:W-:Y:S01]  /*7d80*/  IMAD R111, R251.reuse, R112, R111 ;  /* 0x00000070fb6f7224 */ /* 0x040fe200078e026f */
[----:B------:R-:W-:Y:S01]  /*7d90*/  IABS R112, R20 ;  /* 0x0000001400707213 */ /* 0x000fe20000000000 */
[C---:B------:R-:W-:Y:S01]  /*7da0*/  IMAD R110, R251.reuse, R113, R110 ;  /* 0x00000071fb6e7224 */ /* 0x040fe200078e026e */
[C---:B------:R-:W-:Y:S01]  /*7db0*/  ISETP.GT.U32.AND P6, PT, R251.reuse, R72, PT ;  /* 0x00000048fb00720c */ /* 0x040fe20003fc4070 */
[--C-:B------:R-:W-:Y:S01]  /*7dc0*/  @!P4 IMAD.IADD R70, R70, 0x1, -R251.reuse ;  /* 0x000000014646c824 */ /* 0x100fe200078e0afb */
[----:B------:R-:W-:Y:S01]  /*7dd0*/  ISETP.GT.U32.AND P4, PT, R251, R74, PT ;  /* 0x0000004afb00720c */ /* 0x000fe20003f84070 */
[----:B------:R-:W-:Y:S01]  /*7de0*/  IMAD.HI.U32 R118, R93, R112, RZ ;  /* 0x000000705d767227 */ /* 0x000fe200078e00ff */
[----:B------:R-:W-:Y:S01]  /*7df0*/  IABS R113, R36 ;  /* 0x0000002400717213 */ /* 0x000fe20000000000 */
[----:B------:R-:W-:Y:S01]  /*7e00*/  STL.64 [R1+0x2cd8], R64 ;  /* 0x002cd84001007387 */ /* 0x000fe20000100a00 */
[----:B------:R-:W-:Y:S01]  /*7e10*/  IADD3 R52, R248, 0xcd, RZ ;  /* 0x000000cdf8347810 */ /* 0x000fe20007ffe0ff */
[--C-:B------:R-:W-:Y:S01]  /*7e20*/  @!P3 IMAD.IADD R71, R71, 0x1, -R251.reuse ;  /* 0x000000014747b824 */ /* 0x100fe200078e0afb */
[----:B------:R-:W-:Y:S01]  /*7e30*/  ISETP.GE.AND P3, PT, R139, RZ, PT ;  /* 0x000000ff8b00720c */ /* 0x000fe20003f66270 */
[--C-:B------:R-:W-:Y:S01]  /*7e40*/  @!P5 IMAD.IADD R73, R73, 0x1, -R251.reuse ;  /* 0x000000014949d824 */ /* 0x100fe200078e0afb */
[----:B------:R-:W-:Y:S01]  /*7e50*/  ISETP.GE.AND P5, PT, R138, RZ, PT ;  /* 0x000000ff8a00720c */ /* 0x000fe20003fa6270 */
[----:B------:R-:W-:Y:S01]  /*7e60*/  IMAD.MOV R118, RZ, RZ, -R118 ;  /* 0x000000ffff767224 */ /* 0x000fe200078e0a76 */
[----:B------:R1:W-:Y:S01]  /*7e70*/  STL [R1+0x2970], R15 ;  /* 0x0029700f01007387 */ /* 0x0003e20000100800 */
[----:B------:R-:W-:Y:S01]  /*7e80*/  @!P6 IADD3 R72, R72, -R251, RZ ;  /* 0x800000fb4848e210 */ /* 0x000fe20007ffe0ff */
[----:B------:R-:W-:Y:S01]  /*7e90*/  IMAD.HI.U32 R116, R93, R114, RZ ;  /* 0x000000725d747227 */ /* 0x000fe200078e00ff */
[----:B------:R-:W-:Y:S01]  /*7ea0*/  ISETP.GT.U32.AND P6, PT, R251, R75, PT ;  /* 0x0000004bfb00720c */ /* 0x000fe20003fc4070 */
[----:B------:R1:W-:Y:S01]  /*7eb0*/  STL [R1+0x2978], R8 ;  /* 0x0029780801007387 */ /* 0x0003e20000100800 */
[----:B------:R-:W-:Y:S01]  /*7ec0*/  IADD3 R50, R248, 0xce, RZ ;  /* 0x000000cef8327810 */ /* 0x000fe20007ffe0ff */
[----:B------:R-:W-:Y:S01]  /*7ed0*/  @!P4 IMAD.IADD R74, R74, 0x1, -R251 ;  /* 0x000000014a4ac824 */ /* 0x000fe200078e0afb */
[----:B------:R-:W-:Y:S01]  /*7ee0*/  ISETP.GE.AND P4, PT, R173, RZ, PT ;  /* 0x000000ffad00720c */ /* 0x000fe20003f86270 */
[C---:B------:R-:W-:Y:S01]  /*7ef0*/  IMAD R112, R251.reuse, R118, R112 ;  /* 0x00000076fb707224 */ /* 0x040fe200078e0270 */
[----:B------:R-:W-:Y:S01]  /*7f00*/  IABS R118, R40 ;  /* 0x0000002800767213 */ /* 0x000fe20000000000 */
[----:B------:R-:W-:Y:S01]  /*7f10*/  @!P3 IMAD.MOV R70, RZ, RZ, -R70 ;  /* 0x000000ffff46b224 */ /* 0x000fe200078e0a46 */
[----:B------:R-:W-:Y:S01]  /*7f20*/  ISETP.GT.U32.AND P3, PT, R251, R73, PT ;  /* 0x00000049fb00720c */ /* 0x000fe20003f64070 */
[----:B------:R-:W-:Y:S01]  /*7f30*/  @!P5 IMAD.MOV R71, RZ, RZ, -R71 ;  /* 0x000000ffff47d224 */ /* 0x000fe200078e0a47 */
[----:B------:R-:W-:Y:S01]  /*7f40*/  STL [R1+0x297c], R56 ;  /* 0x00297c3801007387 */ /* 0x000fe20000100800 */
[----:B------:R-:W-:Y:S01]  /*7f50*/  IMAD.MOV R116, RZ, RZ, -R116 ;  /* 0x000000ffff747224 */ /* 0x000fe200078e0a74 */
[C---:B------:R-:W-:Y:S01]  /*7f60*/  IADD3 R30, R248.reuse, 0xcf, RZ ;  /* 0x000000cff81e7810 */ /* 0x040fe20007ffe0ff */
[----:B------:R-:W-:Y:S01]  /*7f70*/  @!P6 IMAD.IADD R75, R75, 0x1, -R251 ;  /* 0x000000014b4be824 */ /* 0x000fe200078e0afb */
[----:B------:R-:W-:Y:S01]  /*7f80*/  ISETP.GT.U32.AND P6, PT, R251, R74, PT ;  /* 0x0000004afb00720c */ /* 0x000fe20003fc4070 */
[----:B------:R-:W-:Y:S01]  /*7f90*/  IMAD.HI.U32 R117, R93, R113, RZ ;  /* 0x000000715d757227 */ /* 0x000fe200078e00ff */
[----:B------:R-:W-:Y:S01]  /*7fa0*/  STL.64 [R1+0x2ce0], R66 ;  /* 0x002ce04201007387 */ /* 0x000fe20000100a00 */
[----:B------:R-:W-:-:S02]  /*7fb0*/  IADD3 R29, R248, 0xd1, RZ ;  /* 0x000000d1f81d7810 */ /* 0x000fc40007ffe0ff */
[C---:B------:R-:W-:Y:S01]  /*7fc0*/  ISETP.GT.U32.AND P5, PT, R251.reuse, R75, PT ;  /* 0x0000004bfb00720c */ /* 0x040fe20003fa4070 */
[----:B------:R-:W-:Y:S01]  /*7fd0*/  @!P4 IMAD.MOV R72, RZ, RZ, -R72 ;  /* 0x000000ffff48c224 */ /* 0x000fe200078e0a48 */
[----:B------:R-:W-:Y:S01]  /*7fe0*/  ISETP.GT.U32.AND P4, PT, R251, R76, PT ;  /* 0x0000004cfb00720c */ /* 0x000fe20003f84070 */
[----:B------:R-:W-:Y:S01]  /*7ff0*/  @!P3 IMAD.IADD R73, R73, 0x1, -R251 ;  /* 0x000000014949b824 */ /* 0x000fe200078e0afb */
[C---:B------:R-:W-:Y:S01]  /*8000*/  ISETP.GT.U32.AND P3, PT, R251.reuse, R77, PT ;  /* 0x0000004dfb00720c */ /* 0x040fe20003f64070 */
[----:B------:R-:W-:Y:S01]  /*8010*/  IMAD R114, R251, R116, R114 ;  /* 0x00000074fb727224 */ /* 0x000fe200078e0272 */
[----:B------:R1:W-:Y:S01]  /*8020*/  STL [R1+0x2964], R48 ;  /* 0x0029643001007387 */ /* 0x0003e20000100800 */
[----:B------:R-:W-:Y:S01]  /*8030*/  IMAD.MOV R117, RZ, RZ, -R117 ;  /* 0x000000ffff757224 */ /* 0x000fe200078e0a75 */
[----:B------:R-:W-:Y:S01]  /*8040*/  IADD3 R43, R248, 0xd4, RZ ;  /* 0x000000d4f82b7810 */ /* 0x000fe20007ffe0ff */
[----:B------:R-:W-:Y:S01]  /*8050*/  @!P6 IMAD.IADD R74, R74, 0x1, -R251 ;  /* 0x000000014a4ae824 */ /* 0x000fe200078e0afb */
[----:B------:R-:W-:Y:S01]  /*8060*/  ISETP.GE.AND P6, PT, R143, RZ, PT ;  /* 0x000000ff8f00720c */ /* 0x000fe20003fc6270 */
[----:B------:R-:W-:Y:S01]  /*8070*/  IMAD.HI.U32 R116, R93, R115, RZ ;  /* 0x000000735d747227 */ /* 0x000fe200078e00ff */
[----:B------:R1:W-:Y:S01]  /*8080*/  STL [R1+0x2968], R47 ;  /* 0x0029682f01007387 */ /* 0x0003e20000100800 */
[----:B------:R-:W-:-:S02]  /*8090*/  IADD3 R41, R248, 0xd5, RZ ;  /* 0x000000d5f8297810 */ /* 0x000fc40007ffe0ff */
[--C-:B------:R-:W-:Y:S01]  /*80a0*/  @!P5 IMAD.IADD R75, R75, 0x1, -R251.reuse ;  /* 0x000000014b4bd824 */ /* 0x100fe200078e0afb */
[----:B------:R-:W-:Y:S01]  /*80b0*/  ISETP.GE.AND P5, PT, R142, RZ, PT ;  /* 0x000000ff8e00720c */ /* 0x000fe20003fa6270 */
[--C-:B------:R-:W-:Y:S01]  /*80c0*/  @!P4 IMAD.IADD R76, R76, 0x1, -R251.reuse ;  /* 0x000000014c4cc824 */ /* 0x100fe200078e0afb */
[----:B------:R-:W-:Y:S01]  /*80d0*/  ISETP.GE.AND P4, PT, R141, RZ, PT ;  /* 0x000000ff8d00720c */ /* 0x000fe20003f86270 */
[----:B------:R-:W-:Y:S01]  /*80e0*/  @!P3 IMAD.IADD R77, R77, 0x1, -R251 ;  /* 0x000000014d4db824 */ /* 0x000fe200078e0afb */
[----:B------:R-:W-:Y:S01]  /*80f0*/  STL.64 [R1+0x2ce8], R68 ;  /* 0x002ce84401007387 */ /* 0x000fe20000100a00 */
[C---:B------:R-:W-:Y:S01]  /*8100*/  IMAD R113, R251.reuse, R117, R113 ;  /* 0x00000075fb717224 */ /* 0x040fe200078e0271 */
[C---:B------:R-:W-:Y:S01]  /*8110*/  ISETP.GT.U32.AND P3, PT, R251.reuse, R76, PT ;  /* 0x0000004cfb00720c */ /* 0x040fe20003f64070 */
[----:B------:R-:W-:Y:S01]  /*8120*/  @!P6 IMAD.MOV R73, RZ, RZ, -R73 ;  /* 0x000000ffff49e224 */ /* 0x000fe200078e0a49 */
[----:B------:R-:W-:Y:S01]  /*8130*/  ISETP.GT.U32.AND P6, PT, R251, R77, PT ;  /* 0x0000004dfb00720c */ /* 0x000fe20003fc4070 */
[----:B------:R-:W-:Y:S01]  /*8140*/  IMAD.MOV R116, RZ, RZ, -R116 ;  /* 0x000000ffff747224 */ /* 0x000fe200078e0a74 */
[----:B------:R-:W-:Y:S01]  /*8150*/  IABS R117, R161 ;  /* 0x000000a100757213 */ /* 0x000fe20000000000 */
[----:B------:R-:W-:Y:S01]  /*8160*/  IMAD.HI.U32 R119, R93, R118, RZ ;  /* 0x000000765d777227 */ /* 0x000fe200078e00ff */
[----:B------:R1:W-:Y:S01]  /*8170*/  STL [R1+0x296c], R25 ;  /* 0x00296c1901007387 */ /* 0x0003e20000100800 */
[----:B------:R-:W-:-:S02]  /*8180*/  IADD3 R37, R248, 0xd8, RZ ;  /* 0x000000d8f8257810 */ /* 0x000fc40007ffe0ff */
[----:B------:R-:W-:Y:S01]  /*8190*/  @!P5 IMAD.MOV R74, RZ, RZ, -R74 ;  /* 0x000000ffff4ad224 */ /* 0x000fe200078e0a4a */
[C---:B------:R-:W-:Y:S01]  /*81a0*/  ISETP.GT.U32.AND P5, PT, R251.reuse, R78, PT ;  /* 0x0000004efb00720c */ /* 0x040fe20003fa4070 */
[----:B------:R-:W-:Y:S01]  /*81b0*/  @!P4 IMAD.MOV R75, RZ, RZ, -R75 ;  /* 0x000000ffff4bc224 */ /* 0x000fe200078e0a4b */
[C---:B------:R-:W-:Y:S01]  /*81c0*/  ISETP.GT.U32.AND P4, PT, R251.reuse, R79, PT ;  /* 0x0000004ffb00720c */ /* 0x040fe20003f84070 */
[--C-:B------:R-:W-:Y:S01]  /*81d0*/  @!P3 IMAD.IADD R76, R76, 0x1, -R251.reuse ;  /* 0x000000014c4cb824 */ /* 0x100fe200078e0afb */
[----:B------:R-:W-:Y:S01]  /*81e0*/  ISETP.GT.U32.AND P3, PT, R251, R80, PT ;  /* 0x00000050fb00720c */ /* 0x000fe20003f64070 */
[----:B------:R-:W-:Y:S01]  /*81f0*/  @!P6 IMAD.IADD R77, R77, 0x1, -R251 ;  /* 0x000000014d4de824 */ /* 0x000fe200078e0afb */
[----:B------:R-:W-:Y:S01]  /*8200*/  ISETP.GE.AND P6, PT, R172, RZ, PT ;  /* 0x000000ffac00720c */ /* 0x000fe20003fc6270 */
[----:B------:R-:W-:Y:S01]  /*8210*/  IMAD R115, R251, R116, R115 ;  /* 0x00000074fb737224 */ /* 0x000fe200078e0273 */
[----:B------:R-:W-:Y:S01]  /*8220*/  IABS R116, R162 ;  /* 0x000000a200747213 */ /* 0x000fe20000000000 */
[----:B------:R-:W-:Y:S01]  /*8230*/  IMAD.HI.U32 R120, R93, R117, RZ ;  /* 0x000000755d787227 */ /* 0x000fe200078e00ff */
[----:B------:R-:W-:Y:S01]  /*8240*/  STL.64 [R1+0x2cf0], R70 ;  /* 0x002cf04601007387 */ /* 0x000fe20000100a00 */
[----:B------:R-:W-:-:S02]  /*8250*/  IABS R186, R45 ;  /* 0x0000002d00ba7213 */ /* 0x000fc40000000000 */
[--C-:B------:R-:W-:Y:S01]  /*8260*/  @!P5 IMAD.IADD R78, R78, 0x1, -R251.reuse ;  /* 0x000000014e4ed824 */ /* 0x100fe200078e0afb */
[----:B------:R-:W-:Y:S01]  /*8270*/  ISETP.GE.AND P5, PT, R148, RZ, PT ;  /* 0x000000ff9400720c */ /* 0x000fe20003fa6270 */
[--C-:B------:R-:W-:Y:S01]  /*8280*/  @!P4 IMAD.IADD R79, R79, 0x1, -R251.reuse ;  /* 0x000000014f4fc824 */ /* 0x100fe200078e0afb */
[----:B------:R-:W-:Y:S01]  /*8290*/  IABS R148, R5 ;  /* 0x0000000500947213 */ /* 0x000fe20000000000 */
[----:B------:R-:W-:Y:S01]  /*82a0*/  @!P3 IMAD.IADD R80, R80, 0x1, -R251 ;  /* 0x000000015050b824 */ /* 0x000fe200078e0afb */
[C---:B------:R-:W-:Y:S01]  /*82b0*/  ISETP.GT.U32.AND P4, PT, R251.reuse, R78, PT ;  /* 0x0000004efb00720c */ /* 0x040fe20003f84070 */
[----:B------:R-:W-:Y:S01]  /*82c0*/  @!P6 IMAD.MOV R76, RZ, RZ, -R76 ;  /* 0x000000ffff4ce224 */ /* 0x000fe200078e0a4c */
[----:B------:R-:W-:Y:S01]  /*82d0*/  ISETP.GT.U32.AND P6, PT, R251, R79, PT ;  /* 0x0000004ffb00720c */ /* 0x000fe20003fc4070 */
[----:B------:R-:W-:Y:S01]  /*82e0*/  IMAD.HI.U32 R121, R93, R116, RZ ;  /* 0x000000745d797227 */ /* 0x000fe200078e00ff */
[----:B------:R-:W-:Y:S01]  /*82f0*/  ISETP.GT.U32.AND P3, PT, R251, R80, PT ;  /* 0x00000050fb00720c */ /* 0x000fe20003f64070 */
[----:B------:R1:W-:Y:S01]  /*8300*/  STL [R1+0x2954], R7 ;  /* 0x0029540701007387 */ /* 0x0003e20000100800 */
[C---:B------:R-:W-:Y:S01]  /*8310*/  IADD3 R42, R248.reuse, 0xdc, RZ ;  /* 0x000000dcf82a7810 */ /* 0x040fe20007ffe0ff */
[----:B------:R-:W-:Y:S01]  /*8320*/  IMAD.MOV R120, RZ, RZ, -R120 ;  /* 0x000000ffff787224 */ /* 0x000fe200078e0a78 */
[----:B------:R-:W-:Y:S01]  /*8330*/  IADD3 R51, R248, 0xe0, RZ ;  /* 0x000000e0f8337810 */ /* 0x000fe20007ffe0ff */
[----:B------:R-:W-:Y:S01]  /*8340*/  @!P5 IMAD.MOV R77, RZ, RZ, -R77 ;  /* 0x000000ffff4dd224 */ /* 0x000fe200078e0a4d */
[----:B------:R-:W-:Y:S01]  /*8350*/  ISETP.GE.AND P5, PT, R149, RZ, PT ;  /* 0x000000ff9500720c */ /* 0x000fe20003fa6270 */
[----:B------:R-:W-:Y:S01]  /*8360*/  IMAD.MOV R121, RZ, RZ, -R121 ;  /* 0x000000ffff797224 */ /* 0x000fe200078e0a79 */
[----:B------:R-:W-:Y:S01]  /*8370*/  IABS R149, R55 ;  /* 0x0000003700957213 */ /* 0x000fe20000000000 */
[--C-:B------:R-:W-:Y:S01]  /*8380*/  @!P4 IMAD.IADD R78, R78, 0x1, -R251.reuse ;  /* 0x000000014e4ec824 */ /* 0x100fe200078e0afb */
[----:B------:R-:W-:Y:S01]  /*8390*/  ISETP.GT.U32.AND P4, PT, R251, R81, PT ;  /* 0x00000051fb00720c */ /* 0x000fe20003f84070 */
[--C-:B------:R-:W-:Y:S01]  /*83a0*/  @!P6 IMAD.IADD R79, R79, 0x1, -R251.reuse ;  /* 0x000000014f4fe824 */ /* 0x100fe200078e0afb */
[----:B------:R-:W-:Y:S01]  /*83b0*/  ISETP.GT.U32.AND P6, PT, R251, R82, PT ;  /* 0x00000052fb00720c */ /* 0x000fe20003fc4070 */
[----:B------:R-:W-:Y:S01]  /*83c0*/  @!P3 IMAD.IADD R80, R80, 0x1, -R251 ;  /* 0x000000015050b824 */ /* 0x000fe200078e0afb */
[----:B------:R-:W-:Y:S01]  /*83d0*/  ISETP.GE.AND P3, PT, R171, RZ, PT ;  /* 0x000000ffab00720c */ /* 0x000fe20003f66270 */
[C---:B------:R-:W-:Y:S01]  /*83e0*/  IMAD R117, R251.reuse, R120, R117 ;  /* 0x00000078fb757224 */ /* 0x040fe200078e0275 */
[----:B------:R-:W-:Y:S01]  /*83f0*/  IABS R120, R14 ;  /* 0x0000000e00787213 */ /* 0x000fe20000000000 */
[----:B------:R-:W-:Y:S01]  /*8400*/  IMAD.MOV R119, RZ, RZ, -R119 ;  /* 0x000000ffff777224 */ /* 0x000fe200078e0a77 */
[----:B------:R1:W-:Y:S01]  /*8410*/  STL [R1+0x2958], R46 ;  /* 0x0029582e01007387 */ /* 0x0003e20000100800 */
[----:B------:R-:W-:Y:S01]  /*8420*/  @!P5 IMAD.MOV R78, RZ, RZ, -R78 ;  /* 0x000000ffff4ed224 */ /* 0x000fe200078e0a4e */
[----:B------:R-:W-:Y:S01]  /*8430*/  IABS R171, R53 ;  /* 0x0000003500ab7213 */ /* 0x000fe20000000000 */
[----:B------:R-:W-:Y:S01]  /*8440*/  IMAD R116, R251, R121, R116 ;  /* 0x00000079fb747224 */ /* 0x000fe200078e0274 */
[----:B------:R-:W-:Y:S01]  /*8450*/  IABS R121, R160 ;  /* 0x000000a000797213 */ /* 0x000fe20000000000 */
[--C-:B------:R-:W-:Y:S01]  /*8460*/  @!P4 IMAD.IADD R81, R81, 0x1, -R251.reuse ;  /* 0x000000015151c824 */ /* 0x100fe200078e0afb */
[----:B------:R-:W-:Y:S01]  /*8470*/  ISETP.GE.AND P4, PT, R152, RZ, PT ;  /* 0x000000ff9800720c */ /* 0x000fe20003f86270 */
[----:B------:R-:W-:Y:S01]  /*8480*/  @!P6 IMAD.IADD R82, R82, 0x1, -R251 ;  /* 0x000000015252e824 */ /* 0x000fe200078e0afb */
[----:B------:R-:W-:Y:S01]  /*8490*/  IABS R152, R19 ;  /* 0x0000001300987213 */ /* 0x000fe20000000000 */
[----:B------:R-:W-:Y:S01]  /*84a0*/  @!P3 IMAD.MOV R79, RZ, RZ, -R79 ;  /* 0x000000ffff4fb224 */ /* 0x000fe200078e0a4f */
[C---:B------:R-:W-:Y:S01]  /*84b0*/  ISETP.GT.U32.AND P5, PT, R251.reuse, R81, PT ;  /* 0x00000051fb00720c */ /* 0x040fe20003fa4070 */
[C---:B------:R-:W-:Y:S01]  /*84c0*/  IMAD R118, R251.reuse, R119, R118 ;  /* 0x00000077fb767224 */ /* 0x040fe200078e0276 */
[----:B------:R-:W-:Y:S01]  /*84d0*/  ISETP.GT.U32.AND P6, PT, R251, R82, PT ;  /* 0x00000052fb00720c */ /* 0x000fe20003fc4070 */
[----:B------:R-:W-:Y:S01]  /*84e0*/  IMAD.HI.U32 R123, R93, R120, RZ ;  /* 0x000000785d7b7227 */ /* 0x000fe200078e00ff */
[C---:B------:R-:W-:Y:S01]  /*84f0*/  ISETP.GT.U32.AND P3, PT, R251.reuse, R83, PT ;  /* 0x00000053fb00720c */ /* 0x040fe20003f64070 */
[----:B------:R-:W-:Y:S01]  /*8500*/  STL [R1+0x2960], R24 ;  /* 0x0029601801007387 */ /* 0x000fe20000100800 */
[----:B------:R-:W-:Y:S01]  /*8510*/  IABS R119, R34 ;  /* 0x0000002200777213 */ /* 0x000fe20000000000 */
[----:B------:R-:W-:Y:S01]  /*8520*/  IMAD.MOV R123, RZ, RZ, -R123 ;  /* 0x000000ffff7b7224 */ /* 0x000fe200078e0a7b */
[----:B------:R-:W-:Y:S01]  /*8530*/  IABS R197, R44 ;  /* 0x0000002c00c57213 */ /* 0x000fe20000000000 */
[----:B------:R-:W-:Y:S01]  /*8540*/  @!P4 IMAD.MOV R80, RZ, RZ, -R80 ;  /* 0x000000ffff50c224 */ /* 0x000fe200078e0a50 */
[----:B------:R-:W-:Y:S01]  /*8550*/  ISETP.GT.U32.AND P4, PT, R251, R84, PT ;  /* 0x00000054fb00720c */ /* 0x000fe20003f84070 */
[----:B------:R-:W-:Y:S01]  /*8560*/  IMAD.HI.U32 R124, R93, R119, RZ ;  /* 0x000000775d7c7227 */ /* 0x000fe200078e00ff */
[----:B------:R-:W-:Y:S01]  /*8570*/  STL.64 [R1+0x2cf8], R72 ;  /* 0x002cf84801007387 */ /* 0x000fe20000100a00 */
[----:B------:R-:W-:-:S02]  /*8580*/  IABS R196, R31 ;  /* 0x0000001f00c47213 */ /* 0x000fc40000000000 */
[--C-:B------:R-:W-:Y:S01]  /*8590*/  @!P5 IMAD.IADD R81, R81, 0x1, -R251.reuse ;  /* 0x000000015151d824 */ /* 0x100fe200078e0afb */
[----:B------:R-:W-:Y:S01]  /*85a0*/  ISETP.GT.U32.AND P5, PT, R251, R85, PT ;  /* 0x00000055fb00720c */ /* 0x000fe20003fa4070 */
[--C-:B------:R-:W-:Y:S01]  /*85b0*/  @!P6 IMAD.IADD R82, R82, 0x1, -R251.reuse ;  /* 0x000000015252e824 */ /* 0x100fe200078e0afb */
[----:B------:R-:W-:Y:S01]  /*85c0*/  ISETP.GE.AND P6, PT, R150, RZ, PT ;  /* 0x000000ff9600720c */ /* 0x000fe20003fc6270 */
[--C-:B------:R-:W-:Y:S01]  /*85d0*/  @!P3 IMAD.IADD R83, R83, 0x1, -R251.reuse ;  /* 0x000000015353b824 */ /* 0x100fe200078e0afb */
[----:B------:R-:W-:Y:S01]  /*85e0*/  ISETP.GE.AND P3, PT, R170, RZ, PT ;  /* 0x000000ffaa00720c */ /* 0x000fe20003f66270 */
[----:B------:R-:W-:Y:S01]  /*85f0*/  IMAD.MOV R124, RZ, RZ, -R124 ;  /* 0x000000ffff7c7224 */ /* 0x000fe200078e0a7c */
[----:B------:R-:W-:Y:S01]  /*8600*/  IABS R150, R22 ;  /* 0x0000001600967213 */ /* 0x000fe20000000000 */
[----:B------:R-:W-:Y:S01]  /*8610*/  @!P4 IMAD.IADD R84, R84, 0x1, -R251 ;  /* 0x000000015454c824 */ /* 0x000fe200078e0afb */
[----:B------:R-:W-:Y:S01]  /*8620*/  ISETP.GT.U32.AND P4, PT, R251, R83, PT ;  /* 0x00000053fb00720c */ /* 0x000fe20003f84070 */
[----:B------:R-:W-:Y:S01]  /*8630*/  IMAD.HI.U32 R122, R93, R121, RZ ;  /* 0x000000795d7a7227 */ /* 0x000fe200078e00ff */
[----:B------:R-:W-:Y:S01]  /*8640*/  STL.64 [R1+0x2d00], R74 ;  /* 0x002d004a01007387 */ /* 0x000fe20000100a00 */
[----:B------:R-:W-:-:S02]  /*8650*/  IABS R170, R50 ;  /* 0x0000003200aa7213 */ /* 0x000fc40000000000 */
[----:B------:R-:W-:Y:S01]  /*8660*/  @!P5 IMAD.IADD R85, R85, 0x1, -R251 ;  /* 0x000000015555d824 */ /* 0x000fe200078e0afb */
[C---:B------:R-:W-:Y:S01]  /*8670*/  ISETP.GT.U32.AND P5, PT, R251.reuse, R84, PT ;  /* 0x00000054fb00720c */ /* 0x040fe20003fa4070 */
[----:B------:R-:W-:Y:S01]  /*8680*/  IMAD R119, R251, R124, R119 ;  /* 0x0000007cfb777224 */ /* 0x000fe200078e0277 */
[----:B------:R-:W-:Y:S01]  /*8690*/  @!P6 IADD3 R81, -R81, RZ, RZ ;  /* 0x000000ff5151e210 */ /* 0x000fe20007ffe1ff */
[----:B------:R-:W-:Y:S01]  /*86a0*/  @!P3 IMAD.MOV R82, RZ, RZ, -R82 ;  /* 0x000000ffff52b224 */ /* 0x000fe200078e0a52 */
[C---:B------:R-:W-:Y:S01]  /*86b0*/  ISETP.GT.U32.AND P6, PT, R251.reuse, R85, PT ;  /* 0x00000055fb00720c */ /* 0x040fe20003fc4070 */
[C---:B------:R-:W-:Y:S01]  /*86c0*/  IMAD R120, R251.reuse, R123, R120 ;  /* 0x0000007bfb787224 */ /* 0x040fe200078e0278 */
[----:B------:R-:W-:Y:S01]  /*86d0*/  ISETP.GT.U32.AND P3, PT, R251, R86, PT ;  /* 0x00000056fb00720c */ /* 0x000fe20003f64070 */
[----:B------:R-:W-:Y:S01]  /*86e0*/  @!P4 IMAD.IADD R83, R83, 0x1, -R251 ;  /* 0x000000015353c824 */ /* 0x000fe200078e0afb */
[----:B------:R-:W-:Y:S01]  /*86f0*/  ISETP.GE.AND P4, PT, R169, RZ, PT ;  /* 0x000000ffa900720c */ /* 0x000fe20003f86270 */
[----:B------:R-:W-:Y:S01]  /*8700*/  IMAD.MOV R122, RZ, RZ, -R122 ;  /* 0x000000ffff7a7224 */ /* 0x000fe200078e0a7a */
[----:B------:R-:W-:Y:S01]  /*8710*/  IABS R124, R33 ;  /* 0x00000021007c7213 */ /* 0x000fe20000000000 */
[----:B------:R-:W-:Y:S01]  /*8720*/  IMAD.HI.U32 R126, R93, R125, RZ ;  /* 0x0000007d5d7e7227 */ /* 0x000fe200078e00ff */
[----:B------:R1:W-:Y:S01]  /*8730*/  STL [R1+0x2948], R5 ;  /* 0x0029480501007387 */ /* 0x0003e20000100800 */
[----:B------:R-:W-:-:S02]  /*8740*/  IABS R182, R29 ;  /* 0x0000001d00b67213 */ /* 0x000fc40000000000 */
[--C-:B------:R-:W-:Y:S01]  /*8750*/  @!P5 IMAD.IADD R84, R84, 0x1, -R251.reuse ;  /* 0x000000015454d824 */ /* 0x100fe200078e0afb */
[----:B------:R-:W-:Y:S01]  /*8760*/  ISETP.GT.U32.AND P5, PT, R251, R87, PT ;  /* 0x00000057fb00720c */ /* 0x000fe20003fa4070 */
[--C-:B------:R-:W-:Y:S01]  /*8770*/  @!P6 IMAD.IADD R85, R85, 0x1, -R251.reuse ;  /* 0x000000015555e824 */ /* 0x100fe200078e0afb */
[----:B------:R-:W-:Y:S01]  /*8780*/  ISETP.GE.AND P6, PT, R168, RZ, PT ;  /* 0x000000ffa800720c */ /* 0x000fe20003fc6270 */
[----:B------:R-:W-:Y:S01]  /*8790*/  @!P3 IMAD.IADD R86, R86, 0x1, -R251 ;  /* 0x000000015656b824 */ /* 0x000fe200078e0afb */
[----:B------:R-:W-:Y:S01]  /*87a0*/  ISETP.GE.AND P3, PT, R154, RZ, PT ;  /* 0x000000ff9a00720c */ /* 0x000fe20003f66270 */
[----:B------:R-:W-:Y:S01]  /*87b0*/  @!P4 IMAD.MOV R83, RZ, RZ, -R83 ;  /* 0x000000ffff53c224 */ /* 0x000fe200078e0a53 */
[----:B------:R-:W-:Y:S01]  /*87c0*/  STL [R1+0x294c], R55 ;  /* 0x00294c3701007387 */ /* 0x000fe20000100800 */
[C---:B------:R-:W-:Y:S01]  /*87d0*/  IMAD R121, R251.reuse, R122, R121 ;  /* 0x0000007afb797224 */ /* 0x040fe200078e0279 */
[----:B------:R-:W-:Y:S01]  /*87e0*/  ISETP.GT.U32.AND P4, PT, R251, R86, PT ;  /* 0x00000056fb00720c */ /* 0x000fe20003f84070 */
[----:B------:R-:W-:Y:S01]  /*87f0*/  IMAD.HI.U32 R127, R93, R124, RZ ;  /* 0x0000007c5d7f7227 */ /* 0x000fe200078e00ff */
[----:B------:R-:W-:Y:S01]  /*8800*/  IABS R122, R153 ;  /* 0x00000099007a7213 */ /* 0x000fe20000000000 */
[----:B------:R-:W-:Y:S01]  /*8810*/  STL.64 [R1+0x2d08], R76 ;  /* 0x002d084c01007387 */ /* 0x000fe20000100a00 */
[----:B------:R-:W-:Y:S01]  /*8820*/  IABS R154, R54 ;  /* 0x00000036009a7213 */ /* 0x000fe20000000000 */
[----:B------:R-:W-:Y:S01]  /*8830*/  @!P5 IMAD.IADD R87, R87, 0x1, -R251 ;  /* 0x000000015757d824 */ /* 0x000fe200078e0afb */
[----:B------:R-:W-:Y:S01]  /*8840*/  IABS R181, R43 ;  /* 0x0000002b00b57213 */ /* 0x000fe20000000000 */
[----:B------:R-:W-:Y:S01]  /*8850*/  @!P6 IMAD.MOV R84, RZ, RZ, -R84 ;  /* 0x000000ffff54e224 */ /* 0x000fe200078e0a54 */
[C---:B------:R-:W-:Y:S01]  /*8860*/  ISETP.GT.U32.AND P6, PT, R251.reuse, R88, PT ;  /* 0x00000058fb00720c */ /* 0x040fe20003fc4070 */
[----:B------:R-:W-:Y:S01]  /*8870*/  @!P3 IMAD.MOV R85, RZ, RZ, -R85 ;  /* 0x000000ffff55b224 */ /* 0x000fe200078e0a55 */
[----:B------:R-:W-:Y:S01]  /*8880*/  ISETP.GT.U32.AND P5, PT, R251, R87, PT ;  /* 0x00000057fb00720c */ /* 0x000fe20003fa4070 */
[----:B------:R-:W-:Y:S01]  /*8890*/  IMAD.HI.U32 R123, R93, R122, RZ ;  /* 0x0000007a5d7b7227 */ /* 0x000fe200078e00ff */
[----:B------:R-:W-:Y:S01]  /*88a0*/  ISETP.GT.U32.AND P3, PT, R251, R89, PT ;  /* 0x00000059fb00720c */ /* 0x000fe20003f64070 */
[----:B------:R1:W-:Y:S01]  /*88b0*/  STL [R1+0x2950], R23 ;  /* 0x0029501701007387 */ /* 0x0003e20000100800 */
[----:B------:R-:W-:Y:S01]  /*88c0*/  IABS R194, R41 ;  /* 0x0000002900c27213 */ /* 0x000fe20000000000 */
[----:B------:R-:W-:Y:S01]  /*88d0*/  @!P4 IMAD.IADD R86, R86, 0x1, -R251 ;  /* 0x000000015656c824 */ /* 0x000fe200078e0afb */
[----:B------:R-:W-:Y:S01]  /*88e0*/  ISETP.GE.AND P4, PT, R144, RZ, PT ;  /* 0x000000ff9000720c */ /* 0x000fe20003f86270 */
[----:B------:R-:W-:Y:S01]  /*88f0*/  IMAD.MOV R123, RZ, RZ, -R123 ;  /* 0x000000ffff7b7224 */ /* 0x000fe200078e0a7b */
[----:B------:R-:W-:Y:S01]  /*8900*/  STL.64 [R1+0x2d10], R78 ;  /* 0x002d104e01007387 */ /* 0x000fe20000100a00 */
[----:B------:R-:W-:Y:S01]  /*8910*/  IMAD.MOV R127, RZ, RZ, -R127 ;  /* 0x000000ffff7f7224 */ /* 0x000fe200078e0a7f */
[----:B------:R-:W-:Y:S01]  /*8920*/  IABS R178, R37 ;  /* 0x0000002500b27213 */ /* 0x000fe20000000000 */
[--C-:B------:R-:W-:Y:S01]  /*8930*/  @!P6 IMAD.IADD R88, R88, 0x1, -R251.reuse ;  /* 0x000000015858e824 */ /* 0x100fe200078e0afb */
[----:B------:R-:W-:Y:S01]  /*8940*/  ISETP.GE.AND P6, PT, R167, RZ, PT ;  /* 0x000000ffa700720c */ /* 0x000fe20003fc6270 */
[--C-:B------:R-:W-:Y:S01]  /*8950*/  @!P5 IMAD.IADD R87, R87, 0x1, -R251.reuse ;  /* 0x000000015757d824 */ /* 0x100fe200078e0afb */
[----:B------:R-:W-:Y:S01]  /*8960*/  ISETP.GT.U32.AND P5, PT, R251, R90, PT ;  /* 0x0000005afb00720c */ /* 0x000fe20003fa4070 */
[----:B------:R-:W-:Y:S01]  /*8970*/  @!P3 IMAD.IADD R89, R89, 0x1, -R251 ;  /* 0x000000015959b824 */ /* 0x000fe200078e0afb */
[C---:B------:R-:W-:Y:S01]  /*8980*/  ISETP.GT.U32.AND P3, PT, R251.reuse, R88, PT ;  /* 0x00000058fb00720c */ /* 0x040fe20003f64070 */
[C---:B------:R-:W-:Y:S01]  /*8990*/  IMAD R122, R251.reuse, R123, R122 ;  /* 0x0000007bfb7a7224 */ /* 0x040fe200078e027a */
[----:B------:R-:W-:Y:S01]  /*89a0*/  IABS R123, R38 ;  /* 0x00000026007b7213 */ /* 0x000fe20000000000 */
[----:B------:R-:W-:Y:S01]  /*89b0*/  @!P4 IMAD.MOV R86, RZ, RZ, -R86 ;  /* 0x000000ffff56c224 */ /* 0x000fe200078e0a56 */
[----:B------:R-:W-:Y:S01]  /*89c0*/  ISETP.GT.U32.AND P4, PT, R251, R89, PT ;  /* 0x00000059fb00720c */ /* 0x000fe20003f84070 */
[----:B------:R-:W-:Y:S01]  /*89d0*/  IMAD.MOV R126, RZ, RZ, -R126 ;  /* 0x000000ffff7e7224 */ /* 0x000fe200078e0a7e */
[----:B------:R-:W-:Y:S01]  /*89e0*/  STL [R1+0x2930], R22 ;  /* 0x0029301601007387 */ /* 0x000fe20000100800 */
[----:B------:R-:W-:Y:S01]  /*89f0*/  IMAD.HI.U32 R128, R93, R123, RZ ;  /* 0x0000007b5d807227 */ /* 0x000fe200078e00ff */
[----:B------:R-:W-:-:S02]  /*8a00*/  IABS R179, R42 ;  /* 0x0000002a00b37213 */ /* 0x000fc40000000000 */
[----:B------:R-:W-:Y:S01]  /*8a10*/  STL [R1+0x293c], R19 ;  /* 0x00293c1301007387 */ /* 0x000fe20000100800 */
[----:B------:R-:W-:Y:S01]  /*8a20*/  @!P5 IMAD.IADD R90, R90, 0x1, -R251 ;  /* 0x000000015a5ad824 */ /* 0x000fe200078e0afb */
[----:B------:R-:W-:Y:S01]  /*8a30*/  IABS R193, R51 ;  /* 0x0000003300c17213 */ /* 0x000fe20000000000 */
[----:B------:R-:W-:Y:S01]  /*8a40*/  @!P6 IMAD.MOV R87, RZ, RZ, -R87 ;  /* 0x000000ffff57e224 */ /* 0x000fe200078e0a57 */
[C---:B------:R-:W-:Y:S01]  /*8a50*/  ISETP.GT.U32.AND P6, PT, R251.reuse, R91, PT ;  /* 0x0000005bfb00720c */ /* 0x040fe20003fc4070 */
[--C-:B------:R-:W-:Y:S01]  /*8a60*/  @!P3 IMAD.IADD R88, R88, 0x1, -R251.reuse ;  /* 0x000000015858b824 */ /* 0x100fe200078e0afb */
[----:B------:R-:W-:Y:S01]  /*8a70*/  ISETP.GT.U32.AND P5, PT, R251, R90, PT ;  /* 0x0000005afb00720c */ /* 0x000fe20003fa4070 */
[----:B------:R-:W-:Y:S01]  /*8a80*/  @!P4 IMAD.IADD R89, R89, 0x1, -R251 ;  /* 0x000000015959c824 */ /* 0x000fe200078e0afb */
[----:B------:R-:W-:Y:S01]  /*8a90*/  ISETP.GE.AND P3, PT, R166, RZ, PT ;  /* 0x000000ffa600720c */ /* 0x000fe20003f66270 */
[----:B------:R-:W-:Y:S01]  /*8aa0*/  IMAD.MOV R128, RZ, RZ, -R128 ;  /* 0x000000ffff807224 */ /* 0x000fe200078e0a80 */
[C---:B------:R-:W-:Y:S01]  /*8ab0*/  ISETP.GT.U32.AND P4, PT, R251.reuse, R94, PT ;  /* 0x0000005efb00720c */ /* 0x040fe20003f84070 */
[C---:B------:R-:W-:Y:S01]  /*8ac0*/  IMAD R124, R251.reuse, R127, R124 ;  /* 0x0000007ffb7c7224 */ /* 0x040fe200078e027c */
[----:B------:R-:W-:Y:S01]  /*8ad0*/  IABS R127, R16 ;  /* 0x00000010007f7213 */ /* 0x000fe20000000000 */
[C---:B------:R-:W-:Y:S01]  /*8ae0*/  IMAD R123, R251.reuse, R128, R123 ;  /* 0x00000080fb7b7224 */ /* 0x040fe200078e027b */
[----:B------:R-:W-:Y:S01]  /*8af0*/  IABS R128, R26 ;  /* 0x0000001a00807213 */ /* 0x000fe20000000000 */
[----:B------:R-:W-:Y:S01]  /*8b00*/  IMAD R125, R251, R126, R125 ;  /* 0x0000007efb7d7224 */ /* 0x000fe200078e027d */
[----:B------:R-:W-:Y:S01]  /*8b10*/  IABS R126, R28 ;  /* 0x0000001c007e7213 */ /* 0x000fe20000000000 */
[--C-:B------:R-:W-:Y:S01]  /*8b20*/  @!P6 IMAD.IADD R91, R91, 0x1, -R251.reuse ;  /* 0x000000015b5be824 */ /* 0x100fe200078e0afb */
[----:B------:R-:W-:Y:S01]  /*8b30*/  ISETP.GE.AND P6, PT, R159, RZ, PT ;  /* 0x000000ff9f00720c */ /* 0x000fe20003fc6270 */
[--C-:B------:R-:W-:Y:S01]  /*8b40*/  @!P5 IMAD.IADD R90, R90, 0x1, -R251.reuse ;  /* 0x000000015a5ad824 */ /* 0x100fe200078e0afb */
[----:B------:R-:W-:Y:S01]  /*8b50*/  ISETP.GE.AND P5, PT, R145, RZ, PT ;  /* 0x000000ff9100720c */ /* 0x000fe20003fa6270 */
[----:B------:R-:W-:Y:S01]  /*8b60*/  @!P3 IMAD.MOV R88, RZ, RZ, -R88 ;  /* 0x000000ffff58b224 */ /* 0x000fe200078e0a58 */
[----:B------:R-:W-:Y:S01]  /*8b70*/  ISETP.GT.U32.AND P3, PT, R251, R91, PT ;  /* 0x0000005bfb00720c */ /* 0x000fe20003f64070 */
[----:B------:R-:W-:Y:S01]  /*8b80*/  @!P4 IMAD.IADD R94, R94, 0x1, -R251 ;  /* 0x000000015e5ec824 */ /* 0x000fe200078e0afb */
[----:B------:R-:W-:Y:S01]  /*8b90*/  STL [R1+0x2940], R18 ;  /* 0x0029401201007387 */ /* 0x000fe20000100800 */
[----:B------:R-:W-:-:S03]  /*8ba0*/  IMAD.HI.U32 R131, R93, R126, RZ ;  /* 0x0000007e5d837227 */ /* 0x000fc600078e00ff */
[----:B------:R-:W-:Y:S01]  /*8bb0*/  ISETP.GT.U32.AND P4, PT, R251, R94, PT ;  /* 0x0000005efb00720c */ /* 0x000fe20003f84070 */
[----:B------:R-:W-:Y:S01]  /*8bc0*/  IMAD.MOV R131, RZ, RZ, -R131 ;  /* 0x000000ffff837224 */ /* 0x000fe200078e0a83 */
[----:B------:R-:W-:Y:S01]  /*8bd0*/  STL.64 [R1+0x2d18], R80 ;  /* 0x002d185001007387 */ /* 0x000fe20000100a00 */
[----:B------:R-:W-:Y:S01]  /*8be0*/  @!P6 IMAD.MOV R90, RZ, RZ, -R90 ;  /* 0x000000ffff5ae224 */ /* 0x000fe200078e0a5a */
[----:B------:R-:W-:Y:S01]  /*8bf0*/  ISETP.GE.AND P6, PT, R11, RZ, PT ;  /* 0x000000ff0b00720c */ /* 0x000fe20003fc6270 */
        /* <DEDUP_REMOVED lines=8> */
[----:B------:R-:W-:-:S02]  /*8c80*/  IADD3 R11, R248, 0xc9, RZ ;  /* 0x000000c9f80b7810 */ /* 0x000fc40007ffe0ff */
[----:B------:R-:W-:Y:S01]  /*8c90*/  @!P4 IMAD.IADD R94, R94, 0x1, -R251 ;  /* 0x000000015e5ec824 */ /* 0x000fe200078e0afb */
[C---:B------:R-:W-:Y:S01]  /*8ca0*/  ISETP.GT.U32.AND P4, PT, R251.reuse, R96, PT ;  /* 0x00000060fb00720c */ /* 0x040fe20003f84070 */
[----:B------:R-:W-:Y:S01]  /*8cb0*/  @!P6 IMAD.MOV R91, RZ, RZ, -R91 ;  /* 0x000000ffff5be224 */ /* 0x000fe200078e0a5b */
[----:B------:R-:W-:Y:S01]  /*8cc0*/  ISETP.GT.U32.AND P6, PT, R251, R97, PT ;  /* 0x00000061fb00720c */ /* 0x000fe20003fc4070 */
[----:B------:R-:W-:Y:S01]  /*8cd0*/  @!P5 IMAD.IADD R95, R95, 0x1, -R251 ;  /* 0x000000015f5fd824 */ /* 0x000fe200078e0afb */
[----:B------:R-:W-:Y:S01]  /*8ce0*/  STL [R1+0x2938], R54 ;  /* 0x0029383601007387 */ /* 0x000fe20000100800 */
[----:B------:R-:W-:Y:S01]  /*8cf0*/  @!P3 IMAD.MOV R94, RZ, RZ, -R94 ;  /* 0x000000ffff5eb224 */ /* 0x000fe200078e0a5e */
[----:B------:R-:W-:Y:S01]  /*8d00*/  ISETP.GE.AND P3, PT, R146, RZ, PT ;  /* 0x000000ff9200720c */ /* 0x000fe20003f66270 */
[----:B------:R-:W-:Y:S01]  /*8d10*/  IMAD.MOV R130, RZ, RZ, -R130 ;  /* 0x000000ffff827224 */ /* 0x000fe200078e0a82 */
[----:B------:R-:W-:Y:S01]  /*8d20*/  ISETP.GT.U32.AND P5, PT, R251, R95, PT ;  /* 0x0000005ffb00720c */ /* 0x000fe20003fa4070 */
[----:B------:R-:W-:Y:S01]  /*8d30*/  IMAD.HI.U32 R129, R93, R128, RZ ;  /* 0x000000805d817227 */ /* 0x000fe200078e00ff */
[----:B------:R-:W-:Y:S01]  /*8d40*/  STL.64 [R1+0x2d20], R82 ;  /* 0x002d205201007387 */ /* 0x000fe20000100a00 */
[----:B------:R-:W-:-:S02]  /*8d50*/  IABS R155, R11 ;  /* 0x0000000b009b7213 */ /* 0x000fc40000000000 */
[--C-:B------:R-:W-:Y:S01]  /*8d60*/  @!P4 IMAD.IADD R96, R96, 0x1, -R251.reuse ;  /* 0x000000016060c824 */ /* 0x100fe200078e0afb */
[----:B------:R-:W-:Y:S01]  /*8d70*/  STL.64 [R1+0x2d28], R84 ;  /* 0x002d285401007387 */ /* 0x000fe20000100a00 */
[----:B------:R-:W-:Y:S02]  /*8d80*/  @!P6 IMAD.IADD R97, R97, 0x1, -R251 ;  /* 0x000000016161e824 */ /* 0x000fe400078e0afb */
[C---:B------:R-:W-:Y:S01]  /*8d90*/  IMAD R127, R251.reuse, R130, R127 ;  /* 0x00000082fb7f7224 */ /* 0x040fe200078e027f */
[C---:B------:R-:W-:Y:S01]  /*8da0*/  ISETP.GT.U32.AND P4, PT, R251.reuse, R96, PT ;  /* 0x00000060fb00720c */ /* 0x040fe20003f84070 */
[----:B------:R-:W-:Y:S01]  /*8db0*/  IMAD.MOV R129, RZ, RZ, -R129 ;  /* 0x000000ffff817224 */ /* 0x000fe200078e0a81 */
[----:B------:R-:W-:Y:S01]  /*8dc0*/  ISETP.GT.U32.AND P6, PT, R251, R97, PT ;  /* 0x00000061fb00720c */ /* 0x000fe20003fc4070 */
[--C-:B------:R-:W-:Y:S01]  /*8dd0*/  @!P5 IMAD.IADD R95, R95, 0x1, -R251.reuse ;  /* 0x000000015f5fd824 */ /* 0x100fe200078e0afb */
[C---:B------:R-:W-:Y:S01]  /*8de0*/  ISETP.GT.U32.AND P5, PT, R251.reuse, R98, PT ;  /* 0x00000062fb00720c */ /* 0x040fe20003fa4070 */
[----:B------:R-:W-:Y:S01]  /*8df0*/  IMAD R128, R251, R129, R128 ;  /* 0x00000081fb807224 */ /* 0x000fe200078e0280 */
[----:B------:R-:W-:Y:S01]  /*8e00*/  IABS R129, R57 ;  /* 0x0000003900817213 */ /* 0x000fe20000000000 */
[----:B------:R-:W-:Y:S01]  /*8e10*/  IMAD.HI.U32 R135, R93, R134, RZ ;  /* 0x000000865d877227 */ /* 0x000fe200078e00ff */
[----:B------:R-:W-:Y:S01]  /*8e20*/  @!P3 IADD3 R95, -R95, RZ, RZ ;  /* 0x000000ff5f5fb210 */ /* 0x000fe20007ffe1ff */
[----:B------:R-:W-:Y:S01]  /*8e30*/  STL [R1+0x2924], R53 ;  /* 0x0029243501007387 */ /* 0x000fe20000100800 */
[----:B------:R-:W-:Y:S01]  /*8e40*/  ISETP.GE.AND P3, PT, R158, RZ, PT ;  /* 0x000000ff9e00720c */ /* 0x000fe20003f66270 */
[----:B------:R-:W-:Y:S01]  /*8e50*/  IMAD.HI.U32 R132, R93, R129, RZ ;  /* 0x000000815d847227 */ /* 0x000fe200078e00ff */
[----:B------:R-:W-:Y:S01]  /*8e60*/  IABS R130, R32 ;  /* 0x0000002000827213 */ /* 0x000fe20000000000 */
[----:B------:R-:W-:Y:S01]  /*8e70*/  STL [R1+0x2918], R45 ;  /* 0x0029182d01007387 */ /* 0x000fe20000100800 */
[----:B------:R-:W-:Y:S01]  /*8e80*/  IABS R158, R52 ;  /* 0x00000034009e7213 */ /* 0x000fe20000000000 */
[--C-:B------:R-:W-:Y:S01]  /*8e90*/  @!P6 IMAD.IADD R97, R97, 0x1, -R251.reuse ;  /* 0x000000016161e824 */ /* 0x100fe200078e0afb */
[C---:B------:R-:W-:Y:S01]  /*8ea0*/  ISETP.GT.U32.AND P6, PT, R251.reuse, R99, PT ;  /* 0x00000063fb00720c */ /* 0x040fe20003fc4070 */
[--C-:B------:R-:W-:Y:S01]  /*8eb0*/  @!P5 IMAD.IADD R98, R98, 0x1, -R251.reuse ;  /* 0x000000016262d824 */ /* 0x100fe200078e0afb */
[----:B------:R-:W-:Y:S01]  /*8ec0*/  STL [R1+0x2920], R39 ;  /* 0x0029202701007387 */ /* 0x000fe20000100800 */
[----:B------:R-:W-:Y:S01]  /*8ed0*/  @!P4 IMAD.IADD R96, R96, 0x1, -R251 ;  /* 0x000000016060c824 */ /* 0x000fe200078e0afb */
[----:B------:R-:W-:Y:S01]  /*8ee0*/  ISETP.GE.AND P4, PT, R6, RZ, PT ;  /* 0x000000ff0600720c */ /* 0x000fe20003f86270 */
[----:B------:R-:W-:Y:S01]  /*8ef0*/  IMAD.MOV R132, RZ, RZ, -R132 ;  /* 0x000000ffff847224 */ /* 0x000fe200078e0a84 */
[C---:B------:R-:W-:Y:S01]  /*8f00*/  ISETP.GT.U32.AND P5, PT, R251.reuse, R98, PT ;  /* 0x00000062fb00720c */ /* 0x040fe20003fa4070 */
[----:B------:R-:W-:Y:S01]  /*8f10*/  @!P3 IMAD.MOV R96, RZ, RZ, -R96 ;  /* 0x000000ffff60b224 */ /* 0x000fe200078e0a60 */
[----:B------:R-:W-:Y:S01]  /*8f20*/  ISETP.GE.AND P3, PT, R156, RZ, PT ;  /* 0x000000ff9c00720c */ /* 0x000fe20003f66270 */
[----:B------:R-:W-:Y:S01]  /*8f30*/  IMAD R129, R251, R132, R129 ;  /* 0x00000084fb817224 */ /* 0x000fe200078e0281 */
[----:B------:R-:W-:Y:S01]  /*8f40*/  STL.64 [R1+0x2d30], R86 ;  /* 0x002d305601007387 */ /* 0x000fe20000100a00 */
[----:B------:R-:W-:Y:S01]  /*8f50*/  IMAD.HI.U32 R133, R93, R130, RZ ;  /* 0x000000825d857227 */ /* 0x000fe200078e00ff */
[----:B------:R-:W-:-:S02]  /*8f60*/  IADD3 R6, R248, 0xcc, RZ ;  /* 0x000000ccf8067810 */ /* 0x000fc40007ffe0ff */
[----:B------:R-:W-:Y:S01]  /*8f70*/  STL.64 [R1+0x2d38], R88 ;  /* 0x002d385801007387 */ /* 0x000fe20000100a00 */
[----:B------:R-:W-:Y:S01]  /*8f80*/  @!P6 IMAD.IADD R99, R99, 0x1, -R251 ;  /* 0x000000016363e824 */ /* 0x000fe200078e0afb */
[----:B------:R-:W-:Y:S01]  /*8f90*/  IABS R172, R6 ;  /* 0x0000000600ac7213 */ /* 0x000fe20000000000 */
[----:B------:R-:W-:Y:S01]  /*8fa0*/  @!P4 IMAD.MOV R97, RZ, RZ, -R97 ;  /* 0x000000ffff61c224 */ /* 0x000fe200078e0a61 */
[----:B------:R-:W-:Y:S01]  /*8fb0*/  ISETP.GE.AND P4, PT, R147, RZ, PT ;  /* 0x000000ff9300720c */ /* 0x000fe20003f86270 */
[----:B------:R-:W-:Y:S01]  /*8fc0*/  @!P5 IMAD.IADD R98, R98, 0x1, -R251 ;  /* 0x000000016262d824 */ /* 0x000fe200078e0afb */
[----:B------:R-:W-:Y:S01]  /*8fd0*/  ISETP.GT.U32.AND P5, PT, R251, R100, PT ;  /* 0x00000064fb00720c */ /* 0x000fe20003fa4070 */
[----:B------:R-:W-:Y:S01]  /*8fe0*/  IMAD.HI.U32 R132, R93, R131, RZ ;  /* 0x000000835d847227 */ /* 0x000fe200078e00ff */
[C---:B------:R-:W-:Y:S01]  /*8ff0*/  ISETP.GT.U32.AND P6, PT, R251.reuse, R99, PT ;  /* 0x00000063fb00720c */ /* 0x040fe20003fc4070 */
[----:B------:R-:W-:Y:S01]  /*9000*/  STL [R1+0x2908], R11 ;  /* 0x0029080b01007387 */ /* 0x000fe20000100800 */
[----:B------:R-:W-:Y:S01]  /*9010*/  IABS R156, R30 ;  /* 0x0000001e009c7213 */ /* 0x000fe20000000000 */
[----:B------:R-:W-:Y:S01]  /*9020*/  @!P3 IMAD.MOV R98, RZ, RZ, -R98 ;  /* 0x000000ffff62b224 */ /* 0x000fe200078e0a62 */
[----:B------:R-:W-:Y:S01]  /*9030*/  ISETP.GT.U32.AND P3, PT, R251, R101, PT ;  /* 0x00000065fb00720c */ /* 0x000fe20003f64070 */
[----:B------:R-:W-:Y:S01]  /*9040*/  IMAD.MOV R133, RZ, RZ, -R133 ;  /* 0x000000ffff857224 */ /* 0x000fe200078e0a85 */
[----:B------:R-:W-:Y:S01]  /*9050*/  STL [R1+0x2910], R44 ;  /* 0x0029102c01007387 */ /* 0x000fe20000100800 */
[----:B------:R-:W-:-:S02]  /*9060*/  IMAD.MOV R132, RZ, RZ, -R132 ;  /* 0x000000ffff847224 */ /* 0x000fc400078e0a84 */
[----:B------:R-:W-:Y:S01]  /*9070*/  IMAD R130, R251, R133, R130 ;  /* 0x00000085fb827224 */ /* 0x000fe200078e0282 */
[----:B------:R-:W-:Y:S01]  /*9080*/  IABS R133, R8 ;  /* 0x0000000800857213 */ /* 0x000fe20000000000 */
[--C-:B------:R-:W-:Y:S01]  /*9090*/  @!P5 IMAD.IADD R100, R100, 0x1, -R251.reuse ;  /* 0x000000016464d824 */ /* 0x100fe200078e0afb */
[----:B------:R-:W-:Y:S01]  /*90a0*/  STL [R1+0x2914], R31 ;  /* 0x0029141f01007387 */ /* 0x000fe20000100800 */
[----:B------:R-:W-:Y:S01]  /*90b0*/  @!P6 IMAD.IADD R99, R99, 0x1, -R251 ;  /* 0x000000016363e824 */ /* 0x000fe200078e0afb */
[C---:B------:R-:W-:Y:S01]  /*90c0*/  ISETP.GT.U32.AND P6, PT, R251.reuse, R102, PT ;  /* 0x00000066fb00720c */ /* 0x040fe20003fc4070 */
[C---:B------:R-:W-:Y:S01]  /*90d0*/  IMAD R131, R251.reuse, R132, R131 ;  /* 0x00000084fb837224 */ /* 0x040fe200078e0283 */
[----:B------:R-:W-:Y:S01]  /*90e0*/  ISETP.GT.U32.AND P5, PT, R251, R100, PT ;  /* 0x00000064fb00720c */ /* 0x000fe20003fa4070 */
[----:B------:R-:W-:Y:S01]  /*90f0*/  @!P3 IMAD.IADD R101, R101, 0x1, -R251 ;  /* 0x000000016565b824 */ /* 0x000fe200078e0afb */
[----:B------:R-:W-:Y:S01]  /*9100*/  IABS R132, R15 ;  /* 0x0000000f00847213 */ /* 0x000fe20000000000 */
[----:B------:R-:W-:Y:S01]  /*9110*/  @!P4 IMAD.MOV R99, RZ, RZ, -R99 ;  /* 0x000000ffff63c224 */ /* 0x000fe200078e0a63 */
[----:B------:R-:W-:Y:S01]  /*9120*/  STL.64 [R1+0x2d40], R90 ;  /* 0x002d405a01007387 */ /* 0x000fe20000100a00 */
[----:B------:R-:W-:Y:S01]  /*9130*/  IMAD.MOV R135, RZ, RZ, -R135 ;  /* 0x000000ffff877224 */ /* 0x000fe200078e0a87 */
[----:B------:R-:W-:Y:S01]  /*9140*/  ISETP.GT.U32.AND P3, PT, R251, R101, PT ;  /* 0x00000065fb00720c */ /* 0x000fe20003f64070 */
[----:B------:R-:W-:Y:S01]  /*9150*/  IMAD.HI.U32 R137, R93, R132, RZ ;  /* 0x000000845d897227 */ /* 0x000fe200078e00ff */
[----:B------:R-:W-:Y:S03]  /*9160*/  STL.64 [R1+0x2d48], R94 ;  /* 0x002d485e01007387 */ /* 0x000fe60000100a00 */
[--C-:B------:R-:W-:Y:S01]  /*9170*/  @!P6 IMAD.IADD R102, R102, 0x1, -R251.reuse ;  /* 0x000000016666e824 */ /* 0x100fe200078e0afb */
[----:B------:R-:W-:Y:S01]  /*9180*/  ISETP.GE.AND P6, PT, R3, RZ, PT ;  /* 0x000000ff0300720c */ /* 0x000fe20003fc6270 */
[----:B------:R-:W-:Y:S01]  /*9190*/  @!P5 IMAD.IADD R100, R100, 0x1, -R251 ;  /* 0x000000016464d824 */ /* 0x000fe200078e0afb */
[----:B------:R-:W-:Y:S01]  /*91a0*/  ISETP.GE.AND P5, PT, R4, RZ, PT ;  /* 0x000000ff0400720c */ /* 0x000fe20003fa6270 */
[----:B------:R-:W-:Y:S01]  /*91b0*/  IMAD.MOV R137, RZ, RZ, -R137 ;  /* 0x000000ffff897224 */ /* 0x000fe200078e0a89 */
[C---:B------:R-:W-:Y:S01]  /*91c0*/  ISETP.GT.U32.AND P4, PT, R251.reuse, R102, PT ;  /* 0x00000066fb00720c */ /* 0x040fe20003f84070 */
[----:B------:R-:W-:Y:S01]  /*91d0*/  IMAD R134, R251, R135, R134 ;  /* 0x00000087fb867224 */ /* 0x000fe200078e0286 */
[----:B------:R-:W-:Y:S01]  /*91e0*/  IABS R135, R48 ;  /* 0x0000003000877213 */ /* 0x000fe20000000000 */
[----:B------:R-:W-:Y:S01]  /*91f0*/  @!P3 IMAD.IADD R101, R101, 0x1, -R251 ;  /* 0x000000016565b824 */ /* 0x000fe200078e0afb */
[C---:B------:R-:W-:Y:S01]  /*9200*/  ISETP.GT.U32.AND P3, PT, R251.reuse, R103, PT ;  /* 0x00000067fb00720c */ /* 0x040fe20003f64070 */
[----:B------:R-:W-:Y:S01]  /*9210*/  IMAD R132, R251, R137, R132 ;  /* 0x00000089fb847224 */ /* 0x000fe200078e0284 */
[----:B------:R-:W-:Y:S01]  /*9220*/  IABS R137, R25 ;  /* 0x0000001900897213 */ /* 0x000fe20000000000 */
[----:B------:R-:W-:Y:S01]  /*9230*/  IMAD.HI.U32 R136, R93, R133, RZ ;  /* 0x000000855d887227 */ /* 0x000fe200078e00ff */
[----:B------:R-:W-:Y:S01]  /*9240*/  STL [R1+0x28f0], R6 ;  /* 0x0028f00601007387 */ /* 0x000fe20000100800 */
[----:B------:R-:W-:-:S02]  /*9250*/  IADD3 R4, R248, 0xd2, RZ ;  /* 0x000000d2f8047810 */ /* 0x000fc40007ffe0ff */
[----:B------:R-:W-:Y:S01]  /*9260*/  @!P5 IMAD.MOV R100, RZ, RZ, -R100 ;  /* 0x000000ffff64d224 */ /* 0x000fe200078e0a64 */
[----:B------:R-:W-:Y:S01]  /*9270*/  ISETP.GE.AND P5, PT, R157, RZ, PT ;  /* 0x000000ff9d00720c */ /* 0x000fe20003fa6270 */
[----:B------:R-:W-:Y:S01]  /*9280*/  @!P6 IMAD.MOV R101, RZ, RZ, -R101 ;  /* 0x000000ffff65e224 */ /* 0x000fe200078e0a65 */
[----:B------:R-:W-:Y:S01]  /*9290*/  ISETP.GT.U32.AND P6, PT, R251, R104, PT ;  /* 0x00000068fb00720c */ /* 0x000fe20003fc4070 */
[--C-:B------:R-:W-:Y:S01]  /*92a0*/  @!P4 IMAD.IADD R102, R102, 0x1, -R251.reuse ;  /* 0x000000016666c824 */ /* 0x100fe200078e0afb */
[----:B------:R-:W-:Y:S01]  /*92b0*/  ISETP.GE.AND P4, PT, R151, RZ, PT ;  /* 0x000000ff9700720c */ /* 0x000fe20003f86270 */
[----:B------:R-:W-:Y:S01]  /*92c0*/  @!P3 IMAD.IADD R103, R103, 0x1, -R251 ;  /* 0x000000016767b824 */ /* 0x000fe200078e0afb */
[----:B------:R-:W-:Y:S01]  /*92d0*/  ISETP.GT.U32.AND P3, PT, R251, R105, PT ;  /* 0x00000069fb00720c */ /* 0x000fe20003f64070 */
[----:B------:R-:W-:Y:S01]  /*92e0*/  IMAD.HI.U32 R140, R93, R135, RZ ;  /* 0x000000875d8c7227 */ /* 0x000fe200078e00ff */
[----:B------:R-:W-:Y:S01]  /*92f0*/  STL [R1+0x28fc], R52 ;  /* 0x0028fc3401007387 */ /* 0x000fe20000100800 */
[----:B------:R-:W-:-:S02]  /*9300*/  IADD3 R3, R248, 0xd3, RZ ;  /* 0x000000d3f8037810 */ /* 0x000fc40007ffe0ff */
[----:B------:R-:W-:Y:S01]  /*9310*/  IMAD.MOV R136, RZ, RZ, -R136 ;  /* 0x000000ffff887224 */ /* 0x000fe200078e0a88 */
[----:B------:R-:W-:Y:S01]  /*9320*/  STL [R1+0x2904], R50 ;  /* 0x0029043201007387 */ /* 0x000fe20000100800 */
[----:B------:R-:W-:Y:S01]  /*9330*/  @!P5 IMAD.MOV R102, RZ, RZ, -R102 ;  /* 0x000000ffff66d224 */ /* 0x000fe200078e0a66 */
[----:B------:R-:W-:Y:S01]  /*9340*/  ISETP.GT.U32.AND P5, PT, R251, R103, PT ;  /* 0x00000067fb00720c */ /* 0x000fe20003fa4070 */
[--C-:B------:R-:W-:Y:S01]  /*9350*/  @!P6 IMAD.IADD R104, R104, 0x1, -R251.reuse ;  /* 0x000000016868e824 */ /* 0x100fe200078e0afb */
[----:B------:R-:W-:Y:S01]  /*9360*/  STL [R1+0x290c], R30 ;  /* 0x00290c1e01007387 */ /* 0x000fe20000100800 */
[----:B------:R-:W-:Y:S01]  /*9370*/  IMAD.MOV R140, RZ, RZ, -R140 ;  /* 0x000000ffff8c7224 */ /* 0x000fe200078e0a8c */
[----:B------:R-:W-:Y:S01]  /*9380*/  IABS R157, R27 ;  /* 0x0000001b009d7213 */ /* 0x000fe20000000000 */
[----:B------:R-:W-:Y:S01]  /*9390*/  @!P3 IMAD.IADD R105, R105, 0x1, -R251 ;  /* 0x000000016969b824 */ /* 0x000fe200078e0afb */
[C---:B------:R-:W-:Y:S01]  /*93a0*/  ISETP.GT.U32.AND P6, PT, R251.reuse, R104, PT ;  /* 0x00000068fb00720c */ /* 0x040fe20003fc4070 */
[C---:B------:R-:W-:Y:S01]  /*93b0*/  IMAD R133, R251.reuse, R136, R133 ;  /* 0x00000088fb857224 */ /* 0x040fe200078e0285 */
[----:B------:R-:W-:Y:S01]  /*93c0*/  IABS R136, R47 ;  /* 0x0000002f00887213 */ /* 0x000fe20000000000 */
[C---:B------:R-:W-:Y:S01]  /*93d0*/  IMAD R135, R251.reuse, R140, R135 ;  /* 0x0000008cfb877224 */ /* 0x040fe200078e0287 */
[----:B------:R-:W-:Y:S01]  /*93e0*/  ISETP.GT.U32.AND P3, PT, R251, R105, PT ;  /* 0x00000069fb00720c */ /* 0x000fe20003f64070 */
[----:B------:R-:W-:Y:S01]  /*93f0*/  IMAD.HI.U32 R138, R93, R137, RZ ;  /* 0x000000895d8a7227 */ /* 0x000fe200078e00ff */
[----:B------:R-:W-:Y:S01]  /*9400*/  IABS R140, R24 ;  /* 0x00000018008c7213 */ /* 0x000fe20000000000 */
[----:B------:R-:W-:Y:S01]  /*9410*/  STL.64 [R1+0x2d50], R96 ;  /* 0x002d506001007387 */ /* 0x000fe20000100a00 */
[----:B------:R-:W-:Y:S01]  /*9420*/  IABS R159, R3 ;  /* 0x00000003009f7213 */ /* 0x000fe20000000000 */
[--C-:B------:R-:W-:Y:S01]  /*9430*/  @!P5 IMAD.IADD R103, R103, 0x1, -R251.reuse ;  /* 0x000000016767d824 */ /* 0x100fe200078e0afb */
[C---:B------:R-:W-:Y:S01]  /*9440*/  ISETP.GT.U32.AND P5, PT, R251.reuse, R106, PT ;  /* 0x0000006afb00720c */ /* 0x040fe20003fa4070 */
[----:B------:R-:W-:Y:S01]  /*9450*/  IMAD.MOV R138, RZ, RZ, -R138 ;  /* 0x000000ffff8a7224 */ /* 0x000fe200078e0a8a */
[----:B------:R-:W-:Y:S01]  /*9460*/  STL.64 [R1+0x2d58], R98 ;  /* 0x002d586201007387 */ /* 0x000fe20000100a00 */
[----:B------:R-:W-:Y:S01]  /*9470*/  @!P6 IMAD.IADD R104, R104, 0x1, -R251 ;  /* 0x000000016868e824 */ /* 0x000fe200078e0afb */
[----:B------:R-:W-:Y:S01]  /*9480*/  ISETP.GT.U32.AND P6, PT, R251, R107, PT ;  /* 0x0000006bfb00720c */ /* 0x000fe20003fc4070 */
[----:B------:R-:W-:Y:S01]  /*9490*/  @!P4 IMAD.MOV R103, RZ, RZ, -R103 ;  /* 0x000000ffff67c224 */ /* 0x000fe200078e0a67 */
[----:B------:R-:W-:Y:S01]  /*94a0*/  STL [R1+0x28dc], R27 ;  /* 0x0028dc1b01007387 */ /* 0x000fe20000100800 */
[----:B------:R-:W-:Y:S01]  /*94b0*/  @!P3 IMAD.IADD R105, R105, 0x1, -R251 ;  /* 0x000000016969b824 */ /* 0x000fe200078e0afb */
[----:B------:R-:W-:Y:S01]  /*94c0*/  ISETP.GE.AND P3, PT, R10, RZ, PT ;  /* 0x000000ff0a00720c */ /* 0x000fe20003f66270 */
[----:B------:R-:W-:Y:S01]  /*94d0*/  IMAD R137, R251, R138, R137 ;  /* 0x0000008afb897224 */ /* 0x000fe200078e0289 */
[----:B------:R-:W-:Y:S01]  /*94e0*/  IABS R138, R7 ;  /* 0x00000007008a7213 */ /* 0x000fe20000000000 */
[----:B------:R-:W-:Y:S01]  /*94f0*/  IMAD.HI.U32 R139, R93, R136, RZ ;  /* 0x000000885d8b7227 */ /* 0x000fe200078e00ff */
[----:B------:R-:W-:Y:S01]  /*9500*/  STL [R1+0x28e4], R29 ;  /* 0x0028e41d01007387 */ /* 0x000fe20000100800 */
[----:B------:R-:W-:-:S02]  /*9510*/  IADD3 R10, R248, 0xd6, RZ ;  /* 0x000000d6f80a7810 */ /* 0x000fc40007ffe0ff */
[--C-:B------:R-:W-:Y:S01]  /*9520*/  @!P5 IMAD.IADD R106, R106, 0x1, -R251.reuse ;  /* 0x000000016a6ad824 */ /* 0x100fe200078e0afb */
[----:B------:R-:W-:Y:S01]  /*9530*/  ISETP.GE.AND P5, PT, R2, RZ, PT ;  /* 0x000000ff0200720c */ /* 0x000fe20003fa6270 */
[----:B------:R-:W-:Y:S01]  /*9540*/  @!P6 IMAD.IADD R107, R107, 0x1, -R251 ;  /* 0x000000016b6be824 */ /* 0x000fe200078e0afb */
[----:B------:R-:W-:Y:S01]  /*9550*/  STL [R1+0x28ec], R4 ;  /* 0x0028ec0401007387 */ /* 0x000fe20000100800 */
[----:B------:R-:W-:Y:S01]  /*9560*/  IMAD.HI.U32 R143, R93, R138, RZ ;  /* 0x0000008a5d8f7227 */ /* 0x000fe200078e00ff */
[C---:B------:R-:W-:Y:S02]  /*9570*/  ISETP.GT.U32.AND P6, PT, R251.reuse, R106, PT ;  /* 0x0000006afb00720c */ /* 0x040fe40003fc4070 */
[C---:B------:R-:W-:Y:S01]  /*9580*/  ISETP.GT.U32.AND P4, PT, R251.reuse, R107, PT ;  /* 0x0000006bfb00720c */ /* 0x040fe20003f84070 */
[----:B------:R-:W-:Y:S01]  /*9590*/  @!P3 IMAD.MOV R104, RZ, RZ, -R104 ;  /* 0x000000ffff68b224 */ /* 0x000fe200078e0a68 */
[----:B------:R-:W-:Y:S01]  /*95a0*/  ISETP.GT.U32.AND P3, PT, R251, R108, PT ;  /* 0x0000006cfb00720c */ /* 0x000fe20003f64070 */
[----:B------:R-:W-:Y:S01]  /*95b0*/  IMAD.MOV R139, RZ, RZ, -R139 ;  /* 0x000000ffff8b7224 */ /* 0x000fe200078e0a8b */
[----:B------:R-:W-:Y:S01]  /*95c0*/  STL [R1+0x28f4], R3 ;  /* 0x0028f40301007387 */ /* 0x000fe20000100800 */
[----:B------:R-:W-:Y:S01]  /*95d0*/  IMAD.MOV R143, RZ, RZ, -R143 ;  /* 0x000000ffff8f7224 */ /* 0x000fe200078e0a8f */
[----:B------:R-:W-:Y:S01]  /*95e0*/  IADD3 R2, R248, 0xd7, RZ ;  /* 0x000000d7f8027810 */ /* 0x000fe20007ffe0ff */
        /* <DEDUP_REMOVED lines=9> */
[----:B------:R-:W-:Y:S01]  /*9680*/  ISETP.GE.AND P3, PT, R21, RZ, PT ;  /* 0x000000ff1500720c */ /* 0x000fe20003f66270 */
[----:B------:R-:W-:Y:S01]  /*9690*/  IMAD R138, R251, R143, R138 ;  /* 0x0000008ffb8a7224 */ /* 0x000fe200078e028a */
[----:B------:R-:W-:Y:S01]  /*96a0*/  STL [R1+0x28f8], R43 ;  /* 0x0028f82b01007387 */ /* 0x000fe20000100800 */
[----:B------:R-:W-:Y:S01]  /*96b0*/  IMAD.HI.U32 R142, R93, R139, RZ ;  /* 0x0000008b5d8e7227 */ /* 0x000fe200078e00ff */
[----:B------:R-:W-:-:S02]  /*96c0*/  IADD3 R21, R248, 0xd9, RZ ;  /* 0x000000d9f8157810 */ /* 0x000fc40007ffe0ff */
[----:B------:R-:W-:Y:S01]  /*96d0*/  @!P5 IADD3 R106, -R106, RZ, RZ ;  /* 0x000000ff6a6ad210 */ /* 0x000fe20007ffe1ff */
[----:B------:R-:W-:Y:S01]  /*96e0*/  IMAD.HI.U32 R141, R93, R140, RZ ;  /* 0x0000008c5d8d7227 */ /* 0x000fe200078e00ff */
[----:B------:R-:W-:Y:S01]  /*96f0*/  ISETP.GT.U32.AND P5, PT, R251, R108, PT ;  /* 0x0000006cfb00720c */ /* 0x000fe20003fa4070 */
[----:B------:R-:W-:Y:S01]  /*9700*/  STL.64 [R1+0x2d60], R100 ;  /* 0x002d606401007387 */ /* 0x000fe20000100a00 */
[----:B------:R-:W-:Y:S01]  /*9710*/  IABS R184, R4 ;  /* 0x0000000400b87213 */ /* 0x000fe20000000000 */
[----:B------:R-:W-:Y:S01]  /*9720*/  @!P6 IMAD.IADD R109, R109, 0x1, -R251 ;  /* 0x000000016d6de824 */ /* 0x000fe200078e0afb */
[----:B------:R-:W-:Y:S01]  /*9730*/  IABS R192, R10 ;  /* 0x0000000a00c07213 */ /* 0x000fe20000000000 */
[----:B------:R-:W-:Y:S01]  /*9740*/  @!P3 IMAD.MOV R107, RZ, RZ, -R107 ;  /* 0x000000ffff6bb224 */ /* 0x000fe200078e0a6b */
[C---:B------:R-:W-:Y:S01]  /*9750*/  ISETP.GT.U32.AND P3, PT, R251.reuse, R111, PT ;  /* 0x0000006ffb00720c */ /* 0x040fe20003f64070 */
[----:B------:R-:W-:Y:S01]  /*9760*/  @!P4 IMAD.IADD R110, R110, 0x1, -R251 ;  /* 0x000000016e6ec824 */ /* 0x000fe200078e0afb */
[C---:B------:R-:W-:Y:S01]  /*9770*/  ISETP.GT.U32.AND P6, PT, R251.reuse, R109, PT ;  /* 0x0000006dfb00720c */ /* 0x040fe20003fc4070 */
[----:B------:R-:W-:Y:S01]  /*9780*/  IMAD.MOV R142, RZ, RZ, -R142 ;  /* 0x000000ffff8e7224 */ /* 0x000fe200078e0a8e */
[----:B------:R-:W-:Y:S01]  /*9790*/  STL.64 [R1+0x2d68], R102 ;  /* 0x002d686601007387 */ /* 0x000fe20000100a00 */
[----:B------:R-:W-:Y:S01]  /*97a0*/  IMAD.MOV R141, RZ, RZ, -R141 ;  /* 0x000000ffff8d7224 */ /* 0x000fe200078e0a8d */
[C---:B------:R-:W-:Y:S01]  /*97b0*/  ISETP.GT.U32.AND P4, PT, R251.reuse, R110, PT ;  /* 0x0000006efb00720c */ /* 0x040fe20003f84070 */
[----:B------:R-:W-:Y:S01]  /*97c0*/  @!P5 IMAD.IADD R108, R108, 0x1, -R251 ;  /* 0x000000016c6cd824 */ /* 0x000fe200078e0afb */
[C---:B------:R-:W-:Y:S01]  /*97d0*/  ISETP.GT.U32.AND P5, PT, R251.reuse, R112, PT ;  /* 0x00000070fb00720c */ /* 0x040fe20003fa4070 */
[C---:B------:R-:W-:Y:S01]  /*97e0*/  IMAD R139, R251.reuse, R142, R139 ;  /* 0x0000008efb8b7224 */ /* 0x040fe200078e028b */
[----:B------:R-:W-:Y:S01]  /*97f0*/  STL [R1+0x28c8], R41 ;  /* 0x0028c82901007387 */ /* 0x000fe20000100800 */
[----:B------:R-:W-:Y:S01]  /*9800*/  IMAD R140, R251, R141, R140 ;  /* 0x0000008dfb8c7224 */ /* 0x000fe200078e028c */
[----:B------:R-:W-:Y:S01]  /*9810*/  IABS R180, R2 ;  /* 0x0000000200b47213 */ /* 0x000fe20000000000 */
[--C-:B------:R-:W-:Y:S01]  /*9820*/  @!P3 IMAD.IADD R111, R111, 0x1, -R251.reuse ;  /* 0x000000016f6fb824 */ /* 0x100fe200078e0afb */
[----:B------:R-:W-:Y:S01]  /*9830*/  ISETP.GE.AND P3, PT, R163, RZ, PT ;  /* 0x000000ffa300720c */ /* 0x000fe20003f66270 */
        /* <DEDUP_REMOVED lines=8> */
[----:B------:R-:W-:Y:S01]  /*98c0*/  ISETP.GE.AND P4, PT, R164, RZ, PT ;  /* 0x000000ffa400720c */ /* 0x000fe20003f86270 */
[----:B------:R-:W-:Y:S01]  /*98d0*/  IMAD.MOV R141, RZ, RZ, -R141 ;  /* 0x000000ffff8d7224 */ /* 0x000fe200078e0a8d */
[----:B------:R-:W-:Y:S01]  /*98e0*/  STL [R1+0x28d4], R2 ;  /* 0x0028d40201007387 */ /* 0x000fe20000100800 */
[----:B------:R-:W-:Y:S01]  /*98f0*/  @!P3 IMAD.MOV R110, RZ, RZ, -R110 ;  /* 0x000000ffff6eb224 */ /* 0x000fe200078e0a6e */
[C---:B------:R-:W-:Y:S01]  /*9900*/  ISETP.GT.U32.AND P3, PT, R251.reuse, R113, PT ;  /* 0x00000071fb00720c */ /* 0x040fe20003f64070 */
[----:B------:R-:W-:Y:S01]  /*9910*/  @!P6 IMAD.MOV R108, RZ, RZ, -R108 ;  /* 0x000000ffff6ce224 */ /* 0x000fe200078e0a6c */
[C---:B------:R-:W-:Y:S01]  /*9920*/  ISETP.GT.U32.AND P6, PT, R251.reuse, R112, PT ;  /* 0x00000070fb00720c */ /* 0x040fe20003fc4070 */
[----:B------:R-:W-:Y:S01]  /*9930*/  IMAD R148, R251, R141, R148 ;  /* 0x0000008dfb947224 */ /* 0x000fe200078e0294 */
[----:B------:R-:W-:Y:S01]  /*9940*/  STL.64 [R1+0x2d70], R104 ;  /* 0x002d706801007387 */ /* 0x000fe20000100a00 */
[----:B------:R-:W-:Y:S01]  /*9950*/  IMAD.HI.U32 R142, R93, R149, RZ ;  /* 0x000000955d8e7227 */ /* 0x000fe200078e00ff */
[----:B------:R-:W-:-:S02]  /*9960*/  IABS R183, R21 ;  /* 0x0000001500b77213 */ /* 0x000fc40000000000 */
[----:B------:R-:W-:Y:S01]  /*9970*/  STL.64 [R1+0x2d78], R106 ;  /* 0x002d786a01007387 */ /* 0x000fe20000100a00 */
[----:B------:R-:W-:Y:S01]  /*9980*/  @!P5 IMAD.IADD R111, R111, 0x1, -R251 ;  /* 0x000000016f6fd824 */ /* 0x000fe200078e0afb */
[----:B------:R-:W-:Y:S01]  /*9990*/  ISETP.GT.U32.AND P5, PT, R251, R114, PT ;  /* 0x00000072fb00720c */ /* 0x000fe20003fa4070 */
[----:B------:R-:W-:Y:S01]  /*99a0*/  @!P4 IMAD.MOV R109, RZ, RZ, -R109 ;  /* 0x000000ffff6dc224 */ /* 0x000fe200078e0a6d */
[----:B------:R-:W-:Y:S01]  /*99b0*/  ISETP.GE.AND P4, PT, R12, RZ, PT ;  /* 0x000000ff0c00720c */ /* 0x000fe20003f86270 */
[--C-:B------:R-:W-:Y:S01]  /*99c0*/  @!P3 IMAD.IADD R113, R113, 0x1, -R251.reuse ;  /* 0x000000017171b824 */ /* 0x100fe200078e0afb */
[----:B------:R-:W-:Y:S01]  /*99d0*/  ISETP.GE.AND P3, PT, R20, RZ, PT ;  /* 0x000000ff1400720c */ /* 0x000fe20003f66270 */
[----:B------:R-:W-:Y:S01]  /*99e0*/  @!P6 IMAD.IADD R112, R112, 0x1, -R251 ;  /* 0x000000017070e824 */ /* 0x000fe200078e0afb */
[----:B------:R-:W-:Y:S01]  /*99f0*/  ISETP.GT.U32.AND P6, PT, R251, R115, PT ;  /* 0x00000073fb00720c */ /* 0x000fe20003fc4070 */
[----:B------:R-:W-:Y:S01]  /*9a00*/  IMAD.MOV R142, RZ, RZ, -R142 ;  /* 0x000000ffff8e7224 */ /* 0x000fe200078e0a8e */
[C---:B------:R-:W-:Y:S01]  /*9a10*/  IADD3 R12, R248.reuse, 0xdb, RZ ;  /* 0x000000dbf80c7810 */ /* 0x040fe20007ffe0ff */
[----:B------:R-:W-:Y:S01]  /*9a20*/  IMAD.HI.U32 R141, R93, R185, RZ ;  /* 0x000000b95d8d7227 */ /* 0x000fe200078e00ff */
[----:B------:R-:W-:Y:S01]  /*9a30*/  STL [R1+0x28bc], R37 ;  /* 0x0028bc2501007387 */ /* 0x000fe20000100800 */
[----:B------:R-:W-:-:S02]  /*9a40*/  IADD3 R20, R248, 0xdd, RZ ;  /* 0x000000ddf8147810 */ /* 0x000fc40007ffe0ff */
[----:B------:R-:W-:Y:S01]  /*9a50*/  @!P5 IMAD.IADD R114, R114, 0x1, -R251 ;  /* 0x000000017272d824 */ /* 0x000fe200078e0afb */
[C---:B------:R-:W-:Y:S01]  /*9a60*/  ISETP.GT.U32.AND P5, PT, R251.reuse, R113, PT ;  /* 0x00000071fb00720c */ /* 0x040fe20003fa4070 */
[----:B------:R-:W-:Y:S01]  /*9a70*/  @!P4 IMAD.MOV R111, RZ, RZ, -R111 ;  /* 0x000000ffff6fc224 */ /* 0x000fe200078e0a6f */
[----:B------:R-:W-:Y:S01]  /*9a80*/  STL [R1+0x28c0], R21 ;  /* 0x0028c01501007387 */ /* 0x000fe20000100800 */
[----:B------:R-:W-:Y:S01]  /*9a90*/  @!P3 IMAD.MOV R112, RZ, RZ, -R112 ;  /* 0x000000ffff70b224 */ /* 0x000fe200078e0a70 */
[----:B------:R-:W-:Y:S01]  /*9aa0*/  ISETP.GT.U32.AND P4, PT, R251, R114, PT ;  /* 0x00000072fb00720c */ /* 0x000fe20003f84070 */
[----:B------:R-:W-:Y:S01]  /*9ab0*/  @!P6 IMAD.IADD R115, R115, 0x1, -R251 ;  /* 0x000000017373e824 */ /* 0x000fe200078e0afb */
[C---:B------:R-:W-:Y:S01]  /*9ac0*/  ISETP.GT.U32.AND P3, PT, R251.reuse, R116, PT ;  /* 0x00000074fb00720c */ /* 0x040fe20003f64070 */
[----:B------:R-:W-:Y:S01]  /*9ad0*/  IMAD R149, R251, R142, R149 ;  /* 0x0000008efb957224 */ /* 0x000fe200078e0295 */
[----:B------:R-:W-:Y:S01]  /*9ae0*/  STL [R1+0x28c4], R17 ;  /* 0x0028c41101007387 */ /* 0x000fe20000100800 */
[----:B------:R-:W-:Y:S01]  /*9af0*/  IMAD.HI.U32 R142, R93, R150, RZ ;  /* 0x000000965d8e7227 */ /* 0x000fe200078e00ff */
[----:B------:R-:W-:-:S02]  /*9b00*/  ISETP.GT.U32.AND P6, PT, R251, R115, PT ;  /* 0x00000073fb00720c */ /* 0x000fc40003fc4070 */
[----:B------:R-:W-:Y:S01]  /*9b10*/  STL.64 [R1+0x2d80], R108 ;  /* 0x002d806c01007387 */ /* 0x000fe20000100a00 */
[----:B------:R-:W-:Y:S01]  /*9b20*/  @!P5 IMAD.IADD R113, R113, 0x1, -R251 ;  /* 0x000000017171d824 */ /* 0x000fe200078e0afb */
[----:B------:R-:W-:Y:S01]  /*9b30*/  ISETP.GT.U32.AND P5, PT, R251, R117, PT ;  /* 0x00000075fb00720c */ /* 0x000fe20003fa4070 */
[----:B------:R-:W-:Y:S01]  /*9b40*/  IMAD.MOV R141, RZ, RZ, -R141 ;  /* 0x000000ffff8d7224 */ /* 0x000fe200078e0a8d */
[----:B------:R-:W-:Y:S01]  /*9b50*/  STL [R1+0x28b8], R12 ;  /* 0x0028b80c01007387 */ /* 0x000fe20000100800 */
[--C-:B------:R-:W-:Y:S01]  /*9b60*/  @!P4 IMAD.IADD R114, R114, 0x1, -R251.reuse ;  /* 0x000000017272c824 */ /* 0x100fe200078e0afb */
[----:B------:R-:W-:Y:S01]  /*9b70*/  ISETP.GE.AND P4, PT, R36, RZ, PT ;  /* 0x000000ff2400720c */ /* 0x000fe20003f86270 */
[--C-:B------:R-:W-:Y:S01]  /*9b80*/  @!P3 IMAD.IADD R116, R116, 0x1, -R251.reuse ;  /* 0x000000017474b824 */ /* 0x100fe200078e0afb */
[----:B------:R-:W-:Y:S01]  /*9b90*/  ISETP.GE.AND P3, PT, R35, RZ, PT ;  /* 0x000000ff2300720c */ /* 0x000fe20003f66270 */
[----:B------:R-:W-:Y:S01]  /*9ba0*/  IMAD.MOV R142, RZ, RZ, -R142 ;  /* 0x000000ffff8e7224 */ /* 0x000fe200078e0a8e */
[----:B------:R-:W-:Y:S01]  /*9bb0*/  STL.64 [R1+0x2d88], R110 ;  /* 0x002d886e01007387 */ /* 0x000fe20000100a00 */
[----:B------:R-:W-:Y:S01]  /*9bc0*/  @!P6 IMAD.IADD R115, R115, 0x1, -R251 ;  /* 0x000000017373e824 */ /* 0x000fe200078e0afb */
[C---:B------:R-:W-:Y:S01]  /*9bd0*/  ISETP.GT.U32.AND P6, PT, R251.reuse, R118, PT ;  /* 0x00000076fb00720c */ /* 0x040fe20003fc4070 */
[----:B------:R-:W-:Y:S01]  /*9be0*/  IMAD R185, R251, R141, R185 ;  /* 0x0000008dfbb97224 */ /* 0x000fe200078e02b9 */
[C---:B------:R-:W-:Y:S01]  /*9bf0*/  IADD3 R36, R248.reuse, 0xde, RZ ;  /* 0x000000def8247810 */ /* 0x040fe20007ffe0ff */
        /* <DEDUP_REMOVED lines=8> */
[----:B------:R-:W-:Y:S01]  /*9c80*/  IMAD.HI.U32 R141, R93, R152, RZ ;  /* 0x000000985d8d7227 */ /* 0x000fe200078e00ff */
[----:B------:R-:W-:-:S02]  /*9c90*/  IADD3 R9, R248, 0xdf, RZ ;  /* 0x000000dff8097810 */ /* 0x000fc40007ffe0ff */
[----:B------:R-:W-:Y:S01]  /*9ca0*/  STL [R1+0x28b4], R20 ;  /* 0x0028b41401007387 */ /* 0x000fe20000100800 */
[----:B------:R-:W-:Y:S01]  /*9cb0*/  @!P6 IMAD.IADD R118, R118, 0x1, -R251 ;  /* 0x000000017676e824 */ /* 0x000fe200078e0afb */
[C---:B------:R-:W-:Y:S01]  /*9cc0*/  ISETP.GT.U32.AND P6, PT, R251.reuse, R117, PT ;  /* 0x00000075fb00720c */ /* 0x040fe20003fc4070 */
[----:B------:R-:W-:Y:S01]  /*9cd0*/  @!P5 IMAD.MOV R115, RZ, RZ, -R115 ;  /* 0x000000ffff73d224 */ /* 0x000fe200078e0a73 */
[C---:B------:R-:W-:Y:S01]  /*9ce0*/  ISETP.GT.U32.AND P5, PT, R251.reuse, R119, PT ;  /* 0x00000077fb00720c */ /* 0x040fe20003fa4070 */
[----:B------:R-:W-:Y:S01]  /*9cf0*/  IMAD.MOV R141, RZ, RZ, -R141 ;  /* 0x000000ffff8d7224 */ /* 0x000fe200078e0a8d */
[C---:B------:R-:W-:Y:S01]  /*9d00*/  ISETP.GT.U32.AND P3, PT, R251.reuse, R118, PT ;  /* 0x00000076fb00720c */ /* 0x040fe20003f64070 */
[----:B------:R-:W-:Y:S01]  /*9d10*/  @!P4 IMAD.IADD R116, R116, 0x1, -R251 ;  /* 0x000000017474c824 */ /* 0x000fe200078e0afb */
[----:B------:R-:W-:Y:S01]  /*9d20*/  ISETP.GE.AND P4, PT, R162, RZ, PT ;  /* 0x000000ffa200720c */ /* 0x000fe20003f86270 */
[----:B------:R-:W-:Y:S01]  /*9d30*/  IMAD R152, R251, R141, R152 ;  /* 0x0000008dfb987224 */ /* 0x000fe200078e0298 */
[----:B------:R-:W-:Y:S01]  /*9d40*/  IABS R141, R18 ;  /* 0x00000012008d7213 */ /* 0x000fe20000000000 */
[----:B------:R-:W-:Y:S01]  /*9d50*/  IMAD.HI.U32 R144, R93, R142, RZ ;  /* 0x0000008e5d907227 */ /* 0x000fe200078e00ff */
[----:B------:R-:W-:Y:S01]  /*9d60*/  STL.64 [R1+0x2d90], R112 ;  /* 0x002d907001007387 */ /* 0x000fe20000100a00 */
[----:B------:R-:W-:-:S02]  /*9d70*/  IADD3 R35, R248, 0xe1, RZ ;  /* 0x000000e1f8237810 */ /* 0x000fc40007ffe0ff */
        /* <DEDUP_REMOVED lines=10> */
[----:B------:R-:W-:-:S02]  /*9e20*/  IADD3 R40, R248, 0xe4, RZ ;  /* 0x000000e4f8287810 */ /* 0x000fc40007ffe0ff */
[----:B------:R-:W-:Y:S01]  /*9e30*/  IMAD.MOV R143, RZ, RZ, -R143 ;  /* 0x000000ffff8f7224 */ /* 0x000fe200078e0a8f */
[----:B------:R-:W-:Y:S01]  /*9e40*/  STL [R1+0x289c], R36 ;  /* 0x00289c2401007387 */ /* 0x000fe20000100800 */
[----:B------:R-:W-:Y:S01]  /*9e50*/  @!P6 IMAD.IADD R120, R120, 0x1, -R251 ;  /* 0x000000017878e824 */ /* 0x000fe200078e0afb */
[----:B------:R-:W-:Y:S01]  /*9e60*/  IABS R177, R17 ;  /* 0x0000001100b17213 */ /* 0x000fe20000000000 */
[----:B------:R-:W-:Y:S01]  /*9e70*/  @!P5 IMAD.MOV R118, RZ, RZ, -R118 ;  /* 0x000000ffff76d224 */ /* 0x000fe200078e0a76 */
[C---:B------:R-:W-:Y:S01]  /*9e80*/  ISETP.GT.U32.AND P5, PT, R251.reuse, R122, PT ;  /* 0x0000007afb00720c */ /* 0x040fe20003fa4070 */
[----:B------:R-:W-:Y:S01]  /*9e90*/  @!P3 IMAD.MOV R117, RZ, RZ, -R117 ;  /* 0x000000ffff75b224 */ /* 0x000fe200078e0a75 */
[----:B------:R-:W-:Y:S01]  /*9ea0*/  ISETP.GT.U32.AND P6, PT, R251, R120, PT ;  /* 0x00000078fb00720c */ /* 0x000fe20003fc4070 */
[----:B------:R-:W-:Y:S01]  /*9eb0*/  @!P4 IMAD.IADD R119, R119, 0x1, -R251 ;  /* 0x000000017777c824 */ /* 0x000fe200078e0afb */
[C---:B------:R-:W-:Y:S01]  /*9ec0*/  ISETP.GT.U32.AND P3, PT, R251.reuse, R121, PT ;  /* 0x00000079fb00720c */ /* 0x040fe20003f64070 */
[----:B------:R-:W-:Y:S01]  /*9ed0*/  IMAD.MOV R144, RZ, RZ, -R144 ;  /* 0x000000ffff907224 */ /* 0x000fe200078e0a90 */
[C---:B------:R-:W-:Y:S01]  /*9ee0*/  ISETP.GT.U32.AND P4, PT, R251.reuse, R123, PT ;  /* 0x0000007bfb00720c */ /* 0x040fe20003f84070 */
[C---:B------:R-:W-:Y:S01]  /*9ef0*/  IMAD R141, R251.reuse, R143, R141 ;  /* 0x0000008ffb8d7224 */ /* 0x040fe200078e028d */
[----:B------:R-:W-:Y:S01]  /*9f00*/  STL [R1+0x28a0], R9 ;  /* 0x0028a00901007387 */ /* 0x000fe20000100800 */
[----:B------:R-:W-:Y:S01]  /*9f10*/  IMAD R142, R251, R144, R142 ;  /* 0x00000090fb8e7224 */ /* 0x000fe200078e028e */
        /* <DEDUP_REMOVED lines=9> */
[C---:B------:R-:W-:Y:S01]  /*9fb0*/  IADD3 R14, R248.reuse, 0xe2, RZ ;  /* 0x000000e2f80e7810 */ /* 0x040fe20007ffe0ff */
[----:B------:R-:W-:Y:S01]  /*9fc0*/  @!P4 IMAD.IADD R123, R123, 0x1, -R251 ;  /* 0x000000017b7bc824 */ /* 0x000fe200078e0afb */
[----:B------:R-:W-:Y:S01]  /*9fd0*/  ISETP.GT.U32.AND P5, PT, R251, R121, PT ;  /* 0x00000079fb00720c */ /* 0x000fe20003fa4070 */
[----:B------:R-:W-:Y:S01]  /*9fe0*/  IMAD.HI.U32 R144, R93, R171, RZ ;  /* 0x000000ab5d907227 */ /* 0x000fe200078e00ff */
[----:B------:R-:W-:Y:S01]  /*9ff0*/  IADD3 R34, R248, 0xe3, RZ ;  /* 0x000000e3f8227810 */ /* 0x000fe20007ffe0ff */
[----:B------:R-:W-:Y:S01]  /*a000*/  STL [R1+0x28b0], R35 ;  /* 0x0028b02301007387 */ /* 0x000fe20000100800 */
[C---:B------:R-:W-:Y:S01]  /*a010*/  ISETP.GT.U32.AND P4, PT, R251.reuse, R123, PT ;  /* 0x0000007bfb00720c */ /* 0x040fe20003f84070 */
[----:B------:R-:W-:Y:S01]  /*a020*/  IMAD.MOV R143, RZ, RZ, -R143 ;  /* 0x000000ffff8f7224 */ /* 0x000fe200078e0a8f */
[----:B------:R-:W-:Y:S01]  /*a030*/  IABS R167, R36 ;  /* 0x0000002400a77213 */ /* 0x000fe20000000000 */
[----:B------:R-:W-:Y:S01]  /*a040*/  @!P6 IMAD.MOV R119, RZ, RZ, -R119 ;  /* 0x000000ffff77e224 */ /* 0x000fe200078e0a77 */
[C---:B------:R-:W-:Y:S01]  /*a050*/  ISETP.GT.U32.AND P6, PT, R251.reuse, R122, PT ;  /* 0x0000007afb00720c */ /* 0x040fe20003fc4070 */
[----:B------:R-:W-:Y:S01]  /*a060*/  @!P3 IMAD.MOV R120, RZ, RZ, -R120 ;  /* 0x000000ffff78b224 */ /* 0x000fe200078e0a78 */
[----:B------:R-:W-:Y:S01]  /*a070*/  ISETP.GT.U32.AND P3, PT, R251, R124, PT ;  /* 0x0000007cfb00720c */ /* 0x000fe20003f64070 */
[----:B------:R-:W-:Y:S01]  /*a080*/  IMAD.MOV R144, RZ, RZ, -R144 ;  /* 0x000000ffff907224 */ /* 0x000fe200078e0a90 */
[----:B------:R-:W-:Y:S01]  /*a090*/  STL.64 [R1+0x2da0], R116 ;  /* 0x002da07401007387 */ /* 0x000fe20000100a00 */
[--C-:B------:R-:W-:Y:S01]  /*a0a0*/  @!P5 IMAD.IADD R121, R121, 0x1, -R251.reuse ;  /* 0x000000017979d824 */ /* 0x100fe200078e0afb */
[----:B------:R-:W-:Y:S01]  /*a0b0*/  ISETP.GE.AND P5, PT, R160, RZ, PT ;  /* 0x000000ffa000720c */ /* 0x000fe20003fa6270 */
[----:B------:R-:W-:Y:S01]  /*a0c0*/  IMAD R154, R251, R143, R154 ;  /* 0x0000008ffb9a7224 */ /* 0x000fe200078e029a */
[----:B------:R-:W-:Y:S01]  /*a0d0*/  STL.64 [R1+0x2da8], R118 ;  /* 0x002da87601007387 */ /* 0x000fe20000100a00 */
[----:B------:R-:W-:Y:S01]  /*a0e0*/  @!P4 IMAD.IADD R123, R123, 0x1, -R251 ;  /* 0x000000017b7bc824 */ /* 0x000fe200078e0afb */
[----:B------:R-:W-:Y:S01]  /*a0f0*/  ISETP.GE.AND P4, PT, R153, RZ, PT ;  /* 0x000000ff9900720c */ /* 0x000fe20003f86270 */
[----:B------:R-:W-:Y:S01]  /*a100*/  IMAD.HI.U32 R145, R93, R186, RZ ;  /* 0x000000ba5d917227 */ /* 0x000fe200078e00ff */
[----:B------:R-:W-:Y:S01]  /*a110*/  STL [R1+0x2888], R14 ;  /* 0x0028880e01007387 */ /* 0x000fe20000100800 */
[----:B------:R-:W-:-:S02]  /*a120*/  IABS R143, R39 ;  /* 0x00000027008f7213 */ /* 0x000fc40000000000 */
[--C-:B------:R-:W-:Y:S01]  /*a130*/  @!P6 IMAD.IADD R122, R122, 0x1, -R251.reuse ;  /* 0x000000017a7ae824 */ /* 0x100fe200078e0afb */
[C---:B------:R-:W-:Y:S01]  /*a140*/  ISETP.GT.U32.AND P6, PT, R251.reuse, R125, PT ;  /* 0x0000007dfb00720c */ /* 0x040fe20003fc4070 */
[----:B------:R-:W-:Y:S01]  /*a150*/  @!P3 IMAD.IADD R124, R124, 0x1, -R251 ;  /* 0x000000017c7cb824 */ /* 0x000fe200078e0afb */
[----:B------:R-:W-:Y:S01]  /*a160*/  ISETP.GE.AND P3, PT, R38, RZ, PT ;  /* 0x000000ff2600720c */ /* 0x000fe20003f66270 */
[----:B------:R-:W-:Y:S01]  /*a170*/  @!P5 IMAD.MOV R121, RZ, RZ, -R121 ;  /* 0x000000ffff79d224 */ /* 0x000fe200078e0a79 */
[C---:B------:R-:W-:Y:S01]  /*a180*/  ISETP.GT.U32.AND P5, PT, R251.reuse, R126, PT ;  /* 0x0000007efb00720c */ /* 0x040fe20003fa4070 */
[----:B------:R-:W-:Y:S01]  /*a190*/  IMAD R171, R251, R144, R171 ;  /* 0x00000090fbab7224 */ /* 0x000fe200078e02ab */
[----:B------:R-:W-:Y:S01]  /*a1a0*/  IADD3 R38, R248, 0xe5, RZ ;  /* 0x000000e5f8267810 */ /* 0x000fe20007ffe0ff */
[----:B------:R-:W-:Y:S01]  /*a1b0*/  @!P4 IMAD.MOV R122, RZ, RZ, -R122 ;  /* 0x000000ffff7ac224 */ /* 0x000fe200078e0a7a */
[----:B------:R-:W-:Y:S01]  /*a1c0*/  STL [R1+0x288c], R34 ;  /* 0x00288c2201007387 */ /* 0x000fe20000100800 */
[----:B------:R-:W-:Y:S01]  /*a1d0*/  IMAD.MOV R145, RZ, RZ, -R145 ;  /* 0x000000ffff917224 */ /* 0x000fe200078e0a91 */
[----:B------:R-:W-:Y:S01]  /*a1e0*/  IABS R166, R9 ;  /* 0x0000000900a67213 */ /* 0x000fe20000000000 */
[----:B------:R-:W-:Y:S01]  /*a1f0*/  IMAD.HI.U32 R144, R93, R143, RZ ;  /* 0x0000008f5d907227 */ /* 0x000fe200078e00ff */
[----:B------:R-:W-:Y:S01]  /*a200*/  STL [R1+0x2894], R40 ;  /* 0x0028942801007387 */ /* 0x000fe20000100800 */
[----:B------:R-:W-:-:S02]  /*a210*/  IABS R169, R35 ;  /* 0x0000002300a97213 */ /* 0x000fc40000000000 */
[----:B------:R-:W-:Y:S01]  /*a220*/  @!P6 IMAD.IADD R125, R125, 0x1, -R251 ;  /* 0x000000017d7de824 */ /* 0x000fe200078e0afb */
[C---:B------:R-:W-:Y:S01]  /*a230*/  ISETP.GT.U32.AND P6, PT, R251.reuse, R124, PT ;  /* 0x0000007cfb00720c */ /* 0x040fe20003fc4070 */
[----:B------:R-:W-:Y:S01]  /*a240*/  @!P3 IMAD.MOV R123, RZ, RZ, -R123 ;  /* 0x000000ffff7bb224 */ /* 0x000fe200078e0a7b */
[C---:B------:R-:W-:Y:S01]  /*a250*/  ISETP.GT.U32.AND P3, PT, R251.reuse, R127, PT ;  /* 0x0000007ffb00720c */ /* 0x040fe20003f64070 */
[----:B------:R-:W-:Y:S01]  /*a260*/  @!P5 IMAD.IADD R126, R126, 0x1, -R251 ;  /* 0x000000017e7ed824 */ /* 0x000fe200078e0afb */
[C---:B------:R-:W-:Y:S01]  /*a270*/  ISETP.GT.U32.AND P4, PT, R251.reuse, R125, PT ;  /* 0x0000007dfb00720c */ /* 0x040fe20003f84070 */
[C---:B------:R-:W-:Y:S01]  /*a280*/  IMAD R186, R251.reuse, R145, R186 ;  /* 0x00000091fbba7224 */ /* 0x040fe200078e02ba */
[----:B------:R-:W-:Y:S01]  /*a290*/  STL.64 [R1+0x2db0], R120 ;  /* 0x002db07801007387 */ /* 0x000fe20000100a00 */
[----:B------:R-:W-:Y:S01]  /*a2a0*/  IMAD.MOV R144, RZ, RZ, -R144 ;  /* 0x000000ffff907224 */ /* 0x000fe200078e0a90 */
[----:B------:R-:W-:Y:S01]  /*a2b0*/  ISETP.GT.U32.AND P5, PT, R251, R126, PT ;  /* 0x0000007efb00720c */ /* 0x000fe20003fa4070 */
[----:B------:R-:W-:Y:S01]  /*a2c0*/  IMAD.HI.U32 R146, R93, R155, RZ ;  /* 0x0000009b5d927227 */ /* 0x000fe200078e00ff */
[----:B------:R-:W-:Y:S01]  /*a2d0*/  STL.64 [R1+0x2db8], R122 ;  /* 0x002db87a01007387 */ /* 0x000fe20000100a00 */
[----:B------:R-:W-:-:S02]  /*a2e0*/  IABS R160, R14 ;  /* 0x0000000e00a07213 */ /* 0x000fc40000000000 */
[--C-:B------:R-:W-:Y:S01]  /*a2f0*/  @!P6 IMAD.IADD R124, R124, 0x1, -R251.reuse ;  /* 0x000000017c7ce824 */ /* 0x100fe200078e0afb */
[----:B------:R-:W-:Y:S01]  /*a300*/  ISETP.GE.AND P6, PT, R33, RZ, PT ;  /* 0x000000ff2100720c */ /* 0x000fe20003fc6270 */
[--C-:B------:R-:W-:Y:S01]  /*a310*/  @!P3 IMAD.IADD R127, R127, 0x1, -R251.reuse ;  /* 0x000000017f7fb824 */ /* 0x100fe200078e0afb */
[----:B------:R-:W-:Y:S01]  /*a320*/  IADD3 R33, R248, 0xe7, RZ ;  /* 0x000000e7f8217810 */ /* 0x000fe20007ffe0ff */
[--C-:B------:R-:W-:Y:S01]  /*a330*/  @!P4 IMAD.IADD R125, R125, 0x1, -R251.reuse ;  /* 0x000000017d7dc824 */ /* 0x100fe200078e0afb */
[----:B------:R-:W-:Y:S01]  /*a340*/  ISETP.GE.AND P4, PT, R0, RZ, PT ;  /* 0x000000ff0000720c */ /* 0x000fe20003f86270 */
[----:B------:R-:W-:Y:S01]  /*a350*/  STL [R1+0x2878], R38 ;  /* 0x0028782601007387 */ /* 0x000fe20000100800 */
[C---:B------:R-:W-:Y:S01]  /*a360*/  ISETP.GT.U32.AND P3, PT, R251.reuse, R127, PT ;  /* 0x0000007ffb00720c */ /* 0x040fe20003f64070 */
[----:B------:R-:W-:Y:S01]  /*a370*/  @!P5 IMAD.IADD R126, R126, 0x1, -R251 ;  /* 0x000000017e7ed824 */ /* 0x000fe200078e0afb */
[C---:B------:R-:W-:Y:S01]  /*a380*/  ISETP.GT.U32.AND P5, PT, R251.reuse, R129, PT ;  /* 0x00000081fb00720c */ /* 0x040fe20003fa4070 */
[C---:B------:R-:W-:Y:S01]  /*a390*/  IMAD R143, R251.reuse, R144, R143 ;  /* 0x00000090fb8f7224 */ /* 0x040fe200078e028f */
[----:B------:R-:W-:Y:S01]  /*a3a0*/  IADD3 R0, R248, 0xe6, RZ ;  /* 0x000000e6f8007810 */ /* 0x000fe20007ffe0ff */
[----:B------:R-:W-:Y:S01]  /*a3b0*/  IMAD.MOV R146, RZ, RZ, -R146 ;  /* 0x000000ffff927224 */ /* 0x000fe200078e0a92 */
[----:B------:R-:W-:Y:S01]  /*a3c0*/  IABS R191, R34 ;  /* 0x0000002200bf7213 */ /* 0x000fe20000000000 */
[----:B------:R-:W-:Y:S01]  /*a3d0*/  @!P6 IMAD.MOV R124, RZ, RZ, -R124 ;  /* 0x000000ffff7ce224 */ /* 0x000fe200078e0a7c */
[C---:B------:R-:W-:Y:S01]  /*a3e0*/  ISETP.GT.U32.AND P6, PT, R251.reuse, R128, PT ;  /* 0x00000080fb00720c */ /* 0x040fe20003fc4070 */
[----:B------:R-:W-:Y:S01]  /*a3f0*/  STL [R1+0x287c], R0 ;  /* 0x00287c0001007387 */ /* 0x000fe20000100800 */
[----:B------:R-:W-:Y:S01]  /*a400*/  IMAD R155, R251, R146, R155 ;  /* 0x00000092fb9b7224 */ /* 0x000fe200078e029b */
[----:B------:R-:W-:Y:S01]  /*a410*/  IABS R175, R40 ;  /* 0x0000002800af7213 */ /* 0x000fe20000000000 */
[----:B------:R-:W-:Y:S01]  /*a420*/  @!P4 IMAD.MOV R125, RZ, RZ, -R125 ;  /* 0x000000ffff7dc224 */ /* 0x000fe200078e0a7d */
[----:B------:R-:W-:Y:S01]  /*a430*/  ISETP.GE.AND P4, PT, R28, RZ, PT ;  /* 0x000000ff1c00720c */ /* 0x000fe20003f86270 */
[--C-:B------:R-:W-:Y:S01]  /*a440*/  @!P3 IMAD.IADD R127, R127, 0x1, -R251.reuse ;  /* 0x000000017f7fb824 */ /* 0x100fe200078e0afb */
[----:B------:R-:W-:Y:S01]  /*a450*/  ISETP.GT.U32.AND P3, PT, R251, R130, PT ;  /* 0x00000082fb00720c */ /* 0x000fe20003f64070 */
[----:B------:R-:W-:Y:S01]  /*a460*/  @!P5 IMAD.IADD R129, R129, 0x1, -R251 ;  /* 0x000000018181d824 */ /* 0x000fe200078e0afb */
[----:B-1----:R-:W-:Y:S01]  /*a470*/  IADD3 R28, R248, 0xe9, RZ ;  /* 0x000000e9f81c7810 */ /* 0x002fe20007ffe0ff */
[----:B------:R-:W-:Y:S01]  /*a480*/  STL [R1+0x2880], R33 ;  /* 0x0028802101007387 */ /* 0x000fe20000100800 */
[----:B------:R-:W-:Y:S01]  /*a490*/  IMAD.HI.U32 R145, R93, R197, RZ ;  /* 0x000000c55d917227 */ /* 0x000fe200078e00ff */
[----:B------:R-:W-:-:S02]  /*a4a0*/  IABS R174, R38 ;  /* 0x0000002600ae7213 */ /* 0x000fc40000000000 */
[C---:B------:R-:W-:Y:S01]  /*a4b0*/  ISETP.GT.U32.AND P5, PT, R251.reuse, R129, PT ;  /* 0x00000081fb00720c */ /* 0x040fe20003fa4070 */
[--C-:B------:R-:W-:Y:S01]  /*a4c0*/  @!P6 IMAD.IADD R128, R128, 0x1, -R251.reuse ;  /* 0x000000018080e824 */ /* 0x100fe200078e0afb */
[----:B------:R-:W-:Y:S01]  /*a4d0*/  ISETP.GE.AND P6, PT, R16, RZ, PT ;  /* 0x000000ff1000720c */ /* 0x000fe20003fc6270 */
[----:B------:R-:W-:Y:S01]  /*a4e0*/  STL.64 [R1+0x2dc0], R124 ;  /* 0x002dc07c01007387 */ /* 0x000fe20000100a00 */
[----:B------:R-:W-:Y:S01]  /*a4f0*/  @!P4 IMAD.MOV R126, RZ, RZ, -R126 ;  /* 0x000000ffff7ec224 */ /* 0x000fe200078e0a7e */
[----:B--2---:R-:W-:Y:S01]  /*a500*/  IADD3 R16, R248, 0xe8, RZ ;  /* 0x000000e8f8107810 */ /* 0x004fe20007ffe0ff */
[----:B------:R-:W-:Y:S01]  /*a510*/  @!P3 IMAD.IADD R130, R130, 0x1, -R251 ;  /* 0x000000018282b824 */ /* 0x000fe200078e0afb */
[----:B------:R-:W-:Y:S01]  /*a520*/  ISETP.GT.U32.AND P4, PT, R251, R128, PT ;  /* 0x00000080fb00720c */ /* 0x000fe20003f84070 */
[----:B------:R-:W-:Y:S01]  /*a530*/  IMAD.MOV R145, RZ, RZ, -R145 ;  /* 0x000000ffff917224 */ /* 0x000fe200078e0a91 */
[----:B------:R-:W-:Y:S01]  /*a540*/  IABS R168, R0 ;  /* 0x0000000000a87213 */ /* 0x000fe20000000000 */
[----:B------:R-:W-:Y:S01]  /*a550*/  IMAD.HI.U32 R144, R93, R196, RZ ;  /* 0x000000c45d907227 */ /* 0x000fe200078e00ff */
[----:B------:R-:W-:-:S02]  /*a560*/  ISETP.GT.U32.AND P3, PT, R251, R130, PT ;  /* 0x00000082fb00720c */ /* 0x000fc40003f64070 */
[----:B------:R-:W-:Y:S01]  /*a570*/  IABS R190, R33 ;  /* 0x0000002100be7213 */ /* 0x000fe20000000000 */
[----:B------:R-:W-:Y:S01]  /*a580*/  @!P5 IMAD.IADD R129, R129, 0x1, -R251 ;  /* 0x000000018181d824 */ /* 0x000fe200078e0afb */
[----:B------:R-:W-:Y:S01]  /*a590*/  ISETP.GE.AND P5, PT, R26, RZ, PT ;  /* 0x000000ff1a00720c */ /* 0x000fe20003fa6270 */
[----:B------:R-:W-:Y:S01]  /*a5a0*/  @!P6 IMAD.MOV R127, RZ, RZ, -R127 ;  /* 0x000000ffff7fe224 */ /* 0x000fe200078e0a7f */
[C---:B------:R-:W-:Y:S01]  /*a5b0*/  ISETP.GT.U32.AND P6, PT, R251.reuse, R131, PT ;  /* 0x00000083fb00720c */ /* 0x040fe20003fc4070 */
[C---:B------:R-:W-:Y:S01]  /*a5c0*/  IMAD R197, R251.reuse, R145, R197 ;  /* 0x00000091fbc57224 */ /* 0x040fe200078e02c5 */
[----:B---3--:R-:W-:Y:S01]  /*a5d0*/  IADD3 R26, R248, 0xea, RZ ;  /* 0x000000eaf81a7810 */ /* 0x008fe20007ffe0ff */
[--C-:B------:R-:W-:Y:S01]  /*a5e0*/  @!P4 IMAD.IADD R128, R128, 0x1, -R251.reuse ;  /* 0x000000018080c824 */ /* 0x100fe200078e0afb */
[----:B------:R-:W-:Y:S01]  /*a5f0*/  ISETP.GT.U32.AND P4, PT, R251, R132, PT ;  /* 0x00000084fb00720c */ /* 0x000fe20003f84070 */
[----:B------:R-:W-:Y:S01]  /*a600*/  STL.64 [R1+0x2dc8], R126 ;  /* 0x002dc87e01007387 */ /* 0x000fe20000100a00 */
[----:B------:R-:W-:Y:S01]  /*a610*/  IMAD.MOV R144, RZ, RZ, -R144 ;  /* 0x000000ffff907224 */ /* 0x000fe200078e0a90 */
[----:B------:R-:W-:Y:S01]  /*a620*/  IABS R161, R16 ;  /* 0x0000001000a17213 */ /* 0x000fe20000000000 */
[--C-:B------:R-:W-:Y:S01]  /*a630*/  @!P3 IMAD.IADD R130, R130, 0x1, -R251.reuse ;  /* 0x000000018282b824 */ /* 0x100fe200078e0afb */
[----:B------:R-:W-:Y:S01]  /*a640*/  ISETP.GE.AND P3, PT, R57, RZ, PT ;  /* 0x000000ff3900720c */ /* 0x000fe20003f66270 */
[----:B------:R-:W-:Y:S01]  /*a650*/  STL [R1+0x2864], R16 ;  /* 0x0028641001007387 */ /* 0x000fe20000100800 */
[----:B------:R-:W-:Y:S01]  /*a660*/  @!P5 IMAD.MOV R128, RZ, RZ, -R128 ;  /* 0x000000ffff80d224 */ /* 0x000fe200078e0a80 */
[----:B------:R-:W-:Y:S01]  /*a670*/  IABS R173, R28 ;  /* 0x0000001c00ad7213 */ /* 0x000fe20000000000 */
[--C-:B------:R-:W-:Y:S01]  /*a680*/  @!P6 IMAD.IADD R131, R131, 0x1, -R251.reuse ;  /* 0x000000018383e824 */ /* 0x100fe200078e0afb */
[----:B------:R-:W-:Y:S01]  /*a690*/  ISETP.GE.AND P6, PT, R32, RZ, PT ;  /* 0x000000ff2000720c */ /* 0x000fe20003fc6270 */
[----:B------:R-:W-:Y:S01]  /*a6a0*/  STL [R1+0x2868], R28 ;  /* 0x0028681c01007387 */ /* 0x000fe20000100800 */
[----:B----4-:R-:W-:Y:S01]  /*a6b0*/  IADD3 R32, R248, 0xeb, RZ ;  /* 0x000000ebf8207810 */ /* 0x010fe20007ffe0ff */
[----:B------:R-:W-:Y:S01]  /*a6c0*/  @!P4 IMAD.IADD R132, R132, 0x1, -R251 ;  /* 0x000000018484c824 */ /* 0x000fe200078e0afb */
[C---:B------:R-:W-:Y:S01]  /*a6d0*/  ISETP.GT.U32.AND P5, PT, R251.reuse, R131, PT ;  /* 0x00000083fb00720c */ /* 0x040fe20003fa4070 */
[----:B------:R-:W-:Y:S01]  /*a6e0*/  STL [R1+0x286c], R26 ;  /* 0x00286c1a01007387 */ /* 0x000fe20000100800 */
[C---:B------:R-:W-:Y:S01]  /*a6f0*/  IMAD R196, R251.reuse, R144, R196 ;  /* 0x00000090fbc47224 */ /* 0x040fe200078e02c4 */
[----:B------:R-:W-:Y:S01]  /*a700*/  IABS R162, R26 ;  /* 0x0000001a00a27213 */ /* 0x000fe20000000000 */
[----:B------:R-:W-:Y:S01]  /*a710*/  @!P3 IMAD.MOV R129, RZ, RZ, -R129 ;  /* 0x000000ffff81b224 */ /* 0x000fe200078e0a81 */
[C---:B------:R-:W-:Y:S01]  /*a720*/  ISETP.GT.U32.AND P4, PT, R251.reuse, R132, PT ;  /* 0x00000084fb00720c */ /* 0x040fe20003f84070 */
[----:B------:R-:W-:Y:S01]  /*a730*/  STL [R1+0x2874], R32 ;  /* 0x0028742001007387 */ /* 0x000fe20000100800 */
[----:B------:R-:W-:Y:S01]  /*a740*/  ISETP.GT.U32.AND P3, PT, R251, R133, PT ;  /* 0x00000085fb00720c */ /* 0x000fe20003f64070 */
[----:B------:R-:W-:Y:S01]  /*a750*/  IMAD.HI.U32 R147, R93, R172, RZ ;  /* 0x000000ac5d937227 */ /* 0x000fe200078e00ff */
[----:B------:R-:W-:Y:S01]  /*a760*/  IABS R163, R32 ;  /* 0x0000002000a37213 */ /* 0x000fe20000000000 */
[----:B------:R-:W-:Y:S02]  /*a770*/  STL.64 [R1+0x2dd0], R128 ;  /* 0x002dd08001007387 */ /* 0x000fe40000100a00 */
[----:B------:R-:W-:Y:S01]  /*a780*/  @!P6 IMAD.MOV R130, RZ, RZ, -R130 ;  /* 0x000000ffff82e224 */ /* 0x000fe200078e0a82 */
[----:B------:R-:W-:Y:S01]  /*a790*/  ISETP.GE.AND P6, PT, R49, RZ, PT ;  /* 0x000000ff3100720c */ /* 0x000fe20003fc6270 */
[----:B------:R-:W-:Y:S01]  /*a7a0*/  @!P5 IMAD.IADD R131, R131, 0x1, -R251 ;  /* 0x000000018383d824 */ /* 0x000fe200078e0afb */
[C---:B------:R-:W-:Y:S01]  /*a7b0*/  ISETP.GT.U32.AND P5, PT, R251.reuse, R134, PT ;  /* 0x00000086fb00720c */ /* 0x040fe20003fa4070 */
[----:B------:R-:W-:Y:S01]  /*a7c0*/  IMAD.MOV R147, RZ, RZ, -R147 ;  /* 0x000000ffff937224 */ /* 0x000fe200078e0a93 */
[----:B------:R-:W-:Y:S01]  /*a7d0*/  IADD3 R49, R248, 0xee, RZ ;  /* 0x000000eef8317810 */ /* 0x000fe20007ffe0ff */
[--C-:B------:R-:W-:Y:S01]  /*a7e0*/  @!P4 IMAD.IADD R132, R132, 0x1, -R251.reuse ;  /* 0x000000018484c824 */ /* 0x100fe200078e0afb */
[----:B------:R-:W-:Y:S01]  /*a7f0*/  ISETP.GT.U32.AND P4, PT, R251, R135, PT ;  /* 0x00000087fb00720c */ /* 0x000fe20003f84070 */
[----:B------:R-:W-:-:S02]  /*a800*/  @!P3 IMAD.IADD R133, R133, 0x1, -R251 ;  /* 0x000000018585b824 */ /* 0x000fc400078e0afb */
[----:B------:R-:W-:Y:S02]  /*a810*/  IMAD R172, R251, R147, R172 ;  /* 0x00000093fbac7224 */ /* 0x000fe400078e02ac */
[----:B------:R-:W-:Y:S01]  /*a820*/  IMAD.HI.U32 R146, R93, R158, RZ ;  /* 0x0000009e5d927227 */ /* 0x000fe200078e00ff */
[----:B------:R-:W-:-:S03]  /*a830*/  ISETP.GT.U32.AND P3, PT, R251, R133, PT ;  /* 0x00000085fb00720c */ /* 0x000fc60003f64070 */
[----:B------:R-:W-:Y:S01]  /*a840*/  @!P6 IMAD.MOV R131, RZ, RZ, -R131 ;  /* 0x000000ffff83e224 */ /* 0x000fe200078e0a83 */
[----:B------:R-:W-:Y:S01]  /*a850*/  ISETP.GE.AND P6, PT, R15, RZ, PT ;  /* 0x000000ff0f00720c */ /* 0x000fe20003fc6270 */
[--C-:B------:R-:W-:Y:S01]  /*a860*/  @!P5 IMAD.IADD R134, R134, 0x1, -R251.reuse ;  /* 0x000000018686d824 */ /* 0x100fe200078e0afb */
[----:B------:R-:W-:Y:S01]  /*a870*/  ISETP.GE.AND P5, PT, R8, RZ, PT ;  /* 0x000000ff0800720c */ /* 0x000fe20003fa6270 */
[--C-:B------:R-:W-:Y:S01]  /*a880*/  @!P4 IMAD.IADD R135, R135, 0x1, -R251.reuse ;  /* 0x000000018787c824 */ /* 0x100fe200078e0afb */
[C---:B------:R-:W-:Y:S01]  /*a890*/  IADD3 R15, R248.reuse, 0xec, RZ ;  /* 0x000000ecf80f7810 */ /* 0x040fe20007ffe0ff */
[----:B------:R-:W-:Y:S01]  /*a8a0*/  STL.64 [R1+0x2dd8], R130 ;  /* 0x002dd88201007387 */ /* 0x000fe20000100a00 */
[----:B------:R-:W-:Y:S01]  /*a8b0*/  ISETP.GT.U32.AND P4, PT, R251, R134, PT ;  /* 0x00000086fb00720c */ /* 0x000fe20003f84070 */
[----:B------:R-:W-:Y:S01]  /*a8c0*/  IMAD.MOV R146, RZ, RZ, -R146 ;  /* 0x000000ffff927224 */ /* 0x000fe200078e0a92 */
[----:B------:R-:W-:Y:S01]  /*a8d0*/  IADD3 R8, R248, 0xed, RZ ;  /* 0x000000edf8087810 */ /* 0x000fe20007ffe0ff */
[----:B------:R-:W-:Y:S01]  /*a8e0*/  @!P3 IMAD.IADD R133, R133, 0x1, -R251 ;  /* 0x000000018585b824 */ /* 0x000fe200078e0afb */
[----:B------:R-:W-:Y:S01]  /*a8f0*/  ISETP.GT.U32.AND P3, PT, R251, R136, PT ;  /* 0x00000088fb00720c */ /* 0x000fe20003f64070 */
[----:B------:R-:W-:Y:S01]  /*a900*/  IMAD.HI.U32 R145, R93, R170, RZ ;  /* 0x000000aa5d917227 */ /* 0x000fe200078e00ff */
[----:B------:R-:W-:-:S02]  /*a910*/  IABS R164, R15 ;  /* 0x0000000f00a47213 */ /* 0x000fc40000000000 */
[----:B------:R-:W-:Y:S01]  /*a920*/  IABS R189, R8 ;  /* 0x0000000800bd7213 */ /* 0x000fe20000000000 */
[----:B------:R-:W-:Y:S01]  /*a930*/  @!P6 IMAD.MOV R132, RZ, RZ, -R132 ;  /* 0x000000ffff84e224 */ /* 0x000fe200078e0a84 */
[C---:B------:R-:W-:Y:S01]  /*a940*/  ISETP.GT.U32.AND P6, PT, R251.reuse, R135, PT ;  /* 0x00000087fb00720c */ /* 0x040fe20003fc4070 */
[----:B------:R-:W-:Y:S01]  /*a950*/  @!P5 IMAD.MOV R133, RZ, RZ, -R133 ;  /* 0x000000ffff85d224 */ /* 0x000fe200078e0a85 */
[C---:B------:R-:W-:Y:S01]  /*a960*/  ISETP.GT.U32.AND P5, PT, R251.reuse, R137, PT ;  /* 0x00000089fb00720c */ /* 0x040fe20003fa4070 */
[--C-:B------:R-:W-:Y:S01]  /*a970*/  @!P4 IMAD.IADD R134, R134, 0x1, -R251.reuse ;  /* 0x000000018686c824 */ /* 0x100fe200078e0afb */
[----:B------:R-:W-:Y:S01]  /*a980*/  ISETP.GE.AND P4, PT, R56, RZ, PT ;  /* 0x000000ff3800720c */ /* 0x000fe20003f86270 */
[----:B------:R-:W-:Y:S01]  /*a990*/  IMAD R158, R251, R146, R158 ;  /* 0x00000092fb9e7224 */ /* 0x000fe200078e029e */
[----:B------:R-:W-:Y:S01]  /*a9a0*/  STL.64 [R1+0x2de0], R132 ;  /* 0x002de08401007387 */ /* 0x000fe20000100a00 */
[----:B------:R-:W-:Y:S01]  /*a9b0*/  @!P3 IMAD.IADD R136, R136, 0x1, -R251 ;  /* 0x000000018888b824 */ /* 0x000fe200078e0afb */
[----:B------:R-:W-:Y:S01]  /*a9c0*/  ISETP.GE.AND P3, PT, R48, RZ, PT ;  /* 0x000000ff3000720c */ /* 0x000fe20003f66270 */
[----:B------:R-:W-:Y:S01]  /*a9d0*/  IMAD.MOV R145, RZ, RZ, -R145 ;  /* 0x000000ffff917224 */ /* 0x000fe200078e0a91 */
[----:B------:R-:W-:Y:S01]  /*a9e0*/  IADD3 R48, R248, 0xef, RZ ;  /* 0x000000eff8307810 */ /* 0x000fe20007ffe0ff */
[----:B------:R-:W-:Y:S01]  /*a9f0*/  STL [R1+0x2854], R15 ;  /* 0x0028540f01007387 */ /* 0x000fe20000100800 */
[----:B------:R-:W-:-:S03]  /*aa00*/  IMAD.HI.U32 R151, R93, R157, RZ ;  /* 0x0000009d5d977227 */ /* 0x000fc600078e00ff */
[----:B------:R-:W-:Y:S01]  /*aa10*/  STL [R1+0x2858], R8 ;  /* 0x0028580801007387 */ /* 0x000fe20000100800 */
[--C-:B------:R-:W-:Y:S01]  /*aa20*/  @!P6 IMAD.IADD R135, R135, 0x1, -R251.reuse ;  /* 0x000000018787e824 */ /* 0x100fe200078e0afb */
[----:B------:R-:W-:Y:S01]  /*aa30*/  ISETP.GT.U32.AND P6, PT, R251, R138, PT ;  /* 0x0000008afb00720c */ /* 0x000fe20003fc4070 */
[----:B------:R-:W-:Y:S01]  /*aa40*/  @!P5 IMAD.IADD R137, R137, 0x1, -R251 ;  /* 0x000000018989d824 */ /* 0x000fe200078e0afb */
[C---:B------:R-:W-:Y:S01]  /*aa50*/  ISETP.GT.U32.AND P5, PT, R251.reuse, R136, PT ;  /* 0x00000088fb00720c */ /* 0x040fe20003fa4070 */
[----:B------:R-:W-:Y:S01]  /*aa60*/  @!P4 IMAD.MOV R134, RZ, RZ, -R134 ;  /* 0x000000ffff86c224 */ /* 0x000fe200078e0a86 */
[----:B------:R-:W-:Y:S01]  /*aa70*/  STL [R1+0x285c], R49 ;  /* 0x00285c3101007387 */ /* 0x000fe20000100800 */
[----:B------:R-:W-:Y:S01]  /*aa80*/  @!P3 IMAD.MOV R135, RZ, RZ, -R135 ;  /* 0x000000ffff87b224 */ /* 0x000fe200078e0a87 */
[C---:B------:R-:W-:Y:S01]  /*aa90*/  ISETP.GT.U32.AND P4, PT, R251.reuse, R137, PT ;  /* 0x00000089fb00720c */ /* 0x040fe20003f84070 */
[C---:B------:R-:W-:Y:S01]  /*aaa0*/  IMAD R170, R251.reuse, R145, R170 ;  /* 0x00000091fbaa7224 */ /* 0x040fe200078e02aa */
[----:B------:R-:W-:Y:S01]  /*aab0*/  ISETP.GT.U32.AND P3, PT, R251, R139, PT ;  /* 0x0000008bfb00720c */ /* 0x000fe20003f64070 */
[----:B------:R-:W-:Y:S01]  /*aac0*/  IMAD.HI.U32 R144, R93, R156, RZ ;  /* 0x0000009c5d907227 */ /* 0x000fe200078e00ff */
[----:B------:R-:W-:Y:S03]  /*aad0*/  STL.64 [R1+0x2de8], R134 ;  /* 0x002de88601007387 */ /* 0x000fe60000100a00 */
[--C-:B------:R-:W-:Y:S01]  /*aae0*/  @!P6 IMAD.IADD R138, R138, 0x1, -R251.reuse ;  /* 0x000000018a8ae824 */ /* 0x100fe200078e0afb */
[----:B------:R-:W-:Y:S01]  /*aaf0*/  STL [R1+0x2848], R48 ;  /* 0x0028483001007387 */ /* 0x000fe20000100800 */
[----:B------:R-:W-:Y:S01]  /*ab00*/  @!P5 IMAD.IADD R136, R136, 0x1, -R251 ;  /* 0x000000018888d824 */ /* 0x000fe200078e0afb */
[----:B------:R-:W-:Y:S01]  /*ab10*/  ISETP.GE.AND P5, PT, R47, RZ, PT ;  /* 0x000000ff2f00720c */ /* 0x000fe20003fa6270 */
[----:B------:R-:W-:Y:S01]  /*ab20*/  IMAD.HI.U32 R147, R93, R182, RZ ;  /* 0x000000b65d937227 */ /* 0x000fe200078e00ff */
[----:B------:R-:W-:-:S02]  /*ab30*/  ISETP.GT.U32.AND P6, PT, R251, R138, PT ;  /* 0x0000008afb00720c */ /* 0x000fc40003fc4070 */
[----:B------:R-:W-:Y:S01]  /*ab40*/  IADD3 R47, R248, 0xf3, RZ ;  /* 0x000000f3f82f7810 */ /* 0x000fe20007ffe0ff */
[--C-:B------:R-:W-:Y:S01]  /*ab50*/  @!P4 IMAD.IADD R137, R137, 0x1, -R251.reuse ;  /* 0x000000018989c824 */ /* 0x100fe200078e0afb */
[----:B------:R-:W-:Y:S01]  /*ab60*/  ISETP.GT.U32.AND P4, PT, R251, R140, PT ;  /* 0x0000008cfb00720c */ /* 0x000fe20003f84070 */
[----:B------:R-:W-:Y:S02]  /*ab70*/  @!P3 IMAD.IADD R139, R139, 0x1, -R251 ;  /* 0x000000018b8bb824 */ /* 0x000fe400078e0afb */
[----:B------:R-:W-:Y:S02]  /*ab80*/  IMAD.MOV R151, RZ, RZ, -R151 ;  /* 0x000000ffff977224 */ /* 0x000fe400078e0a97 */
[----:B------:R-:W-:Y:S01]  /*ab90*/  IMAD.MOV R144, RZ, RZ, -R144 ;  /* 0x000000ffff907224 */ /* 0x000fe200078e0a90 */
[----:B------:R-:W-:Y:S01]  /*aba0*/  ISETP.GT.U32.AND P3, PT, R251, R139, PT ;  /* 0x0000008bfb00720c */ /* 0x000fe20003f64070 */
[----:B------:R-:W-:Y:S01]  /*abb0*/  @!P5 IMAD.MOV R136, RZ, RZ, -R136 ;  /* 0x000000ffff88d224 */ /* 0x000fe200078e0a88 */
[----:B------:R-:W-:Y:S01]  /*abc0*/  ISETP.GE.AND P5, PT, R7, RZ, PT ;  /* 0x000000ff0700720c */ /* 0x000fe20003fa6270 */
[----:B------:R-:W-:Y:S01]  /*abd0*/  @!P6 IMAD.IADD R138, R138, 0x1, -R251 ;  /* 0x000000018a8ae824 */ /* 0x000fe200078e0afb */
[----:B------:R-:W-:Y:S01]  /*abe0*/  ISETP.GE.AND P6, PT, R25, RZ, PT ;  /* 0x000000ff1900720c */ /* 0x000fe20003fc6270 */
[----:B------:R-:W-:Y:S01]  /*abf0*/  IMAD.MOV R147, RZ, RZ, -R147 ;  /* 0x000000ffff937224 */ /* 0x000fe200078e0a93 */
[----:B------:R-:W-:Y:S01]  /*ac00*/  IADD3 R25, R248, 0xf0, RZ ;  /* 0x000000f0f8197810 */ /* 0x000fe20007ffe0ff */
[----:B------:R-:W-:Y:S01]  /*ac10*/  @!P4 IMAD.IADD R140, R140, 0x1, -R251 ;  /* 0x000000018c8cc824 */ /* 0x000fe200078e0afb */
[----:B------:R-:W-:Y:S01]  /*ac20*/  IADD3 R7, R248, 0xf1, RZ ;  /* 0x000000f1f8077810 */ /* 0x000fe20007ffe0ff */
[----:B------:R-:W-:-:S02]  /*ac30*/  IMAD R157, R251, R151, R157 ;  /* 0x00000097fb9d7224 */ /* 0x000fc400078e029d */
[C---:B------:R-:W-:Y:S01]  /*ac40*/  IMAD R156, R251.reuse, R144, R156 ;  /* 0x00000090fb9c7224 */ /* 0x040fe200078e029c */
[----:B------:R-:W-:Y:S01]  /*ac50*/  ISETP.GT.U32.AND P4, PT, R251, R140, PT ;  /* 0x0000008cfb00720c */ /* 0x000fe20003f84070 */
[----:B------:R-:W-:Y:S01]  /*ac60*/  @!P3 IMAD.IADD R139, R139, 0x1, -R251 ;  /* 0x000000018b8bb824 */ /* 0x000fe200078e0afb */
[----:B------:R-:W-:Y:S01]  /*ac70*/  ISETP.GE.AND P3, PT, R46, RZ, PT ;  /* 0x000000ff2e00720c */ /* 0x000fe20003f66270 */
[----:B------:R-:W-:Y:S01]  /*ac80*/  @!P5 IMAD.MOV R138, RZ, RZ, -R138 ;  /* 0x000000ffff8ad224 */ /* 0x000fe200078e0a8a */
[C---:B------:R-:W-:Y:S01]  /*ac90*/  ISETP.GT.U32.AND P5, PT, R251.reuse, R149, PT ;  /* 0x00000095fb00720c */ /* 0x040fe20003fa4070 */
[----:B------:R-:W-:Y:S01]  /*aca0*/  @!P6 IMAD.MOV R137, RZ, RZ, -R137 ;  /* 0x000000ffff89e224 */ /* 0x000fe200078e0a89 */
[C---:B------:R-:W-:Y:S01]  /*acb0*/  ISETP.GT.U32.AND P6, PT, R251.reuse, R148, PT ;  /* 0x00000094fb00720c */ /* 0x040fe20003fc4070 */
[----:B------:R-:W-:Y:S01]  /*acc0*/  IMAD R182, R251, R147, R182 ;  /* 0x00000093fbb67224 */ /* 0x000fe200078e02b6 */
[----:B------:R-:W-:Y:S01]  /*acd0*/  IADD3 R46, R248, 0xf4, RZ ;  /* 0x000000f4f82e7810 */ /* 0x000fe20007ffe0ff */
[----:B------:R-:W-:Y:S01]  /*ace0*/  IMAD.HI.U32 R145, R93, R159, RZ ;  /* 0x0000009f5d917227 */ /* 0x000fe200078e00ff */
[----:B------:R-:W-:Y:S03]  /*acf0*/  STL.64 [R1+0x2df0], R136 ;  /* 0x002df08801007387 */ /* 0x000fe60000100a00 */
[----:B------:R-:W-:Y:S01]  /*ad00*/  @!P4 IMAD.IADD R140, R140, 0x1, -R251 ;  /* 0x000000018c8cc824 */ /* 0x000fe200078e0afb */
[----:B------:R-:W-:Y:S01]  /*ad10*/  ISETP.GE.AND P4, PT, R24, RZ, PT ;  /* 0x000000ff1800720c */ /* 0x000fe20003f86270 */
[----:B------:R-:W-:Y:S01]  /*ad20*/  @!P3 IMAD.MOV R139, RZ, RZ, -R139 ;  /* 0x000000ffff8bb224 */ /* 0x000fe200078e0a8b */
[----:B------:R-:W-:Y:S01]  /*ad30*/  ISETP.GT.U32.AND P3, PT, R251, R185, PT ;  /* 0x000000b9fb00720c */ /* 0x000fe20003f64070 */
[--C-:B------:R-:W-:Y:S01]  /*ad40*/  @!P5 IMAD.IADD R149, R149, 0x1, -R251.reuse ;  /* 0x000000019595d824 */ /* 0x100fe200078e0afb */
[----:B------:R-:W-:Y:S01]  /*ad50*/  STL [R1+0x284c], R25 ;  /* 0x00284c1901007387 */ /* 0x000fe20000100800 */
[----:B------:R-:W-:-:S02]  /*ad60*/  @!P6 IMAD.IADD R148, R148, 0x1, -R251 ;  /* 0x000000019494e824 */ /* 0x000fc400078e0afb */
[----:B------:R-:W-:Y:S01]  /*ad70*/  IMAD.HI.U32 R146, R93, R184, RZ ;  /* 0x000000b85d927227 */ /* 0x000fe200078e00ff */
[C---:B------:R-:W-:Y:S01]  /*ad80*/  ISETP.GT.U32.AND P5, PT, R251.reuse, R149, PT ;  /* 0x00000095fb00720c */ /* 0x040fe20003fa4070 */
[----:B------:R-:W-:Y:S01]  /*ad90*/  STL [R1+0x2850], R7 ;  /* 0x0028500701007387 */ /* 0x000fe20000100800 */
[----:B------:R-:W-:Y:S01]  /*ada0*/  ISETP.GT.U32.AND P6, PT, R251, R148, PT ;  /* 0x00000094fb00720c */ /* 0x000fe20003fc4070 */
[----:B------:R-:W-:Y:S02]  /*adb0*/  IMAD.MOV R145, RZ, RZ, -R145 ;  /* 0x000000ffff917224 */ /* 0x000fe400078e0a91 */
[----:B------:R-:W-:Y:S01]  /*adc0*/  @!P4 IMAD.MOV R140, RZ, RZ, -R140 ;  /* 0x000000ffff8cc224 */ /* 0x000fe200078e0a8c */
[----:B------:R-:W-:Y:S01]  /*add0*/  ISETP.GE.AND P4, PT, R5, RZ, PT ;  /* 0x000000ff0500720c */ /* 0x000fe20003f86270 */
[----:B------:R-:W-:Y:S01]  /*ade0*/  @!P3 IMAD.IADD R185, R185, 0x1, -R251 ;  /* 0x00000001b9b9b824 */ /* 0x000fe200078e0afb */
[----:B------:R-:W-:Y:S01]  /*adf0*/  ISETP.GE.AND P3, PT, R23, RZ, PT ;  /* 0x000000ff1700720c */ /* 0x000fe20003f66270 */
[----:B------:R-:W-:Y:S01]  /*ae00*/  STL.64 [R1+0x2df8], R138 ;  /* 0x002df88a01007387 */ /* 0x000fe20000100a00 */
[----:B------:R-:W-:Y:S01]  /*ae10*/  IADD3 R5, R248, 0xf2, RZ ;  /* 0x000000f2f8057810 */ /* 0x000fe20007ffe0ff */
[----:B------:R-:W-:-:S02]  /*ae20*/  IMAD.MOV R146, RZ, RZ, -R146 ;  /* 0x000000ffff927224 */ /* 0x000fc400078e0a92 */
[--C-:B------:R-:W-:Y:S01]  /*ae30*/  @!P5 IMAD.IADD R149, R149, 0x1, -R251.reuse ;  /* 0x000000019595d824 */ /* 0x100fe200078e0afb */
[----:B------:R-:W-:Y:S01]  /*ae40*/  ISETP.GE.AND P5, PT, R55, RZ, PT ;  /* 0x000000ff3700720c */ /* 0x000fe20003fa6270 */
[----:B------:R-:W-:Y:S01]  /*ae50*/  @!P6 IMAD.IADD R148, R148, 0x1, -R251 ;  /* 0x000000019494e824 */ /* 0x000fe200078e0afb */
[C---:B------:R-:W-:Y:S01]  /*ae60*/  ISETP.GT.U32.AND P6, PT, R251.reuse, R150, PT ;  /* 0x00000096fb00720c */ /* 0x040fe20003fc4070 */
[----:B------:R-:W-:Y:S01]  /*ae70*/  IMAD.MOV.U32 R23, RZ, RZ, R149 ;  /* 0x000000ffff177224 */ /* 0x000fe200078e0095 */
[----:B------:R-:W-:Y:S01]  /*ae80*/  STL [R1+0x2838], R5 ;  /* 0x0028380501007387 */ /* 0x000fe20000100800 */
[C---:B------:R-:W-:Y:S01]  /*ae90*/  IMAD R159, R251.reuse, R145, R159 ;  /* 0x00000091fb9f7224 */ /* 0x040fe200078e029f */
[----:B------:R-:W-:Y:S01]  /*aea0*/  MOV R24, R148 ;  /* 0x0000009400187202 */ /* 0x000fe20000000f00 */
[----:B------:R-:W-:Y:S01]  /*aeb0*/  IMAD R184, R251, R146, R184 ;  /* 0x00000092fbb87224 */ /* 0x000fe200078e02b8 */
[----:B------:R-:W-:Y:S01]  /*aec0*/  STL [R1+0x283c], R47 ;  /* 0x00283c2f01007387 */ /* 0x000fe20000100800 */
[----:B------:R-:W-:Y:S01]  /*aed0*/  IMAD.HI.U32 R144, R93, R181, RZ ;  /* 0x000000b55d907227 */ /* 0x000fe200078e00ff */
[----:B------:R-:W-:-:S02]  /*aee0*/  IABS R188, R5 ;  /* 0x0000000500bc7213 */ /* 0x000fc40000000000 */
[----:B------:R-:W-:Y:S01]  /*aef0*/  STL [R1+0x2844], R46 ;  /* 0x0028442e01007387 */ /* 0x000fe20000100800 */
[----:B------:R-:W-:Y:S01]  /*af00*/  @!P4 IMAD.MOV R24, RZ, RZ, -R24 ;  /* 0x000000ffff18c224 */ /* 0x000fe200078e0a18 */
[C---:B------:R-:W-:Y:S01]  /*af10*/  ISETP.GT.U32.AND P4, PT, R251.reuse, R185, PT ;  /* 0x000000b9fb00720c */ /* 0x040fe20003f84070 */
[----:B------:R-:W-:Y:S01]  /*af20*/  @!P6 IMAD.IADD R150, R150, 0x1, -R251 ;  /* 0x000000019696e824 */ /* 0x000fe200078e0afb */
[----:B------:R-:W-:Y:S01]  /*af30*/  IABS R148, R47 ;  /* 0x0000002f00947213 */ /* 0x000fe20000000000 */
[----:B------:R-:W-:Y:S01]  /*af40*/  @!P5 IMAD.MOV R23, RZ, RZ, -R23 ;  /* 0x000000ffff17d224 */ /* 0x000fe200078e0a17 */
[C---:B------:R-:W-:Y:S01]  /*af50*/  ISETP.GT.U32.AND P5, PT, R251.reuse, R152, PT ;  /* 0x00000098fb00720c */ /* 0x040fe20003fa4070 */
[----:B------:R1:W-:Y:S01]  /*af60*/  STL [R1+0x3b0], R24 ;  /* 0x0003b01801007387 */ /* 0x0003e20000100800 */
[----:B------:R-:W-:Y:S01]  /*af70*/  ISETP.GT.U32.AND P6, PT, R251, R150, PT ;  /* 0x00000096fb00720c */ /* 0x000fe20003fc4070 */
[----:B------:R-:W-:Y:S01]  /*af80*/  IMAD.MOV R144, RZ, RZ, -R144 ;  /* 0x000000ffff907224 */ /* 0x000fe200078e0a90 */
[----:B------:R-:W-:Y:S01]  /*af90*/  IABS R149, R46 ;  /* 0x0000002e00957213 */ /* 0x000fe20000000000 */
[----:B------:R2:W-:Y:S01]  /*afa0*/  STL [R1+0x3cc], R23 ;  /* 0x0003cc1701007387 */ /* 0x0005e20000100800 */
[----:B------:R-:W-:-:S04]  /*afb0*/  IMAD.HI.U32 R146, R93, R194, RZ ;  /* 0x000000c25d927227 */ /* 0x000fc800078e00ff */
[--C-:B------:R-:W-:Y:S01]  /*afc0*/  @!P4 IMAD.IADD R185, R185, 0x1, -R251.reuse ;  /* 0x00000001b9b9c824 */ /* 0x100fe200078e0afb */
[----:B------:R-:W-:Y:S01]  /*afd0*/  ISETP.GT.U32.AND P4, PT, R251, R141, PT ;  /* 0x0000008dfb00720c */ /* 0x000fe20003f84070 */
[----:B------:R-:W-:Y:S01]  /*afe0*/  IMAD.HI.U32 R145, R93, R192, RZ ;  /* 0x000000c05d917227 */ /* 0x000fe200078e00ff */
[C---:B-1----:R-:W-:Y:S02]  /*aff0*/  IADD3 R24, R248.reuse, 0xf5, RZ ;  /* 0x000000f5f8187810 */ /* 0x042fe40007ffe0ff */
[----:B--2---:R-:W-:Y:S01]  /*b000*/  IADD3 R23, R248, 0xf6, RZ ;  /* 0x000000f6f8177810 */ /* 0x004fe20007ffe0ff */
[--C-:B------:R-:W-:Y:S01]  /*b010*/  @!P6 IMAD.IADD R150, R150, 0x1, -R251.reuse ;  /* 0x000000019696e824 */ /* 0x100fe200078e0afb */
[----:B------:R-:W-:Y:S01]  /*b020*/  ISETP.GT.U32.AND P6, PT, R251, R142, PT ;  /* 0x0000008efb00720c */ /* 0x000fe20003fc4070 */
[----:B------:R-:W-:Y:S01]  /*b030*/  @!P5 IMAD.IADD R152, R152, 0x1, -R251 ;  /* 0x000000019898d824 */ /* 0x000fe200078e0afb */
[----:B------:R-:W-:Y:S01]  /*b040*/  ISETP.GE.AND P5, PT, R22, RZ, PT ;  /* 0x000000ff1600720c */ /* 0x000fe20003fa6270 */
[----:B------:R-:W-:-:S02]  /*b050*/  IMAD.MOV.U32 R22, RZ, RZ, R185 ;  /* 0x000000ffff167224 */ /* 0x000fc400078e00b9 */
[----:B------:R-:W-:Y:S01]  /*b060*/  IMAD.MOV.U32 R55, RZ, RZ, R150 ;  /* 0x000000ffff377224 */ /* 0x000fe200078e0096 */
[----:B------:R-:W-:Y:S01]  /*b070*/  IABS R150, R24 ;  /* 0x0000001800967213 */ /* 0x000fe20000000000 */
[----:B------:R-:W-:Y:S01]  /*b080*/  @!P4 IMAD.IADD R141, R141, 0x1, -R251 ;  /* 0x000000018d8dc824 */ /* 0x000fe200078e0afb */
[C---:B------:R-:W-:Y:S01]  /*b090*/  ISETP.GT.U32.AND P4, PT, R251.reuse, R152, PT ;  /* 0x00000098fb00720c */ /* 0x040fe20003f84070 */
[----:B------:R-:W-:Y:S02]  /*b0a0*/  @!P3 IMAD.MOV R22, RZ, RZ, -R22 ;  /* 0x000000ffff16b224 */ /* 0x000fe400078e0a16 */
[C---:B------:R-:W-:Y:S01]  /*b0b0*/  IMAD R181, R251.reuse, R144, R181 ;  /* 0x00000090fbb57224 */ /* 0x040fe200078e02b5 */
[C---:B------:R-:W-:Y:S01]  /*b0c0*/  ISETP.GT.U32.AND P3, PT, R251.reuse, R141, PT ;  /* 0x0000008dfb00720c */ /* 0x040fe20003f64070 */
[----:B------:R-:W-:Y:S01]  /*b0d0*/  @!P6 IMAD.IADD R142, R142, 0x1, -R251 ;  /* 0x000000018e8ee824 */ /* 0x000fe200078e0afb */
[----:B------:R1:W-:Y:S01]  /*b0e0*/  STL [R1+0x3c4], R22 ;  /* 0x0003c41601007387 */ /* 0x0003e20000100800 */
[----:B------:R-:W-:Y:S01]  /*b0f0*/  @!P5 IMAD.MOV R55, RZ, RZ, -R55 ;  /* 0x000000ffff37d224 */ /* 0x000fe200078e0a37 */
[C---:B------:R-:W-:Y:S01]  /*b100*/  ISETP.GT.U32.AND P5, PT, R251.reuse, R154, PT ;  /* 0x0000009afb00720c */ /* 0x040fe20003fa4070 */
[----:B------:R-:W-:Y:S01]  /*b110*/  IMAD.MOV R146, RZ, RZ, -R146 ;  /* 0x000000ffff927224 */ /* 0x000fe200078e0a92 */
[----:B------:R-:W-:Y:S01]  /*b120*/  ISETP.GT.U32.AND P6, PT, R251, R142, PT ;  /* 0x0000008efb00720c */ /* 0x000fe20003fc4070 */
[----:B------:R-:W-:Y:S01]  /*b130*/  STL [R1+0x282c], R24 ;  /* 0x00282c1801007387 */ /* 0x000fe20000100800 */
[----:B------:R-:W-:-:S02]  /*b140*/  IMAD.MOV R145, RZ, RZ, -R145 ;  /* 0x000000ffff917224 */ /* 0x000fc400078e0a91 */
[--C-:B------:R-:W-:Y:S01]  /*b150*/  @!P4 IMAD.IADD R152, R152, 0x1, -R251.reuse ;  /* 0x000000019898c824 */ /* 0x100fe200078e0afb */
[----:B------:R-:W-:Y:S01]  /*b160*/  ISETP.GT.U32.AND P4, PT, R251, R171, PT ;  /* 0x000000abfb00720c */ /* 0x000fe20003f84070 */
[----:B------:R-:W-:Y:S01]  /*b170*/  STL [R1+0x2830], R23 ;  /* 0x0028301701007387 */ /* 0x000fe20000100800 */
[--C-:B------:R-:W-:Y:S01]  /*b180*/  @!P3 IMAD.IADD R141, R141, 0x1, -R251.reuse ;  /* 0x000000018d8db824 */ /* 0x100fe200078e0afb */
[----:B------:R-:W-:Y:S01]  /*b190*/  ISETP.GE.AND P3, PT, R19, RZ, PT ;  /* 0x000000ff1300720c */ /* 0x000fe20003f66270 */
[C---:B------:R-:W-:Y:S01]  /*b1a0*/  IMAD R194, R251.reuse, R146, R194 ;  /* 0x00000092fbc27224 */ /* 0x040fe200078e02c2 */
[----:B-1----:R-:W-:Y:S01]  /*b1b0*/  IADD3 R22, R248, 0xf7, RZ ;  /* 0x000000f7f8167810 */ /* 0x002fe20007ffe0ff */
[--C-:B------:R-:W-:Y:S01]  /*b1c0*/  @!P5 IMAD.IADD R154, R154, 0x1, -R251.reuse ;  /* 0x000000019a9ad824 */ /* 0x100fe200078e0afb */
[----:B------:R-:W-:Y:S01]  /*b1d0*/  ISETP.GE.AND P5, PT, R18, RZ, PT ;  /* 0x000000ff1200720c */ /* 0x000fe20003fa6270 */
[--C-:B------:R-:W-:Y:S01]  /*b1e0*/  @!P6 IMAD.IADD R142, R142, 0x1, -R251.reuse ;  /* 0x000000018e8ee824 */ /* 0x100fe200078e0afb */
[C---:B------:R-:W-:Y:S01]  /*b1f0*/  ISETP.GT.U32.AND P6, PT, R251.reuse, R186, PT ;  /* 0x000000bafb00720c */ /* 0x040fe20003fc4070 */
[----:B------:R-:W-:Y:S01]  /*b200*/  STL [R1+0x2834], R22 ;  /* 0x0028341601007387 */ /* 0x000fe20000100800 */
[C---:B------:R-:W-:Y:S01]  /*b210*/  IADD3 R19, R248.reuse, 0xf8, RZ ;  /* 0x000000f8f8137810 */ /* 0x040fe20007ffe0ff */
[----:B------:R-:W-:Y:S01]  /*b220*/  IMAD R192, R251, R145, R192 ;  /* 0x00000091fbc07224 */ /* 0x000fe200078e02c0 */
[----:B------:R-:W-:Y:S01]  /*b230*/  IADD3 R18, R248, 0xf9, RZ ;  /* 0x000000f9f8127810 */ /* 0x000fe20007ffe0ff */
[----:B------:R-:W-:Y:S01]  /*b240*/  @!P4 IMAD.IADD R171, R171, 0x1, -R251 ;  /* 0x00000001ababc824 */ /* 0x000fe200078e0afb */
[----:B------:R-:W-:Y:S01]  /*b250*/  ISETP.GE.AND P4, PT, R13, RZ, PT ;  /* 0x000000ff0d00720c */ /* 0x000fe20003f86270 */
[----:B------:R-:W-:Y:S01]  /*b260*/  IMAD.MOV.U32 R13, RZ, RZ, R152 ;  /* 0x000000ffff0d7224 */ /* 0x000fe200078e0098 */
[----:B------:R-:W-:Y:S01]  /*b270*/  STL [R1+0x3c8], R55 ;  /* 0x0003c83701007387 */ /* 0x000fe20000100800 */
[----:B------:R-:W-:-:S04]  /*b280*/  IMAD.HI.U32 R144, R93, R180, RZ ;  /* 0x000000b45d907227 */ /* 0x000fc800078e00ff */
[----:B------:R-:W-:Y:S01]  /*b290*/  @!P3 IMAD.MOV R13, RZ, RZ, -R13 ;  /* 0x000000ffff0db224 */ /* 0x000fe200078e0a0d */
[C---:B------:R-:W-:Y:S01]  /*b2a0*/  ISETP.GT.U32.AND P3, PT, R251.reuse, R154, PT ;  /* 0x0000009afb00720c */ /* 0x040fe20003f64070 */
[----:B------:R-:W-:Y:S01]  /*b2b0*/  @!P6 IMAD.IADD R186, R186, 0x1, -R251 ;  /* 0x00000001babae824 */ /* 0x000fe200078e0afb */
[C---:B------:R-:W-:Y:S01]  /*b2c0*/  ISETP.GT.U32.AND P6, PT, R251.reuse, R171, PT ;  /* 0x000000abfb00720c */ /* 0x040fe20003fc4070 */
[----:B------:R-:W-:Y:S02]  /*b2d0*/  @!P5 IMAD.MOV R141, RZ, RZ, -R141 ;  /* 0x000000ffff8dd224 */ /* 0x000fe400078e0a8d */
[----:B------:R-:W-:Y:S01]  /*b2e0*/  @!P4 IMAD.MOV R142, RZ, RZ, -R142 ;  /* 0x000000ffff8ec224 */ /* 0x000fe200078e0a8e */
[C---:B------:R-:W-:Y:S01]  /*b2f0*/  ISETP.GT.U32.AND P5, PT, R251.reuse, R186, PT ;  /* 0x000000bafb00720c */ /* 0x040fe20003fa4070 */
[----:B------:R-:W-:Y:S01]  /*b300*/  IMAD.MOV R144, RZ, RZ, -R144 ;  /* 0x000000ffff907224 */ /* 0x000fe200078e0a90 */
[----:B------:R-:W-:Y:S01]  /*b310*/  ISETP.GT.U32.AND P4, PT, R251, R143, PT ;  /* 0x0000008ffb00720c */ /* 0x000fe20003f84070 */
[----:B------:R-:W-:Y:S01]  /*b320*/  STL.64 [R1+0x2e00], R140 ;  /* 0x002e008c01007387 */ /* 0x000fe20000100a00 */
[----:B------:R-:W-:-:S03]  /*b330*/  IMAD.HI.U32 R145, R93, R178, RZ ;  /* 0x000000b25d917227 */ /* 0x000fc600078e00ff */
[----:B------:R1:W-:Y:S01]  /*b340*/  STL [R1+0x3c0], R13 ;  /* 0x0003c00d01007387 */ /* 0x0003e20000100800 */
[--C-:B------:R-:W-:Y:S01]  /*b350*/  @!P3 IMAD.IADD R154, R154, 0x1, -R251.reuse ;  /* 0x000000019a9ab824 */ /* 0x100fe200078e0afb */
[----:B------:R-:W-:Y:S01]  /*b360*/  ISETP.GT.U32.AND P3, PT, R251, R155, PT ;  /* 0x0000009bfb00720c */ /* 0x000fe20003f64070 */
[--C-:B------:R-:W-:Y:S01]  /*b370*/  @!P6 IMAD.IADD R171, R171, 0x1, -R251.reuse ;  /* 0x00000001ababe824 */ /* 0x100fe200078e0afb */
[----:B------:R-:W-:Y:S01]  /*b380*/  ISETP.GE.AND P6, PT, R54, RZ, PT ;  /* 0x000000ff3600720c */ /* 0x000fe20003fc6270 */
[----:B------:R-:W-:Y:S01]  /*b390*/  STL [R1+0x281c], R19 ;  /* 0x00281c1301007387 */ /* 0x000fe20000100800 */
[--C-:B------:R-:W-:Y:S01]  /*b3a0*/  @!P5 IMAD.IADD R186, R186, 0x1, -R251.reuse ;  /* 0x00000001babad824 */ /* 0x100fe200078e0afb */
[----:B------:R-:W-:Y:S01]  /*b3b0*/  ISETP.GE.AND P5, PT, R53, RZ, PT ;  /* 0x000000ff3500720c */ /* 0x000fe20003fa6270 */
[----:B------:R-:W-:Y:S01]  /*b3c0*/  @!P4 IMAD.IADD R143, R143, 0x1, -R251 ;  /* 0x000000018f8fc824 */ /* 0x000fe200078e0afb */
[----:B------:R-:W-:Y:S01]  /*b3d0*/  ISETP.GE.AND P4, PT, R45, RZ, PT ;  /* 0x000000ff2d00720c */ /* 0x000fe20003f86270 */
[----:B------:R-:W-:Y:S01]  /*b3e0*/  IMAD.MOV.U32 R45, RZ, RZ, R154 ;  /* 0x000000ffff2d7224 */ /* 0x000fe200078e009a */
[----:B-1----:R-:W-:Y:S01]  /*b3f0*/  IADD3 R13, R248, 0xfa, RZ ;  /* 0x000000faf80d7810 */ /* 0x002fe20007ffe0ff */
[----:B------:R-:W-:Y:S01]  /*b400*/  IMAD.MOV.U32 R53, RZ, RZ, R171 ;  /* 0x000000ffff357224 */ /* 0x000fe200078e00ab */
[----:B------:R-:W-:Y:S01]  /*b410*/  STL [R1+0x2824], R18 ;  /* 0x0028241201007387 */ /* 0x000fe20000100800 */
[----:B------:R-:W-:-:S02]  /*b420*/  IMAD R180, R251, R144, R180 ;  /* 0x00000090fbb47224 */ /* 0x000fc400078e02b4 */
[----:B------:R-:W-:Y:S01]  /*b430*/  @!P3 IMAD.IADD R155, R155, 0x1, -R251 ;  /* 0x000000019b9bb824 */ /* 0x000fe200078e0afb */
[----:B------:R-:W-:Y:S01]  /*b440*/  STL [R1+0x2828], R13 ;  /* 0x0028280d01007387 */ /* 0x000fe20000100800 */
[----:B------:R-:W-:Y:S01]  /*b450*/  @!P6 IMAD.MOV R45, RZ, RZ, -R45 ;  /* 0x000000ffff2de224 */ /* 0x000fe200078e0a2d */
[C---:B------:R-:W-:Y:S01]  /*b460*/  ISETP.GT.U32.AND P3, PT, R251.reuse, R143, PT ;  /* 0x0000008ffb00720c */ /* 0x040fe20003f64070 */
[----:B------:R-:W-:Y:S01]  /*b470*/  @!P5 IMAD.MOV R53, RZ, RZ, -R53 ;  /* 0x000000ffff35d224 */ /* 0x000fe200078e0a35 */
[C---:B------:R-:W-:Y:S01]  /*b480*/  ISETP.GT.U32.AND P6, PT, R251.reuse, R155, PT ;  /* 0x0000009bfb00720c */ /* 0x040fe20003fc4070 */
[----:B------:R-:W-:Y:S01]  /*b490*/  IMAD.MOV R145, RZ, RZ, -R145 ;  /* 0x000000ffff917224 */ /* 0x000fe200078e0a91 */
[----:B------:R1:W-:Y:S01]  /*b4a0*/  STL [R1+0x388], R45 ;  /* 0x0003882d01007387 */ /* 0x0003e20000100800 */
[----:B------:R-:W-:Y:S01]  /*b4b0*/  ISETP.GT.U32.AND P5, PT, R251, R197, PT ;  /* 0x000000c5fb00720c */ /* 0x000fe20003fa4070 */
[----:B------:R-:W-:Y:S02]  /*b4c0*/  IMAD.HI.U32 R144, R93, R183, RZ ;  /* 0x000000b75d907227 */ /* 0x000fe400078e00ff */
[----:B------:R2:W-:Y:S02]  /*b4d0*/  STL [R1+0x3a8], R53 ;  /* 0x0003a83501007387 */ /* 0x0005e40000100800 */
[----:B------:R-:W-:-:S02]  /*b4e0*/  IMAD R178, R251, R145, R178 ;  /* 0x00000091fbb27224 */ /* 0x000fc400078e02b2 */
[----:B------:R-:W-:Y:S02]  /*b4f0*/  IMAD.MOV R144, RZ, RZ, -R144 ;  /* 0x000000ffff907224 */ /* 0x000fe400078e0a90 */
[----:B-1----:R-:W-:Y:S02]  /*b500*/  IMAD.MOV.U32 R45, RZ, RZ, R186 ;  /* 0x000000ffff2d7224 */ /* 0x002fe400078e00ba */
[----:B------:R-:W-:Y:S01]  /*b510*/  @!P6 IMAD.IADD R155, R155, 0x1, -R251 ;  /* 0x000000019b9be824 */ /* 0x000fe200078e0afb */
[----:B------:R-:W-:Y:S01]  /*b520*/  ISETP.GE.AND P6, PT, R39, RZ, PT ;  /* 0x000000ff2700720c */ /* 0x000fe20003fc6270 */
[----:B------:R-:W-:Y:S01]  /*b530*/  @!P4 IMAD.MOV R45, RZ, RZ, -R45 ;  /* 0x000000ffff2dc224 */ /* 0x000fe200078e0a2d */
[----:B------:R-:W-:Y:S01]  /*b540*/  ISETP.GT.U32.AND P4, PT, R251, R196, PT ;  /* 0x000000c4fb00720c */ /* 0x000fe20003f84070 */
[--C-:B------:R-:W-:Y:S01]  /*b550*/  @!P5 IMAD.IADD R197, R197, 0x1, -R251.reuse ;  /* 0x00000001c5c5d824 */ /* 0x100fe200078e0afb */
[----:B------:R-:W-:Y:S01]  /*b560*/  ISETP.GE.AND P5, PT, R11, RZ, PT ;  /* 0x000000ff0b00720c */ /* 0x000fe20003fa6270 */
[----:B------:R-:W-:Y:S01]  /*b570*/  @!P3 IMAD.IADD R143, R143, 0x1, -R251 ;  /* 0x000000018f8fb824 */ /* 0x000fe200078e0afb */
[C---:B------:R-:W-:Y:S01]  /*b580*/  ISETP.GT.U32.AND P3, PT, R251.reuse, R172, PT ;  /* 0x000000acfb00720c */ /* 0x040fe20003f64070 */
[----:B--2---:R-:W-:Y:S01]  /*b590*/  IMAD.MOV.U32 R53, RZ, RZ, R155 ;  /* 0x000000ffff357224 */ /* 0x004fe200078e009b */
[----:B------:R1:W-:Y:S01]  /*b5a0*/  STL [R1+0x39c], R45 ;  /* 0x00039c2d01007387 */ /* 0x0003e20000100800 */
[C---:B------:R-:W-:Y:S01]  /*b5b0*/  IADD3 R11, R248.reuse, 0xfc, RZ ;  /* 0x000000fcf80b7810 */ /* 0x040fe20007ffe0ff */
[----:B------:R-:W-:Y:S01]  /*b5c0*/  IMAD R183, R251, R144, R183 ;  /* 0x00000090fbb77224 */ /* 0x000fe200078e02b7 */
[----:B------:R-:W-:Y:S01]  /*b5d0*/  IADD3 R39, R248, 0xfd, RZ ;  /* 0x000000fdf8277810 */ /* 0x000fe20007ffe0ff */
[----:B------:R-:W-:-:S03]  /*b5e0*/  IMAD.HI.U32 R144, R93, R177, RZ ;  /* 0x000000b15d907227 */ /* 0x000fc600078e00ff */
[----:B------:R-:W-:Y:S01]  /*b5f0*/  IABS R155, R39 ;  /* 0x00000027009b7213 */ /* 0x000fe20000000000 */
[----:B------:R-:W-:Y:S01]  /*b600*/  @!P4 IMAD.IADD R196, R196, 0x1, -R251 ;  /* 0x00000001c4c4c824 */ /* 0x000fe200078e0afb */
[C---:B------:R-:W-:Y:S01]  /*b610*/  ISETP.GT.U32.AND P4, PT, R251.reuse, R197, PT ;  /* 0x000000c5fb00720c */ /* 0x040fe20003f84070 */
[----:B------:R-:W-:Y:S01]  /*b620*/  @!P6 IMAD.MOV R143, RZ, RZ, -R143 ;  /* 0x000000ffff8fe224 */ /* 0x000fe200078e0a8f */
[----:B-1----:R-:W-:Y:S01]  /*b630*/  IADD3 R45, R248, 0xfb, RZ ;  /* 0x000000fbf82d7810 */ /* 0x002fe20007ffe0ff */
[----:B------:R-:W-:Y:S01]  /*b640*/  @!P3 IMAD.IADD R172, R172, 0x1, -R251 ;  /* 0x00000001acacb824 */ /* 0x000fe200078e0afb */
[C---:B------:R-:W-:Y:S01]  /*b650*/  ISETP.GT.U32.AND P6, PT, R251.reuse, R196, PT ;  /* 0x000000c4fb00720c */ /* 0x040fe20003fc4070 */
[----:B------:R-:W-:Y:S01]  /*b660*/  @!P5 IMAD.MOV R53, RZ, RZ, -R53 ;  /* 0x000000ffff35d224 */ /* 0x000fe200078e0a35 */
[----:B------:R-:W-:Y:S01]  /*b670*/  ISETP.GE.AND P5, PT, R44, RZ, PT ;  /* 0x000000ff2c00720c */ /* 0x000fe20003fa6270 */
[----:B------:R-:W-:Y:S01]  /*b680*/  STL [R1+0x280c], R45 ;  /* 0x00280c2d01007387 */ /* 0x000fe20000100800 */
[----:B------:R-:W-:Y:S01]  /*b690*/  ISETP.GT.U32.AND P3, PT, R251, R172, PT ;  /* 0x000000acfb00720c */ /* 0x000fe20003f64070 */
[----:B------:R-:W-:Y:S01]  /*b6a0*/  IMAD.MOV R144, RZ, RZ, -R144 ;  /* 0x000000ffff907224 */ /* 0x000fe200078e0a90 */
[----:B------:R-:W-:Y:S01]  /*b6b0*/  IADD3 R44, R248, 0x100, RZ ;  /* 0x00000100f82c7810 */ /* 0x000fe20007ffe0ff */
[----:B------:R-:W-:Y:S01]  /*b6c0*/  STL [R1+0x2810], R11 ;  /* 0x0028100b01007387 */ /* 0x000fe20000100800 */
[----:B------:R-:W-:-:S03]  /*b6d0*/  IMAD.HI.U32 R145, R93, R179, RZ ;  /* 0x000000b35d917227 */ /* 0x000fc600078e00ff */
[----:B------:R-:W-:Y:S01]  /*b6e0*/  STL.64 [R1+0x2e08], R142 ;  /* 0x002e088e01007387 */ /* 0x000fe20000100a00 */
[--C-:B------:R-:W-:Y:S01]  /*b6f0*/  @!P4 IMAD.IADD R197, R197, 0x1, -R251.reuse ;  /* 0x00000001c5c5c824 */ /* 0x100fe200078e0afb */
[C---:B------:R-:W-:Y:S01]  /*b700*/  ISETP.GT.U32.AND P4, PT, R251.reuse, R158, PT ;  /* 0x0000009efb00720c */ /* 0x040fe20003f84070 */
[--C-:B------:R-:W-:Y:S01]  /*b710*/  @!P6 IMAD.IADD R196, R196, 0x1, -R251.reuse ;  /* 0x00000001c4c4e824 */ /* 0x100fe200078e0afb */
[----:B------:R-:W-:Y:S01]  /*b720*/  ISETP.GT.U32.AND P6, PT, R251, R170, PT ;  /* 0x000000aafb00720c */ /* 0x000fe20003fc4070 */
[----:B------:R-:W-:Y:S01]  /*b730*/  STL [R1+0x2814], R39 ;  /* 0x0028142701007387 */ /* 0x000fe20000100800 */
[----:B------:R-:W-:Y:S01]  /*b740*/  @!P3 IMAD.IADD R172, R172, 0x1, -R251 ;  /* 0x00000001acacb824 */ /* 0x000fe200078e0afb */
[----:B------:R-:W-:Y:S01]  /*b750*/  ISETP.GE.AND P3, PT, R31, RZ, PT ;  /* 0x000000ff1f00720c */ /* 0x000fe20003f66270 */
[----:B------:R-:W-:Y:S01]  /*b760*/  IMAD.MOV.U32 R31, RZ, RZ, R196 ;  /* 0x000000ffff1f7224 */ /* 0x000fe200078e00c4 */
[----:B------:R-:W-:Y:S01]  /*b770*/  STL [R1+0x384], R53 ;  /* 0x0003843501007387 */ /* 0x000fe20000100800 */
[----:B------:R-:W-:-:S02]  /*b780*/  IMAD R177, R251, R144, R177 ;  /* 0x00000090fbb17224 */ /* 0x000fc400078e02b1 */
[----:B------:R-:W-:-:S04]  /*b790*/  IMAD.HI.U32 R144, R93, R165, RZ ;  /* 0x000000a55d907227 */ /* 0x000fc800078e00ff */
[----:B------:R-:W-:Y:S01]  /*b7a0*/  @!P4 IMAD.IADD R158, R158, 0x1, -R251 ;  /* 0x000000019e9ec824 */ /* 0x000fe200078e0afb */
[----:B------:R-:W-:Y:S01]  /*b7b0*/  ISETP.GE.AND P4, PT, R6, RZ, PT ;  /* 0x000000ff0600720c */ /* 0x000fe20003f86270 */
[----:B------:R-:W-:Y:S02]  /*b7c0*/  IMAD.MOV.U32 R6, RZ, RZ, R197 ;  /* 0x000000ffff067224 */ /* 0x000fe400078e00c5 */
[----:B------:R-:W-:Y:S02]  /*b7d0*/  @!P6 IMAD.IADD R170, R170, 0x1, -R251 ;  /* 0x00000001aaaae824 */ /* 0x000fe400078e0afb */
[----:B------:R-:W-:Y:S01]  /*b7e0*/  @!P5 IMAD.MOV R6, RZ, RZ, -R6 ;  /* 0x000000ffff06d224 */ /* 0x000fe200078e0a06 */
[C---:B------:R-:W-:Y:S01]  /*b7f0*/  ISETP.GT.U32.AND P5, PT, R251.reuse, R158, PT ;  /* 0x0000009efb00720c */ /* 0x040fe20003fa4070 */
[----:B------:R-:W-:Y:S01]  /*b800*/  @!P3 IMAD.MOV R31, RZ, RZ, -R31 ;  /* 0x000000ffff1fb224 */ /* 0x000fe200078e0a1f */
[C---:B------:R-:W-:Y:S01]  /*b810*/  ISETP.GT.U32.AND P6, PT, R251.reuse, R170, PT ;  /* 0x000000aafb00720c */ /* 0x040fe20003fc4070 */
[----:B------:R-:W-:Y:S01]  /*b820*/  IMAD.MOV R144, RZ, RZ, -R144 ;  /* 0x000000ffff907224 */ /* 0x000fe200078e0a90 */
[----:B------:R1:W-:Y:S01]  /*b830*/  STL [R1+0x2a8], R6 ;  /* 0x0002a80601007387 */ /* 0x0003e20000100800 */
[----:B------:R-:W-:Y:S01]  /*b840*/  ISETP.GT.U32.AND P3, PT, R251, R156, PT ;  /* 0x0000009cfb00720c */ /* 0x000fe20003f64070 */
[----:B------:R-:W-:-:S02]  /*b850*/  IMAD.MOV R145, RZ, RZ, -R145 ;  /* 0x000000ffff917224 */ /* 0x000fc400078e0a91 */
[----:B------:R2:W-:Y:S01]  /*b860*/  STL [R1+0x2a4], R31 ;  /* 0x0002a41f01007387 */ /* 0x0005e20000100800 */
[C---:B------:R-:W-:Y:S02]  /*b870*/  IMAD R165, R251.reuse, R144, R165 ;  /* 0x00000090fba57224 */ /* 0x040fe400078e02a5 */
[C---:B------:R-:W-:Y:S02]  /*b880*/  IMAD R179, R251.reuse, R145, R179 ;  /* 0x00000091fbb37224 */ /* 0x040fe400078e02b3 */
[--C-:B------:R-:W-:Y:S01]  /*b890*/  @!P5 IMAD.IADD R158, R158, 0x1, -R251.reuse ;  /* 0x000000019e9ed824 */ /* 0x100fe200078e0afb */
[C---:B------:R-:W-:Y:S01]  /*b8a0*/  ISETP.GT.U32.AND P5, PT, R251.reuse, R182, PT ;  /* 0x000000b6fb00720c */ /* 0x040fe20003fa4070 */
[----:B-1----:R-:W-:Y:S02]  /*b8b0*/  IMAD.MOV.U32 R6, RZ, RZ, R172 ;  /* 0x000000ffff067224 */ /* 0x002fe400078e00ac */
[--C-:B------:R-:W-:Y:S01]  /*b8c0*/  @!P6 IMAD.IADD R170, R170, 0x1, -R251.reuse ;  /* 0x00000001aaaae824 */ /* 0x100fe200078e0afb */
[----:B------:R-:W-:Y:S01]  /*b8d0*/  ISETP.GE.AND P6, PT, R52, RZ, PT ;  /* 0x000000ff3400720c */ /* 0x000fe20003fc6270 */
[----:B------:R-:W-:Y:S01]  /*b8e0*/  @!P4 IMAD.MOV R6, RZ, RZ, -R6 ;  /* 0x000000ffff06c224 */ /* 0x000fe200078e0a06 */
[----:B------:R-:W-:Y:S01]  /*b8f0*/  ISETP.GT.U32.AND P4, PT, R251, R157, PT ;  /* 0x0000009dfb00720c */ /* 0x000fe20003f84070 */
[----:B------:R-:W-:Y:S01]  /*b900*/  @!P3 IMAD.IADD R156, R156, 0x1, -R251 ;  /* 0x000000019c9cb824 */ /* 0x000fe200078e0afb */
[----:B------:R-:W-:Y:S01]  /*b910*/  ISETP.GE.AND P3, PT, R50, RZ, PT ;  /* 0x000000ff3200720c */ /* 0x000fe20003f66270 */
[----:B------:R-:W-:Y:S01]  /*b920*/  IMAD.MOV.U32 R50, RZ, RZ, R158 ;  /* 0x000000ffff327224 */ /* 0x000fe200078e009e */
[----:B--2---:R-:W-:Y:S01]  /*b930*/  IADD3 R31, R248, 0xfe, RZ ;  /* 0x000000fef81f7810 */ /* 0x004fe20007ffe0ff */
[----:B------:R1:W-:Y:S01]  /*b940*/  STL [R1+0x378], R6 ;  /* 0x0003780601007387 */ /* 0x0003e20000100800 */
[----:B------:R-:W-:-:S02]  /*b950*/  IMAD.HI.U32 R144, R93, R176, RZ ;  /* 0x000000b05d907227 */ /* 0x000fc400078e00ff */
[----:B------:R-:W-:Y:S01]  /*b960*/  IABS R172, R31 ;  /* 0x0000001f00ac7213 */ /* 0x000fe20000000000 */
[----:B------:R-:W-:Y:S01]  /*b970*/  STL [R1+0x27fc], R31 ;  /* 0x0027fc1f01007387 */ /* 0x000fe20000100800 */
[--C-:B------:R-:W-:Y:S02]  /*b980*/  @!P5 IMAD.IADD R182, R182, 0x1, -R251.reuse ;  /* 0x00000001b6b6d824 */ /* 0x100fe400078e0afb */
[----:B------:R-:W-:Y:S02]  /*b990*/  @!P6 IMAD.MOV R50, RZ, RZ, -R50 ;  /* 0x000000ffff32e224 */ /* 0x000fe400078e0a32 */
[----:B------:R-:W-:Y:S01]  /*b9a0*/  @!P4 IMAD.IADD R157, R157, 0x1, -R251 ;  /* 0x000000019d9dc824 */ /* 0x000fe200078e0afb */
[----:B-1----:R-:W-:Y:S01]  /*b9b0*/  IADD3 R6, R248, 0xff, RZ ;  /* 0x000000fff8067810 */ /* 0x002fe20007ffe0ff */
[----:B------:R-:W-:Y:S01]  /*b9c0*/  IMAD.MOV R144, RZ, RZ, -R144 ;  /* 0x000000ffff907224 */ /* 0x000fe200078e0a90 */
[----:B------:R-:W-:Y:S01]  /*b9d0*/  ISETP.GT.U32.AND P4, PT, R251, R156, PT ;  /* 0x0000009cfb00720c */ /* 0x000fe20003f84070 */
[----:B------:R-:W-:Y:S01]  /*b9e0*/  IMAD.HI.U32 R146, R93, R167, RZ ;  /* 0x000000a75d927227 */ /* 0x000fe200078e00ff */
[C---:B------:R-:W-:Y:S01]  /*b9f0*/  ISETP.GT.U32.AND P5, PT, R251.reuse, R157, PT ;  /* 0x0000009dfb00720c */ /* 0x040fe20003fa4070 */
[----:B------:R-:W-:Y:S01]  /*ba00*/  STL [R1+0x2804], R6 ;  /* 0x0028040601007387 */ /* 0x000fe20000100800 */
[C---:B------:R-:W-:Y:S01]  /*ba10*/  ISETP.GT.U32.AND P6, PT, R251.reuse, R182, PT ;  /* 0x000000b6fb00720c */ /* 0x040fe20003fc4070 */
[----:B------:R-:W-:-:S02]  /*ba20*/  IMAD R176, R251, R144, R176 ;  /* 0x00000090fbb07224 */ /* 0x000fc400078e02b0 */
[----:B------:R-:W-:Y:S01]  /*ba30*/  STL [R1+0x2808], R44 ;  /* 0x0028082c01007387 */ /* 0x000fe20000100800 */
[----:B------:R-:W-:-:S03]  /*ba40*/  IMAD.HI.U32 R145, R93, R166, RZ ;  /* 0x000000a65d917227 */ /* 0x000fc600078e00ff */
[----:B------:R1:W-:Y:S01]  /*ba50*/  STL [R1+0x380], R50 ;  /* 0x0003803201007387 */ /* 0x0003e20000100800 */
[----:B------:R-:W-:Y:S01]  /*ba60*/  IMAD.MOV R146, RZ, RZ, -R146 ;  /* 0x000000ffff927224 */ /* 0x000fe200078e0a92 */
[----:B------:R-:W-:Y:S01]  /*ba70*/  IADD3 R145, -R145, RZ, RZ ;  /* 0x000000ff91917210 */ /* 0x000fe20007ffe1ff */
[--C-:B------:R-:W-:Y:S01]  /*ba80*/  @!P4 IMAD.IADD R156, R156, 0x1, -R251.reuse ;  /* 0x000000019c9cc824 */ /* 0x100fe200078e0afb */
[----:B------:R-:W-:Y:S01]  /*ba90*/  ISETP.GE.AND P4, PT, R30, RZ, PT ;  /* 0x000000ff1e00720c */ /* 0x000fe20003f86270 */
[--C-:B------:R-:W-:Y:S01]  /*baa0*/  @!P5 IMAD.IADD R157, R157, 0x1, -R251.reuse ;  /* 0x000000019d9dd824 */ /* 0x100fe200078e0afb */
[----:B------:R-:W-:Y:S01]  /*bab0*/  ISETP.GT.U32.AND P5, PT, R251, R159, PT ;  /* 0x0000009ffb00720c */ /* 0x000fe20003fa4070 */
[----:B------:R-:W-:Y:S01]  /*bac0*/  @!P6 IMAD.IADD R182, R182, 0x1, -R251 ;  /* 0x00000001b6b6e824 */ /* 0x000fe200078e0afb */
[----:B------:R-:W-:Y:S01]  /*bad0*/  ISETP.GE.AND P6, PT, R27, RZ, PT ;  /* 0x000000ff1b00720c */ /* 0x000fe20003fc6270 */
[C---:B------:R-:W-:Y:S01]  /*bae0*/  IMAD R167, R251.reuse, R146, R167 ;  /* 0x00000092fba77224 */ /* 0x040fe200078e02a7 */
[C---:B------:R-:W-:Y:S01]  /*baf0*/  IADD3 R30, R248.reuse, 0x101, RZ ;  /* 0x00000101f81e7810 */ /* 0x040fe20007ffe0ff */
[----:B-1----:R-:W-:Y:S01]  /*bb00*/  IMAD.MOV.U32 R50, RZ, RZ, R170 ;  /* 0x000000ffff327224 */ /* 0x002fe200078e00aa */
[----:B------:R-:W-:Y:S01]  /*bb10*/  IADD3 R27, R248, 0x102, RZ ;  /* 0x00000102f81b7810 */ /* 0x000fe20007ffe0ff */
[C---:B------:R-:W-:Y:S01]  /*bb20*/  IMAD R166, R251.reuse, R145, R166 ;  /* 0x00000091fba67224 */ /* 0x040fe200078e02a6 */
[----:B------:R-:W-:Y:S01]  /*bb30*/  IABS R170, R30 ;  /* 0x0000001e00aa7213 */ /* 0x000fe20000000000 */
[----:B------:R-:W-:Y:S01]  /*bb40*/  @!P3 IMAD.MOV R50, RZ, RZ, -R50 ;  /* 0x000000ffff32b224 */ /* 0x000fe200078e0a32 */
[----:B------:R-:W-:Y:S01]  /*bb50*/  ISETP.GT.U32.AND P3, PT, R251, R184, PT ;  /* 0x000000b8fb00720c */ /* 0x000fe20003f64070 */
[----:B------:R-:W-:-:S03]  /*bb60*/  IMAD.HI.U32 R144, R93, R193, RZ ;  /* 0x000000c15d907227 */ /* 0x000fc600078e00ff */
[----:B------:R1:W-:Y:S01]  /*bb70*/  STL [R1+0x37c], R50 ;  /* 0x00037c3201007387 */ /* 0x0003e20000100800 */
[--C-:B------:R-:W-:Y:S02]  /*bb80*/  @!P5 IMAD.IADD R159, R159, 0x1, -R251.reuse ;  /* 0x000000019f9fd824 */ /* 0x100fe400078e0afb */
[----:B------:R-:W-:Y:S01]  /*bb90*/  IMAD.MOV R144, RZ, RZ, -R144 ;  /* 0x000000ffff907224 */ /* 0x000fe200078e0a90 */
[----:B------:R-:W-:Y:S01]  /*bba0*/  STL [R1+0x27f8], R30 ;  /* 0x0027f81e01007387 */ /* 0x000fe20000100800 */
[----:B------:R-:W-:Y:S01]  /*bbb0*/  IMAD.HI.U32 R146, R93, R160, RZ ;  /* 0x000000a05d927227 */ /* 0x000fe200078e00ff */
[----:B------:R-:W-:Y:S02]  /*bbc0*/  ISETP.GT.U32.AND P5, PT, R251, R159, PT ;  /* 0x0000009ffb00720c */ /* 0x000fe40003fa4070 */
[----:B------:R-:W-:Y:S01]  /*bbd0*/  STL [R1+0x2800], R27 ;  /* 0x0028001b01007387 */ /* 0x000fe20000100800 */
[----:B------:R-:W-:Y:S01]  /*bbe0*/  @!P3 IMAD.IADD R184, R184, 0x1, -R251 ;  /* 0x00000001b8b8b824 */ /* 0x000fe200078e0afb */
[----:B------:R-:W-:Y:S01]  /*bbf0*/  ISETP.GE.AND P3, PT, R29, RZ, PT ;  /* 0x000000ff1d00720c */ /* 0x000fe20003f66270 */
[----:B-1----:R-:W-:-:S02]  /*bc00*/  IMAD.MOV.U32 R50, RZ, RZ, R156 ;  /* 0x000000ffff327224 */ /* 0x002fc400078e009c */
[----:B------:R-:W-:Y:S01]  /*bc10*/  IMAD.MOV.U32 R29, RZ, RZ, R157 ;  /* 0x000000ffff1d7224 */ /* 0x000fe200078e009d */
[----:B------:R-:W-:Y:S01]  /*bc20*/  IABS R157, R27 ;  /* 0x0000001b009d7213 */ /* 0x000fe20000000000 */
[----:B------:R-:W-:Y:S01]  /*bc30*/  @!P4 IMAD.MOV R50, RZ, RZ, -R50 ;  /* 0x000000ffff32c224 */ /* 0x000fe200078e0a32 */
[C---:B------:R-:W-:Y:S01]  /*bc40*/  ISETP.GT.U32.AND P4, PT, R251.reuse, R184, PT ;  /* 0x000000b8fb00720c */ /* 0x040fe20003f84070 */
[----:B------:R-:W-:Y:S01]  /*bc50*/  @!P6 IMAD.MOV R29, RZ, RZ, -R29 ;  /* 0x000000ffff1de224 */ /* 0x000fe200078e0a1d */
[----:B------:R-:W-:Y:S01]  /*bc60*/  ISETP.GT.U32.AND P6, PT, R251, R181, PT ;  /* 0x000000b5fb00720c */ /* 0x000fe20003fc4070 */
[----:B------:R-:W-:Y:S01]  /*bc70*/  @!P5 IMAD.IADD R159, R159, 0x1, -R251 ;  /* 0x000000019f9fd824 */ /* 0x000fe200078e0afb */
[----:B------:R-:W-:Y:S01]  /*bc80*/  STL [R1+0x364], R50 ;  /* 0x0003643201007387 */ /* 0x000fe20000100800 */
[C---:B------:R-:W-:Y:S01]  /*bc90*/  ISETP.GT.U32.AND P5, PT, R251.reuse, R192, PT ;  /* 0x000000c0fb00720c */ /* 0x040fe20003fa4070 */
[----:B------:R-:W-:Y:S02]  /*bca0*/  IMAD R193, R251, R144, R193 ;  /* 0x00000090fbc17224 */ /* 0x000fe400078e02c1 */
[----:B------:R1:W-:Y:S01]  /*bcb0*/  STL [R1+0x374], R29 ;  /* 0x0003741d01007387 */ /* 0x0003e20000100800 */
[----:B------:R-:W-:-:S04]  /*bcc0*/  IMAD.HI.U32 R144, R93, R169, RZ ;  /* 0x000000a95d907227 */ /* 0x000fc800078e00ff */
[--C-:B------:R-:W-:Y:S01]  /*bcd0*/  @!P4 IMAD.IADD R184, R184, 0x1, -R251.reuse ;  /* 0x00000001b8b8c824 */ /* 0x100fe200078e0afb */
[----:B------:R-:W-:Y:S01]  /*bce0*/  ISETP.GE.AND P4, PT, R4, RZ, PT ;  /* 0x000000ff0400720c */ /* 0x000fe20003f86270 */
[--C-:B------:R-:W-:Y:S01]  /*bcf0*/  @!P6 IMAD.IADD R181, R181, 0x1, -R251.reuse ;  /* 0x00000001b5b5e824 */ /* 0x100fe200078e0afb */
[----:B------:R-:W-:Y:S01]  /*bd00*/  ISETP.GE.AND P6, PT, R3, RZ, PT ;  /* 0x000000ff0300720c */ /* 0x000fe20003fc6270 */
[----:B------:R-:W-:Y:S01]  /*bd10*/  IMAD.MOV.U32 R3, RZ, RZ, R184 ;  /* 0x000000ffff037224 */ /* 0x000fe200078e00b8 */
[----:B------:R-:W-:Y:S01]  /*bd20*/  IADD3 R4, R248, 0x103, RZ ;  /* 0x00000103f8047810 */ /* 0x000fe20007ffe0ff */
[----:B-1----:R-:W-:Y:S02]  /*bd30*/  IMAD.MOV.U32 R29, RZ, RZ, R182 ;  /* 0x000000ffff1d7224 */ /* 0x002fe400078e00b6 */
[----:B------:R-:W-:Y:S02]  /*bd40*/  @!P5 IMAD.IADD R192, R192, 0x1, -R251 ;  /* 0x00000001c0c0d824 */ /* 0x000fe400078e0afb */
[----:B------:R-:W-:Y:S01]  /*bd50*/  @!P3 IMAD.MOV R29, RZ, RZ, -R29 ;  /* 0x000000ffff1db224 */ /* 0x000fe200078e0a1d */
[C---:B------:R-:W-:Y:S01]  /*bd60*/  ISETP.GT.U32.AND P3, PT, R251.reuse, R194, PT ;  /* 0x000000c2fb00720c */ /* 0x040fe20003f64070 */
[----:B------:R-:W-:Y:S01]  /*bd70*/  IMAD.MOV.U32 R50, RZ, RZ, R159 ;  /* 0x000000ffff327224 */ /* 0x000fe200078e009f */
[C---:B------:R-:W-:Y:S01]  /*bd80*/  ISETP.GT.U32.AND P5, PT, R251.reuse, R192, PT ;  /* 0x000000c0fb00720c */ /* 0x040fe20003fa4070 */
[----:B------:R-:W-:Y:S01]  /*bd90*/  @!P4 IMAD.MOV R3, RZ, RZ, -R3 ;  /* 0x000000ffff03c224 */ /* 0x000fe200078e0a03 */
[----:B------:R-:W-:Y:S01]  /*bda0*/  STL [R1+0x370], R29 ;  /* 0x0003701d01007387 */ /* 0x000fe20000100800 */
[----:B------:R-:W-:Y:S01]  /*bdb0*/  @!P6 IMAD.MOV R50, RZ, RZ, -R50 ;  /* 0x000000ffff32e224 */ /* 0x000fe200078e0a32 */
[----:B------:R-:W-:Y:S01]  /*bdc0*/  ISETP.GT.U32.AND P6, PT, R251, R180, PT ;  /* 0x000000b4fb00720c */ /* 0x000fe20003fc4070 */
[----:B------:R-:W-:Y:S01]  /*bdd0*/  IMAD.MOV R144, RZ, RZ, -R144 ;  /* 0x000000ffff907224 */ /* 0x000fe200078e0a90 */
[----:B------:R-:W-:Y:S01]  /*bde0*/  STL [R1+0x27f4], R4 ;  /* 0x0027f40401007387 */ /* 0x000fe20000100800 */
[----:B------:R-:W-:-:S02]  /*bdf0*/  IMAD.MOV R146, RZ, RZ, -R146 ;  /* 0x000000ffff927224 */ /* 0x000fc400078e0a92 */
[C---:B------:R-:W-:Y:S01]  /*be00*/  IMAD R169, R251.reuse, R144, R169 ;  /* 0x00000090fba97224 */ /* 0x040fe200078e02a9 */
[----:B------:R1:W-:Y:S01]  /*be10*/  STL [R1+0x36c], R3 ;  /* 0x00036c0301007387 */ /* 0x0003e20000100800 */
[--C-:B------:R-:W-:Y:S01]  /*be20*/  @!P3 IMAD.IADD R194, R194, 0x1, -R251.reuse ;  /* 0x00000001c2c2b824 */ /* 0x100fe200078e0afb */
[----:B------:R-:W-:Y:S01]  /*be30*/  ISETP.GT.U32.AND P3, PT, R251, R181, PT ;  /* 0x000000b5fb00720c */ /* 0x000fe20003f64070 */
[--C-:B------:R-:W-:Y:S01]  /*be40*/  @!P5 IMAD.IADD R192, R192, 0x1, -R251.reuse ;  /* 0x00000001c0c0d824 */ /* 0x100fe200078e0afb */
[----:B------:R-:W-:Y:S01]  /*be50*/  ISETP.GE.AND P5, PT, R41, RZ, PT ;  /* 0x000000ff2900720c */ /* 0x000fe20003fa6270 */
[C---:B------:R-:W-:Y:S01]  /*be60*/  IMAD R160, R251.reuse, R146, R160 ;  /* 0x00000092fba07224 */ /* 0x040fe200078e02a0 */
[----:B------:R-:W-:Y:S01]  /*be70*/  ISETP.GT.U32.AND P4, PT, R251, R194, PT ;  /* 0x000000c2fb00720c */ /* 0x000fe20003f84070 */
[----:B------:R-:W-:Y:S01]  /*be80*/  @!P6 IMAD.IADD R180, R180, 0x1, -R251 ;  /* 0x00000001b4b4e824 */ /* 0x000fe200078e0afb */
[----:B------:R-:W-:Y:S01]  /*be90*/  ISETP.GE.AND P6, PT, R10, RZ, PT ;  /* 0x000000ff0a00720c */ /* 0x000fe20003fc6270 */
[----:B------:R-:W-:Y:S01]  /*bea0*/  IMAD.HI.U32 R145, R93, R191, RZ ;  /* 0x000000bf5d917227 */ /* 0x000fe200078e00ff */
[----:B-1----:R-:W-:-:S02]  /*beb0*/  IADD3 R3, R248, 0x104, RZ ;  /* 0x00000104f8037810 */ /* 0x002fc40007ffe0ff */
[C---:B------:R-:W-:Y:S01]  /*bec0*/  IADD3 R29, R248.reuse, 0x105, RZ ;  /* 0x00000105f81d7810 */ /* 0x040fe20007ffe0ff */
[----:B------:R-:W-:Y:S01]  /*bed0*/  IMAD.MOV R145, RZ, RZ, -R145 ;  /* 0x000000ffff917224 */ /* 0x000fe200078e0a91 */
[----:B------:R-:W-:Y:S01]  /*bee0*/  IABS R184, R3 ;  /* 0x0000000300b87213 */ /* 0x000fe20000000000 */
[--C-:B------:R-:W-:Y:S01]  /*bef0*/  @!P3 IMAD.IADD R181, R181, 0x1, -R251.reuse ;  /* 0x00000001b5b5b824 */ /* 0x100fe200078e0afb */
[----:B------:R-:W-:Y:S01]  /*bf00*/  ISETP.GE.AND P3, PT, R43, RZ, PT ;  /* 0x000000ff2b00720c */ /* 0x000fe20003f66270 */
[----:B------:R-:W-:Y:S01]  /*bf10*/  STL [R1+0x27e4], R3 ;  /* 0x0027e40301007387 */ /* 0x000fe20000100800 */
[----:B------:R-:W-:Y:S01]  /*bf20*/  IADD3 R43, R248, 0x108, RZ ;  /* 0x00000108f82b7810 */ /* 0x000fe20007ffe0ff */
[----:B------:R-:W-:Y:S01]  /*bf30*/  @!P4 IMAD.IADD R194, R194, 0x1, -R251 ;  /* 0x00000001c2c2c824 */ /* 0x000fe200078e0afb */
[C---:B------:R-:W-:Y:S01]  /*bf40*/  ISETP.GT.U32.AND P4, PT, R251.reuse, R178, PT ;  /* 0x000000b2fb00720c */ /* 0x040fe20003f84070 */
[----:B------:R-:W-:Y:S01]  /*bf50*/  IMAD.MOV.U32 R10, RZ, RZ, R181 ;  /* 0x000000ffff0a7224 */ /* 0x000fe200078e00b5 */
[----:B------:R-:W-:Y:S01]  /*bf60*/  STL [R1+0x27ec], R29 ;  /* 0x0027ec1d01007387 */ /* 0x000fe20000100800 */
[----:B------:R-:W-:Y:S01]  /*bf70*/  IMAD.MOV.U32 R41, RZ, RZ, R194 ;  /* 0x000000ffff297224 */ /* 0x000fe200078e00c2 */
[----:B------:R-:W-:Y:S01]  /*bf80*/  IABS R159, R29 ;  /* 0x0000001d009f7213 */ /* 0x000fe20000000000 */
[C---:B------:R-:W-:Y:S01]  /*bf90*/  IMAD R191, R251.reuse, R145, R191 ;  /* 0x00000091fbbf7224 */ /* 0x040fe200078e02bf */
[----:B------:R-:W-:Y:S01]  /*bfa0*/  STL [R1+0x344], R50 ;  /* 0x0003443201007387 */ /* 0x000fe20000100800 */
[----:B------:R-:W-:Y:S01]  /*bfb0*/  @!P5 IMAD.MOV R41, RZ, RZ, -R41 ;  /* 0x000000ffff29d224 */ /* 0x000fe200078e0a29 */
[C---:B------:R-:W-:Y:S01]  /*bfc0*/  ISETP.GT.U32.AND P5, PT, R251.reuse, R183, PT ;  /* 0x000000b7fb00720c */ /* 0x040fe20003fa4070 */
[----:B------:R-:W-:Y:S01]  /*bfd0*/  @!P3 IMAD.MOV R10, RZ, RZ, -R10 ;  /* 0x000000ffff0ab224 */ /* 0x000fe200078e0a0a */
[----:B------:R-:W-:Y:S01]  /*bfe0*/  ISETP.GT.U32.AND P3, PT, R251, R180, PT ;  /* 0x000000b4fb00720c */ /* 0x000fe20003f64070 */
[----:B------:R-:W-:-:S03]  /*bff0*/  IMAD.HI.U32 R144, R93, R175, RZ ;  /* 0x000000af5d907227 */ /* 0x000fc600078e00ff */
[----:B------:R1:W-:Y:S01]  /*c000*/  STL [R1+0x360], R10 ;  /* 0x0003600a01007387 */ /* 0x0003e20000100800 */
[----:B------:R-:W-:Y:S02]  /*c010*/  @!P4 IMAD.IADD R178, R178, 0x1, -R251 ;  /* 0x00000001b2b2c824 */ /* 0x000fe400078e0afb */
[----:B------:R-:W-:Y:S01]  /*c020*/  IMAD.MOV R144, RZ, RZ, -R144 ;  /* 0x000000ffff907224 */ /* 0x000fe200078e0a90 */
[----:B------:R-:W-:Y:S01]  /*c030*/  STL [R1+0x354], R41 ;  /* 0x0003542901007387 */ /* 0x000fe20000100800 */
[----:B------:R-:W-:Y:S01]  /*c040*/  IMAD.HI.U32 R146, R93, R174, RZ ;  /* 0x000000ae5d927227 */ /* 0x000fe200078e00ff */
[----:B------:R-:W-:-:S03]  /*c050*/  ISETP.GT.U32.AND P4, PT, R251, R178, PT ;  /* 0x000000b2fb00720c */ /* 0x000fc60003f84070 */
[--C-:B------:R-:W-:Y:S01]  /*c060*/  @!P3 IMAD.IADD R180, R180, 0x1, -R251.reuse ;  /* 0x00000001b4b4b824 */ /* 0x100fe200078e0afb */
[----:B------:R-:W-:Y:S01]  /*c070*/  ISETP.GE.AND P3, PT, R37, RZ, PT ;  /* 0x000000ff2500720c */ /* 0x000fe20003f66270 */
[----:B-1----:R-:W-:Y:S02]  /*c080*/  IMAD.MOV.U32 R10, RZ, RZ, R192 ;  /* 0x000000ffff0a7224 */ /* 0x002fe400078e00c0 */
[--C-:B------:R-:W-:Y:S02]  /*c090*/  @!P5 IMAD.IADD R183, R183, 0x1, -R251.reuse ;  /* 0x00000001b7b7d824 */ /* 0x100fe400078e0afb */
[----:B------:R-:W-:Y:S01]  /*c0a0*/  @!P6 IMAD.MOV R10, RZ, RZ, -R10 ;  /* 0x000000ffff0ae224 */ /* 0x000fe200078e0a0a */
[----:B------:R-:W-:Y:S01]  /*c0b0*/  ISETP.GE.AND P6, PT, R2, RZ, PT ;  /* 0x000000ff0200720c */ /* 0x000fe20003fc6270 */
[----:B------:R-:W-:Y:S01]  /*c0c0*/  IMAD.MOV.U32 R37, RZ, RZ, R180 ;  /* 0x000000ffff257224 */ /* 0x000fe200078e00b4 */
[----:B------:R-:W-:Y:S01]  /*c0d0*/  IADD3 R2, R248, 0x107, RZ ;  /* 0x00000107f8027810 */ /* 0x000fe20007ffe0ff */
[----:B------:R-:W-:Y:S01]  /*c0e0*/  @!P4 IMAD.IADD R178, R178, 0x1, -R251 ;  /* 0x00000001b2b2c824 */ /* 0x000fe200078e0afb */
[----:B------:R1:W-:Y:S01]  /*c0f0*/  STL [R1+0x35c], R10 ;  /* 0x00035c0a01007387 */ /* 0x0003e20000100800 */
[C---:B------:R-:W-:Y:S01]  /*c100*/  ISETP.GT.U32.AND P4, PT, R251.reuse, R177, PT ;  /* 0x000000b1fb00720c */ /* 0x040fe20003f84070 */
[C---:B------:R-:W-:Y:S01]  /*c110*/  IMAD R175, R251.reuse, R144, R175 ;  /* 0x00000090fbaf7224 */ /* 0x040fe200078e02af */
[----:B------:R-:W-:Y:S01]  /*c120*/  ISETP.GT.U32.AND P5, PT, R251, R183, PT ;  /* 0x000000b7fb00720c */ /* 0x000fe20003fa4070 */
[----:B------:R-:W-:-:S02]  /*c130*/  IMAD.MOV R146, RZ, RZ, -R146 ;  /* 0x000000ffff927224 */ /* 0x000fc400078e0a92 */
[----:B------:R-:W-:Y:S01]  /*c140*/  IMAD.HI.U32 R145, R93, R168, RZ ;  /* 0x000000a85d917227 */ /* 0x000fe200078e00ff */
[----:B-1----:R-:W-:-:S03]  /*c150*/  IADD3 R10, R248, 0x106, RZ ;  /* 0x00000106f80a7810 */ /* 0x002fc60007ffe0ff */
[----:B------:R-:W-:Y:S01]  /*c160*/  @!P6 IMAD.MOV R37, RZ, RZ, -R37 ;  /* 0x000000ffff25e224 */ /* 0x000fe200078e0a25 */
[C---:B------:R-:W-:Y:S01]  /*c170*/  ISETP.GT.U32.AND P6, PT, R251.reuse, R165, PT ;  /* 0x000000a5fb00720c */ /* 0x040fe20003fc4070 */
[----:B------:R-:W-:Y:S01]  /*c180*/  IMAD R174, R251, R146, R174 ;  /* 0x00000092fbae7224 */ /* 0x000fe200078e02ae */
[----:B------:R-:W-:Y:S01]  /*c190*/  IABS R192, R10 ;  /* 0x0000000a00c07213 */ /* 0x000fe20000000000 */
[----:B------:R-:W-:Y:S01]  /*c1a0*/  STL [R1+0x27d0], R10 ;  /* 0x0027d00a01007387 */ /* 0x000fe20000100800 */
[--C-:B------:R-:W-:Y:S02]  /*c1b0*/  @!P4 IMAD.IADD R177, R177, 0x1, -R251.reuse ;  /* 0x00000001b1b1c824 */ /* 0x100fe400078e0afb */
[--C-:B------:R-:W-:Y:S01]  /*c1c0*/  @!P5 IMAD.IADD R183, R183, 0x1, -R251.reuse ;  /* 0x00000001b7b7d824 */ /* 0x100fe200078e0afb */
[----:B------:R-:W-:Y:S01]  /*c1d0*/  STL [R1+0x27dc], R2 ;  /* 0x0027dc0201007387 */ /* 0x000fe20000100800 */
[----:B------:R-:W-:Y:S01]  /*c1e0*/  ISETP.GT.U32.AND P5, PT, R251, R179, PT ;  /* 0x000000b3fb00720c */ /* 0x000fe20003fa4070 */
[----:B------:R-:W-:Y:S01]  /*c1f0*/  IMAD.HI.U32 R144, R93, R190, RZ ;  /* 0x000000be5d907227 */ /* 0x000fe200078e00ff */
[----:B------:R-:W-:Y:S01]  /*c200*/  ISETP.GT.U32.AND P4, PT, R251, R177, PT ;  /* 0x000000b1fb00720c */ /* 0x000fe20003f84070 */
[----:B------:R-:W-:Y:S02]  /*c210*/  STL [R1+0x27e0], R43 ;  /* 0x0027e02b01007387 */ /* 0x000fe40000100800 */
[----:B------:R-:W-:-:S02]  /*c220*/  @!P6 IMAD.IADD R165, R165, 0x1, -R251 ;  /* 0x00000001a5a5e824 */ /* 0x000fc400078e0afb */
[----:B------:R1:W-:Y:S01]  /*c230*/  STL [R1+0x4b0], R37 ;  /* 0x0004b02501007387 */ /* 0x0003e20000100800 */
[----:B------:R-:W-:Y:S02]  /*c240*/  IMAD.MOV R145, RZ, RZ, -R145 ;  /* 0x000000ffff917224 */ /* 0x000fe400078e0a91 */
[----:B------:R-:W-:Y:S01]  /*c250*/  ISETP.GT.U32.AND P6, PT, R251, R165, PT ;  /* 0x000000a5fb00720c */ /* 0x000fe20003fc4070 */
[----:B------:R-:W-:Y:S02]  /*c260*/  IMAD.MOV R144, RZ, RZ, -R144 ;  /* 0x000000ffff907224 */ /* 0x000fe400078e0a90 */
[----:B------:R-:W-:Y:S02]  /*c270*/  @!P5 IMAD.IADD R179, R179, 0x1, -R251 ;  /* 0x00000001b3b3d824 */ /* 0x000fe400078e0afb */
[----:B------:R-:W-:Y:S01]  /*c280*/  @!P4 IADD3 R177, R177, -R251, RZ ;  /* 0x800000fbb1b1c210 */ /* 0x000fe20007ffe0ff */
[C---:B------:R-:W-:Y:S01]  /*c290*/  IMAD R168, R251.reuse, R145, R168 ;  /* 0x00000091fba87224 */ /* 0x040fe200078e02a8 */
[----:B------:R-:W-:Y:S01]  /*c2a0*/  ISETP.GE.AND P4, PT, R12, RZ, PT ;  /* 0x000000ff0c00720c */ /* 0x000fe20003f86270 */
[----:B-1----:R-:W-:Y:S01]  /*c2b0*/  IMAD.MOV.U32 R37, RZ, RZ, R178 ;  /* 0x000000ffff257224 */ /* 0x002fe200078e00b2 */
[----:B------:R-:W-:Y:S01]  /*c2c0*/  ISETP.GT.U32.AND P5, PT, R251, R179, PT ;  /* 0x000000b3fb00720c */ /* 0x000fe20003fa4070 */
[----:B------:R-:W-:Y:S01]  /*c2d0*/  IMAD.MOV.U32 R50, RZ, RZ, R177 ;  /* 0x000000ffff327224 */ /* 0x000fe200078e00b1 */
[----:B------:R-:W-:Y:S01]  /*c2e0*/  IADD3 R12, R248, 0x10c, RZ ;  /* 0x0000010cf80c7810 */ /* 0x000fe20007ffe0ff */
[----:B------:R-:W-:Y:S01]  /*c2f0*/  @!P3 IMAD.MOV R37, RZ, RZ, -R37 ;  /* 0x000000ffff25b224 */ /* 0x000fe200078e0a25 */
[----:B------:R-:W-:Y:S01]  /*c300*/  ISETP.GE.AND P3, PT, R21, RZ, PT ;  /* 0x000000ff1500720c */ /* 0x000fe20003f66270 */
[----:B------:R-:W-:-:S02]  /*c310*/  IMAD.MOV.U32 R21, RZ, RZ, R183 ;  /* 0x000000ffff157224 */ /* 0x000fc400078e00b7 */
[----:B------:R-:W-:Y:S01]  /*c320*/  @!P6 IMAD.IADD R165, R165, 0x1, -R251 ;  /* 0x00000001a5a5e824 */ /* 0x000fe200078e0afb */
[C---:B------:R-:W-:Y:S01]  /*c330*/  ISETP.GT.U32.AND P6, PT, R251.reuse, R176, PT ;  /* 0x000000b0fb00720c */ /* 0x040fe20003fc4070 */
[----:B------:R1:W-:Y:S01]  /*c340*/  STL [R1+0x4b4], R37 ;  /* 0x0004b42501007387 */ /* 0x0003e20000100800 */
[----:B------:R-:W-:Y:S02]  /*c350*/  IMAD R190, R251, R144, R190 ;  /* 0x00000090fbbe7224 */ /* 0x000fe400078e02be */
[----:B------:R-:W-:Y:S02]  /*c360*/  IMAD.MOV.U32 R41, RZ, RZ, R165 ;  /* 0x000000ffff297224 */ /* 0x000fe400078e00a5 */
[----:B------:R-:W-:Y:S01]  /*c370*/  @!P5 IMAD.IADD R179, R179, 0x1, -R251 ;  /* 0x00000001b3b3d824 */ /* 0x000fe200078e0afb */
[----:B------:R-:W-:Y:S01]  /*c380*/  ISETP.GT.U32.AND P5, PT, R251, R167, PT ;  /* 0x000000a7fb00720c */ /* 0x000fe20003fa4070 */
[----:B------:R-:W-:Y:S01]  /*c390*/  @!P4 IMAD.MOV R41, RZ, RZ, -R41 ;  /* 0x000000ffff29c224 */ /* 0x000fe200078e0a29 */
[----:B------:R-:W-:Y:S01]  /*c3a0*/  ISETP.GE.AND P4, PT, R20, RZ, PT ;  /* 0x000000ff1400720c */ /* 0x000fe20003f86270 */
[----:B------:R-:W-:Y:S01]  /*c3b0*/  @!P3 IMAD.MOV R21, RZ, RZ, -R21 ;  /* 0x000000ffff15b224 */ /* 0x000fe200078e0a15 */
[----:B------:R-:W-:Y:S01]  /*c3c0*/  ISETP.GE.AND P3, PT, R17, RZ, PT ;  /* 0x000000ff1100720c */ /* 0x000fe20003f66270 */
[----:B------:R-:W-:Y:S01]  /*c3d0*/  IMAD.MOV.U32 R20, RZ, RZ, R179 ;  /* 0x000000ffff147224 */ /* 0x000fe200078e00b3 */
[----:B------:R-:W-:Y:S01]  /*c3e0*/  IADD3 R17, R248, 0x10a, RZ ;  /* 0x0000010af8117810 */ /* 0x000fe20007ffe0ff */
[----:B------:R-:W-:Y:S01]  /*c3f0*/  @!P6 IMAD.IADD R176, R176, 0x1, -R251 ;  /* 0x00000001b0b0e824 */ /* 0x000fe200078e0afb */
[----:B------:R2:W-:Y:S01]  /*c400*/  STL [R1+0x358], R21 ;  /* 0x0003581501007387 */ /* 0x0005e20000100800 */
[----:B-1----:R-:W-:Y:S01]  /*c410*/  IADD3 R37, R248, 0x10b, RZ ;  /* 0x0000010bf8257810 */ /* 0x002fe20007ffe0ff */
[----:B------:R-:W-:Y:S01]  /*c420*/  IMAD.HI.U32 R144, R93, R161, RZ ;  /* 0x000000a15d907227 */ /* 0x000fe200078e00ff */
[----:B------:R-:W-:-:S02]  /*c430*/  IABS R165, R17 ;  /* 0x0000001100a57213 */ /* 0x000fc40000000000 */
[----:B------:R-:W-:Y:S01]  /*c440*/  ISETP.GT.U32.AND P6, PT, R251, R176, PT ;  /* 0x000000b0fb00720c */ /* 0x000fe20003fc4070 */
[----:B------:R-:W-:Y:S01]  /*c450*/  @!P5 IMAD.IADD R167, R167, 0x1, -R251 ;  /* 0x00000001a7a7d824 */ /* 0x000fe200078e0afb */
[----:B------:R-:W-:Y:S01]  /*c460*/  IADD3 R144, -R144, RZ, RZ ;  /* 0x000000ff90907210 */ /* 0x000fe20007ffe1ff */
[----:B------:R-:W-:Y:S01]  /*c470*/  IMAD.HI.U32 R146, R93, R173, RZ ;  /* 0x000000ad5d927227 */ /* 0x000fe200078e00ff */
[----:B------:R-:W-:Y:S02]  /*c480*/  IABS R177, R37 ;  /* 0x0000002500b17213 */ /* 0x000fe40000000000 */
[C---:B------:R-:W-:Y:S01]  /*c490*/  ISETP.GT.U32.AND P5, PT, R251.reuse, R167, PT ;  /* 0x000000a7fb00720c */ /* 0x040fe20003fa4070 */
[----:B------:R-:W-:Y:S01]  /*c4a0*/  @!P3 IMAD.MOV R50, RZ, RZ, -R50 ;  /* 0x000000ffff32b224 */ /* 0x000fe200078e0a32 */
[----:B------:R-:W-:Y:S01]  /*c4b0*/  ISETP.GE.AND P3, PT, R42, RZ, PT ;  /* 0x000000ff2a00720c */ /* 0x000fe20003f66270 */
[C---:B------:R-:W-:Y:S01]  /*c4c0*/  IMAD R161, R251.reuse, R144, R161 ;  /* 0x00000090fba17224 */ /* 0x040fe200078e02a1 */
[C---:B--2---:R-:W-:Y:S01]  /*c4d0*/  IADD3 R21, R248.reuse, 0x109, RZ ;  /* 0x00000109f8157810 */ /* 0x044fe20007ffe0ff */
[----:B------:R-:W-:Y:S01]  /*c4e0*/  IMAD.MOV R146, RZ, RZ, -R146 ;  /* 0x000000ffff927224 */ /* 0x000fe200078e0a92 */
[----:B------:R-:W-:Y:S01]  /*c4f0*/  IADD3 R42, R248, 0x10e, RZ ;  /* 0x0000010ef82a7810 */ /* 0x000fe20007ffe0ff */
[----:B------:R-:W-:Y:S01]  /*c500*/  @!P6 IMAD.IADD R176, R176, 0x1, -R251 ;  /* 0x00000001b0b0e824 */ /* 0x000fe200078e0afb */
[C---:B------:R-:W-:Y:S01]  /*c510*/  ISETP.GT.U32.AND P6, PT, R251.reuse, R193, PT ;  /* 0x000000c1fb00720c */ /* 0x040fe20003fc4070 */
[----:B------:R-:W-:Y:S01]  /*c520*/  STL [R1+0x27bc], R21 ;  /* 0x0027bc1501007387 */ /* 0x000fe20000100800 */
[----:B------:R-:W-:-:S02]  /*c530*/  IMAD R173, R251, R146, R173 ;  /* 0x00000092fbad7224 */ /* 0x000fc400078e02ad */
[----:B------:R-:W-:Y:S01]  /*c540*/  IMAD.HI.U32 R145, R93, R162, RZ ;  /* 0x000000a25d917227 */ /* 0x000fe200078e00ff */
[----:B------:R-:W-:Y:S03]  /*c550*/  STL [R1+0x27c8], R17 ;  /* 0x0027c81101007387 */ /* 0x000fe60000100800 */
[----:B------:R-:W-:Y:S01]  /*c560*/  @!P3 IMAD.MOV R20, RZ, RZ, -R20 ;  /* 0x000000ffff14b224 */ /* 0x000fe200078e0a14 */
[----:B------:R-:W-:Y:S01]  /*c570*/  ISETP.GT.U32.AND P3, PT, R251, R166, PT ;  /* 0x000000a6fb00720c */ /* 0x000fe20003f64070 */
[----:B------:R-:W-:Y:S01]  /*c580*/  STL [R1+0x27cc], R37 ;  /* 0x0027cc2501007387 */ /* 0x000fe20000100800 */
[--C-:B------:R-:W-:Y:S01]  /*c590*/  @!P5 IMAD.IADD R167, R167, 0x1, -R251.reuse ;  /* 0x00000001a7a7d824 */ /* 0x100fe200078e0afb */
[----:B------:R-:W-:Y:S01]  /*c5a0*/  ISETP.GE.AND P5, PT, R36, RZ, PT ;  /* 0x000000ff2400720c */ /* 0x000fe20003fa6270 */
[----:B------:R-:W-:Y:S01]  /*c5b0*/  @!P6 IMAD.IADD R193, R193, 0x1, -R251 ;  /* 0x00000001c1c1e824 */ /* 0x000fe200078e0afb */
[----:B------:R-:W-:Y:S01]  /*c5c0*/  STL [R1+0x348], R50 ;  /* 0x0003483201007387 */ /* 0x000fe20000100800 */
[----:B------:R-:W-:Y:S01]  /*c5d0*/  ISETP.GE.AND P6, PT, R9, RZ, PT ;  /* 0x000000ff0900720c */ /* 0x000fe20003fc6270 */
[----:B------:R-:W-:Y:S01]  /*c5e0*/  IMAD.MOV.U32 R52, RZ, RZ, R167 ;  /* 0x000000ffff347224 */ /* 0x000fe200078e00a7 */
[C---:B------:R-:W-:Y:S01]  /*c5f0*/  IADD3 R9, R248.reuse, 0x10d, RZ ;  /* 0x0000010df8097810 */ /* 0x040fe20007ffe0ff */
[----:B------:R-:W-:Y:S01]  /*c600*/  STL [R1+0x27d4], R12 ;  /* 0x0027d40c01007387 */ /* 0x000fe20000100800 */
[----:B------:R-:W-:Y:S01]  /*c610*/  IADD3 R36, R248, 0x110, RZ ;  /* 0x00000110f8247810 */ /* 0x000fe20007ffe0ff */
[----:B------:R-:W-:-:S02]  /*c620*/  IMAD.MOV R145, RZ, RZ, -R145 ;  /* 0x000000ffff917224 */ /* 0x000fc400078e0a91 */
[----:B------:R-:W-:Y:S01]  /*c630*/  @!P3 IMAD.IADD R166, R166, 0x1, -R251 ;  /* 0x00000001a6a6b824 */ /* 0x000fe200078e0afb */
[----:B------:R1:W-:Y:S01]  /*c640*/  STL [R1+0x350], R41 ;  /* 0x0003502901007387 */ /* 0x0003e20000100800 */
[C---:B------:R-:W-:Y:S02]  /*c650*/  IMAD R162, R251.reuse, R145, R162 ;  /* 0x00000091fba27224 */ /* 0x040fe400078e02a2 */
[----:B------:R-:W-:Y:S01]  /*c660*/  @!P5 IMAD.MOV R52, RZ, RZ, -R52 ;  /* 0x000000ffff34d224 */ /* 0x000fe200078e0a34 */
[----:B------:R-:W-:Y:S01]  /*c670*/  ISETP.GT.U32.AND P3, PT, R251, R166, PT ;  /* 0x000000a6fb00720c */ /* 0x000fe20003f64070 */
[----:B------:R2:W-:Y:S01]  /*c680*/  STL [R1+0x4a4], R20 ;  /* 0x0004a41401007387 */ /* 0x0005e20000100800 */
[----:B------:R-:W-:Y:S01]  /*c690*/  ISETP.GE.AND P5, PT, R51, RZ, PT ;  /* 0x000000ff3300720c */ /* 0x000fe20003fa6270 */
[----:B------:R-:W-:Y:S01]  /*c6a0*/  IMAD.HI.U32 R144, R93, R163, RZ ;  /* 0x000000a35d907227 */ /* 0x000fe200078e00ff */
[----:B-1----:R-:W-:-:S03]  /*c6b0*/  IADD3 R41, R248, 0x10f, RZ ;  /* 0x0000010ff8297810 */ /* 0x002fc60007ffe0ff */
[----:B------:R-:W-:Y:S02]  /*c6c0*/  IMAD.MOV R144, RZ, RZ, -R144 ;  /* 0x000000ffff907224 */ /* 0x000fe400078e0a90 */
[----:B------:R-:W-:Y:S01]  /*c6d0*/  IMAD.HI.U32 R147, R93, R164, RZ ;  /* 0x000000a45d937227 */ /* 0x000fe200078e00ff */
[----:B------:R-:W-:-:S03]  /*c6e0*/  IABS R167, R41 ;  /* 0x0000002900a77213 */ /* 0x000fc60000000000 */
[----:B--2---:R-:W-:Y:S01]  /*c6f0*/  IMAD.MOV.U32 R20, RZ, RZ, R176 ;  /* 0x000000ffff147224 */ /* 0x004fe200078e00b0 */
[----:B------:R-:W-:Y:S01]  /*c700*/  IABS R176, R36 ;  /* 0x0000002400b07213 */ /* 0x000fe20000000000 */
[----:B------:R-:W-:Y:S01]  /*c710*/  @!P3 IMAD.IADD R166, R166, 0x1, -R251 ;  /* 0x00000001a6a6b824 */ /* 0x000fe200078e0afb */
[C---:B------:R-:W-:Y:S01]  /*c720*/  ISETP.GT.U32.AND P3, PT, R251.reuse, R169, PT ;  /* 0x000000a9fb00720c */ /* 0x040fe20003f64070 */
[----:B------:R-:W-:Y:S01]  /*c730*/  @!P4 IMAD.MOV R20, RZ, RZ, -R20 ;  /* 0x000000ffff14c224 */ /* 0x000fe200078e0a14 */
[C---:B------:R-:W-:Y:S01]  /*c740*/  ISETP.GT.U32.AND P4, PT, R251.reuse, R193, PT ;  /* 0x000000c1fb00720c */ /* 0x040fe20003f84070 */
[----:B------:R-:W-:Y:S01]  /*c750*/  IMAD.MOV.U32 R50, RZ, RZ, R166 ;  /* 0x000000ffff327224 */ /* 0x000fe200078e00a6 */
[----:B------:R-:W-:Y:S01]  /*c760*/  IABS R166, R42 ;  /* 0x0000002a00a67213 */ /* 0x000fe20000000000 */
[C---:B------:R-:W-:Y:S01]  /*c770*/  IMAD R163, R251.reuse, R144, R163 ;  /* 0x00000090fba37224 */ /* 0x040fe200078e02a3 */
[----:B------:R1:W-:Y:S01]  /*c780*/  STL [R1+0x338], R20 ;  /* 0x0003381401007387 */ /* 0x0003e20000100800 */
[----:B------:R-:W-:Y:S01]  /*c790*/  @!P6 IMAD.MOV R50, RZ, RZ, -R50 ;  /* 0x000000ffff32e224 */ /* 0x000fe200078e0a32 */
[----:B------:R-:W-:Y:S01]  /*c7a0*/  ISETP.GT.U32.AND P6, PT, R251, R160, PT ;  /* 0x000000a0fb00720c */ /* 0x000fe20003fc4070 */
[----:B------:R-:W-:Y:S01]  /*c7b0*/  IMAD.MOV R147, RZ, RZ, -R147 ;  /* 0x000000ffff937224 */ /* 0x000fe200078e0a93 */
[----:B------:R-:W-:Y:S01]  /*c7c0*/  STL [R1+0x27a8], R9 ;  /* 0x0027a80901007387 */ /* 0x000fe20000100800 */
[----:B------:R-:W-:Y:S01]  /*c7d0*/  IMAD.HI.U32 R146, R93, R189, RZ ;  /* 0x000000bd5d927227 */ /* 0x000fe200078e00ff */
[----:B------:R-:W-:-:S02]  /*c7e0*/  IABS R144, R49 ;  /* 0x0000003100907213 */ /* 0x000fc40000000000 */
[----:B------:R-:W-:Y:S01]  /*c7f0*/  STL [R1+0x27b0], R42 ;  /* 0x0027b02a01007387 */ /* 0x000fe20000100800 */
[--C-:B------:R-:W-:Y:S01]  /*c800*/  @!P4 IMAD.IADD R193, R193, 0x1, -R251.reuse ;  /* 0x00000001c1c1c824 */ /* 0x100fe200078e0afb */
[----:B------:R-:W-:Y:S01]  /*c810*/  ISETP.GE.AND P4, PT, R35, RZ, PT ;  /* 0x000000ff2300720c */ /* 0x000fe20003f86270 */
[----:B------:R-:W-:Y:S01]  /*c820*/  @!P3 IMAD.IADD R169, R169, 0x1, -R251 ;  /* 0x00000001a9a9b824 */ /* 0x000fe200078e0afb */
[C---:B------:R-:W-:Y:S01]  /*c830*/  ISETP.GT.U32.AND P3, PT, R251.reuse, R191, PT ;  /* 0x000000bffb00720c */ /* 0x040fe20003f64070 */
[----:B------:R-:W-:Y:S01]  /*c840*/  IMAD.MOV.U32 R35, RZ, RZ, R193 ;  /* 0x000000ffff237224 */ /* 0x000fe200078e00c1 */
[----:B-1----:R-:W-:Y:S01]  /*c850*/  IADD3 R20, R248, 0x111, RZ ;  /* 0x00000111f8147810 */ /* 0x002fe20007ffe0ff */
[----:B------:R-:W-:Y:S01]  /*c860*/  @!P6 IMAD.IADD R160, R160, 0x1, -R251 ;  /* 0x00000001a0a0e824 */ /* 0x000fe200078e0afb */
[----:B------:R-:W-:Y:S01]  /*c870*/  STL [R1+0x27b8], R41 ;  /* 0x0027b82901007387 */ /* 0x000fe20000100800 */
[----:B------:R-:W-:Y:S01]  /*c880*/  @!P5 IMAD.MOV R35, RZ, RZ, -R35 ;  /* 0x000000ffff23d224 */ /* 0x000fe200078e0a23 */
[C---:B------:R-:W-:Y:S01]  /*c890*/  ISETP.GT.U32.AND P5, PT, R251.reuse, R169, PT ;  /* 0x000000a9fb00720c */ /* 0x040fe20003fa4070 */
[C---:B------:R-:W-:Y:S01]  /*c8a0*/  IMAD R164, R251.reuse, R147, R164 ;  /* 0x00000093fba47224 */ /* 0x040fe200078e02a4 */
[----:B------:R-:W-:Y:S01]  /*c8b0*/  ISETP.GT.U32.AND P6, PT, R251, R160, PT ;  /* 0x000000a0fb00720c */ /* 0x000fe20003fc4070 */
[----:B------:R-:W-:Y:S01]  /*c8c0*/  STL [R1+0x27c0], R36 ;  /* 0x0027c02401007387 */ /* 0x000fe20000100800 */
[----:B------:R-:W-:Y:S01]  /*c8d0*/  IMAD.MOV R146, RZ, RZ, -R146 ;  /* 0x000000ffff927224 */ /* 0x000fe200078e0a92 */
[----:B------:R-:W-:Y:S01]  /*c8e0*/  IABS R147, R7 ;  /* 0x0000000700937213 */ /* 0x000fe20000000000 */
[----:B------:R-:W-:Y:S01]  /*c8f0*/  IMAD.HI.U32 R145, R93, R144, RZ ;  /* 0x000000905d917227 */ /* 0x000fe200078e00ff */
[----:B------:R-:W-:Y:S03]  /*c900*/  STL [R1+0x27c4], R20 ;  /* 0x0027c41401007387 */ /* 0x000fe60000100800 */
[----:B------:R-:W-:Y:S01]  /*c910*/  @!P3 IMAD.IADD R191, R191, 0x1, -R251 ;  /* 0x00000001bfbfb824 */ /* 0x000fe200078e0afb */
[----:B------:R-:W-:Y:S01]  /*c920*/  STL [R1+0x340], R52 ;  /* 0x0003403401007387 */ /* 0x000fe20000100800 */
[----:B------:R-:W-:Y:S01]  /*c930*/  IMAD R189, R251, R146, R189 ;  /* 0x00000092fbbd7224 */ /* 0x000fe200078e02bd */
[----:B------:R-:W-:Y:S01]  /*c940*/  IABS R146, R25 ;  /* 0x0000001900927213 */ /* 0x000fe20000000000 */
[--C-:B------:R-:W-:Y:S01]  /*c950*/  @!P5 IMAD.IADD R169, R169, 0x1, -R251.reuse ;  /* 0x00000001a9a9d824 */ /* 0x100fe200078e0afb */
[C---:B------:R-:W-:Y:S01]  /*c960*/  ISETP.GT.U32.AND P3, PT, R251.reuse, R191, PT ;  /* 0x000000bffb00720c */ /* 0x040fe20003f64070 */
[----:B------:R-:W-:Y:S01]  /*c970*/  @!P6 IMAD.IADD R160, R160, 0x1, -R251 ;  /* 0x00000001a0a0e824 */ /* 0x000fe200078e0afb */
[C---:B------:R-:W-:Y:S01]  /*c980*/  ISETP.GT.U32.AND P5, PT, R251.reuse, R175, PT ;  /* 0x000000affb00720c */ /* 0x040fe20003fa4070 */
[----:B------:R-:W-:Y:S01]  /*c990*/  STL [R1+0x49c], R50 ;  /* 0x00049c3201007387 */ /* 0x000fe20000100800 */
[----:B------:R-:W-:Y:S01]  /*c9a0*/  ISETP.GT.U32.AND P6, PT, R251, R174, PT ;  /* 0x000000aefb00720c */ /* 0x000fe20003fc4070 */
[----:B------:R-:W-:-:S02]  /*c9b0*/  IMAD.MOV.U32 R51, RZ, RZ, R160 ;  /* 0x000000ffff337224 */ /* 0x000fc400078e00a0 */
[----:B------:R1:W-:Y:S01]  /*c9c0*/  STL [R1+0x494], R35 ;  /* 0x0004942301007387 */ /* 0x0003e20000100800 */
[----:B------:R-:W-:Y:S02]  /*c9d0*/  IMAD.MOV R145, RZ, RZ, -R145 ;  /* 0x000000ffff917224 */ /* 0x000fe400078e0a91 */
[----:B------:R-:W-:-:S04]  /*c9e0*/  IMAD.HI.U32 R153, R93, R146, RZ ;  /* 0x000000925d997227 */ /* 0x000fc800078e00ff */
[--C-:B------:R-:W-:Y:S01]  /*c9f0*/  @!P3 IMAD.IADD R191, R191, 0x1, -R251.reuse ;  /* 0x00000001bfbfb824 */ /* 0x100fe200078e0afb */
[----:B------:R-:W-:Y:S01]  /*ca00*/  ISETP.GE.AND P3, PT, R14, RZ, PT ;  /* 0x000000ff0e00720c */ /* 0x000fe20003f66270 */
[--C-:B------:R-:W-:Y:S01]  /*ca10*/  @!P5 IMAD.IADD R175, R175, 0x1, -R251.reuse ;  /* 0x00000001afafd824 */ /* 0x100fe200078e0afb */
[----:B------:R-:W-:Y:S01]  /*ca20*/  ISETP.GE.AND P5, PT, R34, RZ, PT ;  /* 0x000000ff2200720c */ /* 0x000fe20003fa6270 */
[----:B------:R-:W-:Y:S01]  /*ca30*/  @!P6 IMAD.IADD R174, R174, 0x1, -R251 ;  /* 0x00000001aeaee824 */ /* 0x000fe200078e0afb */
[C---:B-1----:R-:W-:Y:S01]  /*ca40*/  IADD3 R35, R248.reuse, 0x113, RZ ;  /* 0x00000113f8237810 */ /* 0x042fe20007ffe0ff */
[----:B------:R-:W-:Y:S01]  /*ca50*/  IMAD.MOV.U32 R14, RZ, RZ, R169 ;  /* 0x000000ffff0e7224 */ /* 0x000fe200078e00a9 */
[C---:B------:R-:W-:Y:S01]  /*ca60*/  ISETP.GT.U32.AND P6, PT, R251.reuse, R175, PT ;  /* 0x000000affb00720c */ /* 0x040fe20003fc4070 */
[----:B------:R-:W-:Y:S01]  /*ca70*/  IMAD.MOV.U32 R50, RZ, RZ, R191 ;  /* 0x000000ffff327224 */ /* 0x000fe200078e00bf */
[----:B------:R-:W-:Y:S01]  /*ca80*/  IADD3 R34, R248, 0x114, RZ ;  /* 0x00000114f8227810 */ /* 0x000fe20007ffe0ff */
[C---:B------:R-:W-:Y:S01]  /*ca90*/  IMAD R144, R251.reuse, R145, R144 ;  /* 0x00000091fb907224 */ /* 0x040fe200078e0290 */
[----:B------:R-:W-:Y:S01]  /*caa0*/  @!P4 IADD3 R14, -R14, RZ, RZ ;  /* 0x000000ff0e0ec210 */ /* 0x000fe20007ffe1ff */
[----:B------:R-:W-:Y:S01]  /*cab0*/  IMAD.MOV R153, RZ, RZ, -R153 ;  /* 0x000000ffff997224 */ /* 0x000fe200078e0a99 */
[C---:B------:R-:W-:Y:S01]  /*cac0*/  ISETP.GT.U32.AND P4, PT, R251.reuse, R174, PT ;  /* 0x000000aefb00720c */ /* 0x040fe20003f84070 */
[----:B------:R-:W-:Y:S01]  /*cad0*/  @!P3 IMAD.MOV R51, RZ, RZ, -R51 ;  /* 0x000000ffff33b224 */ /* 0x000fe200078e0a33 */
[----:B------:R-:W-:Y:S01]  /*cae0*/  ISETP.GT.U32.AND P3, PT, R251, R168, PT ;  /* 0x000000a8fb00720c */ /* 0x000fe20003f64070 */
[----:B------:R-:W-:Y:S01]  /*caf0*/  @!P5 IMAD.MOV R50, RZ, RZ, -R50 ;  /* 0x000000ffff32d224 */ /* 0x000fe200078e0a32 */
[----:B------:R-:W-:Y:S01]  /*cb00*/  ISETP.GE.AND P5, PT, R40, RZ, PT ;  /* 0x000000ff2800720c */ /* 0x000fe20003fa6270 */
[----:B------:R1:W-:Y:S01]  /*cb10*/  STL [R1+0x334], R14 ;  /* 0x0003340e01007387 */ /* 0x0003e20000100800 */
[----:B------:R-:W-:Y:S01]  /*cb20*/  IADD3 R40, R248, 0x116, RZ ;  /* 0x00000116f8287810 */ /* 0x000fe20007ffe0ff */
[----:B------:R-:W-:Y:S01]  /*cb30*/  @!P6 IMAD.IADD R175, R175, 0x1, -R251 ;  /* 0x00000001afafe824 */ /* 0x000fe200078e0afb */
[C---:B------:R-:W-:Y:S01]  /*cb40*/  ISETP.GT.U32.AND P6, PT, R251.reuse, R190, PT ;  /* 0x000000befb00720c */ /* 0x040fe20003fc4070 */
[----:B------:R-:W-:Y:S01]  /*cb50*/  IMAD R146, R251, R153, R146 ;  /* 0x00000099fb927224 */ /* 0x000fe200078e0292 */
[----:B------:R-:W-:Y:S01]  /*cb60*/  IABS R145, R48 ;  /* 0x0000003000917213 */ /* 0x000fe20000000000 */
[----:B------:R-:W-:Y:S01]  /*cb70*/  IMAD.HI.U32 R187, R93, R188, RZ ;  /* 0x000000bc5dbb7227 */ /* 0x000fe200078e00ff */
[----:B------:R-:W-:-:S02]  /*cb80*/  IABS R160, R35 ;  /* 0x0000002300a07213 */ /* 0x000fc40000000000 */
[----:B------:R-:W-:Y:S01]  /*cb90*/  IABS R191, R34 ;  /* 0x0000002200bf7213 */ /* 0x000fe20000000000 */
[--C-:B------:R-:W-:Y:S01]  /*cba0*/  @!P3 IMAD.IADD R168, R168, 0x1, -R251.reuse ;  /* 0x00000001a8a8b824 */ /* 0x100fe200078e0afb */
[----:B-1----:R-:W-:Y:S01]  /*cbb0*/  IADD3 R14, R248, 0x112, RZ ;  /* 0x00000112f80e7810 */ /* 0x002fe20007ffe0ff */
[----:B------:R-:W-:Y:S01]  /*cbc0*/  @!P4 IMAD.IADD R174, R174, 0x1, -R251 ;  /* 0x00000001aeaec824 */ /* 0x000fe200078e0afb */
[----:B------:R-:W-:Y:S01]  /*cbd0*/  ISETP.GE.AND P3, PT, R38, RZ, PT ;  /* 0x000000ff2600720c */ /* 0x000fe20003f66270 */
[----:B------:R-:W-:Y:S01]  /*cbe0*/  IMAD.MOV.U32 R38, RZ, RZ, R175 ;  /* 0x000000ffff267224 */ /* 0x000fe200078e00af */
[C---:B------:R-:W-:Y:S01]  /*cbf0*/  ISETP.GT.U32.AND P4, PT, R251.reuse, R161, PT ;  /* 0x000000a1fb00720c */ /* 0x040fe20003f84070 */
[----:B------:R-:W-:Y:S01]  /*cc00*/  @!P6 IMAD.IADD R190, R190, 0x1, -R251 ;  /* 0x00000001bebee824 */ /* 0x000fe200078e0afb */
[----:B------:R-:W-:Y:S01]  /*cc10*/  STL [R1+0x2794], R14 ;  /* 0x0027940e01007387 */ /* 0x000fe20000100800 */
[----:B------:R-:W-:Y:S01]  /*cc20*/  @!P5 IMAD.MOV R38, RZ, RZ, -R38 ;  /* 0x000000ffff26d224 */ /* 0x000fe200078e0a26 */
[----:B------:R-:W-:Y:S01]  /*cc30*/  ISETP.GT.U32.AND P5, PT, R251, R168, PT ;  /* 0x000000a8fb00720c */ /* 0x000fe20003fa4070 */
[----:B------:R-:W-:Y:S01]  /*cc40*/  IMAD.HI.U32 R151, R93, R145, RZ ;  /* 0x000000915d977227 */ /* 0x000fe200078e00ff */
[----:B------:R-:W-:Y:S01]  /*cc50*/  STL [R1+0x279c], R35 ;  /* 0x00279c2301007387 */ /* 0x000fe20000100800 */
[----:B------:R-:W-:-:S02]  /*cc60*/  ISETP.GT.U32.AND P6, PT, R251, R190, PT ;  /* 0x000000befb00720c */ /* 0x000fc40003fc4070 */
[----:B------:R-:W-:Y:S01]  /*cc70*/  IMAD.MOV R151, RZ, RZ, -R151 ;  /* 0x000000ffff977224 */ /* 0x000fe200078e0a97 */
[----:B------:R-:W-:Y:S01]  /*cc80*/  STL [R1+0x27a4], R34 ;  /* 0x0027a42201007387 */ /* 0x000fe20000100800 */
[----:B------:R-:W-:Y:S02]  /*cc90*/  IMAD.MOV R187, RZ, RZ, -R187 ;  /* 0x000000ffffbb7224 */ /* 0x000fe400078e0abb */
[----:B------:R-:W-:Y:S01]  /*cca0*/  @!P4 IMAD.IADD R161, R161, 0x1, -R251 ;  /* 0x00000001a1a1c824 */ /* 0x000fe200078e0afb */
[----:B------:R-:W-:Y:S01]  /*ccb0*/  STL [R1+0x330], R51 ;  /* 0x0003303301007387 */ /* 0x000fe20000100800 */
[C---:B------:R-:W-:Y:S02]  /*ccc0*/  IMAD R145, R251.reuse, R151, R145 ;  /* 0x00000097fb917224 */ /* 0x040fe400078e0291 */
[--C-:B------:R-:W-:Y:S01]  /*ccd0*/  @!P5 IMAD.IADD R168, R168, 0x1, -R251.reuse ;  /* 0x00000001a8a8d824 */ /* 0x100fe200078e0afb */
[----:B------:R-:W-:Y:S01]  /*cce0*/  STL [R1+0x32c], R50 ;  /* 0x00032c3201007387 */ /* 0x000fe20000100800 */
[C---:B------:R-:W-:Y:S01]  /*ccf0*/  ISETP.GT.U32.AND P4, PT, R251.reuse, R161, PT ;  /* 0x000000a1fb00720c */ /* 0x040fe20003f84070 */
[----:B------:R-:W-:Y:S01]  /*cd00*/  @!P6 IMAD.IADD R190, R190, 0x1, -R251 ;  /* 0x00000001bebee824 */ /* 0x000fe200078e0afb */
[----:B------:R-:W-:Y:S01]  /*cd10*/  ISETP.GE.AND P6, PT, R0, RZ, PT ;  /* 0x000000ff0000720c */ /* 0x000fe20003fc6270 */
[----:B------:R1:W-:Y:S01]  /*cd20*/  STL [R1+0x324], R38 ;  /* 0x0003242601007387 */ /* 0x0003e20000100800 */
[----:B------:R-:W-:Y:S01]  /*cd30*/  ISETP.GT.U32.AND P5, PT, R251, R162, PT ;  /* 0x000000a2fb00720c */ /* 0x000fe20003fa4070 */
[----:B------:R-:W-:Y:S01]  /*cd40*/  IMAD.HI.U32 R151, R93, R147, RZ ;  /* 0x000000935d977227 */ /* 0x000fe200078e00ff */
[----:B------:R-:W-:-:S03]  /*cd50*/  IADD3 R0, R248, 0x115, RZ ;  /* 0x00000115f8007810 */ /* 0x000fc60007ffe0ff */
[----:B------:R-:W-:Y:S02]  /*cd60*/  IMAD.MOV R151, RZ, RZ, -R151 ;  /* 0x000000ffff977224 */ /* 0x000fe400078e0a97 */
[----:B------:R-:W-:Y:S02]  /*cd70*/  IMAD R188, R251, R187, R188 ;  /* 0x000000bbfbbc7224 */ /* 0x000fe400078e02bc */
[----:B-1----:R-:W-:Y:S02]  /*cd80*/  IMAD.MOV.U32 R38, RZ, RZ, R174 ;  /* 0x000000ffff267224 */ /* 0x002fe400078e00ae */
[--C-:B------:R-:W-:Y:S01]  /*cd90*/  @!P4 IMAD.IADD R161, R161, 0x1, -R251.reuse ;  /* 0x00000001a1a1c824 */ /* 0x100fe200078e0afb */
[----:B------:R-:W-:Y:S01]  /*cda0*/  ISETP.GE.AND P4, PT, R33, RZ, PT ;  /* 0x000000ff2100720c */ /* 0x000fe20003f86270 */
[----:B------:R-:W-:Y:S01]  /*cdb0*/  @!P3 IMAD.MOV R38, RZ, RZ, -R38 ;  /* 0x000000ffff26b224 */ /* 0x000fe200078e0a26 */
[----:B------:R-:W-:Y:S01]  /*cdc0*/  ISETP.GT.U32.AND P3, PT, R251, R173, PT ;  /* 0x000000adfb00720c */ /* 0x000fe20003f64070 */
[----:B------:R-:W-:-:S02]  /*cdd0*/  @!P5 IMAD.IADD R162, R162, 0x1, -R251 ;  /* 0x00000001a2a2d824 */ /* 0x000fc400078e0afb */
[----:B------:R-:W-:Y:S01]  /*cde0*/  IMAD.MOV.U32 R33, RZ, RZ, R190 ;  /* 0x000000ffff217224 */ /* 0x000fe200078e00be */
[----:B------:R1:W-:Y:S01]  /*cdf0*/  STL [R1+0x320], R38 ;  /* 0x0003202601007387 */ /* 0x0003e20000100800 */
[----:B------:R-:W-:Y:S02]  /*ce00*/  IMAD R147, R251, R151, R147 ;  /* 0x00000097fb937224 */ /* 0x000fe400078e0293 */
[----:B------:R-:W-:Y:S01]  /*ce10*/  IMAD.HI.U32 R153, R93, R148, RZ ;  /* 0x000000945d997227 */ /* 0x000fe200078e00ff */
[----:B------:R-:W-:Y:S03]  /*ce20*/  STL [R1+0x2784], R0 ;  /* 0x0027840001007387 */ /* 0x000fe60000100800 */
[----:B------:R-:W-:Y:S01]  /*ce30*/  @!P4 IMAD.MOV R33, RZ, RZ, -R33 ;  /* 0x000000ffff21c224 */ /* 0x000fe200078e0a21 */
[----:B------:R-:W-:Y:S01]  /*ce40*/  STL [R1+0x278c], R40 ;  /* 0x00278c2801007387 */ /* 0x000fe20000100800 */
[----:B------:R-:W-:Y:S01]  /*ce50*/  @!P3 IMAD.IADD R173, R173, 0x1, -R251 ;  /* 0x00000001adadb824 */ /* 0x000fe200078e0afb */
[----:B------:R-:W-:Y:S01]  /*ce60*/  ISETP.GE.AND P3, PT, R16, RZ, PT ;  /* 0x000000ff1000720c */ /* 0x000fe20003f66270 */
[----:B------:R-:W-:Y:S01]  /*ce70*/  IMAD.MOV.U32 R16, RZ, RZ, R168 ;  /* 0x000000ffff107224 */ /* 0x000fe200078e00a8 */
[----:B-1----:R-:W-:Y:S01]  /*ce80*/  IADD3 R38, R248, 0x117, RZ ;  /* 0x00000117f8267810 */ /* 0x002fe20007ffe0ff */
[----:B------:R-:W-:Y:S01]  /*ce90*/  IMAD.HI.U32 R187, R93, R150, RZ ;  /* 0x000000965dbb7227 */ /* 0x000fe200078e00ff */
[----:B------:R-:W-:-:S02]  /*cea0*/  ISETP.GT.U32.AND P5, PT, R251, R173, PT ;  /* 0x000000adfb00720c */ /* 0x000fc40003fa4070 */
[----:B------:R-:W-:Y:S01]  /*ceb0*/  ISETP.GE.AND P4, PT, R28, RZ, PT ;  /* 0x000000ff1c00720c */ /* 0x000fe20003f86270 */
[----:B------:R-:W-:Y:S01]  /*cec0*/  @!P6 IMAD.MOV R16, RZ, RZ, -R16 ;  /* 0x000000ffff10e224 */ /* 0x000fe200078e0a10 */
[----:B------:R-:W-:Y:S01]  /*ced0*/  STL [R1+0x2790], R38 ;  /* 0x0027902601007387 */ /* 0x000fe20000100800 */
[----:B------:R-:W-:Y:S01]  /*cee0*/  ISETP.GT.U32.AND P6, PT, R251, R162, PT ;  /* 0x000000a2fb00720c */ /* 0x000fe20003fc4070 */
[----:B------:R-:W-:Y:S01]  /*cef0*/  IMAD.MOV R153, RZ, RZ, -R153 ;  /* 0x000000ffff997224 */ /* 0x000fe200078e0a99 */
[----:B------:R-:W-:Y:S01]  /*cf00*/  IADD3 R28, R248, 0x118, RZ ;  /* 0x00000118f81c7810 */ /* 0x000fe20007ffe0ff */
[----:B------:R1:W-:Y:S01]  /*cf10*/  STL [R1+0x31c], R16 ;  /* 0x00031c1001007387 */ /* 0x0003e20000100800 */
[----:B------:R-:W-:Y:S01]  /*cf20*/  IMAD.HI.U32 R151, R93, R149, RZ ;  /* 0x000000955d977227 */ /* 0x000fe200078e00ff */
[----:B------:R-:W-:Y:S02]  /*cf30*/  IABS R168, R40 ;  /* 0x0000002800a87213 */ /* 0x000fe40000000000 */
[----:B------:R2:W-:Y:S01]  /*cf40*/  STL [R1+0x318], R33 ;  /* 0x0003182101007387 */ /* 0x0005e20000100800 */
[----:B------:R-:W-:Y:S01]  /*cf50*/  @!P5 IMAD.IADD R173, R173, 0x1, -R251 ;  /* 0x00000001adadd824 */ /* 0x000fe200078e0afb */
[----:B------:R-:W-:Y:S01]  /*cf60*/  ISETP.GT.U32.AND P5, PT, R251, R164, PT ;  /* 0x000000a4fb00720c */ /* 0x000fe20003fa4070 */
[----:B------:R-:W-:-:S02]  /*cf70*/  IMAD.MOV R187, RZ, RZ, -R187 ;  /* 0x000000ffffbb7224 */ /* 0x000fc400078e0abb */
[C---:B------:R-:W-:Y:S01]  /*cf80*/  IMAD R148, R251.reuse, R153, R148 ;  /* 0x00000099fb947224 */ /* 0x040fe200078e0294 */
[----:B------:R-:W-:Y:S01]  /*cf90*/  IABS R153, R22 ;  /* 0x0000001600997213 */ /* 0x000fe20000000000 */
[----:B-1----:R-:W-:Y:S02]  /*cfa0*/  IMAD.MOV.U32 R16, RZ, RZ, R161 ;  /* 0x000000ffff107224 */ /* 0x002fe400078e00a1 */
[----:B------:R-:W-:Y:S01]  /*cfb0*/  @!P6 IMAD.IADD R162, R162, 0x1, -R251 ;  /* 0x00000001a2a2e824 */ /* 0x000fe200078e0afb */
[C---:B------:R-:W-:Y:S01]  /*cfc0*/  ISETP.GT.U32.AND P6, PT, R251.reuse, R189, PT ;  /* 0x000000bdfb00720c */ /* 0x040fe20003fc4070 */
[----:B------:R-:W-:Y:S01]  /*cfd0*/  @!P3 IMAD.MOV R16, RZ, RZ, -R16 ;  /* 0x000000ffff10b224 */ /* 0x000fe200078e0a10 */
[C---:B------:R-:W-:Y:S01]  /*cfe0*/  ISETP.GT.U32.AND P3, PT, R251.reuse, R163, PT ;  /* 0x000000a3fb00720c */ /* 0x040fe20003f64070 */
[----:B------:R-:W-:Y:S01]  /*cff0*/  IMAD.MOV R151, RZ, RZ, -R151 ;  /* 0x000000ffff977224 */ /* 0x000fe200078e0a97 */
[----:B--2---:R-:W-:Y:S01]  /*d000*/  IADD3 R33, R248, 0x11d, RZ ;  /* 0x0000011df8217810 */ /* 0x004fe20007ffe0ff */
[----:B------:R-:W-:Y:S01]  /*d010*/  @!P5 IMAD.IADD R164, R164, 0x1, -R251 ;  /* 0x00000001a4a4d824 */ /* 0x000fe200078e0afb */
[----:B------:R1:W-:Y:S01]  /*d020*/  STL [R1+0x474], R16 ;  /* 0x0004741001007387 */ /* 0x0003e20000100800 */
[C---:B------:R-:W-:Y:S01]  /*d030*/  IMAD R150, R251.reuse, R187, R150 ;  /* 0x000000bbfb967224 */ /* 0x040fe200078e0296 */
[----:B------:R-:W-:Y:S01]  /*d040*/  IABS R187, R19 ;  /* 0x0000001300bb7213 */ /* 0x000fe20000000000 */
[----:B------:R-:W-:Y:S01]  /*d050*/  IMAD R149, R251, R151, R149 ;  /* 0x00000097fb957224 */ /* 0x000fe200078e0295 */
[----:B------:R-:W-:Y:S01]  /*d060*/  STL [R1+0x2780], R28 ;  /* 0x0027801c01007387 */ /* 0x000fe20000100800 */
[----:B------:R-:W-:Y:S01]  /*d070*/  IABS R151, R23 ;  /* 0x0000001700977213 */ /* 0x000fe20000000000 */
[----:B------:R-:W-:-:S04]  /*d080*/  IMAD.HI.U32 R195, R93, R153, RZ ;  /* 0x000000995dc37227 */ /* 0x000fc800078e00ff */
[----:B------:R-:W-:Y:S01]  /*d090*/  @!P3 IMAD.IADD R163, R163, 0x1, -R251 ;  /* 0x00000001a3a3b824 */ /* 0x000fe200078e0afb */
[----:B------:R-:W-:Y:S01]  /*d0a0*/  ISETP.GE.AND P3, PT, R26, RZ, PT ;  /* 0x000000ff1a00720c */ /* 0x000fe20003f66270 */
[----:B-1----:R-:W-:Y:S01]  /*d0b0*/  IMAD.MOV.U32 R16, RZ, RZ, R173 ;  /* 0x000000ffff107224 */ /* 0x002fe200078e00ad */
[----:B------:R-:W-:Y:S01]  /*d0c0*/  IADD3 R26, R248, 0x119, RZ ;  /* 0x00000119f81a7810 */ /* 0x000fe20007ffe0ff */
[----:B------:R-:W-:Y:S01]  /*d0d0*/  @!P6 IMAD.IADD R189, R189, 0x1, -R251 ;  /* 0x00000001bdbde824 */ /* 0x000fe200078e0afb */
[C---:B------:R-:W-:Y:S01]  /*d0e0*/  ISETP.GT.U32.AND P5, PT, R251.reuse, R163, PT ;  /* 0x000000a3fb00720c */ /* 0x040fe20003fa4070 */
[----:B------:R-:W-:Y:S01]  /*d0f0*/  @!P4 IMAD.MOV R16, RZ, RZ, -R16 ;  /* 0x000000ffff10c224 */ /* 0x000fe200078e0a10 */
[----:B------:R-:W-:Y:S01]  /*d100*/  ISETP.GT.U32.AND P4, PT, R251, R164, PT ;  /* 0x000000a4fb00720c */ /* 0x000fe20003f84070 */
[----:B------:R-:W-:Y:S01]  /*d110*/  IMAD.HI.U32 R185, R93, R151, RZ ;  /* 0x000000975db97227 */ /* 0x000fe200078e00ff */
[----:B------:R-:W-:Y:S02]  /*d120*/  ISETP.GT.U32.AND P6, PT, R251, R189, PT ;  /* 0x000000bdfb00720c */ /* 0x000fe40003fc4070 */
[----:B------:R1:W-:Y:S01]  /*d130*/  STL [R1+0x314], R16 ;  /* 0x0003141001007387 */ /* 0x0003e20000100800 */
[----:B------:R-:W-:-:S02]  /*d140*/  IMAD.MOV R185, RZ, RZ, -R185 ;  /* 0x000000ffffb97224 */ /* 0x000fc400078e0ab9 */
[----:B------:R-:W-:Y:S02]  /*d150*/  IMAD.MOV R152, RZ, RZ, -R195 ;  /* 0x000000ffff987224 */ /* 0x000fe400078e0ac3 */
[----:B------:R-:W-:Y:S01]  /*d160*/  IMAD R151, R251, R185, R151 ;  /* 0x000000b9fb977224 */ /* 0x000fe200078e0297 */
[----:B------:R-:W-:Y:S01]  /*d170*/  IABS R185, R13 ;  /* 0x0000000d00b97213 */ /* 0x000fe20000000000 */
[--C-:B------:R-:W-:Y:S01]  /*d180*/  @!P5 IMAD.IADD R163, R163, 0x1, -R251.reuse ;  /* 0x00000001a3a3d824 */ /* 0x100fe200078e0afb */
[----:B------:R-:W-:Y:S01]  /*d190*/  ISETP.GT.U32.AND P5, PT, R251, R145, PT ;  /* 0x00000091fb00720c */ /* 0x000fe20003fa4070 */
[----:B------:R-:W-:Y:S01]  /*d1a0*/  @!P4 IMAD.IADD R164, R164, 0x1, -R251 ;  /* 0x00000001a4a4c824 */ /* 0x000fe200078e0afb */
[----:B------:R-:W-:Y:S01]  /*d1b0*/  ISETP.GE.AND P4, PT, R32, RZ, PT ;  /* 0x000000ff2000720c */ /* 0x000fe20003f86270 */
[----:B-1----:R-:W-:Y:S01]  /*d1c0*/  IMAD.MOV.U32 R16, RZ, RZ, R162 ;  /* 0x000000ffff107224 */ /* 0x002fe200078e00a2 */
[----:B------:R-:W-:Y:S01]  /*d1d0*/  @!P6 IADD3 R189, R189, -R251, RZ ;  /* 0x800000fbbdbde210 */ /* 0x000fe20007ffe0ff */
[C---:B------:R-:W-:Y:S01]  /*d1e0*/  IMAD R153, R251.reuse, R152, R153 ;  /* 0x00000098fb997224 */ /* 0x040fe200078e0299 */
[C---:B------:R-:W-:Y:S01]  /*d1f0*/  ISETP.GT.U32.AND P6, PT, R251.reuse, R146, PT ;  /* 0x00000092fb00720c */ /* 0x040fe20003fc4070 */
[----:B------:R-:W-:Y:S01]  /*d200*/  @!P3 IMAD.MOV R16, RZ, RZ, -R16 ;  /* 0x000000ffff10b224 */ /* 0x000fe200078e0a10 */
[----:B------:R-:W-:Y:S01]  /*d210*/  ISETP.GT.U32.AND P3, PT, R251, R144, PT ;  /* 0x00000090fb00720c */ /* 0x000fe20003f64070 */
[----:B------:R-:W-:Y:S01]  /*d220*/  IMAD.HI.U32 R195, R93, R187, RZ ;  /* 0x000000bb5dc37227 */ /* 0x000fe200078e00ff */
[----:B------:R-:W-:-:S02]  /*d230*/  IADD3 R32, R248, 0x11e, RZ ;  /* 0x0000011ef8207810 */ /* 0x000fc40007ffe0ff */
[----:B------:R1:W-:Y:S01]  /*d240*/  STL [R1+0x310], R16 ;  /* 0x0003101001007387 */ /* 0x0003e20000100800 */
[----:B------:R-:W-:Y:S01]  /*d250*/  @!P5 IMAD.IADD R145, R145, 0x1, -R251 ;  /* 0x000000019191d824 */ /* 0x000fe200078e0afb */
[----:B------:R-:W-:Y:S01]  /*d260*/  ISETP.GE.AND P5, PT, R8, RZ, PT ;  /* 0x000000ff0800720c */ /* 0x000fe20003fa6270 */
[----:B------:R-:W-:Y:S01]  /*d270*/  IMAD.MOV.U32 R8, RZ, RZ, R164 ;  /* 0x000000ffff087224 */ /* 0x000fe200078e00a4 */
[----:B------:R-:W-:Y:S01]  /*d280*/  STL [R1+0x2774], R26 ;  /* 0x0027741a01007387 */ /* 0x000fe20000100800 */
[----:B------:R-:W-:Y:S01]  /*d290*/  IABS R152, R18 ;  /* 0x0000001200987213 */ /* 0x000fe20000000000 */
[----:B------:R-:W-:Y:S02]  /*d2a0*/  IMAD.MOV R186, RZ, RZ, -R195 ;  /* 0x000000ffffba7224 */ /* 0x000fe400078e0ac3 */
[--C-:B------:R-:W-:Y:S01]  /*d2b0*/  @!P6 IMAD.IADD R146, R146, 0x1, -R251.reuse ;  /* 0x000000019292e824 */ /* 0x100fe200078e0afb */
[----:B------:R-:W-:Y:S01]  /*d2c0*/  ISETP.GT.U32.AND P6, PT, R251, R145, PT ;  /* 0x00000091fb00720c */ /* 0x000fe20003fc4070 */
[----:B------:R-:W-:Y:S01]  /*d2d0*/  @!P3 IMAD.IADD R144, R144, 0x1, -R251 ;  /* 0x000000019090b824 */ /* 0x000fe200078e0afb */
[----:B------:R-:W-:Y:S01]  /*d2e0*/  ISETP.GE.AND P3, PT, R15, RZ, PT ;  /* 0x000000ff0f00720c */ /* 0x000fe20003f66270 */
[----:B------:R-:W-:Y:S01]  /*d2f0*/  IMAD.MOV.U32 R15, RZ, RZ, R163 ;  /* 0x000000ffff0f7224 */ /* 0x000fe200078e00a3 */
[----:B-1----:R-:W-:Y:S01]  /*d300*/  IADD3 R16, R248, 0x11a, RZ ;  /* 0x0000011af8107810 */ /* 0x002fe20007ffe0ff */
[----:B------:R-:W-:-:S02]  /*d310*/  IMAD.MOV.U32 R154, RZ, RZ, R185 ;  /* 0x000000ffff9a7224 */ /* 0x000fc400078e00b9 */
[----:B------:R-:W-:Y:S01]  /*d320*/  @!P4 IMAD.MOV R15, RZ, RZ, -R15 ;  /* 0x000000ffff0fc224 */ /* 0x000fe200078e0a0f */
[----:B------:R-:W-:Y:S01]  /*d330*/  ISETP.GT.U32.AND P4, PT, R251, R144, PT ;  /* 0x00000090fb00720c */ /* 0x000fe20003f84070 */
[----:B------:R-:W-:Y:S01]  /*d340*/  STL [R1+0x277c], R16 ;  /* 0x00277c1001007387 */ /* 0x000fe20000100800 */
[----:B------:R-:W-:-:S03]  /*d350*/  IMAD.HI.U32 R185, R93, R152, RZ ;  /* 0x000000985db97227 */ /* 0x000fc600078e00ff */
[----:B------:R1:W-:Y:S01]  /*d360*/  STL [R1+0x30c], R15 ;  /* 0x00030c0f01007387 */ /* 0x0003e20000100800 */
[----:B------:R-:W-:Y:S01]  /*d370*/  @!P6 IMAD.IADD R145, R145, 0x1, -R251 ;  /* 0x000000019191e824 */ /* 0x000fe200078e0afb */
[C---:B------:R-:W-:Y:S01]  /*d380*/  ISETP.GT.U32.AND P6, PT, R251.reuse, R188, PT ;  /* 0x000000bcfb00720c */ /* 0x040fe20003fc4070 */
[----:B------:R-:W-:Y:S01]  /*d390*/  @!P3 IMAD.MOV R8, RZ, RZ, -R8 ;  /* 0x000000ffff08b224 */ /* 0x000fe200078e0a08 */
[C---:B------:R-:W-:Y:S01]  /*d3a0*/  ISETP.GT.U32.AND P3, PT, R251.reuse, R146, PT ;  /* 0x00000092fb00720c */ /* 0x040fe20003f64070 */
[----:B------:R-:W-:Y:S01]  /*d3b0*/  IMAD R187, R251, R186, R187 ;  /* 0x000000bafbbb7224 */ /* 0x000fe200078e02bb */
[----:B------:R-:W-:Y:S01]  /*d3c0*/  IADD3 R185, -R185, RZ, RZ ;  /* 0x000000ffb9b97210 */ /* 0x000fe20007ffe1ff */
[----:B------:R-:W-:Y:S01]  /*d3d0*/  IMAD.HI.U32 R171, R93, R154, RZ ;  /* 0x0000009a5dab7227 */ /* 0x000fe200078e00ff */
[----:B------:R2:W-:Y:S01]  /*d3e0*/  STL [R1+0x304], R8 ;  /* 0x0003040801007387 */ /* 0x0005e20000100800 */
[----:B------:R-:W-:Y:S02]  /*d3f0*/  IABS R186, R11 ;  /* 0x0000000b00ba7213 */ /* 0x000fe40000000000 */
[--C-:B------:R-:W-:Y:S01]  /*d400*/  @!P4 IMAD.IADD R144, R144, 0x1, -R251.reuse ;  /* 0x000000019090c824 */ /* 0x100fe200078e0afb */
[----:B------:R-:W-:Y:S01]  /*d410*/  ISETP.GE.AND P4, PT, R49, RZ, PT ;  /* 0x000000ff3100720c */ /* 0x000fe20003f86270 */
[C---:B------:R-:W-:Y:S01]  /*d420*/  IMAD R152, R251.reuse, R185, R152 ;  /* 0x000000b9fb987224 */ /* 0x040fe200078e0298 */
[----:B-1----:R-:W-:Y:S01]  /*d430*/  IADD3 R15, R248, 0x11b, RZ ;  /* 0x0000011bf80f7810 */ /* 0x002fe20007ffe0ff */
[--C-:B------:R-:W-:Y:S01]  /*d440*/  @!P6 IMAD.IADD R188, R188, 0x1, -R251.reuse ;  /* 0x00000001bcbce824 */ /* 0x100fe200078e0afb */
[----:B------:R-:W-:Y:S01]  /*d450*/  IABS R185, R45 ;  /* 0x0000002d00b97213 */ /* 0x000fe20000000000 */
[----:B------:R-:W-:Y:S01]  /*d460*/  @!P3 IMAD.IADD R146, R146, 0x1, -R251 ;  /* 0x000000019292b824 */ /* 0x000fe200078e0afb */
[----:B------:R-:W-:Y:S01]  /*d470*/  ISETP.GE.AND P3, PT, R48, RZ, PT ;  /* 0x000000ff3000720c */ /* 0x000fe20003f66270 */
[----:B--2---:R-:W-:Y:S01]  /*d480*/  IMAD.MOV.U32 R8, RZ, RZ, R189 ;  /* 0x000000ffff087224 */ /* 0x004fe200078e00bd */
[C---:B------:R-:W-:Y:S01]  /*d490*/  ISETP.GT.U32.AND P6, PT, R251.reuse, R188, PT ;  /* 0x000000bcfb00720c */ /* 0x040fe20003fc4070 */
[----:B------:R-:W-:Y:S01]  /*d4a0*/  IMAD.MOV.U32 R48, RZ, RZ, R145 ;  /* 0x000000ffff307224 */ /* 0x000fe200078e0091 */
[----:B------:R-:W-:Y:S01]  /*d4b0*/  IABS R189, R32 ;  /* 0x0000002000bd7213 */ /* 0x000fe20000000000 */
[----:B------:R-:W-:Y:S01]  /*d4c0*/  @!P5 IMAD.MOV R8, RZ, RZ, -R8 ;  /* 0x000000ffff08d224 */ /* 0x000fe200078e0a08 */
[----:B------:R-:W-:Y:S01]  /*d4d0*/  ISETP.GT.U32.AND P5, PT, R251, R147, PT ;  /* 0x00000093fb00720c */ /* 0x000fe20003fa4070 */
[----:B------:R-:W-:-:S02]  /*d4e0*/  IMAD.MOV R171, RZ, RZ, -R171 ;  /* 0x000000ffffab7224 */ /* 0x000fc400078e0aab */
[----:B------:R-:W-:Y:S01]  /*d4f0*/  IMAD.HI.U32 R195, R93, R186, RZ ;  /* 0x000000ba5dc37227 */ /* 0x000fe200078e00ff */
[----:B------:R1:W-:Y:S03]  /*d500*/  STL [R1+0x300], R8 ;  /* 0x0003000801007387 */ /* 0x0003e60000100800 */
[----:B------:R-:W-:Y:S01]  /*d510*/  @!P3 IMAD.MOV R48, RZ, RZ, -R48 ;  /* 0x000000ffff30b224 */ /* 0x000fe200078e0a30 */
[----:B------:R-:W-:Y:S01]  /*d520*/  STL [R1+0x2768], R15 ;  /* 0x0027680f01007387 */ /* 0x000fe20000100800 */
[----:B------:R-:W-:Y:S01]  /*d530*/  ISETP.GT.U32.AND P3, PT, R251, R148, PT ;  /* 0x00000094fb00720c */ /* 0x000fe20003f64070 */
[--C-:B------:R-:W-:Y:S01]  /*d540*/  @!P6 IMAD.IADD R188, R188, 0x1, -R251.reuse ;  /* 0x00000001bcbce824 */ /* 0x100fe200078e0afb */
[----:B------:R-:W-:Y:S01]  /*d550*/  ISETP.GE.AND P6, PT, R7, RZ, PT ;  /* 0x000000ff0700720c */ /* 0x000fe20003fc6270 */
[----:B------:R-:W-:Y:S01]  /*d560*/  IMAD R154, R251, R171, R154 ;  /* 0x000000abfb9a7224 */ /* 0x000fe200078e029a */
[C---:B------:R-:W-:Y:S01]  /*d570*/  IADD3 R7, R248.reuse, 0x11f, RZ ;  /* 0x0000011ff8077810 */ /* 0x040fe20007ffe0ff */
[----:B------:R-:W-:Y:S01]  /*d580*/  @!P5 IMAD.IADD R147, R147, 0x1, -R251 ;  /* 0x000000019393d824 */ /* 0x000fe200078e0afb */
[----:B------:R-:W-:Y:S01]  /*d590*/  ISETP.GE.AND P5, PT, R25, RZ, PT ;  /* 0x000000ff1900720c */ /* 0x000fe20003fa6270 */
[----:B------:R-:W-:Y:S01]  /*d5a0*/  IMAD.MOV.U32 R25, RZ, RZ, R144 ;  /* 0x000000ffff197224 */ /* 0x000fe200078e0090 */
[----:B-1----:R-:W-:Y:S01]  /*d5b0*/  IADD3 R8, R248, 0x11c, RZ ;  /* 0x0000011cf8087810 */ /* 0x002fe20007ffe0ff */
[----:B------:R-:W-:-:S04]  /*d5c0*/  IMAD.HI.U32 R171, R93, R185, RZ ;  /* 0x000000b95dab7227 */ /* 0x000fc800078e00ff */
[----:B------:R-:W-:Y:S01]  /*d5d0*/  @!P4 IMAD.MOV R25, RZ, RZ, -R25 ;  /* 0x000000ffff19c224 */ /* 0x000fe200078e0a19 */
[----:B------:R-:W-:Y:S01]  /*d5e0*/  ISETP.GT.U32.AND P4, PT, R251, R147, PT ;  /* 0x00000093fb00720c */ /* 0x000fe20003f84070 */
[----:B------:R-:W-:Y:S01]  /*d5f0*/  STL [R1+0x276c], R8 ;  /* 0x00276c0801007387 */ /* 0x000fe20000100800 */
[----:B------:R-:W-:Y:S01]  /*d600*/  @!P3 IMAD.IADD R148, R148, 0x1, -R251 ;  /* 0x000000019494b824 */ /* 0x000fe200078e0afb */
[----:B------:R-:W-:Y:S01]  /*d610*/  ISETP.GE.AND P3, PT, R5, RZ, PT ;  /* 0x000000ff0500720c */ /* 0x000fe20003f66270 */
[----:B------:R-:W-:Y:S01]  /*d620*/  IMAD.MOV R171, RZ, RZ, -R171 ;  /* 0x000000ffffab7224 */ /* 0x000fe200078e0aab */
[----:B------:R-:W-:Y:S01]  /*d630*/  STL [R1+0x2770], R33 ;  /* 0x0027702101007387 */ /* 0x000fe20000100800 */
[----:B------:R-:W-:Y:S02]  /*d640*/  IMAD.MOV R195, RZ, RZ, -R195 ;  /* 0x000000ffffc37224 */ /* 0x000fe400078e0ac3 */
[C---:B------:R-:W-:Y:S01]  /*d650*/  IMAD R185, R251.reuse, R171, R185 ;  /* 0x000000abfbb97224 */ /* 0x040fe200078e02b9 */
[----:B------:R-:W-:Y:S01]  /*d660*/  STL [R1+0x2778], R32 ;  /* 0x0027782001007387 */ /* 0x000fe20000100800 */
[----:B------:R-:W-:-:S02]  /*d670*/  IMAD R186, R251, R195, R186 ;  /* 0x000000c3fbba7224 */ /* 0x000fc400078e02ba */
[----:B------:R-:W-:Y:S01]  /*d680*/  IMAD.HI.U32 R171, R93, R155, RZ ;  /* 0x0000009b5dab7227 */ /* 0x000fe200078e00ff */
[----:B------:R1:W-:Y:S03]  /*d690*/  STL [R1+0x2fc], R25 ;  /* 0x0002fc1901007387 */ /* 0x0003e60000100800 */
[----:B------:R-:W-:Y:S01]  /*d6a0*/  @!P4 IMAD.IADD R147, R147, 0x1, -R251 ;  /* 0x000000019393c824 */ /* 0x000fe200078e0afb */
[----:B------:R-:W-:Y:S01]  /*d6b0*/  ISETP.GT.U32.AND P4, PT, R251, R150, PT ;  /* 0x00000096fb00720c */ /* 0x000fe20003f84070 */
[----:B------:R-:W-:Y:S01]  /*d6c0*/  STL [R1+0x2f8], R48 ;  /* 0x0002f83001007387 */ /* 0x000fe20000100800 */
[----:B------:R-:W-:Y:S02]  /*d6d0*/  IMAD.MOV R171, RZ, RZ, -R171 ;  /* 0x000000ffffab7224 */ /* 0x000fe400078e0aab */
[----:B------:R-:W-:Y:S02]  /*d6e0*/  IMAD.MOV.U32 R5, RZ, RZ, R147 ;  /* 0x000000ffff057224 */ /* 0x000fe400078e0093 */
[----:B-1----:R-:W-:-:S02]  /*d6f0*/  IMAD.MOV.U32 R25, RZ, RZ, R146 ;  /* 0x000000ffff197224 */ /* 0x002fc400078e0092 */
[----:B------:R-:W-:Y:S02]  /*d700*/  @!P6 IMAD.MOV R5, RZ, RZ, -R5 ;  /* 0x000000ffff05e224 */ /* 0x000fe400078e0a05 */
[----:B------:R-:W-:Y:S01]  /*d710*/  @!P5 IMAD.MOV R25, RZ, RZ, -R25 ;  /* 0x000000ffff19d224 */ /* 0x000fe200078e0a19 */
[----:B------:R-:W-:Y:S01]  /*d720*/  ISETP.GT.U32.AND P5, PT, R251, R149, PT ;  /* 0x00000095fb00720c */ /* 0x000fe20003fa4070 */
[----:B------:R-:W-:-:S03]  /*d730*/  IMAD.HI.U32 R195, R93, R172, RZ ;  /* 0x000000ac5dc37227 */ /* 0x000fc600078e00ff */
[----:B------:R1:W-:Y:S01]  /*d740*/  STL [R1+0x2f4], R25 ;  /* 0x0002f41901007387 */ /* 0x0003e20000100800 */
[----:B------:R-:W-:Y:S02]  /*d750*/  @!P4 IMAD.IADD R150, R150, 0x1, -R251 ;  /* 0x000000019696c824 */ /* 0x000fe400078e0afb */
[C---:B------:R-:W-:Y:S01]  /*d760*/  IMAD R155, R251.reuse, R171, R155 ;  /* 0x000000abfb9b7224 */ /* 0x040fe200078e029b */
[----:B------:R2:W-:Y:S01]  /*d770*/  STL [R1+0x2f0], R5 ;  /* 0x0002f00501007387 */ /* 0x0005e20000100800 */
[----:B------:R-:W-:Y:S01]  /*d780*/  IMAD.MOV R195, RZ, RZ, -R195 ;  /* 0x000000ffffc37224 */ /* 0x000fe200078e0ac3 */
[----:B------:R-:W-:Y:S01]  /*d790*/  ISETP.GT.U32.AND P4, PT, R251, R150, PT ;  /* 0x00000096fb00720c */ /* 0x000fe20003f84070 */
[----:B------:R-:W-:Y:S01]  /*d7a0*/  IMAD.HI.U32 R182, R93, R157, RZ ;  /* 0x0000009d5db67227 */ /* 0x000fe200078e00ff */
[----:B------:R-:W-:Y:S01]  /*d7b0*/  STL [R1+0x2758], R7 ;  /* 0x0027580701007387 */ /* 0x000fe20000100800 */
[----:B------:R-:W-:Y:S02]  /*d7c0*/  IABS R171, R6 ;  /* 0x0000000600ab7213 */ /* 0x000fe40000000000 */
[----:B------:R-:W-:Y:S01]  /*d7d0*/  @!P5 IMAD.IADD R149, R149, 0x1, -R251 ;  /* 0x000000019595d824 */ /* 0x000fe200078e0afb */
[C---:B------:R-:W-:Y:S01]  /*d7e0*/  ISETP.GT.U32.AND P5, PT, R251.reuse, R148, PT ;  /* 0x00000094fb00720c */ /* 0x040fe20003fa4070 */
[----:B-1----:R-:W-:Y:S01]  /*d7f0*/  IMAD.MOV.U32 R25, RZ, RZ, R188 ;  /* 0x000000ffff197224 */ /* 0x002fe200078e00bc */
[----:B--2---:R-:W-:Y:S01]  /*d800*/  IADD3 R5, R248, 0x120, RZ ;  /* 0x00000120f8057810 */ /* 0x004fe20007ffe0ff */
[C---:B------:R-:W-:Y:S01]  /*d810*/  IMAD R172, R251.reuse, R195, R172 ;  /* 0x000000c3fbac7224 */ /* 0x040fe200078e02ac */
[C---:B------:R-:W-:Y:S01]  /*d820*/  ISETP.GT.U32.AND P6, PT, R251.reuse, R149, PT ;  /* 0x00000095fb00720c */ /* 0x040fe20003fc4070 */
[----:B------:R-:W-:Y:S01]  /*d830*/  @!P3 IMAD.MOV R25, RZ, RZ, -R25 ;  /* 0x000000ffff19b224 */ /* 0x000fe200078e0a19 */
[----:B------:R-:W-:Y:S01]  /*d840*/  ISETP.GT.U32.AND P3, PT, R251, R151, PT ;  /* 0x00000097fb00720c */ /* 0x000fe20003f64070 */
[--C-:B------:R-:W-:Y:S01]  /*d850*/  @!P4 IMAD.IADD R150, R150, 0x1, -R251.reuse ;  /* 0x000000019696c824 */ /* 0x100fe200078e0afb */
[----:B------:R-:W-:Y:S01]  /*d860*/  ISETP.GE.AND P4, PT, R46, RZ, PT ;  /* 0x000000ff2e00720c */ /* 0x000fe20003f86270 */
[----:B------:R-:W-:Y:S01]  /*d870*/  IMAD.HI.U32 R158, R93, R171, RZ ;  /* 0x000000ab5d9e7227 */ /* 0x000fe200078e00ff */
[----:B------:R1:W-:Y:S03]  /*d880*/  STL [R1+0x2ec], R25 ;  /* 0x0002ec1901007387 */ /* 0x0003e60000100800 */
[----:B------:R-:W-:Y:S01]  /*d890*/  @!P5 IMAD.IADD R148, R148, 0x1, -R251 ;  /* 0x000000019494d824 */ /* 0x000fe200078e0afb */
[----:B------:R-:W-:Y:S01]  /*d8a0*/  ISETP.GE.AND P5, PT, R47, RZ, PT ;  /* 0x000000ff2f00720c */ /* 0x000fe20003fa6270 */
[----:B------:R-:W-:Y:S01]  /*d8b0*/  STL [R1+0x275c], R5 ;  /* 0x00275c0501007387 */ /* 0x000fe20000100800 */
[----:B------:R-:W-:-:S02]  /*d8c0*/  IMAD.MOV R158, RZ, RZ, -R158 ;  /* 0x000000ffff9e7224 */ /* 0x000fc400078e0a9e */
[--C-:B------:R-:W-:Y:S01]  /*d8d0*/  @!P6 IMAD.IADD R149, R149, 0x1, -R251.reuse ;  /* 0x000000019595e824 */ /* 0x100fe200078e0afb */
[----:B------:R-:W-:Y:S01]  /*d8e0*/  ISETP.GT.U32.AND P6, PT, R251, R153, PT ;  /* 0x00000099fb00720c */ /* 0x000fe20003fc4070 */
[----:B------:R-:W-:Y:S01]  /*d8f0*/  @!P3 IMAD.IADD R151, R151, 0x1, -R251 ;  /* 0x000000019797b824 */ /* 0x000fe200078e0afb */
[----:B------:R-:W-:Y:S01]  /*d900*/  ISETP.GE.AND P3, PT, R24, RZ, PT ;  /* 0x000000ff1800720c */ /* 0x000fe20003f66270 */
[----:B------:R-:W-:Y:S01]  /*d910*/  IMAD.MOV.U32 R46, RZ, RZ, R148 ;  /* 0x000000ffff2e7224 */ /* 0x000fe200078e0094 */
[----:B-1----:R-:W-:Y:S01]  /*d920*/  IADD3 R25, R248, 0x121, RZ ;  /* 0x00000121f8197810 */ /* 0x002fe20007ffe0ff */
[----:B------:R-:W-:Y:S02]  /*d930*/  IMAD.MOV.U32 R24, RZ, RZ, R149 ;  /* 0x000000ffff187224 */ /* 0x000fe400078e0095 */
[C---:B------:R-:W-:Y:S01]  /*d940*/  IMAD R171, R251.reuse, R158, R171 ;  /* 0x0000009efbab7224 */ /* 0x040fe200078e02ab */
[----:B------:R-:W-:Y:S01]  /*d950*/  IABS R158, R44 ;  /* 0x0000002c009e7213 */ /* 0x000fe20000000000 */
[----:B------:R-:W-:Y:S01]  /*d960*/  @!P5 IMAD.MOV R46, RZ, RZ, -R46 ;  /* 0x000000ffff2ed224 */ /* 0x000fe200078e0a2e */
[----:B------:R-:W-:Y:S01]  /*d970*/  @!P4 IADD3 R24, -R24, RZ, RZ ;  /* 0x000000ff1818c210 */ /* 0x000fe20007ffe1ff */
[----:B------:R-:W-:Y:S01]  /*d980*/  STL [R1+0x2764], R25 ;  /* 0x0027641901007387 */ /* 0x000fe20000100800 */
[----:B------:R-:W-:Y:S01]  /*d990*/  ISETP.GT.U32.AND P5, PT, R251, R187, PT ;  /* 0x000000bbfb00720c */ /* 0x000fe20003fa4070 */
[----:B------:R-:W-:Y:S01]  /*d9a0*/  @!P6 IMAD.IADD R153, R153, 0x1, -R251 ;  /* 0x000000019999e824 */ /* 0x000fe200078e0afb */
[----:B------:R-:W-:Y:S01]  /*d9b0*/  ISETP.GT.U32.AND P6, PT, R251, R151, PT ;  /* 0x00000097fb00720c */ /* 0x000fe20003fc4070 */
[----:B------:R-:W-:Y:S01]  /*d9c0*/  STL [R1+0x2e8], R46 ;  /* 0x0002e82e01007387 */ /* 0x000fe20000100800 */
[----:B------:R-:W-:Y:S01]  /*d9d0*/  IMAD.MOV.U32 R156, RZ, RZ, R158 ;  /* 0x000000ffff9c7224 */ /* 0x000fe200078e009e */
[----:B------:R-:W-:Y:S01]  /*d9e0*/  IABS R188, R25 ;  /* 0x0000001900bc7213 */ /* 0x000fe20000000000 */
[----:B------:R-:W-:Y:S01]  /*d9f0*/  IMAD.HI.U32 R195, R93, R170, RZ ;  /* 0x000000aa5dc37227 */ /* 0x000fe200078e00ff */
[----:B------:R1:W-:Y:S01]  /*da00*/  STL [R1+0x2e4], R24 ;  /* 0x0002e41801007387 */ /* 0x0003e20000100800 */
[----:B------:R-:W-:-:S02]  /*da10*/  ISETP.GT.U32.AND P4, PT, R251, R153, PT ;  /* 0x00000099fb00720c */ /* 0x000fc40003f84070 */
[----:B------:R-:W-:-:S04]  /*da20*/  IMAD.HI.U32 R158, R93, R156, RZ ;  /* 0x0000009c5d9e7227 */ /* 0x000fc800078e00ff */
[--C-:B------:R-:W-:Y:S01]  /*da30*/  @!P5 IMAD.IADD R187, R187, 0x1, -R251.reuse ;  /* 0x00000001bbbbd824 */ /* 0x100fe200078e0afb */
[----:B------:R-:W-:Y:S01]  /*da40*/  IADD3 R158, -R158, RZ, RZ ;  /* 0x000000ff9e9e7210 */ /* 0x000fe20007ffe1ff */
[----:B------:R-:W-:Y:S01]  /*da50*/  @!P6 IMAD.IADD R151, R151, 0x1, -R251 ;  /* 0x000000019797e824 */ /* 0x000fe200078e0afb */
[----:B------:R-:W-:Y:S01]  /*da60*/  ISETP.GE.AND P6, PT, R23, RZ, PT ;  /* 0x000000ff1700720c */ /* 0x000fe20003fc6270 */
[----:B-1----:R-:W-:Y:S01]  /*da70*/  IMAD.MOV.U32 R24, RZ, RZ, R150 ;  /* 0x000000ffff187224 */ /* 0x002fe200078e0096 */
[C---:B------:R-:W-:Y:S01]  /*da80*/  ISETP.GT.U32.AND P5, PT, R251.reuse, R187, PT ;  /* 0x000000bbfb00720c */ /* 0x040fe20003fa4070 */
[----:B------:R-:W-:Y:S01]  /*da90*/  IMAD.MOV.U32 R47, RZ, RZ, R151 ;  /* 0x000000ffff2f7224 */ /* 0x000fe200078e0097 */
[----:B------:R-:W-:Y:S01]  /*daa0*/  IADD3 R23, R248, 0x123, RZ ;  /* 0x00000123f8177810 */ /* 0x000fe20007ffe0ff */
[----:B------:R-:W-:Y:S01]  /*dab0*/  @!P3 IMAD.MOV R24, RZ, RZ, -R24 ;  /* 0x000000ffff18b224 */ /* 0x000fe200078e0a18 */
[----:B------:R-:W-:Y:S01]  /*dac0*/  ISETP.GT.U32.AND P3, PT, R251, R152, PT ;  /* 0x00000098fb00720c */ /* 0x000fe20003f64070 */
[----:B------:R-:W-:Y:S01]  /*dad0*/  @!P4 IMAD.IADD R153, R153, 0x1, -R251 ;  /* 0x000000019999c824 */ /* 0x000fe200078e0afb */
[----:B------:R-:W-:Y:S01]  /*dae0*/  ISETP.GE.AND P4, PT, R22, RZ, PT ;  /* 0x000000ff1600720c */ /* 0x000fe20003f86270 */
[----:B------:R-:W-:Y:S01]  /*daf0*/  IMAD.MOV R195, RZ, RZ, -R195 ;  /* 0x000000ffffc37224 */ /* 0x000fe200078e0ac3 */
[----:B------:R1:W-:Y:S01]  /*db00*/  STL [R1+0x2e0], R24 ;  /* 0x0002e01801007387 */ /* 0x0003e20000100800 */
[----:B------:R-:W-:Y:S01]  /*db10*/  IMAD.MOV.U32 R46, RZ, RZ, R153 ;  /* 0x000000ffff2e7224 */ /* 0x000fe200078e0099 */
[----:B------:R-:W-:Y:S01]  /*db20*/  IADD3 R22, R248, 0x124, RZ ;  /* 0x00000124f8167810 */ /* 0x000fe20007ffe0ff */
[----:B------:R-:W-:Y:S01]  /*db30*/  @!P6 IMAD.MOV R47, RZ, RZ, -R47 ;  /* 0x000000ffff2fe224 */ /* 0x000fe200078e0a2f */
[----:B------:R-:W-:Y:S01]  /*db40*/  ISETP.GT.U32.AND P6, PT, R251, R154, PT ;  /* 0x0000009afb00720c */ /* 0x000fe20003fc4070 */
[--C-:B------:R-:W-:Y:S01]  /*db50*/  @!P5 IMAD.IADD R187, R187, 0x1, -R251.reuse ;  /* 0x00000001bbbbd824 */ /* 0x100fe200078e0afb */
[C---:B------:R-:W-:Y:S01]  /*db60*/  ISETP.GT.U32.AND P5, PT, R251.reuse, R185, PT ;  /* 0x000000b9fb00720c */ /* 0x040fe20003fa4070 */
[----:B------:R-:W-:Y:S01]  /*db70*/  IMAD R156, R251, R158, R156 ;  /* 0x0000009efb9c7224 */ /* 0x000fe200078e029c */
[----:B------:R-:W-:Y:S01]  /*db80*/  IABS R158, R4 ;  /* 0x00000004009e7213 */ /* 0x000fe20000000000 */
[--C-:B------:R-:W-:Y:S01]  /*db90*/  @!P3 IMAD.IADD R152, R152, 0x1, -R251.reuse ;  /* 0x000000019898b824 */ /* 0x100fe200078e0afb */
[C---:B-1----:R-:W-:Y:S01]  /*dba0*/  IADD3 R24, R248.reuse, 0x122, RZ ;  /* 0x00000122f8187810 */ /* 0x042fe20007ffe0ff */
[----:B------:R-:W-:Y:S01]  /*dbb0*/  @!P4 IMAD.MOV R46, RZ, RZ, -R46 ;  /* 0x000000ffff2ec224 */ /* 0x000fe200078e0a2e */
[----:B------:R-:W-:Y:S01]  /*dbc0*/  ISETP.GE.AND P4, PT, R19, RZ, PT ;  /* 0x000000ff1300720c */ /* 0x000fe20003f86270 */
[C---:B------:R-:W-:Y:S01]  /*dbd0*/  IMAD R170, R251.reuse, R195, R170 ;  /* 0x000000c3fbaa7224 */ /* 0x040fe200078e02aa */
[----:B------:R-:W-:Y:S01]  /*dbe0*/  ISETP.GT.U32.AND P3, PT, R251, R152, PT ;  /* 0x00000098fb00720c */ /* 0x000fe20003f64070 */
[----:B------:R-:W-:Y:S01]  /*dbf0*/  STL [R1+0x2748], R24 ;  /* 0x0027481801007387 */ /* 0x000fe20000100800 */
[----:B------:R-:W-:Y:S01]  /*dc00*/  IADD3 R19, R248, 0x125, RZ ;  /* 0x00000125f8137810 */ /* 0x000fe20007ffe0ff */
[----:B------:R-:W-:Y:S01]  /*dc10*/  @!P6 IMAD.IADD R154, R154, 0x1, -R251 ;  /* 0x000000019a9ae824 */ /* 0x000fe200078e0afb */
[----:B------:R-:W-:Y:S01]  /*dc20*/  ISETP.GE.AND P6, PT, R18, RZ, PT ;  /* 0x000000ff1200720c */ /* 0x000fe20003fc6270 */
[----:B------:R-:W-:Y:S01]  /*dc30*/  IMAD.MOV.U32 R18, RZ, RZ, R187 ;  /* 0x000000ffff127224 */ /* 0x000fe200078e00bb */
[----:B------:R-:W-:Y:S01]  /*dc40*/  STL [R1+0x274c], R23 ;  /* 0x00274c1701007387 */ /* 0x000fe20000100800 */
[--C-:B------:R-:W-:Y:S01]  /*dc50*/  @!P5 IMAD.IADD R185, R185, 0x1, -R251.reuse ;  /* 0x00000001b9b9d824 */ /* 0x100fe200078e0afb */
[----:B------:R-:W-:Y:S01]  /*dc60*/  IABS R151, R24 ;  /* 0x0000001800977213 */ /* 0x000fe20000000000 */
[----:B------:R-:W-:Y:S01]  /*dc70*/  IMAD.MOV R182, RZ, RZ, -R182 ;  /* 0x000000ffffb67224 */ /* 0x000fe200078e0ab6 */
[----:B------:R-:W-:Y:S01]  /*dc80*/  STL [R1+0x2750], R22 ;  /* 0x0027501601007387 */ /* 0x000fe20000100800 */
[----:B------:R-:W-:Y:S01]  /*dc90*/  @!P4 IMAD.MOV R18, RZ, RZ, -R18 ;  /* 0x000000ffff12c224 */ /* 0x000fe200078e0a12 */
[C---:B------:R-:W-:Y:S01]  /*dca0*/  ISETP.GT.U32.AND P5, PT, R251.reuse, R185, PT ;  /* 0x000000b9fb00720c */ /* 0x040fe20003fa4070 */
[----:B------:R-:W-:Y:S01]  /*dcb0*/  @!P3 IMAD.IADD R152, R152, 0x1, -R251 ;  /* 0x000000019898b824 */ /* 0x000fe200078e0afb */
[C---:B------:R-:W-:Y:S01]  /*dcc0*/  ISETP.GT.U32.AND P3, PT, R251.reuse, R186, PT ;  /* 0x000000bafb00720c */ /* 0x040fe20003f64070 */
[----:B------:R-:W-:Y:S01]  /*dcd0*/  STL [R1+0x2d4], R47 ;  /* 0x0002d42f01007387 */ /* 0x000fe20000100800 */
[C---:B------:R-:W-:Y:S01]  /*dce0*/  ISETP.GT.U32.AND P4, PT, R251.reuse, R154, PT ;  /* 0x0000009afb00720c */ /* 0x040fe20003f84070 */
[----:B------:R-:W-:Y:S01]  /*dcf0*/  IMAD R157, R251, R182, R157 ;  /* 0x000000b6fb9d7224 */ /* 0x000fe200078e029d */
[----:B------:R-:W-:Y:S01]  /*dd00*/  IABS R153, R22 ;  /* 0x0000001600997213 */ /* 0x000fe20000000000 */
[----:B------:R1:W-:Y:S01]  /*dd10*/  STL [R1+0x2d0], R46 ;  /* 0x0002d02e01007387 */ /* 0x0003e20000100800 */
[----:B------:R-:W-:-:S03]  /*dd20*/  IMAD.HI.U32 R182, R93, R158, RZ ;  /* 0x0000009e5db67227 */ /* 0x000fc600078e00ff */
[----:B------:R2:W-:Y:S01]  /*dd30*/  STL [R1+0x454], R18 ;  /* 0x0004541201007387 */ /* 0x0005e20000100800 */
[----:B------:R-:W-:Y:S02]  /*dd40*/  IMAD.MOV R182, RZ, RZ, -R182 ;  /* 0x000000ffffb67224 */ /* 0x000fe400078e0ab6 */
[--C-:B------:R-:W-:Y:S01]  /*dd50*/  @!P5 IMAD.IADD R185, R185, 0x1, -R251.reuse ;  /* 0x00000001b9b9d824 */ /* 0x100fe200078e0afb */
[----:B------:R-:W-:Y:S01]  /*dd60*/  ISETP.GE.AND P5, PT, R13, RZ, PT ;  /* 0x000000ff0d00720c */ /* 0x000fe20003fa6270 */
[--C-:B------:R-:W-:Y:S01]  /*dd70*/  @!P3 IMAD.IADD R186, R186, 0x1, -R251.reuse ;  /* 0x00000001babab824 */ /* 0x100fe200078e0afb */
[----:B------:R-:W-:Y:S01]  /*dd80*/  IADD3 R13, R248, 0x127, RZ ;  /* 0x00000127f80d7810 */ /* 0x000fe20007ffe0ff */
[----:B------:R-:W-:Y:S01]  /*dd90*/  @!P4 IMAD.IADD R154, R154, 0x1, -R251 ;  /* 0x000000019a9ac824 */ /* 0x000fe200078e0afb */
[C---:B------:R-:W-:Y:S01]  /*dda0*/  ISETP.GT.U32.AND P4, PT, R251.reuse, R172, PT ;  /* 0x000000acfb00720c */ /* 0x040fe20003f84070 */
[----:B-1----:R-:W-:Y:S01]  /*ddb0*/  IMAD.MOV.U32 R46, RZ, RZ, R185 ;  /* 0x000000ffff2e7224 */ /* 0x002fe200078e00b9 */
[----:B------:R-:W-:Y:S01]  /*ddc0*/  ISETP.GT.U32.AND P3, PT, R251, R186, PT ;  /* 0x000000bafb00720c */ /* 0x000fe20003f64070 */
[----:B--2---:R-:W-:-:S02]  /*ddd0*/  IMAD.MOV.U32 R18, RZ, RZ, R152 ;  /* 0x000000ffff127224 */ /* 0x004fc400078e0098 */
[C---:B------:R-:W-:Y:S02]  /*dde0*/  IMAD R158, R251.reuse, R182, R158 ;  /* 0x000000b6fb9e7224 */ /* 0x040fe400078e029e */
[----:B------:R-:W-:Y:S01]  /*ddf0*/  @!P6 IMAD.MOV R18, RZ, RZ, -R18 ;  /* 0x000000ffff12e224 */ /* 0x000fe200078e0a12 */
[----:B------:R-:W-:Y:S01]  /*de00*/  ISETP.GT.U32.AND P6, PT, R251, R155, PT ;  /* 0x0000009bfb00720c */ /* 0x000fe20003fc4070 */
[----:B------:R-:W-:-:S03]  /*de10*/  IMAD.HI.U32 R182, R93, R184, RZ ;  /* 0x000000b85db67227 */ /* 0x000fc600078e00ff */
[----:B------:R1:W-:Y:S01]  /*de20*/  STL [R1+0x2cc], R18 ;  /* 0x0002cc1201007387 */ /* 0x0003e20000100800 */
[--C-:B------:R-:W-:Y:S02]  /*de30*/  @!P4 IMAD.IADD R172, R172, 0x1, -R251.reuse ;  /* 0x00000001acacc824 */ /* 0x100fe400078e0afb */
[--C-:B------:R-:W-:Y:S01]  /*de40*/  @!P3 IMAD.IADD R186, R186, 0x1, -R251.reuse ;  /* 0x00000001babab824 */ /* 0x100fe200078e0afb */
[----:B------:R-:W-:Y:S01]  /*de50*/  ISETP.GE.AND P3, PT, R45, RZ, PT ;  /* 0x000000ff2d00720c */ /* 0x000fe20003f66270 */
[----:B------:R-:W-:Y:S01]  /*de60*/  IMAD.MOV.U32 R45, RZ, RZ, R154 ;  /* 0x000000ffff2d7224 */ /* 0x000fe200078e009a */
[----:B------:R-:W-:Y:S01]  /*de70*/  STL [R1+0x2734], R19 ;  /* 0x0027341301007387 */ /* 0x000fe20000100800 */
[----:B------:R-:W-:Y:S01]  /*de80*/  ISETP.GT.U32.AND P4, PT, R251, R172, PT ;  /* 0x000000acfb00720c */ /* 0x000fe20003f84070 */
[----:B------:R-:W-:Y:S02]  /*de90*/  IMAD.MOV R182, RZ, RZ, -R182 ;  /* 0x000000ffffb67224 */ /* 0x000fe400078e0ab6 */
[----:B------:R-:W-:Y:S01]  /*dea0*/  @!P6 IMAD.IADD R155, R155, 0x1, -R251 ;  /* 0x000000019b9be824 */ /* 0x000fe200078e0afb */
[C---:B-1----:R-:W-:Y:S01]  /*deb0*/  IADD3 R18, R248.reuse, 0x126, RZ ;  /* 0x00000126f8127810 */ /* 0x042fe20007ffe0ff */
[----:B------:R-:W-:Y:S01]  /*dec0*/  @!P5 IMAD.MOV R45, RZ, RZ, -R45 ;  /* 0x000000ffff2dd224 */ /* 0x000fe200078e0a2d */
[----:B------:R-:W-:Y:S01]  /*ded0*/  ISETP.GE.AND P6, PT, R11, RZ, PT ;  /* 0x000000ff0b00720c */ /* 0x000fe20003fc6270 */
[C---:B------:R-:W-:Y:S01]  /*dee0*/  IMAD R184, R251.reuse, R182, R184 ;  /* 0x000000b6fbb87224 */ /* 0x040fe200078e02b8 */
[----:B------:R-:W-:Y:S01]  /*def0*/  IADD3 R11, R248, 0x128, RZ ;  /* 0x00000128f80b7810 */ /* 0x000fe20007ffe0ff */
[----:B------:R-:W-:Y:S01]  /*df00*/  STL [R1+0x2738], R18 ;  /* 0x0027381201007387 */ /* 0x000fe20000100800 */
[C---:B------:R-:W-:Y:S01]  /*df10*/  ISETP.GT.U32.AND P5, PT, R251.reuse, R155, PT ;  /* 0x0000009bfb00720c */ /* 0x040fe20003fa4070 */
[----:B------:R-:W-:Y:S01]  /*df20*/  @!P3 IMAD.MOV R46, RZ, RZ, -R46 ;  /* 0x000000ffff2eb224 */ /* 0x000fe200078e0a2e */
[C---:B------:R-:W-:Y:S01]  /*df30*/  ISETP.GT.U32.AND P3, PT, R251.reuse, R171, PT ;  /* 0x000000abfb00720c */ /* 0x040fe20003f64070 */
[----:B------:R-:W-:Y:S01]  /*df40*/  STL [R1+0x2740], R13 ;  /* 0x0027400d01007387 */ /* 0x000fe20000100800 */
[----:B------:R-:W-:Y:S01]  /*df50*/  @!P4 IMAD.IADD R172, R172, 0x1, -R251 ;  /* 0x00000001acacc824 */ /* 0x000fe200078e0afb */
[----:B------:R-:W-:Y:S01]  /*df60*/  ISETP.GT.U32.AND P4, PT, R251, R170, PT ;  /* 0x000000aafb00720c */ /* 0x000fe20003f84070 */
[----:B------:R-:W-:Y:S01]  /*df70*/  IMAD.HI.U32 R181, R93, R159, RZ ;  /* 0x0000009f5db57227 */ /* 0x000fe200078e00ff */
[----:B------:R-:W-:Y:S01]  /*df80*/  STL [R1+0x2744], R11 ;  /* 0x0027440b01007387 */ /* 0x000fe20000100800 */
[----:B------:R-:W-:-:S02]  /*df90*/  IABS R182, R43 ;  /* 0x0000002b00b67213 */ /* 0x000fc40000000000 */
[----:B------:R-:W-:Y:S01]  /*dfa0*/  IMAD.MOV R181, RZ, RZ, -R181 ;  /* 0x000000ffffb57224 */ /* 0x000fe200078e0ab5 */
[----:B------:R1:W-:Y:S01]  /*dfb0*/  STL [R1+0x2c8], R45 ;  /* 0x0002c82d01007387 */ /* 0x0003e20000100800 */
[----:B------:R-:W-:Y:S01]  /*dfc0*/  IMAD.HI.U32 R194, R93, R192, RZ ;  /* 0x000000c05dc27227 */ /* 0x000fe200078e00ff */
[----:B------:R-:W-:Y:S02]  /*dfd0*/  IABS R185, R11 ;  /* 0x0000000b00b97213 */ /* 0x000fe40000000000 */
[----:B------:R-:W-:Y:S01]  /*dfe0*/  STL [R1+0x2c4], R46 ;  /* 0x0002c42e01007387 */ /* 0x000fe20000100800 */
[--C-:B------:R-:W-:Y:S01]  /*dff0*/  @!P5 IMAD.IADD R155, R155, 0x1, -R251.reuse ;  /* 0x000000019b9bd824 */ /* 0x100fe200078e0afb */
[----:B------:R-:W-:Y:S01]  /*e000*/  ISETP.GT.U32.AND P5, PT, R251, R156, PT ;  /* 0x0000009cfb00720c */ /* 0x000fe20003fa4070 */
[--C-:B------:R-:W-:Y:S02]  /*e010*/  @!P3 IMAD.IADD R171, R171, 0x1, -R251.reuse ;  /* 0x00000001ababb824 */ /* 0x100fe400078e0afb */
[----:B------:R-:W-:-:S02]  /*e020*/  @!P4 IMAD.IADD R170, R170, 0x1, -R251 ;  /* 0x00000001aaaac824 */ /* 0x000fc400078e0afb */
[----:B-1----:R-:W-:Y:S01]  /*e030*/  IMAD.MOV.U32 R45, RZ, RZ, R186 ;  /* 0x000000ffff2d7224 */ /* 0x002fe200078e00ba */
[C---:B------:R-:W-:Y:S01]  /*e040*/  ISETP.GT.U32.AND P3, PT, R251.reuse, R171, PT ;  /* 0x000000abfb00720c */ /* 0x040fe20003f64070 */
[----:B------:R-:W-:Y:S01]  /*e050*/  IMAD R159, R251, R181, R159 ;  /* 0x000000b5fb9f7224 */ /* 0x000fe200078e029f */
[----:B------:R-:W-:Y:S01]  /*e060*/  IABS R181, R2 ;  /* 0x0000000200b57213 */ /* 0x000fe20000000000 */
[----:B------:R-:W-:Y:S01]  /*e070*/  @!P6 IMAD.MOV R45, RZ, RZ, -R45 ;  /* 0x000000ffff2de224 */ /* 0x000fe200078e0a2d */
[----:B------:R-:W-:Y:S01]  /*e080*/  ISETP.GE.AND P6, PT, R39, RZ, PT ;  /* 0x000000ff2700720c */ /* 0x000fe20003fc6270 */
[----:B------:R-:W-:Y:S01]  /*e090*/  IMAD.MOV.U32 R39, RZ, RZ, R155 ;  /* 0x000000ffff277224 */ /* 0x000fe200078e009b */
[----:B------:R-:W-:Y:S01]  /*e0a0*/  IABS R186, R13 ;  /* 0x0000000d00ba7213 */ /* 0x000fe20000000000 */
[--C-:B------:R-:W-:Y:S01]  /*e0b0*/  @!P5 IMAD.IADD R156, R156, 0x1, -R251.reuse ;  /* 0x000000019c9cd824 */ /* 0x100fe200078e0afb */
[----:B------:R-:W-:Y:S01]  /*e0c0*/  ISETP.GE.AND P5, PT, R6, RZ, PT ;  /* 0x000000ff0600720c */ /* 0x000fe20003fa6270 */
[----:B------:R-:W-:Y:S01]  /*e0d0*/  IMAD.MOV.U32 R6, RZ, RZ, R172 ;  /* 0x000000ffff067224 */ /* 0x000fe200078e00ac */
[----:B------:R-:W-:Y:S01]  /*e0e0*/  STL [R1+0x2c0], R45 ;  /* 0x0002c02d01007387 */ /* 0x000fe20000100800 */
[----:B------:R-:W-:Y:S01]  /*e0f0*/  IMAD.MOV R194, RZ, RZ, -R194 ;  /* 0x000000ffffc27224 */ /* 0x000fe200078e0ac2 */
[----:B------:R-:W-:Y:S01]  /*e100*/  ISETP.GT.U32.AND P4, PT, R251, R156, PT ;  /* 0x0000009cfb00720c */ /* 0x000fe20003f84070 */
[----:B------:R-:W-:Y:S01]  /*e110*/  @!P3 IMAD.IADD R171, R171, 0x1, -R251 ;  /* 0x00000001ababb824 */ /* 0x000fe200078e0afb */
[C---:B------:R-:W-:Y:S01]  /*e120*/  ISETP.GT.U32.AND P3, PT, R251.reuse, R157, PT ;  /* 0x0000009dfb00720c */ /* 0x040fe20003f64070 */
[----:B------:R-:W-:-:S02]  /*e130*/  IMAD R183, R251, R194, R192 ;  /* 0x000000c2fbb77224 */ /* 0x000fc400078e02c0 */
[----:B------:R-:W-:Y:S01]  /*e140*/  @!P6 IMAD.MOV R39, RZ, RZ, -R39 ;  /* 0x000000ffff27e224 */ /* 0x000fe200078e0a27 */
[----:B------:R-:W-:Y:S01]  /*e150*/  ISETP.GE.AND P6, PT, R31, RZ, PT ;  /* 0x000000ff1f00720c */ /* 0x000fe20003fc6270 */
[----:B------:R-:W-:Y:S01]  /*e160*/  IMAD.HI.U32 R180, R93, R181, RZ ;  /* 0x000000b55db47227 */ /* 0x000fe200078e00ff */
[----:B------:R-:W-:Y:S02]  /*e170*/  IADD3 R31, R248, 0x12a, RZ ;  /* 0x0000012af81f7810 */ /* 0x000fe40007ffe0ff */
[----:B------:R1:W-:Y:S01]  /*e180*/  STL [R1+0x2bc], R39 ;  /* 0x0002bc2701007387 */ /* 0x0003e20000100800 */
[----:B------:R-:W-:Y:S02]  /*e190*/  IMAD.MOV R180, RZ, RZ, -R180 ;  /* 0x000000ffffb47224 */ /* 0x000fe400078e0ab4 */
[--C-:B------:R-:W-:Y:S01]  /*e1a0*/  @!P4 IMAD.IADD R156, R156, 0x1, -R251.reuse ;  /* 0x000000019c9cc824 */ /* 0x100fe200078e0afb */
[----:B------:R-:W-:Y:S01]  /*e1b0*/  ISETP.GE.AND P4, PT, R44, RZ, PT ;  /* 0x000000ff2c00720c */ /* 0x000fe20003f86270 */
[----:B------:R-:W-:Y:S01]  /*e1c0*/  @!P3 IMAD.IADD R157, R157, 0x1, -R251 ;  /* 0x000000019d9db824 */ /* 0x000fe200078e0afb */
[----:B------:R-:W-:Y:S01]  /*e1d0*/  ISETP.GE.AND P3, PT, R30, RZ, PT ;  /* 0x000000ff1e00720c */ /* 0x000fe20003f66270 */
[----:B------:R-:W-:-:S02]  /*e1e0*/  IMAD.MOV.U32 R30, RZ, RZ, R156 ;  /* 0x000000ffff1e7224 */ /* 0x000fc400078e009c */
[----:B------:R-:W-:Y:S01]  /*e1f0*/  @!P6 IMAD.MOV R6, RZ, RZ, -R6 ;  /* 0x000000ffff06e224 */ /* 0x000fe200078e0a06 */
[----:B------:R-:W-:Y:S01]  /*e200*/  ISETP.GT.U32.AND P6, PT, R251, R170, PT ;  /* 0x000000aafb00720c */ /* 0x000fe20003fc4070 */
[----:B------:R-:W-:Y:S01]  /*e210*/  IMAD.HI.U32 R178, R93, R182, RZ ;  /* 0x000000b65db27227 */ /* 0x000fe200078e00ff */
[----:B-1----:R-:W-:Y:S02]  /*e220*/  IADD3 R39, R248, 0x129, RZ ;  /* 0x00000129f8277810 */ /* 0x002fe40007ffe0ff */
[----:B------:R1:W-:Y:S01]  /*e230*/  STL [R1+0x2b8], R6 ;  /* 0x0002b80601007387 */ /* 0x0003e20000100800 */
[----:B------:R-:W-:Y:S01]  /*e240*/  IMAD R181, R251, R180, R181 ;  /* 0x000000b4fbb57224 */ /* 0x000fe200078e02b5 */
[----:B------:R-:W-:Y:S01]  /*e250*/  IABS R180, R21 ;  /* 0x0000001500b47213 */ /* 0x000fe20000000000 */
[----:B------:R-:W-:Y:S01]  /*e260*/  @!P4 IMAD.MOV R30, RZ, RZ, -R30 ;  /* 0x000000ffff1ec224 */ /* 0x000fe200078e0a1e */
[----:B------:R-:W-:Y:S01]  /*e270*/  STL [R1+0x2724], R39 ;  /* 0x0027242701007387 */ /* 0x000fe20000100800 */
[----:B------:R-:W-:-:S02]  /*e280*/  IMAD.MOV R178, RZ, RZ, -R178 ;  /* 0x000000ffffb27224 */ /* 0x000fc400078e0ab2 */
[----:B------:R-:W-:-:S04]  /*e290*/  IMAD.HI.U32 R195, R93, R180, RZ ;  /* 0x000000b45dc37227 */ /* 0x000fc800078e00ff */
[----:B-1----:R-:W-:Y:S02]  /*e2a0*/  IMAD.MOV.U32 R6, RZ, RZ, R171 ;  /* 0x000000ffff067224 */ /* 0x002fe400078e00ab */
[----:B------:R-:W-:Y:S01]  /*e2b0*/  @!P6 IMAD.IADD R170, R170, 0x1, -R251 ;  /* 0x00000001aaaae824 */ /* 0x000fe200078e0afb */
[C---:B------:R-:W-:Y:S01]  /*e2c0*/  ISETP.GT.U32.AND P6, PT, R251.reuse, R184, PT ;  /* 0x000000b8fb00720c */ /* 0x040fe20003fc4070 */
[----:B------:R-:W-:Y:S01]  /*e2d0*/  @!P5 IMAD.MOV R6, RZ, RZ, -R6 ;  /* 0x000000ffff06d224 */ /* 0x000fe200078e0a06 */
[C---:B------:R-:W-:Y:S01]  /*e2e0*/  ISETP.GT.U32.AND P5, PT, R251.reuse, R158, PT ;  /* 0x0000009efb00720c */ /* 0x040fe20003fa4070 */
[----:B------:R-:W-:Y:S01]  /*e2f0*/  IMAD R182, R251, R178, R182 ;  /* 0x000000b2fbb67224 */ /* 0x000fe200078e02b6 */
[----:B------:R-:W-:Y:S01]  /*e300*/  IABS R178, R12 ;  /* 0x0000000c00b27213 */ /* 0x000fe20000000000 */
[----:B------:R-:W-:Y:S01]  /*e310*/  IMAD.HI.U32 R194, R93, R165, RZ ;  /* 0x000000a55dc27227 */ /* 0x000fe200078e00ff */
[----:B------:R1:W-:Y:S03]  /*e320*/  STL [R1+0x2b4], R6 ;  /* 0x0002b40601007387 */ /* 0x0003e60000100800 */
[----:B------:R-:W-:Y:S01]  /*e330*/  IMAD.MOV R195, RZ, RZ, -R195 ;  /* 0x000000ffffc37224 */ /* 0x000fe200078e0ac3 */
[----:B------:R-:W-:Y:S01]  /*e340*/  STL [R1+0x272c], R31 ;  /* 0x00272c1f01007387 */ /* 0x000fe20000100800 */
[----:B------:R-:W-:-:S02]  /*e350*/  IMAD.MOV R194, RZ, RZ, -R194 ;  /* 0x000000ffffc27224 */ /* 0x000fc400078e0ac2 */
[--C-:B------:R-:W-:Y:S02]  /*e360*/  @!P6 IMAD.IADD R184, R184, 0x1, -R251.reuse ;  /* 0x00000001b8b8e824 */ /* 0x100fe400078e0afb */
[----:B------:R-:W-:Y:S01]  /*e370*/  @!P5 IMAD.IADD R158, R158, 0x1, -R251 ;  /* 0x000000019e9ed824 */ /* 0x000fe200078e0afb */
[C---:B------:R-:W-:Y:S01]  /*e380*/  ISETP.GT.U32.AND P5, PT, R251.reuse, R157, PT ;  /* 0x0000009dfb00720c */ /* 0x040fe20003fa4070 */
[C---:B------:R-:W-:Y:S01]  /*e390*/  IMAD R180, R251.reuse, R195, R180 ;  /* 0x000000c3fbb47224 */ /* 0x040fe200078e02b4 */
[----:B-1----:R-:W-:Y:S01]  /*e3a0*/  IADD3 R6, R248, 0x12b, RZ ;  /* 0x0000012bf8067810 */ /* 0x002fe20007ffe0ff */
[C---:B------:R-:W-:Y:S01]  /*e3b0*/  IMAD R165, R251.reuse, R194, R165 ;  /* 0x000000c2fba57224 */ /* 0x040fe200078e02a5 */
[----:B------:R-:W-:Y:S01]  /*e3c0*/  ISETP.GT.U32.AND P4, PT, R251, R158, PT ;  /* 0x0000009efb00720c */ /* 0x000fe20003f84070 */
[----:B------:R-:W-:Y:S01]  /*e3d0*/  IMAD.HI.U32 R179, R93, R178, RZ ;  /* 0x000000b25db37227 */ /* 0x000fe200078e00ff */
[----:B------:R-:W-:Y:S01]  /*e3e0*/  ISETP.GT.U32.AND P6, PT, R251, R184, PT ;  /* 0x000000b8fb00720c */ /* 0x000fe20003fc4070 */
[----:B------:R-:W-:Y:S02]  /*e3f0*/  STL [R1+0x2730], R6 ;  /* 0x0027300601007387 */ /* 0x000fe40000100800 */
[----:B------:R-:W-:-:S02]  /*e400*/  IMAD.HI.U32 R192, R93, R177, RZ ;  /* 0x000000b15dc07227 */ /* 0x000fc400078e00ff */
[----:B------:R1:W-:Y:S02]  /*e410*/  STL [R1+0x440], R30 ;  /* 0x0004401e01007387 */ /* 0x0003e40000100800 */
[----:B------:R-:W-:Y:S01]  /*e420*/  @!P5 IMAD.IADD R157, R157, 0x1, -R251 ;  /* 0x000000019d9dd824 */ /* 0x000fe200078e0afb */
[----:B------:R-:W-:Y:S01]  /*e430*/  ISETP.GE.AND P5, PT, R27, RZ, PT ;  /* 0x000000ff1b00720c */ /* 0x000fe20003fa6270 */
[----:B------:R-:W-:Y:S02]  /*e440*/  IMAD.MOV R179, RZ, RZ, -R179 ;  /* 0x000000ffffb37224 */ /* 0x000fe400078e0ab3 */
[--C-:B------:R-:W-:Y:S01]  /*e450*/  @!P4 IMAD.IADD R158, R158, 0x1, -R251.reuse ;  /* 0x000000019e9ec824 */ /* 0x100fe200078e0afb */
[----:B------:R-:W-:Y:S01]  /*e460*/  ISETP.GT.U32.AND P4, PT, R251, R183, PT ;  /* 0x000000b7fb00720c */ /* 0x000fe20003f84070 */
[----:B------:R-:W-:Y:S01]  /*e470*/  @!P6 IMAD.IADD R184, R184, 0x1, -R251 ;  /* 0x00000001b8b8e824 */ /* 0x000fe200078e0afb */
[----:B------:R-:W-:Y:S01]  /*e480*/  ISETP.GE.AND P6, PT, R4, RZ, PT ;  /* 0x000000ff0400720c */ /* 0x000fe20003fc6270 */
[----:B-1----:R-:W-:Y:S01]  /*e490*/  IMAD.MOV.U32 R30, RZ, RZ, R170 ;  /* 0x000000ffff1e7224 */ /* 0x002fe200078e00aa */
[----:B------:R-:W-:Y:S01]  /*e4a0*/  IADD3 R4, R248, 0x12c, RZ ;  /* 0x0000012cf8047810 */ /* 0x000fe20007ffe0ff */
[----:B------:R-:W-:-:S02]  /*e4b0*/  IMAD.MOV.U32 R27, RZ, RZ, R157 ;  /* 0x000000ffff1b7224 */ /* 0x000fc400078e009d */
[----:B------:R-:W-:Y:S01]  /*e4c0*/  @!P3 IMAD.MOV R30, RZ, RZ, -R30 ;  /* 0x000000ffff1eb224 */ /* 0x000fe200078e0a1e */
[----:B------:R-:W-:Y:S01]  /*e4d0*/  ISETP.GT.U32.AND P3, PT, R251, R159, PT ;  /* 0x0000009ffb00720c */ /* 0x000fe20003f64070 */
[----:B------:R-:W-:Y:S01]  /*e4e0*/  @!P5 IMAD.MOV R27, RZ, RZ, -R27 ;  /* 0x000000ffff1bd224 */ /* 0x000fe200078e0a1b */
[----:B------:R-:W-:Y:S01]  /*e4f0*/  ISETP.GE.AND P5, PT, R3, RZ, PT ;  /* 0x000000ff0300720c */ /* 0x000fe20003fa6270 */
[----:B------:R-:W-:Y:S01]  /*e500*/  IMAD.MOV.U32 R3, RZ, RZ, R158 ;  /* 0x000000ffff037224 */ /* 0x000fe200078e009e */
[----:B------:R1:W-:Y:S01]  /*e510*/  STL [R1+0x434], R30 ;  /* 0x0004341e01007387 */ /* 0x0003e20000100800 */
[----:B------:R-:W-:Y:S02]  /*e520*/  @!P4 IMAD.IADD R183, R183, 0x1, -R251 ;  /* 0x00000001b7b7c824 */ /* 0x000fe400078e0afb */
[----:B------:R-:W-:Y:S01]  /*e530*/  @!P6 IMAD.MOV R3, RZ, RZ, -R3 ;  /* 0x000000ffff03e224 */ /* 0x000fe200078e0a03 */
[C---:B------:R-:W-:Y:S01]  /*e540*/  ISETP.GT.U32.AND P6, PT, R251.reuse, R181, PT ;  /* 0x000000b5fb00720c */ /* 0x040fe20003fc4070 */
[----:B------:R-:W-:Y:S01]  /*e550*/  STL [R1+0x2714], R4 ;  /* 0x0027140401007387 */ /* 0x000fe20000100800 */
[----:B------:R-:W-:Y:S01]  /*e560*/  ISETP.GT.U32.AND P4, PT, R251, R183, PT ;  /* 0x000000b7fb00720c */ /* 0x000fe20003f84070 */
[----:B------:R-:W-:-:S02]  /*e570*/  IMAD.MOV R192, RZ, RZ, -R192 ;  /* 0x000000ffffc07224 */ /* 0x000fc400078e0ac0 */
[--C-:B------:R-:W-:Y:S01]  /*e580*/  @!P3 IMAD.IADD R159, R159, 0x1, -R251.reuse ;  /* 0x000000019f9fb824 */ /* 0x100fe200078e0afb */
[----:B------:R2:W-:Y:S01]  /*e590*/  STL [R1+0x430], R27 ;  /* 0x0004301b01007387 */ /* 0x0005e20000100800 */
[----:B-1----:R-:W-:Y:S02]  /*e5a0*/  IMAD.MOV.U32 R30, RZ, RZ, R184 ;  /* 0x000000ffff1e7224 */ /* 0x002fe400078e00b8 */
[C---:B------:R-:W-:Y:S01]  /*e5b0*/  IMAD R178, R251.reuse, R179, R178 ;  /* 0x000000b3fbb27224 */ /* 0x040fe200078e02b2 */
[C---:B------:R-:W-:Y:S01]  /*e5c0*/  ISETP.GT.U32.AND P3, PT, R251.reuse, R159, PT ;  /* 0x0000009ffb00720c */ /* 0x040fe20003f64070 */
[----:B------:R-:W-:Y:S01]  /*e5d0*/  @!P5 IMAD.MOV R30, RZ, RZ, -R30 ;  /* 0x000000ffff1ed224 */ /* 0x000fe200078e0a1e */
[----:B------:R-:W-:Y:S01]  /*e5e0*/  ISETP.GT.U32.AND P5, PT, R251, R182, PT ;  /* 0x000000b6fb00720c */ /* 0x000fe20003fa4070 */
[--C-:B------:R-:W-:Y:S01]  /*e5f0*/  @!P6 IMAD.IADD R181, R181, 0x1, -R251.reuse ;  /* 0x00000001b5b5e824 */ /* 0x100fe200078e0afb */
[----:B------:R-:W-:Y:S01]  /*e600*/  IABS R179, R9 ;  /* 0x0000000900b37213 */ /* 0x000fe20000000000 */
[----:B------:R-:W-:Y:S01]  /*e610*/  @!P4 IMAD.IADD R183, R183, 0x1, -R251 ;  /* 0x00000001b7b7c824 */ /* 0x000fe200078e0afb */
[----:B------:R-:W-:Y:S01]  /*e620*/  ISETP.GE.AND P4, PT, R10, RZ, PT ;  /* 0x000000ff0a00720c */ /* 0x000fe20003f86270 */
[C---:B------:R-:W-:Y:S01]  /*e630*/  IMAD R177, R251.reuse, R192, R177 ;  /* 0x000000c0fbb17224 */ /* 0x040fe200078e02b1 */
[----:B------:R-:W-:Y:S01]  /*e640*/  ISETP.GT.U32.AND P6, PT, R251, R181, PT ;  /* 0x000000b5fb00720c */ /* 0x000fe20003fc4070 */
[----:B------:R-:W-:Y:S01]  /*e650*/  IMAD.MOV.U32 R10, RZ, RZ, R183 ;  /* 0x000000ffff0a7224 */ /* 0x000fe200078e00b7 */
[----:B--2---:R-:W-:Y:S01]  /*e660*/  IADD3 R27, R248, 0x12d, RZ ;  /* 0x0000012df81b7810 */ /* 0x004fe20007ffe0ff */
[----:B------:R-:W-:Y:S01]  /*e670*/  IMAD.HI.U32 R197, R93, R179, RZ ;  /* 0x000000b35dc57227 */ /* 0x000fe200078e00ff */
[----:B------:R-:W-:-:S03]  /*e680*/  IABS R192, R20 ;  /* 0x0000001400c07213 */ /* 0x000fc60000000000 */
[--C-:B------:R-:W-:Y:S01]  /*e690*/  @!P3 IMAD.IADD R159, R159, 0x1, -R251.reuse ;  /* 0x000000019f9fb824 */ /* 0x100fe200078e0afb */
[----:B------:R-:W-:Y:S01]  /*e6a0*/  ISETP.GE.AND P3, PT, R29, RZ, PT ;  /* 0x000000ff1d00720c */ /* 0x000fe20003f66270 */
[----:B------:R-:W-:Y:S01]  /*e6b0*/  @!P5 IMAD.IADD R182, R182, 0x1, -R251 ;  /* 0x00000001b6b6d824 */ /* 0x000fe200078e0afb */
[----:B------:R-:W-:Y:S01]  /*e6c0*/  STL [R1+0x2718], R27 ;  /* 0x0027181b01007387 */ /* 0x000fe20000100800 */
[----:B------:R-:W-:Y:S02]  /*e6d0*/  IMAD.MOV.U32 R29, RZ, RZ, R159 ;  /* 0x000000ffff1d7224 */ /* 0x000fe400078e009f */
[----:B------:R-:W-:Y:S01]  /*e6e0*/  @!P4 IMAD.MOV R10, RZ, RZ, -R10 ;  /* 0x000000ffff0ac224 */ /* 0x000fe200078e0a0a */
[----:B------:R-:W-:Y:S01]  /*e6f0*/  ISETP.GT.U32.AND P5, PT, R251, R182, PT ;  /* 0x000000b6fb00720c */ /* 0x000fe20003fa4070 */
[----:B------:R1:W-:Y:S01]  /*e700*/  STL [R1+0x42c], R3 ;  /* 0x00042c0301007387 */ /* 0x0003e20000100800 */
[----:B------:R-:W-:Y:S01]  /*e710*/  @!P6 IADD3 R181, R181, -R251, RZ ;  /* 0x800000fbb5b5e210 */ /* 0x000fe20007ffe0ff */
[----:B------:R-:W-:Y:S01]  /*e720*/  IMAD.MOV R197, RZ, RZ, -R197 ;  /* 0x000000ffffc57224 */ /* 0x000fe200078e0ac5 */
[----:B------:R-:W-:Y:S01]  /*e730*/  ISETP.GE.AND P4, PT, R2, RZ, PT ;  /* 0x000000ff0200720c */ /* 0x000fe20003f86270 */
[----:B------:R-:W-:Y:S01]  /*e740*/  IMAD.HI.U32 R196, R93, R166, RZ ;  /* 0x000000a65dc47227 */ /* 0x000fe200078e00ff */
[----:B------:R-:W-:-:S02]  /*e750*/  ISETP.GT.U32.AND P6, PT, R251, R165, PT ;  /* 0x000000a5fb00720c */ /* 0x000fc40003fc4070 */
[C---:B------:R-:W-:Y:S01]  /*e760*/  IADD3 R2, R248.reuse, 0x12f, RZ ;  /* 0x0000012ff8027810 */ /* 0x040fe20007ffe0ff */
[----:B------:R-:W-:Y:S01]  /*e770*/  @!P3 IMAD.MOV R29, RZ, RZ, -R29 ;  /* 0x000000ffff1db224 */ /* 0x000fe200078e0a1d */
[C---:B------:R-:W-:Y:S01]  /*e780*/  ISETP.GT.U32.AND P3, PT, R251.reuse, R180, PT ;  /* 0x000000b4fb00720c */ /* 0x040fe20003f64070 */
[----:B------:R-:W-:Y:S01]  /*e790*/  IMAD R179, R251, R197, R179 ;  /* 0x000000c5fbb37224 */ /* 0x000fe200078e02b3 */
[----:B-1----:R-:W-:Y:S01]  /*e7a0*/  IADD3 R3, R248, 0x12e, RZ ;  /* 0x0000012ef8037810 */ /* 0x002fe20007ffe0ff */
[----:B------:R-:W-:Y:S01]  /*e7b0*/  @!P5 IMAD.IADD R182, R182, 0x1, -R251 ;  /* 0x00000001b6b6d824 */ /* 0x000fe200078e0afb */
[----:B------:R-:W-:Y:S01]  /*e7c0*/  ISETP.GE.AND P5, PT, R43, RZ, PT ;  /* 0x000000ff2b00720c */ /* 0x000fe20003fa6270 */
[----:B------:R-:W-:Y:S01]  /*e7d0*/  IMAD.MOV R196, RZ, RZ, -R196 ;  /* 0x000000ffffc47224 */ /* 0x000fe200078e0ac4 */
[----:B------:R-:W-:Y:S01]  /*e7e0*/  IABS R184, R3 ;  /* 0x0000000300b87213 */ /* 0x000fe20000000000 */
[----:B------:R-:W-:Y:S01]  /*e7f0*/  STL [R1+0x271c], R3 ;  /* 0x00271c0301007387 */ /* 0x000fe20000100800 */
[----:B------:R-:W-:-:S03]  /*e800*/  IMAD.HI.U32 R195, R93, R167, RZ ;  /* 0x000000a75dc37227 */ /* 0x000fc600078e00ff */
[----:B------:R1:W-:Y:S01]  /*e810*/  STL [R1+0x428], R30 ;  /* 0x0004281e01007387 */ /* 0x0003e20000100800 */
[--C-:B------:R-:W-:Y:S02]  /*e820*/  @!P6 IMAD.IADD R165, R165, 0x1, -R251.reuse ;  /* 0x00000001a5a5e824 */ /* 0x100fe400078e0afb */
[----:B------:R-:W-:Y:S01]  /*e830*/  @!P3 IMAD.IADD R180, R180, 0x1, -R251 ;  /* 0x00000001b4b4b824 */ /* 0x000fe200078e0afb */
[----:B------:R2:W-:Y:S01]  /*e840*/  STL [R1+0x420], R29 ;  /* 0x0004201d01007387 */ /* 0x0005e20000100800 */
[----:B------:R-:W-:Y:S01]  /*e850*/  ISETP.GE.AND P3, PT, R21, RZ, PT ;  /* 0x000000ff1500720c */ /* 0x000fe20003f66270 */
[----:B------:R-:W-:Y:S01]  /*e860*/  IMAD.MOV.U32 R21, RZ, RZ, R182 ;  /* 0x000000ffff157224 */ /* 0x000fe200078e00b6 */
[C---:B------:R-:W-:Y:S01]  /*e870*/  ISETP.GT.U32.AND P6, PT, R251.reuse, R165, PT ;  /* 0x000000a5fb00720c */ /* 0x040fe20003fc4070 */
[C---:B------:R-:W-:Y:S01]  /*e880*/  IMAD R166, R251.reuse, R196, R166 ;  /* 0x000000c4fba67224 */ /* 0x040fe200078e02a6 */
[----:B------:R3:W-:Y:S01]  /*e890*/  STL [R1+0x41c], R10 ;  /* 0x00041c0a01007387 */ /* 0x0007e20000100800 */
[----:B------:R-:W-:Y:S01]  /*e8a0*/  @!P5 IMAD.MOV R21, RZ, RZ, -R21 ;  /* 0x000000ffff15d224 */ /* 0x000fe200078e0a15 */
[----:B------:R-:W-:Y:S01]  /*e8b0*/  ISETP.GT.U32.AND P5, PT, R251, R177, PT ;  /* 0x000000b1fb00720c */ /* 0x000fe20003fa4070 */
[----:B------:R-:W-:Y:S01]  /*e8c0*/  IMAD.MOV R195, RZ, RZ, -R195 ;  /* 0x000000ffffc37224 */ /* 0x000fe200078e0ac3 */
[C---:B-1----:R-:W-:Y:S01]  /*e8d0*/  IADD3 R30, R248.reuse, 0x130, RZ ;  /* 0x00000130f81e7810 */ /* 0x042fe20007ffe0ff */
[----:B--2---:R-:W-:Y:S01]  /*e8e0*/  IMAD.MOV.U32 R29, RZ, RZ, R181 ;  /* 0x000000ffff1d7224 */ /* 0x004fe200078e00b5 */
[----:B------:R-:W-:Y:S01]  /*e8f0*/  STL [R1+0x2704], R2 ;  /* 0x0027040201007387 */ /* 0x000fe20000100800 */
[----:B------:R-:W-:Y:S01]  /*e900*/  IMAD.HI.U32 R194, R93, R176, RZ ;  /* 0x000000b05dc27227 */ /* 0x000fe200078e00ff */
[----:B---3--:R-:W-:-:S03]  /*e910*/  IADD3 R10, R248, 0x131, RZ ;  /* 0x00000131f80a7810 */ /* 0x008fc60007ffe0ff */
[----:B------:R-:W-:Y:S01]  /*e920*/  @!P4 IMAD.MOV R29, RZ, RZ, -R29 ;  /* 0x000000ffff1dc224 */ /* 0x000fe200078e0a1d */
[----:B------:R-:W-:Y:S01]  /*e930*/  ISETP.GT.U32.AND P4, PT, R251, R180, PT ;  /* 0x000000b4fb00720c */ /* 0x000fe20003f84070 */
[--C-:B------:R-:W-:Y:S01]  /*e940*/  @!P6 IMAD.IADD R165, R165, 0x1, -R251.reuse ;  /* 0x00000001a5a5e824 */ /* 0x100fe200078e0afb */
[----:B------:R-:W-:Y:S01]  /*e950*/  ISETP.GT.U32.AND P6, PT, R251, R179, PT ;  /* 0x000000b3fb00720c */ /* 0x000fe20003fc4070 */
[----:B------:R-:W-:Y:S01]  /*e960*/  @!P5 IMAD.IADD R177, R177, 0x1, -R251 ;  /* 0x00000001b1b1d824 */ /* 0x000fe200078e0afb */
[----:B------:R-:W-:Y:S01]  /*e970*/  ISETP.GE.AND P5, PT, R17, RZ, PT ;  /* 0x000000ff1100720c */ /* 0x000fe20003fa6270 */
[----:B------:R-:W-:Y:S01]  /*e980*/  IMAD.MOV.U32 R43, RZ, RZ, R165 ;  /* 0x000000ffff2b7224 */ /* 0x000fe200078e00a5 */
[----:B------:R-:W-:Y:S01]  /*e990*/  STL [R1+0x2708], R30 ;  /* 0x0027081e01007387 */ /* 0x000fe20000100800 */
[----:B------:R-:W-:Y:S02]  /*e9a0*/  IMAD R167, R251, R195, R167 ;  /* 0x000000c3fba77224 */ /* 0x000fe400078e02a7 */
[----:B------:R-:W-:Y:S01]  /*e9b0*/  IMAD.MOV R194, RZ, RZ, -R194 ;  /* 0x000000ffffc27224 */ /* 0x000fe200078e0ac2 */
[----:B------:R-:W-:Y:S01]  /*e9c0*/  STL [R1+0x270c], R10 ;  /* 0x00270c0a01007387 */ /* 0x000fe20000100800 */
[----:B------:R-:W-:-:S03]  /*e9d0*/  IMAD.HI.U32 R193, R93, R192, RZ ;  /* 0x000000c05dc17227 */ /* 0x000fc600078e00ff */
[----:B------:R1:W-:Y:S01]  /*e9e0*/  STL [R1+0x414], R29 ;  /* 0x0004141d01007387 */ /* 0x0003e20000100800 */
[--C-:B------:R-:W-:Y:S01]  /*e9f0*/  @!P4 IMAD.IADD R180, R180, 0x1, -R251.reuse ;  /* 0x00000001b4b4c824 */ /* 0x100fe200078e0afb */
[----:B------:R-:W-:Y:S01]  /*ea00*/  ISETP.GT.U32.AND P4, PT, R251, R178, PT ;  /* 0x000000b2fb00720c */ /* 0x000fe20003f84070 */
[----:B------:R-:W-:Y:S01]  /*ea10*/  @!P6 IMAD.IADD R179, R179, 0x1, -R251 ;  /* 0x00000001b3b3e824 */ /* 0x000fe200078e0afb */
[----:B------:R2:W-:Y:S01]  /*ea20*/  STL [R1+0x410], R21 ;  /* 0x0004101501007387 */ /* 0x0005e20000100800 */
[----:B------:R-:W-:Y:S02]  /*ea30*/  IMAD.MOV.U32 R17, RZ, RZ, R180 ;  /* 0x000000ffff117224 */ /* 0x000fe400078e00b4 */
[----:B------:R-:W-:Y:S01]  /*ea40*/  @!P5 IMAD.MOV R43, RZ, RZ, -R43 ;  /* 0x000000ffff2bd224 */ /* 0x000fe200078e0a2b */
[C---:B------:R-:W-:Y:S01]  /*ea50*/  ISETP.GT.U32.AND P5, PT, R251.reuse, R166, PT ;  /* 0x000000a6fb00720c */ /* 0x040fe20003fa4070 */
[----:B------:R-:W-:Y:S01]  /*ea60*/  @!P3 IMAD.MOV R17, RZ, RZ, -R17 ;  /* 0x000000ffff11b224 */ /* 0x000fe200078e0a11 */
[C---:B------:R-:W-:Y:S01]  /*ea70*/  ISETP.GT.U32.AND P6, PT, R251.reuse, R179, PT ;  /* 0x000000b3fb00720c */ /* 0x040fe20003fc4070 */
[C---:B------:R-:W-:Y:S01]  /*ea80*/  IMAD R176, R251.reuse, R194, R176 ;  /* 0x000000c2fbb07224 */ /* 0x040fe200078e02b0 */
[C---:B-1----:R-:W-:Y:S01]  /*ea90*/  IADD3 R29, R248.reuse, 0x133, RZ ;  /* 0x00000133f81d7810 */ /* 0x042fe20007ffe0ff */
[----:B------:R-:W-:Y:S01]  /*eaa0*/  IMAD.MOV R193, RZ, RZ, -R193 ;  /* 0x000000ffffc17224 */ /* 0x000fe200078e0ac1 */
[----:B--2---:R-:W-:Y:S01]  /*eab0*/  IADD3 R21, R248, 0x132, RZ ;  /* 0x00000132f8157810 */ /* 0x004fe20007ffe0ff */
[--C-:B------:R-:W-:Y:S01]  /*eac0*/  @!P4 IMAD.IADD R178, R178, 0x1, -R251.reuse ;  /* 0x00000001b2b2c824 */ /* 0x100fe200078e0afb */
[C---:B------:R-:W-:Y:S01]  /*ead0*/  ISETP.GT.U32.AND P4, PT, R251.reuse, R177, PT ;  /* 0x000000b1fb00720c */ /* 0x040fe20003f84070 */
[----:B------:R1:W-:Y:S01]  /*eae0*/  STL [R1+0x400], R17 ;  /* 0x0004001101007387 */ /* 0x0003e20000100800 */
[----:B------:R-:W-:Y:S01]  /*eaf0*/  IMAD R169, R251, R193, R192 ;  /* 0x000000c1fba97224 */ /* 0x000fe200078e02c0 */
[----:B------:R-:W-:Y:S01]  /*eb00*/  IABS R192, R14 ;  /* 0x0000000e00c07213 */ /* 0x000fe20000000000 */
[----:B------:R-:W-:Y:S01]  /*eb10*/  IMAD.HI.U32 R195, R93, R160, RZ ;  /* 0x000000a05dc37227 */ /* 0x000fe200078e00ff */
[----:B------:R-:W-:Y:S01]  /*eb20*/  ISETP.GT.U32.AND P3, PT, R251, R178, PT ;  /* 0x000000b2fb00720c */ /* 0x000fe20003f64070 */
[----:B------:R-:W-:Y:S01]  /*eb30*/  STL [R1+0x26f8], R21 ;  /* 0x0026f81501007387 */ /* 0x000fe20000100800 */
[----:B------:R-:W-:Y:S01]  /*eb40*/  IABS R165, R29 ;  /* 0x0000001d00a57213 */ /* 0x000fe20000000000 */
[--C-:B------:R-:W-:Y:S01]  /*eb50*/  @!P5 IMAD.IADD R166, R166, 0x1, -R251.reuse ;  /* 0x00000001a6a6d824 */ /* 0x100fe200078e0afb */
[----:B------:R-:W-:Y:S01]  /*eb60*/  ISETP.GE.AND P5, PT, R12, RZ, PT ;  /* 0x000000ff0c00720c */ /* 0x000fe20003fa6270 */
[--C-:B------:R-:W-:Y:S01]  /*eb70*/  @!P6 IMAD.IADD R179, R179, 0x1, -R251.reuse ;  /* 0x00000001b3b3e824 */ /* 0x100fe200078e0afb */
[----:B------:R-:W-:Y:S01]  /*eb80*/  ISETP.GT.U32.AND P6, PT, R251, R176, PT ;  /* 0x000000b0fb00720c */ /* 0x000fe20003fc4070 */
[----:B------:R-:W-:Y:S01]  /*eb90*/  STL [R1+0x26fc], R29 ;  /* 0x0026fc1d01007387 */ /* 0x000fe20000100800 */
[----:B------:R-:W-:Y:S01]  /*eba0*/  @!P4 IMAD.IADD R177, R177, 0x1, -R251 ;  /* 0x00000001b1b1c824 */ /* 0x000fe200078e0afb */
[----:B------:R-:W-:Y:S01]  /*ebb0*/  ISETP.GT.U32.AND P4, PT, R251, R167, PT ;  /* 0x000000a7fb00720c */ /* 0x000fe20003f84070 */
[----:B------:R-:W-:Y:S01]  /*ebc0*/  IMAD.HI.U32 R193, R93, R192, RZ ;  /* 0x000000c05dc17227 */ /* 0x000fe200078e00ff */
[----:B-1----:R-:W-:-:S03]  /*ebd0*/  IADD3 R17, R248, 0x134, RZ ;  /* 0x00000134f8117810 */ /* 0x002fc60007ffe0ff */
[----:B------:R-:W-:Y:S01]  /*ebe0*/  @!P3 IMAD.IADD R178, R178, 0x1, -R251 ;  /* 0x00000001b2b2b824 */ /* 0x000fe200078e0afb */
[----:B------:R-:W-:Y:S01]  /*ebf0*/  ISETP.GE.AND P3, PT, R37, RZ, PT ;  /* 0x000000ff2500720c */ /* 0x000fe20003f66270 */
[----:B------:R-:W-:Y:S01]  /*ec00*/  IMAD.MOV.U32 R12, RZ, RZ, R177 ;  /* 0x000000ffff0c7224 */ /* 0x000fe200078e00b1 */
[----:B------:R-:W-:Y:S01]  /*ec10*/  STL [R1+0x2700], R17 ;  /* 0x0027001101007387 */ /* 0x000fe20000100800 */
[----:B------:R-:W-:Y:S01]  /*ec20*/  IMAD.MOV R175, RZ, RZ, -R193 ;  /* 0x000000ffffaf7224 */ /* 0x000fe200078e0ac1 */
[----:B------:R-:W-:Y:S01]  /*ec30*/  IADD3 R37, R248, 0x137, RZ ;  /* 0x00000137f8257810 */ /* 0x000fe20007ffe0ff */
[--C-:B------:R-:W-:Y:S01]  /*ec40*/  @!P6 IMAD.IADD R176, R176, 0x1, -R251.reuse ;  /* 0x00000001b0b0e824 */ /* 0x100fe200078e0afb */
[----:B------:R-:W-:Y:S01]  /*ec50*/  STL [R1+0x3f8], R43 ;  /* 0x0003f82b01007387 */ /* 0x000fe20000100800 */
[----:B------:R-:W-:Y:S01]  /*ec60*/  @!P4 IMAD.IADD R167, R167, 0x1, -R251 ;  /* 0x00000001a7a7c824 */ /* 0x000fe200078e0afb */
[----:B------:R-:W-:Y:S01]  /*ec70*/  ISETP.GE.AND P4, PT, R9, RZ, PT ;  /* 0x000000ff0900720c */ /* 0x000fe20003f86270 */
[----:B------:R-:W-:-:S02]  /*ec80*/  IMAD.MOV.U32 R9, RZ, RZ, R178 ;  /* 0x000000ffff097224 */ /* 0x000fc400078e00b2 */
[C---:B------:R-:W-:Y:S01]  /*ec90*/  IMAD R175, R251.reuse, R175, R192 ;  /* 0x000000affbaf7224 */ /* 0x040fe200078e02c0 */
[C---:B------:R-:W-:Y:S01]  /*eca0*/  ISETP.GT.U32.AND P6, PT, R251.reuse, R167, PT ;  /* 0x000000a7fb00720c */ /* 0x040fe20003fc4070 */
[----:B------:R-:W-:Y:S01]  /*ecb0*/  @!P3 IMAD.MOV R12, RZ, RZ, -R12 ;  /* 0x000000ffff0cb224 */ /* 0x000fe200078e0a0c */
[C---:B------:R-:W-:Y:S01]  /*ecc0*/  ISETP.GT.U32.AND P3, PT, R251.reuse, R166, PT ;  /* 0x000000a6fb00720c */ /* 0x040fe20003f64070 */
[----:B------:R-:W-:Y:S01]  /*ecd0*/  @!P5 IMAD.MOV R9, RZ, RZ, -R9 ;  /* 0x000000ffff09d224 */ /* 0x000fe200078e0a09 */
[----:B------:R-:W-:Y:S01]  /*ece0*/  ISETP.GT.U32.AND P5, PT, R251, R176, PT ;  /* 0x000000b0fb00720c */ /* 0x000fe20003fa4070 */
[----:B------:R-:W-:Y:S01]  /*ecf0*/  IMAD.HI.U32 R194, R93, R191, RZ ;  /* 0x000000bf5dc27227 */ /* 0x000fe200078e00ff */
[----:B------:R1:W-:Y:S01]  /*ed00*/  STL [R1+0x3f4], R12 ;  /* 0x0003f40c01007387 */ /* 0x0003e20000100800 */
[----:B------:R-:W-:Y:S02]  /*ed10*/  IABS R192, R0 ;  /* 0x0000000000c07213 */ /* 0x000fe40000000000 */
[----:B------:R-:W-:Y:S01]  /*ed20*/  IMAD.MOV R193, RZ, RZ, -R195 ;  /* 0x000000ffffc17224 */ /* 0x000fe200078e0ac3 */
[----:B------:R2:W-:Y:S01]  /*ed30*/  STL [R1+0x3e0], R9 ;  /* 0x0003e00901007387 */ /* 0x0005e20000100800 */
[----:B------:R-:W-:-:S02]  /*ed40*/  IMAD.MOV R174, RZ, RZ, -R194 ;  /* 0x000000ffffae7224 */ /* 0x000fc400078e0ac2 */
[--C-:B------:R-:W-:Y:S01]  /*ed50*/  @!P6 IMAD.IADD R167, R167, 0x1, -R251.reuse ;  /* 0x00000001a7a7e824 */ /* 0x100fe200078e0afb */
[----:B------:R-:W-:Y:S01]  /*ed60*/  ISETP.GE.AND P6, PT, R42, RZ, PT ;  /* 0x000000ff2a00720c */ /* 0x000fe20003fc6270 */
[--C-:B------:R-:W-:Y:S01]  /*ed70*/  @!P3 IMAD.IADD R166, R166, 0x1, -R251.reuse ;  /* 0x00000001a6a6b824 */ /* 0x100fe200078e0afb */
[----:B------:R-:W-:Y:S01]  /*ed80*/  ISETP.GT.U32.AND P3, PT, R251, R175, PT ;  /* 0x000000affb00720c */ /* 0x000fe20003f64070 */
[----:B------:R-:W-:Y:S01]  /*ed90*/  @!P5 IMAD.IADD R176, R176, 0x1, -R251 ;  /* 0x00000001b0b0d824 */ /* 0x000fe200078e0afb */
[----:B------:R-:W-:Y:S01]  /*eda0*/  ISETP.GE.AND P5, PT, R41, RZ, PT ;  /* 0x000000ff2900720c */ /* 0x000fe20003fa6270 */
[----:B------:R-:W-:Y:S01]  /*edb0*/  IMAD.MOV.U32 R41, RZ, RZ, R167 ;  /* 0x000000ffff297224 */ /* 0x000fe200078e00a7 */
[----:B-1----:R-:W-:Y:S01]  /*edc0*/  IADD3 R12, R248, 0x135, RZ ;  /* 0x00000135f80c7810 */ /* 0x002fe20007ffe0ff */
[----:B--2---:R-:W-:Y:S02]  /*edd0*/  IMAD.MOV.U32 R9, RZ, RZ, R179 ;  /* 0x000000ffff097224 */ /* 0x004fe400078e00b3 */
[C---:B------:R-:W-:Y:S01]  /*ede0*/  IMAD R160, R251.reuse, R193, R160 ;  /* 0x000000c1fba07224 */ /* 0x040fe200078e02a0 */
[----:B------:R-:W-:Y:S01]  /*edf0*/  IABS R178, R12 ;  /* 0x0000000c00b27213 */ /* 0x000fe20000000000 */
[----:B------:R-:W-:Y:S01]  /*ee00*/  @!P4 IMAD.MOV R9, RZ, RZ, -R9 ;  /* 0x000000ffff09c224 */ /* 0x000fe200078e0a09 */
[C---:B------:R-:W-:Y:S01]  /*ee10*/  ISETP.GT.U32.AND P4, PT, R251.reuse, R169, PT ;  /* 0x000000a9fb00720c */ /* 0x040fe20003f84070 */
[----:B------:R-:W-:Y:S01]  /*ee20*/  IMAD R174, R251, R174, R191 ;  /* 0x000000aefbae7224 */ /* 0x000fe200078e02bf */
[----:B------:R-:W-:Y:S01]  /*ee30*/  IABS R191, R38 ;  /* 0x0000002600bf7213 */ /* 0x000fe20000000000 */
[----:B------:R-:W-:Y:S01]  /*ee40*/  @!P3 IMAD.IADD R175, R175, 0x1, -R251 ;  /* 0x00000001afafb824 */ /* 0x000fe200078e0afb */
[----:B------:R1:W-:Y:S01]  /*ee50*/  STL [R1+0x3dc], R9 ;  /* 0x0003dc0901007387 */ /* 0x0003e20000100800 */
[----:B------:R-:W-:Y:S01]  /*ee60*/  @!P5 IADD3 R41, -R41, RZ, RZ ;  /* 0x000000ff2929d210 */ /* 0x000fe20007ffe1ff */
[----:B------:R-:W-:Y:S01]  /*ee70*/  IMAD.HI.U32 R161, R93, R192, RZ ;  /* 0x000000c05da17227 */ /* 0x000fe200078e00ff */
[----:B------:R-:W-:Y:S01]  /*ee80*/  ISETP.GT.U32.AND P5, PT, R251, R160, PT ;  /* 0x000000a0fb00720c */ /* 0x000fe20003fa4070 */
[----:B------:R-:W-:Y:S02]  /*ee90*/  STL [R1+0x26e8], R12 ;  /* 0x0026e80c01007387 */ /* 0x000fe40000100800 */
[----:B------:R-:W-:-:S02]  /*eea0*/  IMAD.MOV R161, RZ, RZ, -R161 ;  /* 0x000000ffffa17224 */ /* 0x000fc400078e0aa1 */
[----:B------:R-:W-:Y:S01]  /*eeb0*/  IMAD.HI.U32 R190, R93, R168, RZ ;  /* 0x000000a85dbe7227 */ /* 0x000fe200078e00ff */
[----:B-1----:R-:W-:-:S03]  /*eec0*/  IADD3 R9, R248, 0x136, RZ ;  /* 0x00000136f8097810 */ /* 0x002fc60007ffe0ff */
[--C-:B------:R-:W-:Y:S01]  /*eed0*/  @!P4 IMAD.IADD R169, R169, 0x1, -R251.reuse ;  /* 0x00000001a9a9c824 */ /* 0x100fe200078e0afb */
[----:B------:R-:W-:Y:S01]  /*eee0*/  ISETP.GE.AND P4, PT, R36, RZ, PT ;  /* 0x000000ff2400720c */ /* 0x000fe20003f86270 */
[----:B------:R-:W-:Y:S01]  /*eef0*/  IMAD.MOV.U32 R36, RZ, RZ, R166 ;  /* 0x000000ffff247224 */ /* 0x000fe200078e00a6 */
[----:B------:R-:W-:Y:S01]  /*ef00*/  STL [R1+0x26f0], R9 ;  /* 0x0026f00901007387 */ /* 0x000fe20000100800 */
[--C-:B------:R-:W-:Y:S01]  /*ef10*/  @!P5 IMAD.IADD R160, R160, 0x1, -R251.reuse ;  /* 0x00000001a0a0d824 */ /* 0x100fe200078e0afb */
[C---:B------:R-:W-:Y:S01]  /*ef20*/  ISETP.GT.U32.AND P3, PT, R251.reuse, R169, PT ;  /* 0x000000a9fb00720c */ /* 0x040fe20003f64070 */
[----:B------:R-:W-:Y:S01]  /*ef30*/  @!P6 IMAD.MOV R36, RZ, RZ, -R36 ;  /* 0x000000ffff24e224 */ /* 0x000fe200078e0a24 */
[----:B------:R-:W-:Y:S01]  /*ef40*/  STL [R1+0x26f4], R37 ;  /* 0x0026f42501007387 */ /* 0x000fe20000100800 */
[C---:B------:R-:W-:Y:S01]  /*ef50*/  ISETP.GT.U32.AND P6, PT, R251.reuse, R175, PT ;  /* 0x000000affb00720c */ /* 0x040fe20003fc4070 */
[----:B------:R-:W-:Y:S01]  /*ef60*/  IMAD R161, R251, R161, R192 ;  /* 0x000000a1fba17224 */ /* 0x000fe200078e02c0 */
[----:B------:R-:W-:Y:S01]  /*ef70*/  ISETP.GE.AND P5, PT, R14, RZ, PT ;  /* 0x000000ff0e00720c */ /* 0x000fe20003fa6270 */
[----:B------:R1:W-:Y:S01]  /*ef80*/  STL [R1+0x3d8], R36 ;  /* 0x0003d82401007387 */ /* 0x0003e20000100800 */
[----:B------:R-:W-:Y:S01]  /*ef90*/  IMAD.MOV R190, RZ, RZ, -R190 ;  /* 0x000000ffffbe7224 */ /* 0x000fe200078e0abe */
[----:B------:R-:W-:Y:S01]  /*efa0*/  IABS R192, R26 ;  /* 0x0000001a00c07213 */ /* 0x000fe20000000000 */
[----:B------:R-:W-:Y:S01]  /*efb0*/  IMAD.HI.U32 R150, R93, R188, RZ ;  /* 0x000000bc5d967227 */ /* 0x000fe200078e00ff */
[----:B------:R2:W-:Y:S03]  /*efc0*/  STL [R1+0x3d4], R41 ;  /* 0x0003d42901007387 */ /* 0x0005e60000100800 */
[----:B------:R-:W-:Y:S01]  /*efd0*/  @!P3 IMAD.IADD R169, R169, 0x1, -R251 ;  /* 0x00000001a9a9b824 */ /* 0x000fe200078e0afb */
[C---:B------:R-:W-:Y:S01]  /*efe0*/  ISETP.GT.U32.AND P3, PT, R251.reuse, R161, PT ;  /* 0x000000a1fb00720c */ /* 0x040fe20003f64070 */
[----:B------:R-:W-:-:S02]  /*eff0*/  IMAD R168, R251, R190, R168 ;  /* 0x000000befba87224 */ /* 0x000fc400078e02a8 */
[----:B-1----:R-:W-:Y:S02]  /*f000*/  IMAD.MOV.U32 R36, RZ, RZ, R176 ;  /* 0x000000ffff247224 */ /* 0x002fe400078e00b0 */
[----:B------:R-:W-:Y:S01]  /*f010*/  @!P6 IMAD.IADD R175, R175, 0x1, -R251 ;  /* 0x00000001afafe824 */ /* 0x000fe200078e0afb */
[----:B------:R-:W-:Y:S01]  /*f020*/  ISETP.GE.AND P6, PT, R20, RZ, PT ;  /* 0x000000ff1400720c */ /* 0x000fe20003fc6270 */
[----:B------:R-:W-:Y:S01]  /*f030*/  @!P4 IMAD.MOV R36, RZ, RZ, -R36 ;  /* 0x000000ffff24c224 */ /* 0x000fe200078e0a24 */
[----:B------:R-:W-:Y:S01]  /*f040*/  ISETP.GT.U32.AND P4, PT, R251, R174, PT ;  /* 0x000000aefb00720c */ /* 0x000fe20003f84070 */
[----:B------:R-:W-:Y:S01]  /*f050*/  IMAD.MOV.U32 R14, RZ, RZ, R169 ;  /* 0x000000ffff0e7224 */ /* 0x000fe200078e00a9 */
[----:B------:R-:W-:Y:S01]  /*f060*/  IADD3 R20, R248, 0x139, RZ ;  /* 0x00000139f8147810 */ /* 0x000fe20007ffe0ff */
[----:B------:R-:W-:Y:S01]  /*f070*/  IMAD.HI.U32 R190, R93, R191, RZ ;  /* 0x000000bf5dbe7227 */ /* 0x000fe200078e00ff */
[----:B------:R1:W-:Y:S03]  /*f080*/  STL [R1+0x3bc], R36 ;  /* 0x0003bc2401007387 */ /* 0x0003e60000100800 */
[----:B------:R-:W-:Y:S01]  /*f090*/  IMAD.MOV R173, RZ, RZ, -R190 ;  /* 0x000000ffffad7224 */ /* 0x000fe200078e0abe */
[----:B------:R-:W-:Y:S01]  /*f0a0*/  IABS R190, R28 ;  /* 0x0000001c00be7213 */ /* 0x000fe20000000000 */
[----:B--2---:R-:W-:-:S02]  /*f0b0*/  IMAD.MOV.U32 R41, RZ, RZ, R175 ;  /* 0x000000ffff297224 */ /* 0x004fc400078e00af */
[----:B------:R-:W-:Y:S02]  /*f0c0*/  @!P6 IMAD.MOV R14, RZ, RZ, -R14 ;  /* 0x000000ffff0ee224 */ /* 0x000fe400078e0a0e */
[--C-:B------:R-:W-:Y:S01]  /*f0d0*/  @!P4 IMAD.IADD R174, R174, 0x1, -R251.reuse ;  /* 0x00000001aeaec824 */ /* 0x100fe200078e0afb */
[----:B------:R-:W-:Y:S01]  /*f0e0*/  ISETP.GT.U32.AND P4, PT, R251, R160, PT ;  /* 0x000000a0fb00720c */ /* 0x000fe20003f84070 */
[----:B------:R-:W-:Y:S01]  /*f0f0*/  @!P3 IMAD.IADD R161, R161, 0x1, -R251 ;  /* 0x00000001a1a1b824 */ /* 0x000fe200078e0afb */
[C---:B-1----:R-:W-:Y:S01]  /*f100*/  IADD3 R36, R248.reuse, 0x138, RZ ;  /* 0x00000138f8247810 */ /* 0x042fe20007ffe0ff */
[C---:B------:R-:W-:Y:S01]  /*f110*/  IMAD R173, R251.reuse, R173, R191 ;  /* 0x000000adfbad7224 */ /* 0x040fe200078e02bf */
[----:B------:R-:W-:Y:S01]  /*f120*/  ISETP.GT.U32.AND P6, PT, R251, R174, PT ;  /* 0x000000aefb00720c */ /* 0x000fe20003fc4070 */
[----:B------:R-:W-:Y:S01]  /*f130*/  @!P5 IMAD.MOV R41, RZ, RZ, -R41 ;  /* 0x000000ffff29d224 */ /* 0x000fe200078e0a29 */
[----:B------:R-:W-:Y:S01]  /*f140*/  ISETP.GE.AND P5, PT, R35, RZ, PT ;  /* 0x000000ff2300720c */ /* 0x000fe20003fa6270 */
[----:B------:R-:W-:Y:S01]  /*f150*/  IMAD.MOV.U32 R162, RZ, RZ, R190 ;  /* 0x000000ffffa27224 */ /* 0x000fe200078e00be */
[----:B------:R-:W-:Y:S01]  /*f160*/  ISETP.GT.U32.AND P3, PT, R251, R161, PT ;  /* 0x000000a1fb00720c */ /* 0x000fe20003f64070 */
[----:B------:R-:W-:Y:S01]  /*f170*/  IMAD.HI.U32 R193, R93, R192, RZ ;  /* 0x000000c05dc17227 */ /* 0x000fe200078e00ff */
[----:B------:R-:W-:Y:S01]  /*f180*/  IABS R190, R16 ;  /* 0x0000001000be7213 */ /* 0x000fe20000000000 */
[----:B------:R-:W-:Y:S01]  /*f190*/  STL [R1+0x26dc], R36 ;  /* 0x0026dc2401007387 */ /* 0x000fe20000100800 */
[----:B------:R-:W-:Y:S01]  /*f1a0*/  IADD3 R35, R248, 0x13c, RZ ;  /* 0x0000013cf8237810 */ /* 0x000fe20007ffe0ff */
[----:B------:R-:W-:Y:S01]  /*f1b0*/  @!P4 IMAD.IADD R160, R160, 0x1, -R251 ;  /* 0x00000001a0a0c824 */ /* 0x000fe200078e0afb */
[----:B------:R-:W-:Y:S01]  /*f1c0*/  ISETP.GT.U32.AND P4, PT, R251, R168, PT ;  /* 0x000000a8fb00720c */ /* 0x000fe20003f84070 */
[----:B------:R-:W-:Y:S01]  /*f1d0*/  IMAD.HI.U32 R191, R93, R162, RZ ;  /* 0x000000a25dbf7227 */ /* 0x000fe200078e00ff */
[----:B------:R-:W-:Y:S01]  /*f1e0*/  STL [R1+0x26e0], R20 ;  /* 0x0026e01401007387 */ /* 0x000fe20000100800 */
[----:B------:R-:W-:-:S02]  /*f1f0*/  IABS R169, R36 ;  /* 0x0000002400a97213 */ /* 0x000fc40000000000 */
[----:B------:R-:W-:Y:S01]  /*f200*/  @!P6 IMAD.IADD R174, R174, 0x1, -R251 ;  /* 0x00000001aeaee824 */ /* 0x000fe200078e0afb */
[C---:B------:R-:W-:Y:S01]  /*f210*/  ISETP.GT.U32.AND P6, PT, R251.reuse, R173, PT ;  /* 0x000000adfb00720c */ /* 0x040fe20003fc4070 */
[----:B------:R-:W-:Y:S01]  /*f220*/  IMAD.MOV R191, RZ, RZ, -R191 ;  /* 0x000000ffffbf7224 */ /* 0x000fe200078e0abf */
[----:B------:R1:W-:Y:S01]  /*f230*/  STL [R1+0x3b8], R14 ;  /* 0x0003b80e01007387 */ /* 0x0003e20000100800 */
[----:B------:R-:W-:Y:S01]  /*f240*/  IMAD.MOV R163, RZ, RZ, -R193 ;  /* 0x000000ffffa37224 */ /* 0x000fe200078e0ac1 */
[----:B------:R-:W-:Y:S01]  /*f250*/  IABS R196, R35 ;  /* 0x0000002300c47213 */ /* 0x000fe20000000000 */
[----:B------:R-:W-:Y:S02]  /*f260*/  IMAD R162, R251, R191, R162 ;  /* 0x000000bffba27224 */ /* 0x000fe400078e02a2 */
[----:B------:R-:W-:Y:S01]  /*f270*/  @!P4 IMAD.IADD R168, R168, 0x1, -R251 ;  /* 0x00000001a8a8c824 */ /* 0x000fe200078e0afb */
[----:B------:R-:W-:Y:S01]  /*f280*/  ISETP.GE.AND P4, PT, R0, RZ, PT ;  /* 0x000000ff0000720c */ /* 0x000fe20003f86270 */
[----:B------:R-:W-:-:S02]  /*f290*/  IMAD.MOV.U32 R0, RZ, RZ, R160 ;  /* 0x000000ffff007224 */ /* 0x000fc400078e00a0 */
[----:B------:R-:W-:Y:S01]  /*f2a0*/  IMAD.HI.U32 R191, R93, R190, RZ ;  /* 0x000000be5dbf7227 */ /* 0x000fe200078e00ff */
[----:B-1----:R-:W-:-:S03]  /*f2b0*/  IADD3 R14, R248, 0x13a, RZ ;  /* 0x0000013af80e7810 */ /* 0x002fc60007ffe0ff */
[----:B------:R-:W-:Y:S01]  /*f2c0*/  @!P5 IMAD.MOV R0, RZ, RZ, -R0 ;  /* 0x000000ffff00d224 */ /* 0x000fe200078e0a00 */
[----:B------:R-:W-:Y:S01]  /*f2d0*/  ISETP.GT.U32.AND P5, PT, R251, R168, PT ;  /* 0x000000a8fb00720c */ /* 0x000fe20003fa4070 */
[--C-:B------:R-:W-:Y:S01]  /*f2e0*/  @!P3 IMAD.IADD R161, R161, 0x1, -R251.reuse ;  /* 0x00000001a1a1b824 */ /* 0x100fe200078e0afb */
[----:B------:R-:W-:Y:S01]  /*f2f0*/  ISETP.GE.AND P3, PT, R34, RZ, PT ;  /* 0x000000ff2200720c */ /* 0x000fe20003f66270 */
[----:B------:R-:W-:Y:S01]  /*f300*/  @!P6 IMAD.IADD R173, R173, 0x1, -R251 ;  /* 0x00000001adade824 */ /* 0x000fe200078e0afb */
[----:B------:R-:W-:Y:S01]  /*f310*/  STL [R1+0x26e4], R14 ;  /* 0x0026e40e01007387 */ /* 0x000fe20000100800 */
[----:B------:R-:W-:Y:S01]  /*f320*/  IMAD.MOV R191, RZ, RZ, -R191 ;  /* 0x000000ffffbf7224 */ /* 0x000fe200078e0abf */
[----:B------:R-:W-:Y:S01]  /*f330*/  IABS R175, R14 ;  /* 0x0000000e00af7213 */ /* 0x000fe20000000000 */
[C---:B------:R-:W-:Y:S01]  /*f340*/  IMAD R163, R251.reuse, R163, R192 ;  /* 0x000000a3fba37224 */ /* 0x040fe200078e02c0 */
[C---:B------:R-:W-:Y:S01]  /*f350*/  ISETP.GT.U32.AND P6, PT, R251.reuse, R173, PT ;  /* 0x000000adfb00720c */ /* 0x040fe20003fc4070 */
[----:B------:R-:W-:Y:S01]  /*f360*/  IMAD.MOV.U32 R34, RZ, RZ, R161 ;  /* 0x000000ffff227224 */ /* 0x000fe200078e00a1 */
[----:B------:R-:W-:Y:S01]  /*f370*/  STL [R1+0x3b4], R41 ;  /* 0x0003b42901007387 */ /* 0x000fe20000100800 */
[C---:B------:R-:W-:Y:S01]  /*f380*/  IMAD R164, R251.reuse, R191, R190 ;  /* 0x000000bffba47224 */ /* 0x040fe200078e02be */
[----:B------:R-:W-:Y:S01]  /*f390*/  IABS R191, R8 ;  /* 0x0000000800bf7213 */ /* 0x000fe20000000000 */
[----:B------:R-:W-:Y:S01]  /*f3a0*/  @!P4 IMAD.MOV R34, RZ, RZ, -R34 ;  /* 0x000000ffff22c224 */ /* 0x000fe200078e0a22 */
[----:B------:R1:W-:Y:S01]  /*f3b0*/  STL [R1+0x3ac], R0 ;  /* 0x0003ac0001007387 */ /* 0x0003e20000100800 */
[C---:B------:R-:W-:Y:S01]  /*f3c0*/  ISETP.GT.U32.AND P4, PT, R251.reuse, R163, PT ;  /* 0x000000a3fb00720c */ /* 0x040fe20003f84070 */
[----:B------:R-:W-:Y:S01]  /*f3d0*/  @!P5 IMAD.IADD R168, R168, 0x1, -R251 ;  /* 0x00000001a8a8d824 */ /* 0x000fe200078e0afb */
[----:B------:R-:W-:Y:S01]  /*f3e0*/  ISETP.GT.U32.AND P5, PT, R251, R164, PT ;  /* 0x000000a4fb00720c */ /* 0x000fe20003fa4070 */
[----:B------:R-:W-:Y:S01]  /*f3f0*/  IMAD.HI.U32 R193, R93, R191, RZ ;  /* 0x000000bf5dc17227 */ /* 0x000fe200078e00ff */
[----:B------:R-:W-:-:S02]  /*f400*/  IABS R192, R15 ;  /* 0x0000000f00c07213 */ /* 0x000fc40000000000 */
[----:B------:R-:W-:Y:S01]  /*f410*/  IABS R190, R33 ;  /* 0x0000002100be7213 */ /* 0x000fe20000000000 */
[----:B------:R-:W-:Y:S01]  /*f420*/  @!P6 IMAD.IADD R173, R173, 0x1, -R251 ;  /* 0x00000001adade824 */ /* 0x000fe200078e0afb */
[----:B------:R-:W-:Y:S01]  /*f430*/  ISETP.GE.AND P6, PT, R40, RZ, PT ;  /* 0x000000ff2800720c */ /* 0x000fe20003fc6270 */
[----:B-1----:R-:W-:Y:S02]  /*f440*/  IMAD.MOV.U32 R0, RZ, RZ, R174 ;  /* 0x000000ffff007224 */ /* 0x002fe400078e00ae */
[----:B------:R-:W-:-:S04]  /*f450*/  IMAD.HI.U32 R144, R93, R192, RZ ;  /* 0x000000c05d907227 */ /* 0x000fc800078e00ff */
[----:B------:R-:W-:Y:S01]  /*f460*/  @!P3 IMAD.MOV R0, RZ, RZ, -R0 ;  /* 0x000000ffff00b224 */ /* 0x000fe200078e0a00 */
[----:B------:R-:W-:Y:S01]  /*f470*/  ISETP.GT.U32.AND P3, PT, R251, R162, PT ;  /* 0x000000a2fb00720c */ /* 0x000fe20003f64070 */
[--C-:B------:R-:W-:Y:S02]  /*f480*/  @!P4 IMAD.IADD R163, R163, 0x1, -R251.reuse ;  /* 0x00000001a3a3c824 */ /* 0x100fe400078e0afb */
[----:B------:R-:W-:Y:S01]  /*f490*/  @!P5 IMAD.IADD R164, R164, 0x1, -R251 ;  /* 0x00000001a4a4d824 */ /* 0x000fe200078e0afb */
[----:B------:R1:W-:Y:S01]  /*f4a0*/  STL [R1+0x3a4], R0 ;  /* 0x0003a40001007387 */ /* 0x0003e20000100800 */
[----:B------:R-:W-:Y:S01]  /*f4b0*/  IMAD.MOV R145, RZ, RZ, -R193 ;  /* 0x000000ffff917224 */ /* 0x000fe200078e0ac1 */
[C---:B------:R-:W-:Y:S01]  /*f4c0*/  ISETP.GT.U32.AND P5, PT, R251.reuse, R163, PT ;  /* 0x000000a3fb00720c */ /* 0x040fe20003fa4070 */
[----:B------:R-:W-:Y:S02]  /*f4d0*/  IMAD.MOV R144, RZ, RZ, -R144 ;  /* 0x000000ffff907224 */ /* 0x000fe400078e0a90 */
[----:B------:R-:W-:-:S02]  /*f4e0*/  IMAD R145, R251, R145, R191 ;  /* 0x00000091fb917224 */ /* 0x000fc400078e02bf */
[----:B------:R-:W-:Y:S01]  /*f4f0*/  IMAD.HI.U32 R194, R93, R190, RZ ;  /* 0x000000be5dc27227 */ /* 0x000fe200078e00ff */
[----:B-1----:R-:W-:-:S03]  /*f500*/  IADD3 R0, R248, 0x13b, RZ ;  /* 0x0000013bf8007810 */ /* 0x002fc60007ffe0ff */
[--C-:B------:R-:W-:Y:S01]  /*f510*/  @!P3 IMAD.IADD R162, R162, 0x1, -R251.reuse ;  /* 0x00000001a2a2b824 */ /* 0x100fe200078e0afb */
[----:B------:R-:W-:Y:S01]  /*f520*/  ISETP.GE.AND P3, PT, R38, RZ, PT ;  /* 0x000000ff2600720c */ /* 0x000fe20003f66270 */
[----:B------:R-:W-:Y:S01]  /*f530*/  IMAD.MOV.U32 R38, RZ, RZ, R168 ;  /* 0x000000ffff267224 */ /* 0x000fe200078e00a8 */
[----:B------:R-:W-:Y:S01]  /*f540*/  IABS R174, R0 ;  /* 0x0000000000ae7213 */ /* 0x000fe20000000000 */
[----:B------:R-:W-:Y:S01]  /*f550*/  STL [R1+0x26c0], R0 ;  /* 0x0026c00001007387 */ /* 0x000fe20000100800 */
[C---:B------:R-:W-:Y:S01]  /*f560*/  ISETP.GT.U32.AND P4, PT, R251.reuse, R162, PT ;  /* 0x000000a2fb00720c */ /* 0x040fe20003f84070 */
[----:B------:R-:W-:Y:S01]  /*f570*/  @!P6 IMAD.MOV R38, RZ, RZ, -R38 ;  /* 0x000000ffff26e224 */ /* 0x000fe200078e0a26 */
[C---:B------:R-:W-:Y:S01]  /*f580*/  ISETP.GT.U32.AND P6, PT, R251.reuse, R164, PT ;  /* 0x000000a4fb00720c */ /* 0x040fe20003fc4070 */
[----:B------:R1:W-:Y:S01]  /*f590*/  STL [R1+0x3a0], R34 ;  /* 0x0003a02201007387 */ /* 0x0003e20000100800 */
[----:B------:R-:W-:Y:S02]  /*f5a0*/  IMAD R144, R251, R144, R192 ;  /* 0x00000090fb907224 */ /* 0x000fe400078e02c0 */
[----:B------:R-:W-:Y:S01]  /*f5b0*/  @!P5 IMAD.IADD R163, R163, 0x1, -R251 ;  /* 0x00000001a3a3d824 */ /* 0x000fe200078e0afb */
[----:B------:R-:W-:Y:S01]  /*f5c0*/  STL [R1+0x26cc], R35 ;  /* 0x0026cc2301007387 */ /* 0x000fe20000100800 */
[----:B------:R-:W-:Y:S01]  /*f5d0*/  IMAD.MOV R146, RZ, RZ, -R194 ;  /* 0x000000ffff927224 */ /* 0x000fe200078e0ac2 */
[----:B------:R-:W-:Y:S01]  /*f5e0*/  ISETP.GT.U32.AND P5, PT, R251, R145, PT ;  /* 0x00000091fb00720c */ /* 0x000fe20003fa4070 */
[----:B------:R-:W-:-:S02]  /*f5f0*/  IMAD.MOV R150, RZ, RZ, -R150 ;  /* 0x000000ffff967224 */ /* 0x000fc400078e0a96 */
[----:B------:R-:W-:Y:S01]  /*f600*/  IMAD R146, R251, R146, R190 ;  /* 0x00000092fb927224 */ /* 0x000fe200078e02be */
[----:B-1----:R-:W-:Y:S01]  /*f610*/  IADD3 R34, R248, 0x13d, RZ ;  /* 0x0000013df8227810 */ /* 0x002fe20007ffe0ff */
[----:B------:R-:W-:-:S04]  /*f620*/  IMAD.HI.U32 R190, R93, R189, RZ ;  /* 0x000000bd5dbe7227 */ /* 0x000fc800078e00ff */
[----:B------:R-:W-:Y:S01]  /*f630*/  STL [R1+0x26d4], R34 ;  /* 0x0026d42201007387 */ /* 0x000fe20000100800 */
[--C-:B------:R-:W-:Y:S01]  /*f640*/  @!P4 IMAD.IADD R162, R162, 0x1, -R251.reuse ;  /* 0x00000001a2a2c824 */ /* 0x100fe200078e0afb */
[----:B------:R-:W-:Y:S01]  /*f650*/  ISETP.GE.AND P4, PT, R28, RZ, PT ;  /* 0x000000ff1c00720c */ /* 0x000fe20003f86270 */
[----:B------:R-:W-:Y:S01]  /*f660*/  IMAD.MOV R190, RZ, RZ, -R190 ;  /* 0x000000ffffbe7224 */ /* 0x000fe200078e0abe */
[----:B------:R1:W-:Y:S01]  /*f670*/  STL [R1+0x398], R38 ;  /* 0x0003982601007387 */ /* 0x0003e20000100800 */
[----:B------:R-:W-:Y:S01]  /*f680*/  @!P6 IMAD.IADD R164, R164, 0x1, -R251 ;  /* 0x00000001a4a4e824 */ /* 0x000fe200078e0afb */
[----:B------:R-:W-:Y:S01]  /*f690*/  ISETP.GE.AND P6, PT, R26, RZ, PT ;  /* 0x000000ff1a00720c */ /* 0x000fe20003fc6270 */
[----:B------:R-:W-:Y:S01]  /*f6a0*/  IMAD R147, R251, R190, R189 ;  /* 0x000000befb937224 */ /* 0x000fe200078e02bd */
[----:B------:R-:W-:Y:S01]  /*f6b0*/  IABS R190, R7 ;  /* 0x0000000700be7213 */ /* 0x000fe20000000000 */
[----:B------:R-:W-:Y:S01]  /*f6c0*/  @!P5 IMAD.IADD R145, R145, 0x1, -R251 ;  /* 0x000000019191d824 */ /* 0x000fe200078e0afb */
[----:B------:R-:W-:Y:S01]  /*f6d0*/  IABS R189, R5 ;  /* 0x0000000500bd7213 */ /* 0x000fe20000000000 */
[----:B------:R-:W-:Y:S01]  /*f6e0*/  IMAD R150, R251, R150, R188 ;  /* 0x00000096fb967224 */ /* 0x000fe200078e02bc */
[----:B------:R-:W-:Y:S01]  /*f6f0*/  IADD3 R28, R248, 0x13e, RZ ;  /* 0x0000013ef81c7810 */ /* 0x000fe20007ffe0ff */
[----:B------:R-:W-:Y:S01]  /*f700*/  IMAD.HI.U32 R191, R93, R190, RZ ;  /* 0x000000be5dbf7227 */ /* 0x000fe200078e00ff */
[----:B------:R-:W-:-:S02]  /*f710*/  ISETP.GT.U32.AND P5, PT, R251, R145, PT ;  /* 0x00000091fb00720c */ /* 0x000fc40003fa4070 */
[----:B------:R-:W-:Y:S01]  /*f720*/  IADD3 R26, R248, 0x13f, RZ ;  /* 0x0000013ff81a7810 */ /* 0x000fe20007ffe0ff */
[----:B-1----:R-:W-:Y:S01]  /*f730*/  IMAD.MOV.U32 R38, RZ, RZ, R173 ;  /* 0x000000ffff267224 */ /* 0x002fe200078e00ad */
[----:B------:R-:W-:Y:S01]  /*f740*/  IABS R188, R23 ;  /* 0x0000001700bc7213 */ /* 0x000fe20000000000 */
[----:B------:R-:W-:Y:S01]  /*f750*/  IMAD.HI.U32 R148, R93, R189, RZ ;  /* 0x000000bd5d947227 */ /* 0x000fe200078e00ff */
[----:B------:R-:W-:-:S03]  /*f760*/  IABS R195, R28 ;  /* 0x0000001c00c37213 */ /* 0x000fc60000000000 */
[----:B------:R-:W-:Y:S01]  /*f770*/  @!P3 IMAD.MOV R38, RZ, RZ, -R38 ;  /* 0x000000ffff26b224 */ /* 0x000fe200078e0a26 */
[C---:B------:R-:W-:Y:S01]  /*f780*/  ISETP.GT.U32.AND P3, PT, R251.reuse, R144, PT ;  /* 0x00000090fb00720c */ /* 0x040fe20003f64070 */
[----:B------:R-:W-:Y:S02]  /*f790*/  IMAD.MOV R191, RZ, RZ, -R191 ;  /* 0x000000ffffbf7224 */ /* 0x000fe400078e0abf */
[----:B------:R-:W-:Y:S01]  /*f7a0*/  IMAD.MOV R149, RZ, RZ, -R148 ;  /* 0x000000ffff957224 */ /* 0x000fe200078e0a94 */
[----:B------:R1:W-:Y:S01]  /*f7b0*/  STL [R1+0x394], R38 ;  /* 0x0003942601007387 */ /* 0x0003e20000100800 */
[----:B------:R-:W-:Y:S02]  /*f7c0*/  IMAD R148, R251, R191, R190 ;  /* 0x000000bffb947224 */ /* 0x000fe400078e02be */
[----:B------:R-:W-:Y:S01]  /*f7d0*/  @!P5 IMAD.IADD R145, R145, 0x1, -R251 ;  /* 0x000000019191d824 */ /* 0x000fe200078e0afb */
[----:B------:R-:W-:Y:S01]  /*f7e0*/  STL [R1+0x26bc], R28 ;  /* 0x0026bc1c01007387 */ /* 0x000fe20000100800 */
[C---:B------:R-:W-:Y:S01]  /*f7f0*/  IMAD R149, R251.reuse, R149, R189 ;  /* 0x00000095fb957224 */ /* 0x040fe200078e02bd */
[----:B------:R-:W-:Y:S01]  /*f800*/  ISETP.GT.U32.AND P5, PT, R251, R148, PT ;  /* 0x00000094fb00720c */ /* 0x000fe20003fa4070 */
[----:B------:R-:W-:Y:S01]  /*f810*/  IMAD.HI.U32 R190, R93, R151, RZ ;  /* 0x000000975dbe7227 */ /* 0x000fe200078e00ff */
[----:B------:R-:W-:Y:S01]  /*f820*/  STL [R1+0x26c4], R26 ;  /* 0x0026c41a01007387 */ /* 0x000fe20000100800 */
[----:B------:R-:W-:-:S02]  /*f830*/  @!P3 IADD3 R144, R144, -R251, RZ ;  /* 0x800000fb9090b210 */ /* 0x000fc40007ffe0ff */
[----:B-1----:R-:W-:Y:S01]  /*f840*/  IMAD.MOV.U32 R38, RZ, RZ, R162 ;  /* 0x000000ffff267224 */ /* 0x002fe200078e00a2 */
[----:B------:R-:W-:Y:S01]  /*f850*/  ISETP.GE.AND P3, PT, R16, RZ, PT ;  /* 0x000000ff1000720c */ /* 0x000fe20003f66270 */
[----:B------:R-:W-:Y:S02]  /*f860*/  IMAD.MOV.U32 R16, RZ, RZ, R163 ;  /* 0x000000ffff107224 */ /* 0x000fe400078e00a3 */
[----:B------:R-:W-:Y:S01]  /*f870*/  @!P4 IMAD.MOV R38, RZ, RZ, -R38 ;  /* 0x000000ffff26c224 */ /* 0x000fe200078e0a26 */
[C---:B------:R-:W-:Y:S01]  /*f880*/  ISETP.GT.U32.AND P4, PT, R251.reuse, R144, PT ;  /* 0x00000090fb00720c */ /* 0x040fe20003f84070 */
[----:B------:R-:W-:Y:S01]  /*f890*/  @!P6 IMAD.MOV R16, RZ, RZ, -R16 ;  /* 0x000000ffff10e224 */ /* 0x000fe200078e0a10 */
[----:B------:R-:W-:Y:S01]  /*f8a0*/  ISETP.GT.U32.AND P6, PT, R251, R146, PT ;  /* 0x00000092fb00720c */ /* 0x000fe20003fc4070 */
[----:B------:R-:W-:Y:S01]  /*f8b0*/  @!P5 IMAD.IADD R148, R148, 0x1, -R251 ;  /* 0x000000019494d824 */ /* 0x000fe200078e0afb */
[----:B------:R-:W-:Y:S01]  /*f8c0*/  STL [R1+0x390], R38 ;  /* 0x0003902601007387 */ /* 0x000fe20000100800 */
[----:B------:R-:W-:-:S02]  /*f8d0*/  IMAD.MOV R190, RZ, RZ, -R190 ;  /* 0x000000ffffbe7224 */ /* 0x000fc400078e0abe */
[----:B------:R-:W-:Y:S01]  /*f8e0*/  IMAD.HI.U32 R187, R93, R153, RZ ;  /* 0x000000995dbb7227 */ /* 0x000fe200078e00ff */
[----:B------:R1:W-:Y:S01]  /*f8f0*/  STL [R1+0x38c], R16 ;  /* 0x00038c1001007387 */ /* 0x0003e20000100800 */
[C---:B------:R-:W-:Y:S02]  /*f900*/  ISETP.GT.U32.AND P5, PT, R251.reuse, R148, PT ;  /* 0x00000094fb00720c */ /* 0x040fe40003fa4070 */
[----:B------:R-:W-:Y:S02]  /*f910*/  IMAD R151, R251, R190, R151 ;  /* 0x000000befb977224 */ /* 0x000fe400078e0297 */
[--C-:B------:R-:W-:Y:S01]  /*f920*/  @!P4 IMAD.IADD R144, R144, 0x1, -R251.reuse ;  /* 0x000000019090c824 */ /* 0x100fe200078e0afb */
[----:B------:R-:W-:Y:S01]  /*f930*/  ISETP.GE.AND P4, PT, R15, RZ, PT ;  /* 0x000000ff0f00720c */ /* 0x000fe20003f86270 */
[----:B------:R-:W-:Y:S01]  /*f940*/  @!P6 IMAD.IADD R146, R146, 0x1, -R251 ;  /* 0x000000019292e824 */ /* 0x000fe200078e0afb */
[----:B------:R-:W-:Y:S01]  /*f950*/  ISETP.GE.AND P6, PT, R8, RZ, PT ;  /* 0x000000ff0800720c */ /* 0x000fe20003fc6270 */
[----:B------:R-:W-:Y:S01]  /*f960*/  IMAD.HI.U32 R189, R93, R188, RZ ;  /* 0x000000bc5dbd7227 */ /* 0x000fe200078e00ff */
[----:B------:R-:W-:-:S02]  /*f970*/  IADD3 R15, R248, 0x141, RZ ;  /* 0x00000141f80f7810 */ /* 0x000fc40007ffe0ff */
[----:B------:R-:W-:Y:S01]  /*f980*/  IADD3 R8, R248, 0x142, RZ ;  /* 0x00000142f8087810 */ /* 0x000fe20007ffe0ff */
[----:B-1----:R-:W-:Y:S02]  /*f990*/  IMAD.MOV.U32 R16, RZ, RZ, R164 ;  /* 0x000000ffff107224 */ /* 0x002fe400078e00a4 */
[----:B------:R-:W-:Y:S01]  /*f9a0*/  @!P5 IMAD.IADD R148, R148, 0x1, -R251 ;  /* 0x000000019494d824 */ /* 0x000fe200078e0afb */
[----:B------:R-:W-:Y:S01]  /*f9b0*/  ISETP.GE.AND P5, PT, R32, RZ, PT ;  /* 0x000000ff2000720c */ /* 0x000fe20003fa6270 */
[----:B------:R-:W-:Y:S01]  /*f9c0*/  @!P3 IMAD.MOV R16, RZ, RZ, -R16 ;  /* 0x000000ffff10b224 */ /* 0x000fe200078e0a10 */
[C---:B------:R-:W-:Y:S01]  /*f9d0*/  ISETP.GT.U32.AND P3, PT, R251.reuse, R147, PT ;  /* 0x00000093fb00720c */ /* 0x040fe20003f64070 */
[----:B------:R-:W-:Y:S01]  /*f9e0*/  @!P4 IMAD.MOV R144, RZ, RZ, -R144 ;  /* 0x000000ffff90c224 */ /* 0x000fe200078e0a90 */
[C---:B------:R-:W-:Y:S01]  /*f9f0*/  IADD3 R32, R248.reuse, 0x149, RZ ;  /* 0x00000149f8207810 */ /* 0x040fe20007ffe0ff */
[----:B------:R-:W-:Y:S01]  /*fa00*/  @!P6 IMAD.MOV R145, RZ, RZ, -R145 ;  /* 0x000000ffff91e224 */ /* 0x000fe200078e0a91 */
[C---:B------:R-:W-:Y:S01]  /*fa10*/  ISETP.GT.U32.AND P6, PT, R251.reuse, R149, PT ;  /* 0x00000095fb00720c */ /* 0x040fe20003fc4070 */
[----:B------:R-:W-:Y:S01]  /*fa20*/  IMAD.MOV R187, RZ, RZ, -R187 ;  /* 0x000000ffffbb7224 */ /* 0x000fe200078e0abb */
[----:B------:R1:W-:Y:S01]  /*fa30*/  STL [R1+0x368], R16 ;  /* 0x0003681001007387 */ /* 0x0003e20000100800 */
[----:B------:R-:W-:Y:S01]  /*fa40*/  IMAD.MOV R189, RZ, RZ, -R189 ;  /* 0x000000ffffbd7224 */ /* 0x000fe200078e0abd */
[----:B------:R-:W-:Y:S01]  /*fa50*/  IABS R190, R32 ;  /* 0x0000002000be7213 */ /* 0x000fe20000000000 */
[C---:B------:R-:W-:Y:S01]  /*fa60*/  IMAD R153, R251.reuse, R187, R153 ;  /* 0x000000bbfb997224 */ /* 0x040fe200078e0299 */
[----:B------:R-:W-:Y:S01]  /*fa70*/  IABS R187, R19 ;  /* 0x0000001300bb7213 */ /* 0x000fe20000000000 */
[----:B------:R-:W-:Y:S01]  /*fa80*/  IMAD R152, R251, R189, R188 ;  /* 0x000000bdfb987224 */ /* 0x000fe200078e02bc */
[----:B------:R-:W-:Y:S01]  /*fa90*/  IABS R188, R18 ;  /* 0x0000001200bc7213 */ /* 0x000fe20000000000 */
[----:B------:R-:W-:Y:S01]  /*faa0*/  @!P3 IMAD.IADD R147, R147, 0x1, -R251 ;  /* 0x000000019393b824 */ /* 0x000fe200078e0afb */
[----:B------:R-:W-:Y:S01]  /*fab0*/  ISETP.GT.U32.AND P3, PT, R251, R146, PT ;  /* 0x00000092fb00720c */ /* 0x000fe20003f64070 */
[----:B------:R-:W-:Y:S01]  /*fac0*/  IMAD.HI.U32 R154, R93, R187, RZ ;  /* 0x000000bb5d9a7227 */ /* 0x000fe200078e00ff */
[----:B-1----:R-:W-:-:S02]  /*fad0*/  IADD3 R16, R248, 0x140, RZ ;  /* 0x00000140f8107810 */ /* 0x002fc40007ffe0ff */
[----:B------:R-:W-:Y:S01]  /*fae0*/  ISETP.GT.U32.AND P4, PT, R251, R147, PT ;  /* 0x00000093fb00720c */ /* 0x000fe20003f84070 */
[--C-:B------:R-:W-:Y:S01]  /*faf0*/  @!P6 IMAD.IADD R149, R149, 0x1, -R251.reuse ;  /* 0x000000019595e824 */ /* 0x100fe200078e0afb */
[----:B------:R-:W-:Y:S01]  /*fb00*/  ISETP.GE.AND P6, PT, R7, RZ, PT ;  /* 0x000000ff0700720c */ /* 0x000fe20003fc6270 */
[----:B------:R-:W-:Y:S01]  /*fb10*/  IMAD.MOV R154, RZ, RZ, -R154 ;  /* 0x000000ffff9a7224 */ /* 0x000fe200078e0a9a */
[----:B------:R-:W-:Y:S01]  /*fb20*/  STL [R1+0x26b8], R16 ;  /* 0x0026b81001007387 */ /* 0x000fe20000100800 */
[----:B------:R-:W-:Y:S01]  /*fb30*/  IMAD.HI.U32 R155, R93, R188, RZ ;  /* 0x000000bc5d9b7227 */ /* 0x000fe200078e00ff */
[----:B------:R-:W-:Y:S02]  /*fb40*/  IADD3 R7, R248, 0x143, RZ ;  /* 0x00000143f8077810 */ /* 0x000fe40007ffe0ff */
[----:B------:R-:W-:Y:S01]  /*fb50*/  STL [R1+0x26b0], R15 ;  /* 0x0026b00f01007387 */ /* 0x000fe20000100800 */
[----:B------:R-:W-:Y:S01]  /*fb60*/  @!P3 IMAD.IADD R146, R146, 0x1, -R251 ;  /* 0x000000019292b824 */ /* 0x000fe200078e0afb */
[----:B------:R-:W-:Y:S01]  /*fb70*/  ISETP.GE.AND P3, PT, R33, RZ, PT ;  /* 0x000000ff2100720c */ /* 0x000fe20003f66270 */
[----:B------:R-:W-:Y:S01]  /*fb80*/  IMAD R154, R251, R154, R187 ;  /* 0x0000009afb9a7224 */ /* 0x000fe200078e02bb */
[----:B------:R-:W-:Y:S01]  /*fb90*/  IADD3 R155, -R155, RZ, RZ ;  /* 0x000000ff9b9b7210 */ /* 0x000fe20007ffe1ff */
[----:B------:R-:W-:Y:S01]  /*fba0*/  @!P4 IMAD.IADD R147, R147, 0x1, -R251 ;  /* 0x000000019393c824 */ /* 0x000fe200078e0afb */
[----:B------:R-:W-:Y:S01]  /*fbb0*/  ISETP.GT.U32.AND P4, PT, R251, R150, PT ;  /* 0x00000096fb00720c */ /* 0x000fe20003f84070 */
[----:B------:R-:W-:Y:S01]  /*fbc0*/  @!P6 IMAD.MOV R148, RZ, RZ, -R148 ;  /* 0x000000ffff94e224 */ /* 0x000fe200078e0a94 */
[----:B------:R-:W-:Y:S01]  /*fbd0*/  ISETP.GE.AND P6, PT, R5, RZ, PT ;  /* 0x000000ff0500720c */ /* 0x000fe20003fc6270 */
[----:B------:R-:W-:Y:S01]  /*fbe0*/  @!P5 IMAD.MOV R147, RZ, RZ, -R147 ;  /* 0x000000ffff93d224 */ /* 0x000fe200078e0a93 */
[C---:B------:R-:W-:Y:S01]  /*fbf0*/  ISETP.GT.U32.AND P5, PT, R251.reuse, R151, PT ;  /* 0x00000097fb00720c */ /* 0x040fe20003fa4070 */
[----:B------:R-:W-:Y:S01]  /*fc00*/  IMAD R155, R251, R155, R188 ;  /* 0x0000009bfb9b7224 */ /* 0x000fe200078e02bc */
[C---:B------:R-:W-:Y:S01]  /*fc10*/  IADD3 R33, R248.reuse, 0x144, RZ ;  /* 0x00000144f8217810 */ /* 0x040fe20007ffe0ff */
[----:B------:R-:W-:Y:S01]  /*fc20*/  IMAD.HI.U32 R189, R93, R186, RZ ;  /* 0x000000ba5dbd7227 */ /* 0x000fe200078e00ff */
[----:B------:R-:W-:Y:S01]  /*fc30*/  STL [R1+0x26b4], R8 ;  /* 0x0026b40801007387 */ /* 0x000fe20000100800 */
[----:B------:R-:W-:-:S02]  /*fc40*/  IADD3 R5, R248, 0x145, RZ ;  /* 0x00000145f8057810 */ /* 0x000fc40007ffe0ff */
[----:B------:R-:W-:Y:S01]  /*fc50*/  @!P3 IMAD.MOV R146, RZ, RZ, -R146 ;  /* 0x000000ffff92b224 */ /* 0x000fe200078e0a92 */
[----:B------:R-:W-:Y:S01]  /*fc60*/  ISETP.GT.U32.AND P3, PT, R251, R149, PT ;  /* 0x00000095fb00720c */ /* 0x000fe20003f64070 */
[----:B------:R-:W-:Y:S01]  /*fc70*/  @!P4 IMAD.IADD R150, R150, 0x1, -R251 ;  /* 0x000000019696c824 */ /* 0x000fe200078e0afb */
[----:B------:R-:W-:Y:S01]  /*fc80*/  STL.64 [R1+0x2e10], R144 ;  /* 0x002e109001007387 */ /* 0x000fe20000100a00 */
[----:B------:R-:W-:-:S03]  /*fc90*/  IMAD.HI.U32 R187, R93, R185, RZ ;  /* 0x000000b95dbb7227 */ /* 0x000fc600078e00ff */
[----:B------:R-:W-:Y:S01]  /*fca0*/  ISETP.GT.U32.AND P4, PT, R251, R150, PT ;  /* 0x00000096fb00720c */ /* 0x000fe20003f84070 */
[----:B------:R-:W-:Y:S01]  /*fcb0*/  @!P5 IMAD.IADD R151, R151, 0x1, -R251 ;  /* 0x000000019797d824 */ /* 0x000fe200078e0afb */
[----:B------:R-:W-:Y:S01]  /*fcc0*/  STL.64 [R1+0x2e18], R146 ;  /* 0x002e189201007387 */ /* 0x000fe20000100a00 */
[----:B------:R-:W-:Y:S02]  /*fcd0*/  IMAD.MOV R172, RZ, RZ, -R189 ;  /* 0x000000ffffac7224 */ /* 0x000fe400078e0abd */
[----:B------:R-:W-:Y:S01]  /*fce0*/  IMAD.MOV R187, RZ, RZ, -R187 ;  /* 0x000000ffffbb7224 */ /* 0x000fe200078e0abb */
[----:B------:R-:W-:Y:S01]  /*fcf0*/  ISETP.GT.U32.AND P5, PT, R251, R151, PT ;  /* 0x00000097fb00720c */ /* 0x000fe20003fa4070 */
[----:B------:R-:W-:Y:S01]  /*fd00*/  @!P3 IMAD.IADD R149, R149, 0x1, -R251 ;  /* 0x000000019595b824 */ /* 0x000fe200078e0afb */
[----:B------:R-:W-:Y:S01]  /*fd10*/  ISETP.GE.AND P3, PT, R25, RZ, PT ;  /* 0x000000ff1900720c */ /* 0x000fe20003f66270 */
[C---:B------:R-:W-:Y:S01]  /*fd20*/  IMAD R172, R251.reuse, R172, R186 ;  /* 0x000000acfbac7224 */ /* 0x040fe200078e02ba */
[----:B------:R-:W-:Y:S01]  /*fd30*/  IABS R186, R31 ;  /* 0x0000001f00ba7213 */ /* 0x000fe20000000000 */
[----:B------:R-:W-:Y:S01]  /*fd40*/  @!P6 IMAD.MOV R149, RZ, RZ, -R149 ;  /* 0x000000ffff95e224 */ /* 0x000fe200078e0a95 */
[C---:B------:R-:W-:Y:S01]  /*fd50*/  ISETP.GT.U32.AND P6, PT, R251.reuse, R153, PT ;  /* 0x00000099fb00720c */ /* 0x040fe20003fc4070 */
[----:B------:R-:W-:Y:S01]  /*fd60*/  @!P4 IMAD.IADD R150, R150, 0x1, -R251 ;  /* 0x000000019696c824 */ /* 0x000fe200078e0afb */
[C---:B------:R-:W-:Y:S01]  /*fd70*/  ISETP.GT.U32.AND P4, PT, R251.reuse, R152, PT ;  /* 0x00000098fb00720c */ /* 0x040fe20003f84070 */
[----:B------:R-:W-:Y:S01]  /*fd80*/  IMAD R171, R251, R187, R185 ;  /* 0x000000bbfbab7224 */ /* 0x000fe200078e02b9 */
[----:B------:R-:W-:Y:S01]  /*fd90*/  IABS R187, R39 ;  /* 0x0000002700bb7213 */ /* 0x000fe20000000000 */
[----:B------:R-:W-:Y:S01]  /*fda0*/  IMAD.HI.U32 R188, R93, R186, RZ ;  /* 0x000000ba5dbc7227 */ /* 0x000fe200078e00ff */
[----:B------:R-:W-:Y:S01]  /*fdb0*/  IABS R185, R6 ;  /* 0x0000000600b97213 */ /* 0x000fe20000000000 */
[----:B------:R-:W-:Y:S01]  /*fdc0*/  STL [R1+0x269c], R7 ;  /* 0x00269c0701007387 */ /* 0x000fe20000100800 */
[----:B------:R-:W-:Y:S01]  /*fdd0*/  IADD3 R25, R248, 0x146, RZ ;  /* 0x00000146f8197810 */ /* 0x000fe20007ffe0ff */
[----:B------:R-:W-:Y:S01]  /*fde0*/  @!P3 IMAD.MOV R150, RZ, RZ, -R150 ;  /* 0x000000ffff96b224 */ /* 0x000fe200078e0a96 */
[----:B------:R-:W-:Y:S01]  /*fdf0*/  ISETP.GE.AND P3, PT, R24, RZ, PT ;  /* 0x000000ff1800720c */ /* 0x000fe20003f66270 */
[--C-:B------:R-:W-:Y:S01]  /*fe00*/  @!P5 IMAD.IADD R151, R151, 0x1, -R251.reuse ;  /* 0x000000019797d824 */ /* 0x100fe200078e0afb */
[----:B------:R-:W-:Y:S01]  /*fe10*/  ISETP.GT.U32.AND P5, PT, R251, R154, PT ;  /* 0x0000009afb00720c */ /* 0x000fe20003fa4070 */
[--C-:B------:R-:W-:Y:S01]  /*fe20*/  @!P6 IMAD.IADD R153, R153, 0x1, -R251.reuse ;  /* 0x000000019999e824 */ /* 0x100fe200078e0afb */
[----:B------:R-:W-:Y:S01]  /*fe30*/  STL [R1+0x26a8], R33 ;  /* 0x0026a82101007387 */ /* 0x000fe20000100800 */
[----:B------:R-:W-:Y:S01]  /*fe40*/  @!P4 IMAD.IADD R152, R152, 0x1, -R251 ;  /* 0x000000019898c824 */ /* 0x000fe200078e0afb */
[----:B------:R-:W-:Y:S01]  /*fe50*/  IADD3 R24, R248, 0x147, RZ ;  /* 0x00000147f8187810 */ /* 0x000fe20007ffe0ff */
[----:B------:R-:W-:Y:S01]  /*fe60*/  IMAD.HI.U32 R189, R93, R187, RZ ;  /* 0x000000bb5dbd7227 */ /* 0x000fe200078e00ff */
[C---:B------:R-:W-:Y:S01]  /*fe70*/  ISETP.GT.U32.AND P6, PT, R251.reuse, R153, PT ;  /* 0x00000099fb00720c */ /* 0x040fe20003fc4070 */
[----:B------:R-:W-:Y:S01]  /*fe80*/  STL [R1+0x26ac], R5 ;  /* 0x0026ac0501007387 */ /* 0x000fe20000100800 */
[----:B------:R-:W-:Y:S01]  /*fe90*/  ISETP.GT.U32.AND P4, PT, R251, R152, PT ;  /* 0x00000098fb00720c */ /* 0x000fe20003f84070 */
[----:B------:R-:W-:Y:S01]  /*fea0*/  IMAD.MOV R189, RZ, RZ, -R189 ;  /* 0x000000ffffbd7224 */ /* 0x000fe200078e0abd */
[----:B------:R-:W-:Y:S01]  /*feb0*/  IABS R194, R24 ;  /* 0x0000001800c27213 */ /* 0x000fe20000000000 */
[----:B------:R-:W-:Y:S01]  /*fec0*/  @!P3 IMAD.MOV R151, RZ, RZ, -R151 ;  /* 0x000000ffff97b224 */ /* 0x000fe200078e0a97 */
[----:B------:R-:W-:Y:S01]  /*fed0*/  ISETP.GE.AND P3, PT, R23, RZ, PT ;  /* 0x000000ff1700720c */ /* 0x000fe20003f66270 */
[----:B------:R-:W-:Y:S01]  /*fee0*/  @!P5 IMAD.IADD R154, R154, 0x1, -R251 ;  /* 0x000000019a9ad824 */ /* 0x000fe200078e0afb */
[----:B------:R-:W-:Y:S01]  /*fef0*/  IADD3 R23, R248, 0x148, RZ ;  /* 0x00000148f8177810 */ /* 0x000fe20007ffe0ff */
[----:B------:R-:W-:Y:S01]  /*ff00*/  IMAD R170, R251, R189, R187 ;  /* 0x000000bdfbaa7224 */ /* 0x000fe200078e02bb */
[----:B------:R-:W-:Y:S01]  /*ff10*/  STL.64 [R1+0x2e20], R148 ;  /* 0x002e209401007387 */ /* 0x000fe20000100a00 */
[----:B------:R-:W-:Y:S01]  /*ff20*/  IMAD.HI.U32 R156, R93, R185, RZ ;  /* 0x000000b95d9c7227 */ /* 0x000fe200078e00ff */
[----:B------:R-:W-:-:S02]  /*ff30*/  ISETP.GT.U32.AND P5, PT, R251, R154, PT ;  /* 0x0000009afb00720c */ /* 0x000fc40003fa4070 */
[----:B------:R-:W-:Y:S01]  /*ff40*/  STL.64 [R1+0x2e28], R150 ;  /* 0x002e289601007387 */ /* 0x000fe20000100a00 */
[--C-:B------:R-:W-:Y:S01]  /*ff50*/  @!P6 IMAD.IADD R153, R153, 0x1, -R251.reuse ;  /* 0x000000019999e824 */ /* 0x100fe200078e0afb */
[----:B------:R-:W-:Y:S01]  /*ff60*/  ISETP.GT.U32.AND P6, PT, R251, R155, PT ;  /* 0x0000009bfb00720c */ /* 0x000fe20003fc4070 */
[--C-:B------:R-:W-:Y:S01]  /*ff70*/  @!P4 IMAD.IADD R152, R152, 0x1, -R251.reuse ;  /* 0x000000019898c824 */ /* 0x100fe200078e0afb */
[----:B------:R-:W-:Y:S01]  /*ff80*/  ISETP.GE.AND P4, PT, R22, RZ, PT ;  /* 0x000000ff1600720c */ /* 0x000fe20003f86270 */
[----:B------:R-:W-:Y:S01]  /*ff90*/  IMAD.MOV R187, RZ, RZ, -R156 ;  /* 0x000000ffffbb7224 */ /* 0x000fe200078e0a9c */
[----:B------:R-:W-:Y:S01]  /*ffa0*/  STL [R1+0x2684], R25 ;  /* 0x0026841901007387 */ /* 0x000fe20000100800 */
[----:B------:R-:W-:Y:S01]  /*ffb0*/  @!P3 IMAD.MOV R152, RZ, RZ, -R152 ;  /* 0x000000ffff98b224 */ /* 0x000fe200078e0a98 */
[----:B------:R-:W-:Y:S01]  /*ffc0*/  ISETP.GE.AND P3, PT, R19, RZ, PT ;  /* 0x000000ff1300720c */ /* 0x000fe20003f66270 */
[----:B------:R-:W-:Y:S01]  /*ffd0*/  IMAD.MOV R188, RZ, RZ, -R188 ;  /* 0x000000ffffbc7224 */ /* 0x000fe200078e0abc */
[----:B------:R-:W-:Y:S01]  /*ffe0*/  STL [R1+0x2690], R24 ;  /* 0x0026901801007387 */ /* 0x000fe20000100800 */
[----:B------:R-:W-:Y:S01]  /*fff0*/  @!P5 IMAD.IADD R154, R154, 0x1, -R251 ;  /* 0x000000019a9ad824 */ /* 0x000fe200078e0afb */
[C---:B------:R-:W-:Y:S01]  /*10000*/  ISETP.GT.U32.AND P5, PT, R251.reuse, R172, PT ;  /* 0x000000acfb00720c */ /* 0x040fe20003fa4070 */
[----:B------:R-:W-:Y:S01]  /*10010*/  IMAD R157, R251, R187, R185 ;  /* 0x000000bbfb9d7224 */ /* 0x000fe200078e02b9 */
[----:B------:R-:W-:Y:S01]  /*10020*/  IABS R185, R4 ;  /* 0x0000000400b97213 */ /* 0x000fe20000000000 */
[----:B------:R-:W-:Y:S01]  /*10030*/  @!P6 IMAD.IADD R155, R155, 0x1, -R251 ;  /* 0x000000019b9be824 */ /* 0x000fe200078e0afb */
[----:B------:R-:W-:Y:S01]  /*10040*/  IABS R187, R2 ;  /* 0x0000000200bb7213 */ /* 0x000fe20000000000 */
[----:B------:R-:W-:Y:S01]  /*10050*/  IMAD R156, R251, R188, R186 ;  /* 0x000000bcfb9c7224 */ /* 0x000fe200078e02ba */
[----:B------:R-:W-:Y:S01]  /*10060*/  @!P4 IADD3 R153, -R153, RZ, RZ ;  /* 0x000000ff9999c210 */ /* 0x000fe20007ffe1ff */
[----:B------:R-:W-:Y:S01]  /*10070*/  IMAD.MOV.U32 R158, RZ, RZ, R185 ;  /* 0x000000ffff9e7224 */ /* 0x000fe200078e00b9 */
[C---:B------:R-:W-:Y:S01]  /*10080*/  ISETP.GT.U32.AND P6, PT, R251.reuse, R155, PT ;  /* 0x0000009bfb00720c */ /* 0x040fe20003fc4070 */
[----:B------:R-:W-:Y:S01]  /*10090*/  @!P3 IMAD.MOV R154, RZ, RZ, -R154 ;  /* 0x000000ffff9ab224 */ /* 0x000fe200078e0a9a */
[----:B------:R-:W-:Y:S01]  /*100a0*/  ISETP.GT.U32.AND P3, PT, R251, R171, PT ;  /* 0x000000abfb00720c */ /* 0x000fe20003f64070 */
[C---:B------:R-:W-:Y:S01]  /*100b0*/  IMAD.HI.U32 R185, R93.reuse, R158, RZ ;  /* 0x0000009e5db97227 */ /* 0x040fe200078e00ff */
[----:B------:R-:W-:Y:S01]  /*100c0*/  ISETP.GE.AND P4, PT, R18, RZ, PT ;  /* 0x000000ff1200720c */ /* 0x000fe20003f86270 */
[----:B------:R-:W-:Y:S01]  /*100d0*/  STL [R1+0x2698], R23 ;  /* 0x0026981701007387 */ /* 0x000fe20000100800 */
[----:B------:R-:W-:Y:S01]  /*100e0*/  IABS R188, R27 ;  /* 0x0000001b00bc7213 */ /* 0x000fe20000000000 */
[----:B------:R-:W-:Y:S01]  /*100f0*/  @!P5 IMAD.IADD R172, R172, 0x1, -R251 ;  /* 0x00000001acacd824 */ /* 0x000fe200078e0afb */
[C---:B------:R-:W-:Y:S01]  /*10100*/  IADD3 R22, R248.reuse, 0x14a, RZ ;  /* 0x0000014af8167810 */ /* 0x040fe20007ffe0ff */
[----:B------:R-:W-:Y:S01]  /*10110*/  IMAD.MOV R185, RZ, RZ, -R185 ;  /* 0x000000ffffb97224 */ /* 0x000fe200078e0ab9 */
[C---:B------:R-:W-:Y:S01]  /*10120*/  IADD3 R19, R248.reuse, 0x14b, RZ ;  /* 0x0000014bf8137810 */ /* 0x040fe20007ffe0ff */
[----:B------:R-:W-:Y:S01]  /*10130*/  IMAD.HI.U32 R186, R93, R188, RZ ;  /* 0x000000bc5dba7227 */ /* 0x000fe200078e00ff */
[----:B------:R-:W-:Y:S01]  /*10140*/  ISETP.GT.U32.AND P5, PT, R251, R172, PT ;  /* 0x000000acfb00720c */ /* 0x000fe20003fa4070 */
[----:B------:R-:W-:Y:S01]  /*10150*/  STL [R1+0x26a0], R32 ;  /* 0x0026a02001007387 */ /* 0x000fe20000100800 */
[----:B------:R-:W-:Y:S01]  /*10160*/  IADD3 R18, R248, 0x14c, RZ ;  /* 0x0000014cf8127810 */ /* 0x000fe20007ffe0ff */
[--C-:B------:R-:W-:Y:S01]  /*10170*/  @!P6 IMAD.IADD R155, R155, 0x1, -R251.reuse ;  /* 0x000000019b9be824 */ /* 0x100fe200078e0afb */
[----:B------:R-:W-:Y:S01]  /*10180*/  ISETP.GT.U32.AND P6, PT, R251, R170, PT ;  /* 0x000000aafb00720c */ /* 0x000fe20003fc4070 */
[----:B------:R-:W-:Y:S01]  /*10190*/  @!P3 IMAD.IADD R171, R171, 0x1, -R251 ;  /* 0x00000001ababb824 */ /* 0x000fe200078e0afb */
[----:B------:R-:W-:Y:S01]  /*101a0*/  STL.64 [R1+0x2e30], R152 ;  /* 0x002e309801007387 */ /* 0x000fe20000100a00 */
[----:B------:R-:W-:-:S02]  /*101b0*/  @!P4 IMAD.MOV R155, RZ, RZ, -R155 ;  /* 0x000000ffff9bc224 */ /* 0x000fc400078e0a9b */
[C---:B------:R-:W-:Y:S01]  /*101c0*/  IMAD R158, R251.reuse, R185, R158 ;  /* 0x000000b9fb9e7224 */ /* 0x040fe200078e029e */
[----:B------:R-:W-:Y:S01]  /*101d0*/  ISETP.GT.U32.AND P3, PT, R251, R171, PT ;  /* 0x000000abfb00720c */ /* 0x000fe20003f64070 */
[----:B------:R-:W-:Y:S01]  /*101e0*/  IMAD.HI.U32 R185, R93, R184, RZ ;  /* 0x000000b85db97227 */ /* 0x000fe200078e00ff */
[----:B------:R-:W-:Y:S03]  /*101f0*/  STL.64 [R1+0x2e38], R154 ;  /* 0x002e389a01007387 */ /* 0x000fe60000100a00 */
[--C-:B------:R-:W-:Y:S01]  /*10200*/  @!P5 IMAD.IADD R172, R172, 0x1, -R251.reuse ;  /* 0x00000001acacd824 */ /* 0x100fe200078e0afb */
[----:B------:R-:W-:Y:S01]  /*10210*/  ISETP.GE.AND P5, PT, R13, RZ, PT ;  /* 0x000000ff0d00720c */ /* 0x000fe20003fa6270 */
[--C-:B------:R-:W-:Y:S01]  /*10220*/  @!P6 IMAD.IADD R170, R170, 0x1, -R251.reuse ;  /* 0x00000001aaaae824 */ /* 0x100fe200078e0afb */
[----:B------:R-:W-:Y:S01]  /*10230*/  ISETP.GE.AND P6, PT, R11, RZ, PT ;  /* 0x000000ff0b00720c */ /* 0x000fe20003fc6270 */
[----:B------:R-:W-:Y:S01]  /*10240*/  IMAD.MOV.U32 R40, RZ, RZ, R172 ;  /* 0x000000ffff287224 */ /* 0x000fe200078e00ac */
[C---:B------:R-:W-:Y:S01]  /*10250*/  IADD3 R13, R248.reuse, 0x14d, RZ ;  /* 0x0000014df80d7810 */ /* 0x040fe20007ffe0ff */
[----:B------:R-:W-:Y:S01]  /*10260*/  IMAD.MOV R186, RZ, RZ, -R186 ;  /* 0x000000ffffba7224 */ /* 0x000fe200078e0aba */
[----:B------:R-:W-:Y:S01]  /*10270*/  ISETP.GT.U32.AND P4, PT, R251, R170, PT ;  /* 0x000000aafb00720c */ /* 0x000fe20003f84070 */
[----:B------:R-:W-:Y:S01]  /*10280*/  @!P3 IMAD.IADD R171, R171, 0x1, -R251 ;  /* 0x00000001ababb824 */ /* 0x000fe200078e0afb */
[----:B------:R-:W-:Y:S01]  /*10290*/  ISETP.GT.U32.AND P3, PT, R251, R156, PT ;  /* 0x0000009cfb00720c */ /* 0x000fe20003f64070 */
[----:B------:R-:W-:Y:S01]  /*102a0*/  IMAD.MOV R185, RZ, RZ, -R185 ;  /* 0x000000ffffb97224 */ /* 0x000fe200078e0ab9 */
[----:B------:R-:W-:Y:S01]  /*102b0*/  IADD3 R11, R248, 0x14e, RZ ;  /* 0x0000014ef80b7810 */ /* 0x000fe20007ffe0ff */
[----:B------:R-:W-:Y:S01]  /*102c0*/  IMAD.MOV.U32 R38, RZ, RZ, R171 ;  /* 0x000000ffff267224 */ /* 0x000fe200078e00ab */
[----:B------:R-:W-:Y:S01]  /*102d0*/  STL [R1+0x2674], R22 ;  /* 0x0026741601007387 */ /* 0x000fe20000100800 */
[----:B------:R-:W-:Y:S01]  /*102e0*/  @!P5 IMAD.MOV R40, RZ, RZ, -R40 ;  /* 0x000000ffff28d224 */ /* 0x000fe200078e0a28 */
[----:B------:R-:W-:Y:S01]  /*102f0*/  ISETP.GE.AND P5, PT, R39, RZ, PT ;  /* 0x000000ff2700720c */ /* 0x000fe20003fa6270 */
[----:B------:R-:W-:Y:S01]  /*10300*/  @!P6 IMAD.MOV R38, RZ, RZ, -R38 ;  /* 0x000000ffff26e224 */ /* 0x000fe200078e0a26 */
[C---:B------:R-:W-:Y:S01]  /*10310*/  ISETP.GT.U32.AND P6, PT, R251.reuse, R157, PT ;  /* 0x0000009dfb00720c */ /* 0x040fe20003fc4070 */
[----:B------:R-:W-:Y:S01]  /*10320*/  IMAD R188, R251, R186, R188 ;  /* 0x000000bafbbc7224 */ /* 0x000fe200078e02bc */
[----:B------:R-:W-:Y:S01]  /*10330*/  IABS R186, R30 ;  /* 0x0000001e00ba7213 */ /* 0x000fe20000000000 */
[--C-:B------:R-:W-:Y:S01]  /*10340*/  @!P4 IMAD.IADD R170, R170, 0x1, -R251.reuse ;  /* 0x00000001aaaac824 */ /* 0x100fe200078e0afb */
[----:B------:R-:W-:Y:S01]  /*10350*/  ISETP.GE.AND P4, PT, R31, RZ, PT ;  /* 0x000000ff1f00720c */ /* 0x000fe20003f86270 */
[----:B------:R-:W-:Y:S01]  /*10360*/  @!P3 IMAD.IADD R156, R156, 0x1, -R251 ;  /* 0x000000019c9cb824 */ /* 0x000fe200078e0afb */
[C---:B------:R-:W-:Y:S01]  /*10370*/  ISETP.GT.U32.AND P3, PT, R251.reuse, R158, PT ;  /* 0x0000009efb00720c */ /* 0x040fe20003f64070 */
[----:B------:R-:W-:Y:S01]  /*10380*/  IMAD.MOV.U32 R31, RZ, RZ, R170 ;  /* 0x000000ffff1f7224 */ /* 0x000fe200078e00aa */
[----:B------:R-:W-:Y:S01]  /*10390*/  STL [R1+0x2678], R19 ;  /* 0x0026781301007387 */ /* 0x000fe20000100800 */
[C---:B------:R-:W-:Y:S01]  /*103a0*/  IMAD R159, R251.reuse, R185, R184 ;  /* 0x000000b9fb9f7224 */ /* 0x040fe200078e02b8 */
[----:B------:R-:W-:Y:S01]  /*103b0*/  IABS R185, R10 ;  /* 0x0000000a00b97213 */ /* 0x000fe20000000000 */
[----:B------:R-:W-:Y:S01]  /*103c0*/  @!P5 IMAD.MOV R31, RZ, RZ, -R31 ;  /* 0x000000ffff1fd224 */ /* 0x000fe200078e0a1f */
[----:B------:R-:W-:Y:S01]  /*103d0*/  ISETP.GT.U32.AND P5, PT, R251, R156, PT ;  /* 0x0000009cfb00720c */ /* 0x000fe20003fa4070 */
[----:B------:R-:W-:Y:S01]  /*103e0*/  @!P6 IMAD.IADD R157, R157, 0x1, -R251 ;  /* 0x000000019d9de824 */ /* 0x000fe200078e0afb */
[----:B------:R-:W-:Y:S01]  /*103f0*/  IABS R184, R21 ;  /* 0x0000001500b87213 */ /* 0x000fe20000000000 */
[----:B------:R-:W-:Y:S01]  /*10400*/  IMAD.HI.U32 R183, R93, R187, RZ ;  /* 0x000000bb5db77227 */ /* 0x000fe200078e00ff */
[----:B------:R-:W-:Y:S01]  /*10410*/  STL [R1+0x267c], R18 ;  /* 0x00267c1201007387 */ /* 0x000fe20000100800 */
[----:B------:R-:W-:-:S02]  /*10420*/  IABS R172, R18 ;  /* 0x0000001200ac7213 */ /* 0x000fc40000000000 */
[----:B------:R-:W-:Y:S01]  /*10430*/  ISETP.GT.U32.AND P6, PT, R251, R157, PT ;  /* 0x0000009dfb00720c */ /* 0x000fe20003fc4070 */
[--C-:B------:R-:W-:Y:S01]  /*10440*/  @!P3 IMAD.IADD R158, R158, 0x1, -R251.reuse ;  /* 0x000000019e9eb824 */ /* 0x100fe200078e0afb */
[----:B------:R-:W-:Y:S01]  /*10450*/  STL [R1+0x2688], R13 ;  /* 0x0026880d01007387 */ /* 0x000fe20000100800 */
[----:B------:R-:W-:Y:S01]  /*10460*/  IMAD.HI.U32 R182, R93, R186, RZ ;  /* 0x000000ba5db67227 */ /* 0x000fe200078e00ff */
[----:B------:R-:W-:Y:S02]  /*10470*/  IABS R171, R13 ;  /* 0x0000000d00ab7213 */ /* 0x000fe40000000000 */
[C---:B------:R-:W-:Y:S01]  /*10480*/  ISETP.GT.U32.AND P3, PT, R251.reuse, R158, PT ;  /* 0x0000009efb00720c */ /* 0x040fe20003f64070 */
[----:B------:R-:W-:Y:S01]  /*10490*/  @!P5 IMAD.IADD R156, R156, 0x1, -R251 ;  /* 0x000000019c9cd824 */ /* 0x000fe200078e0afb */
[----:B------:R-:W-:Y:S01]  /*104a0*/  ISETP.GT.U32.AND P5, PT, R251, R188, PT ;  /* 0x000000bcfb00720c */ /* 0x000fe20003fa4070 */
[----:B------:R-:W-:Y:S01]  /*104b0*/  IMAD.MOV R183, RZ, RZ, -R183 ;  /* 0x000000ffffb77224 */ /* 0x000fe200078e0ab7 */
[----:B------:R-:W-:Y:S01]  /*104c0*/  STL [R1+0x268c], R11 ;  /* 0x00268c0b01007387 */ /* 0x000fe20000100800 */
[----:B------:R-:W-:Y:S01]  /*104d0*/  IMAD.MOV R182, RZ, RZ, -R182 ;  /* 0x000000ffffb67224 */ /* 0x000fe200078e0ab6 */
[----:B------:R-:W-:Y:S01]  /*104e0*/  IABS R193, R11 ;  /* 0x0000000b00c17213 */ /* 0x000fe20000000000 */
        /* <DEDUP_REMOVED lines=10> */
[----:B------:R-:W-:Y:S01]  /*10590*/  @!P4 IMAD.MOV R156, RZ, RZ, -R156 ;  /* 0x000000ffff9cc224 */ /* 0x000fe200078e0a9c */
[C---:B------:R-:W-:Y:S01]  /*105a0*/  IADD3 R6, R248.reuse, 0x14f, RZ ;  /* 0x0000014ff8067810 */ /* 0x040fe20007ffe0ff */
[----:B------:R-:W-:Y:S01]  /*105b0*/  IMAD.HI.U32 R181, R93, R185, RZ ;  /* 0x000000b95db57227 */ /* 0x000fe200078e00ff */
[----:B------:R-:W-:Y:S01]  /*105c0*/  STL [R1+0x33c], R38 ;  /* 0x00033c2601007387 */ /* 0x000fe20000100800 */
[----:B------:R-:W-:-:S02]  /*105d0*/  IADD3 R4, R248, 0x150, RZ ;  /* 0x00000150f8047810 */ /* 0x000fc40007ffe0ff */
[----:B------:R-:W-:Y:S01]  /*105e0*/  @!P6 IMAD.IADD R159, R159, 0x1, -R251 ;  /* 0x000000019f9fe824 */ /* 0x000fe200078e0afb */
[C---:B------:R-:W-:Y:S01]  /*105f0*/  ISETP.GT.U32.AND P6, PT, R251.reuse, R188, PT ;  /* 0x000000bcfb00720c */ /* 0x040fe20003fc4070 */
[----:B------:R-:W-:Y:S01]  /*10600*/  IMAD.MOV R181, RZ, RZ, -R181 ;  /* 0x000000ffffb57224 */ /* 0x000fe200078e0ab5 */
[----:B------:R1:W-:Y:S01]  /*10610*/  STL [R1+0x34c], R31 ;  /* 0x00034c1f01007387 */ /* 0x0003e20000100800 */
[----:B------:R-:W-:Y:S01]  /*10620*/  @!P3 IMAD.MOV R157, RZ, RZ, -R157 ;  /* 0x000000ffff9db224 */ /* 0x000fe200078e0a9d */
[C---:B------:R-:W-:Y:S01]  /*10630*/  ISETP.GT.U32.AND P3, PT, R251.reuse, R187, PT ;  /* 0x000000bbfb00720c */ /* 0x040fe20003f64070 */
[----:B------:R-:W-:Y:S01]  /*10640*/  @!P5 IMAD.MOV R158, RZ, RZ, -R158 ;  /* 0x000000ffff9ed224 */ /* 0x000fe200078e0a9e */
[C---:B------:R-:W-:Y:S01]  /*10650*/  ISETP.GT.U32.AND P4, PT, R251.reuse, R159, PT ;  /* 0x0000009ffb00720c */ /* 0x040fe20003f84070 */
[----:B------:R-:W-:Y:S01]  /*10660*/  IMAD R185, R251, R181, R185 ;  /* 0x000000b5fbb97224 */ /* 0x000fe200078e02b9 */
[----:B------:R-:W-:Y:S01]  /*10670*/  ISETP.GE.AND P5, PT, R27, RZ, PT ;  /* 0x000000ff1b00720c */ /* 0x000fe20003fa6270 */
[----:B------:R-:W-:Y:S01]  /*10680*/  IMAD.HI.U32 R181, R93, R184, RZ ;  /* 0x000000b85db57227 */ /* 0x000fe200078e00ff */
[----:B------:R-:W-:Y:S01]  /*10690*/  STL [R1+0x2664], R6 ;  /* 0x0026640601007387 */ /* 0x000fe20000100800 */
[----:B------:R-:W-:-:S02]  /*106a0*/  IADD3 R27, R248, 0x154, RZ ;  /* 0x00000154f81b7810 */ /* 0x000fc40007ffe0ff */
[----:B------:R-:W-:Y:S01]  /*106b0*/  @!P6 IMAD.IADD R188, R188, 0x1, -R251 ;  /* 0x00000001bcbce824 */ /* 0x000fe200078e0afb */
[----:B------:R-:W-:Y:S01]  /*106c0*/  ISETP.GT.U32.AND P6, PT, R251, R186, PT ;  /* 0x000000bafb00720c */ /* 0x000fe20003fc4070 */
[----:B------:R-:W-:Y:S01]  /*106d0*/  IMAD.MOV R181, RZ, RZ, -R181 ;  /* 0x000000ffffb57224 */ /* 0x000fe200078e0ab5 */
[----:B-1----:R-:W-:Y:S01]  /*106e0*/  IADD3 R31, R248, 0x151, RZ ;  /* 0x00000151f81f7810 */ /* 0x002fe20007ffe0ff */
        /* <DEDUP_REMOVED lines=11> */
[----:B------:R-:W-:Y:S01]  /*107a0*/  STL.64 [R1+0x2e40], R156 ;  /* 0x002e409c01007387 */ /* 0x000fe20000100a00 */
[----:B------:R-:W-:-:S03]  /*107b0*/  IMAD.HI.U32 R180, R93, R165, RZ ;  /* 0x000000a55db47227 */ /* 0x000fc600078e00ff */
[C---:B------:R-:W-:Y:S01]  /*107c0*/  ISETP.GT.U32.AND P6, PT, R251.reuse, R186, PT ;  /* 0x000000bafb00720c */ /* 0x040fe20003fc4070 */
[----:B------:R-:W-:Y:S01]  /*107d0*/  @!P3 IMAD.MOV R159, RZ, RZ, -R159 ;  /* 0x000000ffff9fb224 */ /* 0x000fe200078e0a9f */
[----:B------:R-:W-:Y:S01]  /*107e0*/  ISETP.GT.U32.AND P3, PT, R251, R184, PT ;  /* 0x000000b8fb00720c */ /* 0x000fe20003f64070 */
[----:B------:R-:W-:Y:S01]  /*107f0*/  IMAD.MOV R180, RZ, RZ, -R180 ;  /* 0x000000ffffb47224 */ /* 0x000fe200078e0ab4 */
[----:B------:R-:W-:Y:S01]  /*10800*/  STL [R1+0x2670], R31 ;  /* 0x0026701f01007387 */ /* 0x000fe20000100800 */
[----:B------:R-:W-:Y:S02]  /*10810*/  @!P4 IMAD.IADD R185, R185, 0x1, -R251 ;  /* 0x00000001b9b9c824 */ /* 0x000fe400078e0afb */
[----:B------:R-:W-:Y:S01]  /*10820*/  IMAD R165, R251, R180, R165 ;  /* 0x000000b4fba57224 */ /* 0x000fe200078e02a5 */
[----:B------:R1:W-:Y:S01]  /*10830*/  STL [R1+0x308], R3 ;  /* 0x0003080301007387 */ /* 0x0003e20000100800 */
[--C-:B------:R-:W-:Y:S01]  /*10840*/  @!P5 IMAD.IADD R187, R187, 0x1, -R251.reuse ;  /* 0x00000001bbbbd824 */ /* 0x100fe200078e0afb */
[----:B------:R-:W-:Y:S01]  /*10850*/  ISETP.GT.U32.AND P4, PT, R251, R185, PT ;  /* 0x000000b9fb00720c */ /* 0x000fe20003f84070 */
[----:B------:R-:W-:Y:S01]  /*10860*/  IMAD.HI.U32 R183, R93, R182, RZ ;  /* 0x000000b65db77227 */ /* 0x000fe200078e00ff */
[----:B------:R-:W-:Y:S01]  /*10870*/  ISETP.GT.U32.AND P5, PT, R251, R165, PT ;  /* 0x000000a5fb00720c */ /* 0x000fe20003fa4070 */
[----:B------:R-:W-:Y:S01]  /*10880*/  STL.64 [R1+0x2e48], R158 ;  /* 0x002e489e01007387 */ /* 0x000fe20000100a00 */
[----:B------:R-:W-:Y:S01]  /*10890*/  IABS R180, R15 ;  /* 0x0000000f00b47213 */ /* 0x000fe20000000000 */
[--C-:B------:R-:W-:Y:S01]  /*108a0*/  @!P6 IMAD.IADD R186, R186, 0x1, -R251.reuse ;  /* 0x00000001babae824 */ /* 0x100fe200078e0afb */
[----:B------:R-:W-:Y:S01]  /*108b0*/  ISETP.GE.AND P6, PT, R2, RZ, PT ;  /* 0x000000ff0200720c */ /* 0x000fe20003fc6270 */
[----:B------:R-:W-:Y:S01]  /*108c0*/  @!P3 IMAD.IADD R184, R184, 0x1, -R251 ;  /* 0x00000001b8b8b824 */ /* 0x000fe200078e0afb */
[----:B------:R-:W-:Y:S01]  /*108d0*/  ISETP.GE.AND P3, PT, R10, RZ, PT ;  /* 0x000000ff0a00720c */ /* 0x000fe20003f66270 */
[----:B------:R-:W-:Y:S01]  /*108e0*/  IMAD.MOV.U32 R10, RZ, RZ, R187 ;  /* 0x000000ffff0a7224 */ /* 0x000fe200078e00bb */
[C---:B-1----:R-:W-:Y:S01]  /*108f0*/  IADD3 R3, R248.reuse, 0x152, RZ ;  /* 0x00000152f8037810 */ /* 0x042fe20007ffe0ff */
[----:B------:R-:W-:Y:S01]  /*10900*/  IMAD.MOV R177, RZ, RZ, -R183 ;  /* 0x000000ffffb17224 */ /* 0x000fe200078e0ab7 */
[----:B------:R-:W-:Y:S01]  /*10910*/  IADD3 R2, R248, 0x153, RZ ;  /* 0x00000153f8027810 */ /* 0x000fe20007ffe0ff */
[--C-:B------:R-:W-:Y:S01]  /*10920*/  @!P4 IMAD.IADD R185, R185, 0x1, -R251.reuse ;  /* 0x00000001b9b9c824 */ /* 0x100fe200078e0afb */
[----:B------:R-:W-:Y:S01]  /*10930*/  IABS R183, R37 ;  /* 0x0000002500b77213 */ /* 0x000fe20000000000 */
[----:B------:R-:W-:Y:S01]  /*10940*/  STL [R1+0x2654], R3 ;  /* 0x0026540301007387 */ /* 0x000fe20000100800 */
[----:B------:R-:W-:Y:S01]  /*10950*/  @!P5 IMAD.IADD R165, R165, 0x1, -R251 ;  /* 0x00000001a5a5d824 */ /* 0x000fe200078e0afb */
[C---:B------:R-:W-:Y:S01]  /*10960*/  ISETP.GT.U32.AND P5, PT, R251.reuse, R184, PT ;  /* 0x000000b8fb00720c */ /* 0x040fe20003fa4070 */
[----:B------:R-:W-:Y:S01]  /*10970*/  IMAD R182, R251, R177, R182 ;  /* 0x000000b1fbb67224 */ /* 0x000fe200078e02b6 */
[----:B------:R-:W-:Y:S01]  /*10980*/  STL [R1+0x265c], R2 ;  /* 0x00265c0201007387 */ /* 0x000fe20000100800 */
[----:B------:R-:W-:Y:S01]  /*10990*/  @!P6 IMAD.MOV R10, RZ, RZ, -R10 ;  /* 0x000000ffff0ae224 */ /* 0x000fe200078e0a0a */
[----:B------:R-:W-:Y:S01]  /*109a0*/  IABS R177, R9 ;  /* 0x0000000900b17213 */ /* 0x000fe20000000000 */
[----:B------:R-:W-:Y:S01]  /*109b0*/  IMAD.HI.U32 R166, R93, R178, RZ ;  /* 0x000000b25da67227 */ /* 0x000fe200078e00ff */
[----:B------:R-:W-:Y:S01]  /*109c0*/  STL [R1+0x2660], R27 ;  /* 0x0026601b01007387 */ /* 0x000fe20000100800 */
[----:B------:R-:W-:-:S02]  /*109d0*/  ISETP.GE.AND P4, PT, R30, RZ, PT ;  /* 0x000000ff1e00720c */ /* 0x000fc40003f86270 */
[----:B------:R-:W-:Y:S01]  /*109e0*/  IMAD.HI.U32 R167, R93, R183, RZ ;  /* 0x000000b75da77227 */ /* 0x000fe200078e00ff */
[----:B------:R1:W-:Y:S01]  /*109f0*/  STL [R1+0x294], R10 ;  /* 0x0002940a01007387 */ /* 0x0003e20000100800 */
[----:B------:R-:W-:Y:S02]  /*10a00*/  ISETP.GT.U32.AND P6, PT, R251, R165, PT ;  /* 0x000000a5fb00720c */ /* 0x000fe40003fc4070 */
[----:B------:R-:W-:Y:S01]  /*10a10*/  IMAD.MOV R166, RZ, RZ, -R166 ;  /* 0x000000ffffa67224 */ /* 0x000fe200078e0aa6 */
[----:B------:R-:W-:Y:S01]  /*10a20*/  IABS R187, R2 ;  /* 0x0000000200bb7213 */ /* 0x000fe20000000000 */
[----:B------:R-:W-:Y:S02]  /*10a30*/  IMAD.MOV R176, RZ, RZ, -R167 ;  /* 0x000000ffffb07224 */ /* 0x000fe400078e0aa7 */
[----:B------:R-:W-:-:S04]  /*10a40*/  IMAD.HI.U32 R179, R93, R177, RZ ;  /* 0x000000b15db37227 */ /* 0x000fc800078e00ff */
[----:B-1----:R-:W-:Y:S01]  /*10a50*/  IMAD.MOV.U32 R10, RZ, RZ, R185 ;  /* 0x000000ffff0a7224 */ /* 0x002fe200078e00b9 */
[----:B------:R-:W-:Y:S01]  /*10a60*/  IABS R185, R27 ;  /* 0x0000001b00b97213 */ /* 0x000fe20000000000 */
[C---:B------:R-:W-:Y:S02]  /*10a70*/  IMAD R167, R251.reuse, R166, R178 ;  /* 0x000000a6fba77224 */ /* 0x040fe400078e02b2 */
[----:B------:R-:W-:Y:S01]  /*10a80*/  @!P3 IMAD.MOV R10, RZ, RZ, -R10 ;  /* 0x000000ffff0ab224 */ /* 0x000fe200078e0a0a */
[C---:B------:R-:W-:Y:S01]  /*10a90*/  ISETP.GT.U32.AND P3, PT, R251.reuse, R182, PT ;  /* 0x000000b6fb00720c */ /* 0x040fe20003f64070 */
[----:B------:R-:W-:Y:S02]  /*10aa0*/  IMAD.MOV R179, RZ, RZ, -R179 ;  /* 0x000000ffffb37224 */ /* 0x000fe400078e0ab3 */
[----:B------:R-:W-:Y:S01]  /*10ab0*/  @!P5 IMAD.IADD R184, R184, 0x1, -R251 ;  /* 0x00000001b8b8d824 */ /* 0x000fe200078e0afb */
[----:B------:R-:W-:Y:S01]  /*10ac0*/  ISETP.GT.U32.AND P5, PT, R251, R167, PT ;  /* 0x000000a7fb00720c */ /* 0x000fe20003fa4070 */
[----:B------:R-:W-:-:S02]  /*10ad0*/  IMAD.MOV.U32 R30, RZ, RZ, R186 ;  /* 0x000000ffff1e7224 */ /* 0x000fc400078e00ba */
[----:B------:R-:W-:Y:S01]  /*10ae0*/  IMAD R166, R251, R179, R177 ;  /* 0x000000b3fba67224 */ /* 0x000fe200078e02b1 */
[----:B------:R-:W-:Y:S01]  /*10af0*/  IABS R177, R20 ;  /* 0x0000001400b17213 */ /* 0x000fe20000000000 */
[----:B------:R-:W-:Y:S01]  /*10b00*/  @!P4 IMAD.MOV R30, RZ, RZ, -R30 ;  /* 0x000000ffff1ec224 */ /* 0x000fe200078e0a1e */
[----:B------:R-:W-:Y:S01]  /*10b10*/  ISETP.GE.AND P4, PT, R21, RZ, PT ;  /* 0x000000ff1500720c */ /* 0x000fe20003f86270 */
[--C-:B------:R-:W-:Y:S01]  /*10b20*/  @!P6 IMAD.IADD R165, R165, 0x1, -R251.reuse ;  /* 0x00000001a5a5e824 */ /* 0x100fe200078e0afb */
[----:B------:R-:W-:Y:S01]  /*10b30*/  ISETP.GT.U32.AND P6, PT, R251, R166, PT ;  /* 0x000000a6fb00720c */ /* 0x000fe20003fc4070 */
[----:B------:R-:W-:Y:S01]  /*10b40*/  @!P3 IMAD.IADD R182, R182, 0x1, -R251 ;  /* 0x00000001b6b6b824 */ /* 0x000fe200078e0afb */
[----:B------:R-:W-:Y:S01]  /*10b50*/  ISETP.GE.AND P3, PT, R29, RZ, PT ;  /* 0x000000ff1d00720c */ /* 0x000fe20003f66270 */
[----:B------:R1:W-:Y:S01]  /*10b60*/  STL [R1+0x2d8], R30 ;  /* 0x0002d81e01007387 */ /* 0x0003e20000100800 */
[----:B------:R-:W-:Y:S01]  /*10b70*/  IMAD R183, R251, R176, R183 ;  /* 0x000000b0fbb77224 */ /* 0x000fe200078e02b7 */
[C---:B------:R-:W-:Y:S01]  /*10b80*/  IADD3 R21, R248.reuse, 0x155, RZ ;  /* 0x00000155f8157810 */ /* 0x040fe20007ffe0ff */
[----:B------:R-:W-:Y:S01]  /*10b90*/  @!P5 IMAD.IADD R167, R167, 0x1, -R251 ;  /* 0x00000001a7a7d824 */ /* 0x000fe200078e0afb */
[----:B------:R2:W-:Y:S01]  /*10ba0*/  STL [R1+0x2dc], R10 ;  /* 0x0002dc0a01007387 */ /* 0x0005e20000100800 */
[----:B------:R-:W-:Y:S01]  /*10bb0*/  ISETP.GT.U32.AND P5, PT, R251, R182, PT ;  /* 0x000000b6fb00720c */ /* 0x000fe20003fa4070 */
[----:B------:R-:W-:Y:S01]  /*10bc0*/  IMAD.HI.U32 R176, R93, R169, RZ ;  /* 0x000000a95db07227 */ /* 0x000fe200078e00ff */
[----:B------:R-:W-:Y:S01]  /*10bd0*/  IABS R179, R7 ;  /* 0x0000000700b37213 */ /* 0x000fe20000000000 */
[----:B------:R-:W-:Y:S02]  /*10be0*/  STL [R1+0x2650], R21 ;  /* 0x0026501501007387 */ /* 0x000fe40000100800 */
[----:B------:R-:W-:Y:S01]  /*10bf0*/  IMAD.MOV.U32 R29, RZ, RZ, R165 ;  /* 0x000000ffff1d7224 */ /* 0x000fe200078e00a5 */
[----:B-1----:R-:W-:Y:S01]  /*10c00*/  IADD3 R30, R248, 0x157, RZ ;  /* 0x00000157f81e7810 */ /* 0x002fe20007ffe0ff */
[----:B------:R-:W-:-:S02]  /*10c10*/  IMAD.MOV R176, RZ, RZ, -R176 ;  /* 0x000000ffffb07224 */ /* 0x000fc400078e0ab0 */
[----:B--2---:R-:W-:Y:S01]  /*10c20*/  IMAD.MOV.U32 R10, RZ, RZ, R184 ;  /* 0x000000ffff0a7224 */ /* 0x004fe200078e00b8 */
[----:B------:R-:W-:Y:S01]  /*10c30*/  IABS R165, R30 ;  /* 0x0000001e00a57213 */ /* 0x000fe20000000000 */
[----:B------:R-:W-:Y:S01]  /*10c40*/  @!P3 IMAD.MOV R29, RZ, RZ, -R29 ;  /* 0x000000ffff1db224 */ /* 0x000fe200078e0a1d */
[C---:B------:R-:W-:Y:S01]  /*10c50*/  ISETP.GT.U32.AND P3, PT, R251.reuse, R183, PT ;  /* 0x000000b7fb00720c */ /* 0x040fe20003f64070 */
[----:B------:R-:W-:Y:S01]  /*10c60*/  @!P4 IMAD.MOV R10, RZ, RZ, -R10 ;  /* 0x000000ffff0ac224 */ /* 0x000fe200078e0a0a */
[C---:B------:R-:W-:Y:S01]  /*10c70*/  ISETP.GT.U32.AND P4, PT, R251.reuse, R167, PT ;  /* 0x000000a7fb00720c */ /* 0x040fe20003f84070 */
[----:B------:R-:W-:Y:S02]  /*10c80*/  @!P6 IMAD.IADD R166, R166, 0x1, -R251 ;  /* 0x00000001a6a6e824 */ /* 0x000fe400078e0afb */
[----:B------:R-:W-:Y:S01]  /*10c90*/  IMAD R169, R251, R176, R169 ;  /* 0x000000b0fba97224 */ /* 0x000fe200078e02a9 */
[----:B------:R1:W-:Y:S01]  /*10ca0*/  STL [R1+0x2ac], R10 ;  /* 0x0002ac0a01007387 */ /* 0x0003e20000100800 */
[----:B------:R-:W-:Y:S01]  /*10cb0*/  IMAD.HI.U32 R178, R93, R177, RZ ;  /* 0x000000b15db27227 */ /* 0x000fe200078e00ff */
[----:B------:R-:W-:-:S03]  /*10cc0*/  ISETP.GT.U32.AND P6, PT, R251, R166, PT ;  /* 0x000000a6fb00720c */ /* 0x000fc60003fc4070 */
[--C-:B------:R-:W-:Y:S01]  /*10cd0*/  @!P5 IMAD.IADD R182, R182, 0x1, -R251.reuse ;  /* 0x00000001b6b6d824 */ /* 0x100fe200078e0afb */
[----:B------:R-:W-:Y:S01]  /*10ce0*/  ISETP.GT.U32.AND P5, PT, R251, R169, PT ;  /* 0x000000a9fb00720c */ /* 0x000fe20003fa4070 */
[----:B------:R-:W-:Y:S01]  /*10cf0*/  IMAD.MOV R160, RZ, RZ, -R178 ;  /* 0x000000ffffa07224 */ /* 0x000fe200078e0ab2 */
[----:B------:R-:W-:Y:S01]  /*10d00*/  IABS R178, R33 ;  /* 0x0000002100b27213 */ /* 0x000fe20000000000 */
[--C-:B------:R-:W-:Y:S01]  /*10d10*/  @!P4 IMAD.IADD R167, R167, 0x1, -R251.reuse ;  /* 0x00000001a7a7c824 */ /* 0x100fe200078e0afb */
[----:B------:R-:W-:Y:S01]  /*10d20*/  ISETP.GE.AND P4, PT, R17, RZ, PT ;  /* 0x000000ff1100720c */ /* 0x000fe20003f86270 */
[----:B------:R-:W-:Y:S01]  /*10d30*/  @!P3 IMAD.IADD R183, R183, 0x1, -R251 ;  /* 0x00000001b7b7b824 */ /* 0x000fe200078e0afb */
[----:B------:R-:W-:Y:S01]  /*10d40*/  ISETP.GE.AND P3, PT, R12, RZ, PT ;  /* 0x000000ff0c00720c */ /* 0x000fe20003f66270 */
[C---:B------:R-:W-:Y:S01]  /*10d50*/  IMAD R160, R251.reuse, R160, R177 ;  /* 0x000000a0fba07224 */ /* 0x040fe200078e02b1 */
[----:B-1----:R-:W-:Y:S01]  /*10d60*/  IADD3 R10, R248, 0x156, RZ ;  /* 0x00000156f80a7810 */ /* 0x002fe20007ffe0ff */
[--C-:B------:R-:W-:Y:S01]  /*10d70*/  @!P6 IMAD.IADD R166, R166, 0x1, -R251.reuse ;  /* 0x00000001a6a6e824 */ /* 0x100fe200078e0afb */
[----:B------:R-:W-:Y:S01]  /*10d80*/  IADD3 R17, R248, 0x159, RZ ;  /* 0x00000159f8117810 */ /* 0x000fe20007ffe0ff */
[----:B------:R-:W-:Y:S01]  /*10d90*/  IMAD.MOV.U32 R12, RZ, RZ, R182 ;  /* 0x000000ffff0c7224 */ /* 0x000fe200078e00b6 */
[----:B------:R-:W-:Y:S01]  /*10da0*/  ISETP.GT.U32.AND P6, PT, R251, R160, PT ;  /* 0x000000a0fb00720c */ /* 0x000fe20003fc4070 */
[----:B------:R-:W-:Y:S01]  /*10db0*/  @!P5 IMAD.IADD R169, R169, 0x1, -R251 ;  /* 0x00000001a9a9d824 */ /* 0x000fe200078e0afb */
[----:B------:R-:W-:Y:S01]  /*10dc0*/  ISETP.GE.AND P5, PT, R9, RZ, PT ;  /* 0x000000ff0900720c */ /* 0x000fe20003fa6270 */
[----:B------:R-:W-:Y:S01]  /*10dd0*/  IMAD.MOV.U32 R9, RZ, RZ, R167 ;  /* 0x000000ffff097224 */ /* 0x000fe200078e00a7 */
[----:B------:R-:W-:Y:S01]  /*10de0*/  STL [R1+0x2644], R10 ;  /* 0x0026440a01007387 */ /* 0x000fe20000100800 */
[----:B------:R-:W-:Y:S01]  /*10df0*/  IMAD.HI.U32 R176, R93, R175, RZ ;  /* 0x000000af5db07227 */ /* 0x000fe200078e00ff */
[----:B------:R-:W-:-:S02]  /*10e00*/  IABS R177, R16 ;  /* 0x0000001000b17213 */ /* 0x000fc40000000000 */
[----:B------:R1:W-:Y:S01]  /*10e10*/  STL [R1+0x2b0], R29 ;  /* 0x0002b01d01007387 */ /* 0x0003e20000100800 */
[----:B------:R-:W-:Y:S01]  /*10e20*/  @!P4 IMAD.MOV R12, RZ, RZ, -R12 ;  /* 0x000000ffff0cc224 */ /* 0x000fe200078e0a0c */
[C---:B------:R-:W-:Y:S01]  /*10e30*/  ISETP.GT.U32.AND P4, PT, R251.reuse, R183, PT ;  /* 0x000000b7fb00720c */ /* 0x040fe20003f84070 */
[----:B------:R-:W-:Y:S01]  /*10e40*/  @!P3 IMAD.MOV R9, RZ, RZ, -R9 ;  /* 0x000000ffff09b224 */ /* 0x000fe200078e0a09 */
[----:B------:R-:W-:Y:S01]  /*10e50*/  STL [R1+0x264c], R30 ;  /* 0x00264c1e01007387 */ /* 0x000fe20000100800 */
[----:B------:R-:W-:Y:S01]  /*10e60*/  IMAD.MOV R176, RZ, RZ, -R176 ;  /* 0x000000ffffb07224 */ /* 0x000fe200078e0ab0 */
[----:B------:R-:W-:Y:S01]  /*10e70*/  IABS R167, R17 ;  /* 0x0000001100a77213 */ /* 0x000fe20000000000 */
[----:B------:R-:W-:Y:S01]  /*10e80*/  @!P6 IMAD.IADD R160, R160, 0x1, -R251 ;  /* 0x00000001a0a0e824 */ /* 0x000fe200078e0afb */
[----:B------:R2:W-:Y:S01]  /*10e90*/  STL [R1+0x2a0], R12 ;  /* 0x0002a00c01007387 */ /* 0x0005e20000100800 */
[C---:B------:R-:W-:Y:S01]  /*10ea0*/  IMAD R161, R251.reuse, R176, R175 ;  /* 0x000000b0fba17224 */ /* 0x040fe200078e02af */
[----:B------:R-:W-:Y:S01]  /*10eb0*/  ISETP.GT.U32.AND P6, PT, R251, R169, PT ;  /* 0x000000a9fb00720c */ /* 0x000fe20003fc4070 */
[----:B------:R-:W-:Y:S01]  /*10ec0*/  IMAD.HI.U32 R175, R93, R174, RZ ;  /* 0x000000ae5daf7227 */ /* 0x000fe200078e00ff */
[----:B------:R3:W-:Y:S01]  /*10ed0*/  STL [R1+0x29c], R9 ;  /* 0x00029c0901007387 */ /* 0x0007e20000100800 */
[----:B------:R-:W-:-:S02]  /*10ee0*/  ISETP.GT.U32.AND P3, PT, R251, R160, PT ;  /* 0x000000a0fb00720c */ /* 0x000fc40003f64070 */
[----:B------:R-:W-:Y:S01]  /*10ef0*/  IMAD.HI.U32 R168, R93, R196, RZ ;  /* 0x000000c45da87227 */ /* 0x000fe200078e00ff */
[----:B------:R-:W-:Y:S02]  /*10f00*/  @!P4 IADD3 R183, R183, -R251, RZ ;  /* 0x800000fbb7b7c210 */ /* 0x000fe40007ffe0ff */
[----:B------:R-:W-:Y:S01]  /*10f10*/  ISETP.GE.AND P4, PT, R37, RZ, PT ;  /* 0x000000ff2500720c */ /* 0x000fe20003f86270 */
[----:B------:R-:W-:Y:S01]  /*10f20*/  IMAD.MOV R175, RZ, RZ, -R175 ;  /* 0x000000ffffaf7224 */ /* 0x000fe200078e0aaf */
[C---:B-1----:R-:W-:Y:S01]  /*10f30*/  IADD3 R29, R248.reuse, 0x158, RZ ;  /* 0x00000158f81d7810 */ /* 0x042fe20007ffe0ff */
[----:B------:R-:W-:Y:S01]  /*10f40*/  IMAD.MOV R173, RZ, RZ, -R168 ;  /* 0x000000ffffad7224 */ /* 0x000fe200078e0aa8 */
[----:B--2---:R-:W-:Y:S01]  /*10f50*/  IADD3 R12, R248, 0x15a, RZ ;  /* 0x0000015af80c7810 */ /* 0x004fe20007ffe0ff */
[----:B---3--:R-:W-:Y:S01]  /*10f60*/  IMAD.MOV.U32 R9, RZ, RZ, R166 ;  /* 0x000000ffff097224 */ /* 0x008fe200078e00a6 */
[----:B------:R-:W-:Y:S01]  /*10f70*/  IABS R166, R29 ;  /* 0x0000001d00a67213 */ /* 0x000fe20000000000 */
[C---:B------:R-:W-:Y:S01]  /*10f80*/  IMAD R168, R251.reuse, R175, R174 ;  /* 0x000000affba87224 */ /* 0x040fe200078e02ae */
[----:B------:R-:W-:Y:S01]  /*10f90*/  IABS R175, R5 ;  /* 0x0000000500af7213 */ /* 0x000fe20000000000 */
[----:B------:R-:W-:Y:S01]  /*10fa0*/  @!P5 IMAD.MOV R9, RZ, RZ, -R9 ;  /* 0x000000ffff09d224 */ /* 0x000fe200078e0a09 */
[----:B------:R-:W-:Y:S01]  /*10fb0*/  ISETP.GT.U32.AND P5, PT, R251, R161, PT ;  /* 0x000000a1fb00720c */ /* 0x000fe20003fa4070 */
[--C-:B------:R-:W-:Y:S01]  /*10fc0*/  @!P6 IMAD.IADD R169, R169, 0x1, -R251.reuse ;  /* 0x00000001a9a9e824 */ /* 0x100fe200078e0afb */
[C---:B------:R-:W-:Y:S01]  /*10fd0*/  ISETP.GT.U32.AND P6, PT, R251.reuse, R168, PT ;  /* 0x000000a8fb00720c */ /* 0x040fe20003fc4070 */
[----:B------:R-:W-:Y:S01]  /*10fe0*/  IMAD R196, R251, R173, R196 ;  /* 0x000000adfbc47224 */ /* 0x000fe200078e02c4 */
[----:B------:R-:W-:Y:S01]  /*10ff0*/  IABS R173, R34 ;  /* 0x0000002200ad7213 */ /* 0x000fe20000000000 */
[----:B------:R-:W-:Y:S01]  /*11000*/  @!P3 IMAD.IADD R160, R160, 0x1, -R251 ;  /* 0x00000001a0a0b824 */ /* 0x000fe200078e0afb */
[----:B------:R-:W-:Y:S01]  /*11010*/  ISETP.GE.AND P3, PT, R36, RZ, PT ;  /* 0x000000ff2400720c */ /* 0x000fe20003f66270 */
[----:B------:R1:W-:Y:S01]  /*11020*/  STL [R1+0x298], R9 ;  /* 0x0002980901007387 */ /* 0x0003e20000100800 */
[----:B------:R-:W-:-:S03]  /*11030*/  IMAD.HI.U32 R164, R93, R195, RZ ;  /* 0x000000c35da47227 */ /* 0x000fc600078e00ff */
[----:B------:R-:W-:Y:S01]  /*11040*/  STL [R1+0x2634], R29 ;  /* 0x0026341d01007387 */ /* 0x000fe20000100800 */
[----:B------:R-:W-:Y:S02]  /*11050*/  IMAD.MOV.U32 R162, RZ, RZ, R173 ;  /* 0x000000ffffa27224 */ /* 0x000fe400078e00ad */
[----:B------:R-:W-:Y:S01]  /*11060*/  @!P5 IMAD.IADD R161, R161, 0x1, -R251 ;  /* 0x00000001a1a1d824 */ /* 0x000fe200078e0afb */
[----:B------:R-:W-:Y:S01]  /*11070*/  ISETP.GE.AND P5, PT, R20, RZ, PT ;  /* 0x000000ff1400720c */ /* 0x000fe20003fa6270 */
[----:B------:R-:W-:Y:S01]  /*11080*/  IMAD.MOV.U32 R20, RZ, RZ, R183 ;  /* 0x000000ffff147224 */ /* 0x000fe200078e00b7 */
[----:B-1----:R-:W-:Y:S01]  /*11090*/  IADD3 R9, R248, 0x15b, RZ ;  /* 0x0000015bf8097810 */ /* 0x002fe20007ffe0ff */
[----:B------:R-:W-:Y:S01]  /*110a0*/  STL [R1+0x263c], R17 ;  /* 0x00263c1101007387 */ /* 0x000fe20000100800 */
[----:B------:R-:W-:Y:S02]  /*110b0*/  IMAD.HI.U32 R173, R93, R162, RZ ;  /* 0x000000a25dad7227 */ /* 0x000fe400078e00ff */
[----:B------:R-:W-:Y:S01]  /*110c0*/  IABS R182, R9 ;  /* 0x0000000900b67213 */ /* 0x000fe20000000000 */
[----:B------:R-:W-:Y:S01]  /*110d0*/  STL [R1+0x2640], R12 ;  /* 0x0026400c01007387 */ /* 0x000fe20000100800 */
[----:B------:R-:W-:Y:S01]  /*110e0*/  @!P4 IMAD.MOV R20, RZ, RZ, -R20 ;  /* 0x000000ffff14c224 */ /* 0x000fe200078e0a14 */
[----:B------:R-:W-:Y:S01]  /*110f0*/  ISETP.GT.U32.AND P4, PT, R251, R161, PT ;  /* 0x000000a1fb00720c */ /* 0x000fe20003f84070 */
[----:B------:R-:W-:Y:S01]  /*11100*/  @!P6 IMAD.IADD R168, R168, 0x1, -R251 ;  /* 0x00000001a8a8e824 */ /* 0x000fe200078e0afb */
[----:B------:R-:W-:Y:S01]  /*11110*/  STL [R1+0x2648], R9 ;  /* 0x0026480901007387 */ /* 0x000fe20000100800 */
[----:B------:R-:W-:-:S02]  /*11120*/  IMAD.MOV R173, RZ, RZ, -R173 ;  /* 0x000000ffffad7224 */ /* 0x000fc400078e0aad */
[----:B------:R-:W-:Y:S01]  /*11130*/  IMAD.MOV R164, RZ, RZ, -R164 ;  /* 0x000000ffffa47224 */ /* 0x000fe200078e0aa4 */
[----:B------:R1:W-:Y:S01]  /*11140*/  STL [R1+0x290], R20 ;  /* 0x0002901401007387 */ /* 0x0003e20000100800 */
[C---:B------:R-:W-:Y:S01]  /*11150*/  ISETP.GT.U32.AND P6, PT, R251.reuse, R168, PT ;  /* 0x000000a8fb00720c */ /* 0x040fe20003fc4070 */
[C---:B------:R-:W-:Y:S02]  /*11160*/  IMAD R162, R251.reuse, R173, R162 ;  /* 0x000000adfba27224 */ /* 0x040fe400078e02a2 */
[----:B------:R-:W-:Y:S02]  /*11170*/  @!P5 IMAD.MOV R160, RZ, RZ, -R160 ;  /* 0x000000ffffa0d224 */ /* 0x000fe400078e0aa0 */
[C---:B------:R-:W-:Y:S01]  /*11180*/  IMAD R195, R251.reuse, R164, R195 ;  /* 0x000000a4fbc37224 */ /* 0x040fe200078e02c3 */
[----:B------:R-:W-:Y:S01]  /*11190*/  ISETP.GT.U32.AND P5, PT, R251, R162, PT ;  /* 0x000000a2fb00720c */ /* 0x000fe20003fa4070 */
[----:B------:R-:W-:Y:S02]  /*111a0*/  @!P4 IMAD.IADD R161, R161, 0x1, -R251 ;  /* 0x00000001a1a1c824 */ /* 0x000fe400078e0afb */
[----:B-1----:R-:W-:Y:S01]  /*111b0*/  IMAD.MOV.U32 R20, RZ, RZ, R169 ;  /* 0x000000ffff147224 */ /* 0x002fe200078e00a9 */
[----:B------:R-:W-:Y:S01]  /*111c0*/  ISETP.GT.U32.AND P4, PT, R251, R195, PT ;  /* 0x000000c3fb00720c */ /* 0x000fe20003f84070 */
[----:B------:R-:W-:-:S04]  /*111d0*/  IMAD.HI.U32 R163, R93, R181, RZ ;  /* 0x000000b55da37227 */ /* 0x000fc800078e00ff */
[----:B------:R-:W-:Y:S01]  /*111e0*/  @!P3 IMAD.MOV R20, RZ, RZ, -R20 ;  /* 0x000000ffff14b224 */ /* 0x000fe200078e0a14 */
[C---:B------:R-:W-:Y:S01]  /*111f0*/  ISETP.GT.U32.AND P3, PT, R251.reuse, R196, PT ;  /* 0x000000c4fb00720c */ /* 0x040fe20003f64070 */
[----:B------:R-:W-:Y:S01]  /*11200*/  @!P6 IMAD.IADD R168, R168, 0x1, -R251 ;  /* 0x00000001a8a8e824 */ /* 0x000fe200078e0afb */
[----:B------:R-:W-:Y:S01]  /*11210*/  ISETP.GE.AND P6, PT, R14, RZ, PT ;  /* 0x000000ff0e00720c */ /* 0x000fe20003fc6270 */
[----:B------:R-:W-:Y:S01]  /*11220*/  IMAD.MOV R163, RZ, RZ, -R163 ;  /* 0x000000ffffa37224 */ /* 0x000fe200078e0aa3 */
[----:B------:R1:W-:Y:S01]  /*11230*/  STL [R1+0x28c], R20 ;  /* 0x00028c1401007387 */ /* 0x0003e20000100800 */
[----:B------:R-:W-:Y:S01]  /*11240*/  @!P5 IMAD.IADD R162, R162, 0x1, -R251 ;  /* 0x00000001a2a2d824 */ /* 0x000fe200078e0afb */
[----:B------:R-:W-:Y:S01]  /*11250*/  IADD3 R14, R248, 0x15d, RZ ;  /* 0x0000015df80e7810 */ /* 0x000fe20007ffe0ff */
[----:B------:R-:W-:Y:S01]  /*11260*/  IMAD R181, R251, R163, R181 ;  /* 0x000000a3fbb57224 */ /* 0x000fe200078e02b5 */
[----:B------:R-:W-:Y:S01]  /*11270*/  IABS R163, R8 ;  /* 0x0000000800a37213 */ /* 0x000fe20000000000 */
[----:B------:R-:W-:-:S04]  /*11280*/  IMAD.HI.U32 R164, R93, R177, RZ ;  /* 0x000000b15da47227 */ /* 0x000fc800078e00ff */
[----:B------:R-:W-:Y:S01]  /*11290*/  @!P3 IMAD.IADD R196, R196, 0x1, -R251 ;  /* 0x00000001c4c4b824 */ /* 0x000fe200078e0afb */
[----:B------:R-:W-:Y:S01]  /*112a0*/  ISETP.GE.AND P3, PT, R0, RZ, PT ;  /* 0x000000ff0000720c */ /* 0x000fe20003f66270 */
[----:B------:R-:W-:Y:S01]  /*112b0*/  IMAD.MOV.U32 R0, RZ, RZ, R168 ;  /* 0x000000ffff007224 */ /* 0x000fe200078e00a8 */
[----:B-1----:R-:W-:Y:S01]  /*112c0*/  IADD3 R20, R248, 0x15c, RZ ;  /* 0x0000015cf8147810 */ /* 0x002fe20007ffe0ff */
[----:B------:R-:W-:Y:S01]  /*112d0*/  @!P6 IMAD.MOV R161, RZ, RZ, -R161 ;  /* 0x000000ffffa1e224 */ /* 0x000fe200078e0aa1 */
[----:B------:R-:W-:Y:S01]  /*112e0*/  ISETP.GT.U32.AND P5, PT, R251, R196, PT ;  /* 0x000000c4fb00720c */ /* 0x000fe20003fa4070 */
[----:B------:R-:W-:Y:S01]  /*112f0*/  @!P4 IMAD.IADD R195, R195, 0x1, -R251 ;  /* 0x00000001c3c3c824 */ /* 0x000fe200078e0afb */
[----:B------:R-:W-:Y:S01]  /*11300*/  ISETP.GT.U32.AND P6, PT, R251, R162, PT ;  /* 0x000000a2fb00720c */ /* 0x000fe20003fc4070 */
[----:B------:R-:W-:Y:S01]  /*11310*/  IMAD.MOV R164, RZ, RZ, -R164 ;  /* 0x000000ffffa47224 */ /* 0x000fe200078e0aa4 */
[----:B------:R-:W-:Y:S01]  /*11320*/  STL.64 [R1+0x2e50], R160 ;  /* 0x002e50a001007387 */ /* 0x000fe20000100a00 */
[----:B------:R-:W-:Y:S01]  /*11330*/  IMAD.HI.U32 R173, R93, R163, RZ ;  /* 0x000000a35dad7227 */ /* 0x000fe200078e00ff */
[----:B------:R-:W-:-:S02]  /*11340*/  ISETP.GT.U32.AND P4, PT, R251, R195, PT ;  /* 0x000000c3fb00720c */ /* 0x000fc40003f84070 */
[----:B------:R-:W-:Y:S01]  /*11350*/  STL [R1+0x2620], R20 ;  /* 0x0026201401007387 */ /* 0x000fe20000100800 */
[----:B------:R-:W-:Y:S01]  /*11360*/  @!P3 IMAD.MOV R0, RZ, RZ, -R0 ;  /* 0x000000ffff00b224 */ /* 0x000fe200078e0a00 */
[C---:B------:R-:W-:Y:S01]  /*11370*/  ISETP.GT.U32.AND P3, PT, R251.reuse, R181, PT ;  /* 0x000000b5fb00720c */ /* 0x040fe20003f64070 */
[----:B------:R-:W-:Y:S01]  /*11380*/  IMAD R177, R251, R164, R177 ;  /* 0x000000a4fbb17224 */ /* 0x000fe200078e02b1 */
[----:B------:R-:W-:Y:S01]  /*11390*/  IABS R168, R14 ;  /* 0x0000000e00a87213 */ /* 0x000fe20000000000 */
[--C-:B------:R-:W-:Y:S01]  /*113a0*/  @!P5 IMAD.IADD R196, R196, 0x1, -R251.reuse ;  /* 0x00000001c4c4d824 */ /* 0x100fe200078e0afb */
[----:B------:R-:W-:Y:S01]  /*113b0*/  ISETP.GE.AND P5, PT, R35, RZ, PT ;  /* 0x000000ff2300720c */ /* 0x000fe20003fa6270 */
[----:B------:R-:W-:Y:S01]  /*113c0*/  IMAD.HI.U32 R164, R93, R180, RZ ;  /* 0x000000b45da47227 */ /* 0x000fe200078e00ff */
[----:B------:R1:W-:Y:S03]  /*113d0*/  STL [R1+0x288], R0 ;  /* 0x0002880001007387 */ /* 0x0003e60000100800 */
[--C-:B------:R-:W-:Y:S01]  /*113e0*/  @!P6 IMAD.IADD R162, R162, 0x1, -R251.reuse ;  /* 0x00000001a2a2e824 */ /* 0x100fe200078e0afb */
[----:B------:R-:W-:Y:S01]  /*113f0*/  ISETP.GT.U32.AND P6, PT, R251, R177, PT ;  /* 0x000000b1fb00720c */ /* 0x000fe20003fc4070 */
[----:B------:R-:W-:Y:S01]  /*11400*/  IMAD.MOV R164, RZ, RZ, -R164 ;  /* 0x000000ffffa47224 */ /* 0x000fe200078e0aa4 */
[----:B------:R-:W-:Y:S01]  /*11410*/  STL [R1+0x2628], R14 ;  /* 0x0026280e01007387 */ /* 0x000fe20000100800 */
[----:B------:R-:W-:Y:S01]  /*11420*/  @!P3 IMAD.IADD R181, R181, 0x1, -R251 ;  /* 0x00000001b5b5b824 */ /* 0x000fe200078e0afb */
[----:B------:R-:W-:Y:S01]  /*11430*/  ISETP.GE.AND P3, PT, R28, RZ, PT ;  /* 0x000000ff1c00720c */ /* 0x000fe20003f66270 */
[----:B------:R-:W-:Y:S01]  /*11440*/  IMAD.MOV.U32 R28, RZ, RZ, R196 ;  /* 0x000000ffff1c7224 */ /* 0x000fe200078e00c4 */
[----:B-1----:R-:W-:Y:S01]  /*11450*/  IADD3 R0, R248, 0x15e, RZ ;  /* 0x0000015ef8007810 */ /* 0x002fe20007ffe0ff */
[----:B------:R-:W-:-:S02]  /*11460*/  IMAD R180, R251, R164, R180 ;  /* 0x000000a4fbb47224 */ /* 0x000fc400078e02b4 */
[----:B------:R-:W-:Y:S01]  /*11470*/  @!P4 IMAD.IADD R195, R195, 0x1, -R251 ;  /* 0x00000001c3c3c824 */ /* 0x000fe200078e0afb */
[----:B------:R-:W-:Y:S01]  /*11480*/  ISETP.GE.AND P4, PT, R34, RZ, PT ;  /* 0x000000ff2200720c */ /* 0x000fe20003f86270 */
[----:B------:R-:W-:Y:S01]  /*11490*/  @!P5 IMAD.MOV R28, RZ, RZ, -R28 ;  /* 0x000000ffff1cd224 */ /* 0x000fe200078e0a1c */
[----:B------:R-:W-:Y:S01]  /*114a0*/  ISETP.GT.U32.AND P5, PT, R251, R180, PT ;  /* 0x000000b4fb00720c */ /* 0x000fe20003fa4070 */
[----:B------:R-:W-:Y:S01]  /*114b0*/  IMAD.MOV R173, RZ, RZ, -R173 ;  /* 0x000000ffffad7224 */ /* 0x000fe200078e0aad */
[----:B------:R-:W-:Y:S01]  /*114c0*/  STL [R1+0x262c], R0 ;  /* 0x00262c0001007387 */ /* 0x000fe20000100800 */
[----:B------:R-:W-:Y:S01]  /*114d0*/  @!P6 IMAD.IADD R177, R177, 0x1, -R251 ;  /* 0x00000001b1b1e824 */ /* 0x000fe200078e0afb */
[C---:B------:R-:W-:Y:S01]  /*114e0*/  ISETP.GT.U32.AND P6, PT, R251.reuse, R181, PT ;  /* 0x000000b5fb00720c */ /* 0x040fe20003fc4070 */
[----:B------:R-:W-:Y:S01]  /*114f0*/  IMAD R163, R251, R173, R163 ;  /* 0x000000adfba37224 */ /* 0x000fe200078e02a3 */
[----:B------:R1:W-:Y:S01]  /*11500*/  STL [R1+0x284], R28 ;  /* 0x0002841c01007387 */ /* 0x0003e20000100800 */
[----:B------:R-:W-:-:S04]  /*11510*/  IMAD.HI.U32 R174, R93, R179, RZ ;  /* 0x000000b35dae7227 */ /* 0x000fc800078e00ff */
[----:B------:R-:W-:Y:S01]  /*11520*/  @!P4 IMAD.MOV R162, RZ, RZ, -R162 ;  /* 0x000000ffffa2c224 */ /* 0x000fe200078e0aa2 */
[----:B------:R-:W-:Y:S01]  /*11530*/  ISETP.GT.U32.AND P4, PT, R251, R177, PT ;  /* 0x000000b1fb00720c */ /* 0x000fe20003f84070 */
[----:B------:R-:W-:Y:S02]  /*11540*/  @!P5 IMAD.IADD R180, R180, 0x1, -R251 ;  /* 0x00000001b4b4d824 */ /* 0x000fe400078e0afb */
[----:B------:R-:W-:-:S03]  /*11550*/  IMAD.HI.U32 R173, R93, R178, RZ ;  /* 0x000000b25dad7227 */ /* 0x000fc600078e00ff */
[----:B------:R-:W-:Y:S01]  /*11560*/  ISETP.GT.U32.AND P5, PT, R251, R180, PT ;  /* 0x000000b4fb00720c */ /* 0x000fe20003fa4070 */
[----:B-1----:R-:W-:Y:S02]  /*11570*/  IMAD.MOV.U32 R28, RZ, RZ, R195 ;  /* 0x000000ffff1c7224 */ /* 0x002fe400078e00c3 */
[----:B------:R-:W-:Y:S01]  /*11580*/  @!P6 IMAD.IADD R181, R181, 0x1, -R251 ;  /* 0x00000001b5b5e824 */ /* 0x000fe200078e0afb */
[----:B------:R-:W-:Y:S01]  /*11590*/  ISETP.GE.AND P6, PT, R26, RZ, PT ;  /* 0x000000ff1a00720c */ /* 0x000fe20003fc6270 */
[----:B------:R-:W-:Y:S01]  /*115a0*/  @!P3 IMAD.MOV R28, RZ, RZ, -R28 ;  /* 0x000000ffff1cb224 */ /* 0x000fe200078e0a1c */
[----:B------:R-:W-:Y:S01]  /*115b0*/  ISETP.GT.U32.AND P3, PT, R251, R163, PT ;  /* 0x000000a3fb00720c */ /* 0x000fe20003f64070 */
[----:B------:R-:W-:Y:S01]  /*115c0*/  IMAD.MOV R174, RZ, RZ, -R174 ;  /* 0x000000ffffae7224 */ /* 0x000fe200078e0aae */
[----:B------:R-:W-:Y:S01]  /*115d0*/  IADD3 R26, R248, 0x160, RZ ;  /* 0x00000160f81a7810 */ /* 0x000fe20007ffe0ff */
[----:B------:R-:W-:Y:S01]  /*115e0*/  IMAD.MOV R173, RZ, RZ, -R173 ;  /* 0x000000ffffad7224 */ /* 0x000fe200078e0aad */
[----:B------:R1:W-:Y:S01]  /*115f0*/  STL [R1+0x280], R28 ;  /* 0x0002801c01007387 */ /* 0x0003e20000100800 */
[----:B------:R-:W-:Y:S01]  /*11600*/  @!P4 IMAD.IADD R177, R177, 0x1, -R251 ;  /* 0x00000001b1b1c824 */ /* 0x000fe200078e0afb */
[----:B------:R-:W-:Y:S01]  /*11610*/  ISETP.GE.AND P4, PT, R16, RZ, PT ;  /* 0x000000ff1000720c */ /* 0x000fe20003f86270 */
[----:B------:R-:W-:Y:S01]  /*11620*/  IMAD.HI.U32 R164, R93, R175, RZ ;  /* 0x000000af5da47227 */ /* 0x000fe200078e00ff */
[----:B------:R-:W-:-:S03]  /*11630*/  IADD3 R16, R248, 0x161, RZ ;  /* 0x00000161f8107810 */ /* 0x000fc60007ffe0ff */
[----:B------:R-:W-:Y:S01]  /*11640*/  IMAD R179, R251, R174, R179 ;  /* 0x000000aefbb37224 */ /* 0x000fe200078e02b3 */
[----:B------:R-:W-:Y:S01]  /*11650*/  IABS R174, R25 ;  /* 0x0000001900ae7213 */ /* 0x000fe20000000000 */
[----:B------:R-:W-:Y:S01]  /*11660*/  @!P3 IMAD.IADD R163, R163, 0x1, -R251 ;  /* 0x00000001a3a3b824 */ /* 0x000fe200078e0afb */
[----:B-1----:R-:W-:Y:S01]  /*11670*/  IADD3 R28, R248, 0x15f, RZ ;  /* 0x0000015ff81c7810 */ /* 0x002fe20007ffe0ff */
[C---:B------:R-:W-:Y:S02]  /*11680*/  IMAD R178, R251.reuse, R173, R178 ;  /* 0x000000adfbb27224 */ /* 0x040fe400078e02b2 */
[----:B------:R-:W-:Y:S01]  /*11690*/  IMAD.MOV.U32 R35, RZ, RZ, R181 ;  /* 0x000000ffff237224 */ /* 0x000fe200078e00b5 */
[C---:B------:R-:W-:Y:S01]  /*116a0*/  ISETP.GT.U32.AND P3, PT, R251.reuse, R163, PT ;  /* 0x000000a3fb00720c */ /* 0x040fe20003f64070 */
[----:B------:R-:W-:Y:S01]  /*116b0*/  IMAD.MOV R164, RZ, RZ, -R164 ;  /* 0x000000ffffa47224 */ /* 0x000fe200078e0aa4 */
[----:B------:R-:W-:Y:S01]  /*116c0*/  STL [R1+0x2610], R28 ;  /* 0x0026101c01007387 */ /* 0x000fe20000100800 */
[----:B------:R-:W-:Y:S01]  /*116d0*/  @!P6 IMAD.MOV R35, RZ, RZ, -R35 ;  /* 0x000000ffff23e224 */ /* 0x000fe200078e0a23 */
[C---:B------:R-:W-:Y:S01]  /*116e0*/  ISETP.GT.U32.AND P6, PT, R251.reuse, R179, PT ;  /* 0x000000b3fb00720c */ /* 0x040fe20003fc4070 */
[----:B------:R-:W-:Y:S01]  /*116f0*/  @!P5 IMAD.IADD R180, R180, 0x1, -R251 ;  /* 0x00000001b4b4d824 */ /* 0x000fe200078e0afb */
[C---:B------:R-:W-:Y:S01]  /*11700*/  ISETP.GT.U32.AND P5, PT, R251.reuse, R178, PT ;  /* 0x000000b2fb00720c */ /* 0x040fe20003fa4070 */
[----:B------:R-:W-:Y:S01]  /*11710*/  IMAD.MOV.U32 R34, RZ, RZ, R177 ;  /* 0x000000ffff227224 */ /* 0x000fe200078e00b1 */
[----:B------:R-:W-:Y:S01]  /*11720*/  STL [R1+0x2614], R26 ;  /* 0x0026141a01007387 */ /* 0x000fe20000100800 */
[----:B------:R-:W-:Y:S01]  /*11730*/  IMAD R175, R251, R164, R175 ;  /* 0x000000a4fbaf7224 */ /* 0x000fe200078e02af */
[----:B------:R-:W-:Y:S01]  /*11740*/  IABS R164, R23 ;  /* 0x0000001700a47213 */ /* 0x000fe20000000000 */
[----:B------:R-:W-:Y:S01]  /*11750*/  @!P4 IMAD.MOV R34, RZ, RZ, -R34 ;  /* 0x000000ffff22c224 */ /* 0x000fe200078e0a22 */
[----:B------:R-:W-:Y:S01]  /*11760*/  ISETP.GE.AND P4, PT, R15, RZ, PT ;  /* 0x000000ff0f00720c */ /* 0x000fe20003f86270 */
[----:B------:R-:W-:Y:S01]  /*11770*/  IMAD.HI.U32 R191, R93, R174, RZ ;  /* 0x000000ae5dbf7227 */ /* 0x000fe200078e00ff */
[----:B------:R-:W-:Y:S01]  /*11780*/  @!P3 IADD3 R163, R163, -R251, RZ ;  /* 0x800000fba3a3b210 */ /* 0x000fe20007ffe0ff */
[----:B------:R-:W-:Y:S01]  /*11790*/  STL [R1+0x261c], R16 ;  /* 0x00261c1001007387 */ /* 0x000fe20000100800 */
[----:B------:R-:W-:Y:S01]  /*117a0*/  ISETP.GT.U32.AND P3, PT, R251, R175, PT ;  /* 0x000000affb00720c */ /* 0x000fe20003f64070 */
[--C-:B------:R-:W-:Y:S01]  /*117b0*/  @!P6 IMAD.IADD R179, R179, 0x1, -R251.reuse ;  /* 0x00000001b3b3e824 */ /* 0x100fe200078e0afb */
[----:B------:R-:W-:Y:S01]  /*117c0*/  ISETP.GE.AND P6, PT, R8, RZ, PT ;  /* 0x000000ff0800720c */ /* 0x000fe20003fc6270 */
[----:B------:R-:W-:Y:S01]  /*117d0*/  @!P5 IMAD.IADD R178, R178, 0x1, -R251 ;  /* 0x00000001b2b2d824 */ /* 0x000fe200078e0afb */
[----:B------:R-:W-:Y:S01]  /*117e0*/  STL [R1+0x274], R35 ;  /* 0x0002742301007387 */ /* 0x000fe20000100800 */
[----:B------:R-:W-:Y:S01]  /*117f0*/  IMAD.MOV.U32 R8, RZ, RZ, R180 ;  /* 0x000000ffff087224 */ /* 0x000fe200078e00b4 */
[----:B------:R-:W-:Y:S01]  /*11800*/  IADD3 R15, R248, 0x162, RZ ;  /* 0x00000162f80f7810 */ /* 0x000fe20007ffe0ff */
[----:B------:R-:W-:Y:S01]  /*11810*/  IMAD.MOV R191, RZ, RZ, -R191 ;  /* 0x000000ffffbf7224 */ /* 0x000fe200078e0abf */
[C---:B------:R-:W-:Y:S01]  /*11820*/  ISETP.GT.U32.AND P5, PT, R251.reuse, R178, PT ;  /* 0x000000b2fb00720c */ /* 0x040fe20003fa4070 */
[----:B------:R-:W-:Y:S01]  /*11830*/  @!P4 IMAD.MOV R8, RZ, RZ, -R8 ;  /* 0x000000ffff08c224 */ /* 0x000fe200078e0a08 */
[----:B------:R-:W-:Y:S01]  /*11840*/  ISETP.GT.U32.AND P4, PT, R251, R179, PT ;  /* 0x000000b3fb00720c */ /* 0x000fe20003f84070 */
[----:B------:R-:W-:Y:S01]  /*11850*/  IMAD.HI.U32 R189, R93, R194, RZ ;  /* 0x000000c25dbd7227 */ /* 0x000fe200078e00ff */
[----:B------:R-:W-:Y:S01]  /*11860*/  STL [R1+0x27c], R34 ;  /* 0x00027c2201007387 */ /* 0x000fe20000100800 */
[----:B------:R-:W-:-:S02]  /*11870*/  IABS R181, R28 ;  /* 0x0000001c00b57213 */ /* 0x000fc40000000000 */
[----:B------:R-:W-:Y:S01]  /*11880*/  @!P3 IMAD.IADD R175, R175, 0x1, -R251 ;  /* 0x00000001afafb824 */ /* 0x000fe200078e0afb */
[----:B------:R1:W-:Y:S01]  /*11890*/  STL [R1+0x278], R8 ;  /* 0x0002780801007387 */ /* 0x0003e20000100800 */
[C---:B------:R-:W-:Y:S01]  /*118a0*/  IMAD R174, R251.reuse, R191, R174 ;  /* 0x000000bffbae7224 */ /* 0x040fe200078e02ae */
[----:B------:R-:W-:Y:S01]  /*118b0*/  IABS R177, R16 ;  /* 0x0000001000b17213 */ /* 0x000fe20000000000 */
[----:B------:R-:W-:Y:S01]  /*118c0*/  IMAD.MOV R189, RZ, RZ, -R189 ;  /* 0x000000ffffbd7224 */ /* 0x000fe200078e0abd */
[C---:B------:R-:W-:Y:S01]  /*118d0*/  ISETP.GT.U32.AND P3, PT, R251.reuse, R175, PT ;  /* 0x000000affb00720c */ /* 0x040fe20003f64070 */
[----:B------:R-:W-:Y:S01]  /*118e0*/  @!P6 IMAD.MOV R163, RZ, RZ, -R163 ;  /* 0x000000ffffa3e224 */ /* 0x000fe200078e0aa3 */
[C---:B------:R-:W-:Y:S01]  /*118f0*/  ISETP.GT.U32.AND P6, PT, R251.reuse, R174, PT ;  /* 0x000000aefb00720c */ /* 0x040fe20003fc4070 */
[----:B------:R-:W-:Y:S02]  /*11900*/  IMAD R194, R251, R189, R194 ;  /* 0x000000bdfbc27224 */ /* 0x000fe400078e02c2 */
[--C-:B------:R-:W-:Y:S01]  /*11910*/  @!P5 IMAD.IADD R178, R178, 0x1, -R251.reuse ;  /* 0x00000001b2b2d824 */ /* 0x100fe200078e0afb */
[----:B------:R-:W-:Y:S01]  /*11920*/  ISETP.GE.AND P5, PT, R7, RZ, PT ;  /* 0x000000ff0700720c */ /* 0x000fe20003fa6270 */
[--C-:B------:R-:W-:Y:S01]  /*11930*/  @!P4 IMAD.IADD R179, R179, 0x1, -R251.reuse ;  /* 0x00000001b3b3c824 */ /* 0x100fe200078e0afb */
[----:B------:R-:W-:Y:S01]  /*11940*/  ISETP.GT.U32.AND P4, PT, R251, R194, PT ;  /* 0x000000c2fb00720c */ /* 0x000fe20003f84070 */
[----:B------:R-:W-:Y:S01]  /*11950*/  IMAD.HI.U32 R173, R93, R190, RZ ;  /* 0x000000be5dad7227 */ /* 0x000fe200078e00ff */
[C---:B-1----:R-:W-:Y:S01]  /*11960*/  IADD3 R8, R248.reuse, 0x163, RZ ;  /* 0x00000163f8087810 */ /* 0x042fe20007ffe0ff */
[----:B------:R-:W-:Y:S01]  /*11970*/  STL.64 [R1+0x2e58], R162 ;  /* 0x002e58a201007387 */ /* 0x000fe20000100a00 */
[----:B------:R-:W-:Y:S01]  /*11980*/  IADD3 R7, R248, 0x164, RZ ;  /* 0x00000164f8077810 */ /* 0x000fe20007ffe0ff */
[--C-:B------:R-:W-:Y:S01]  /*11990*/  @!P3 IMAD.IADD R175, R175, 0x1, -R251.reuse ;  /* 0x00000001afafb824 */ /* 0x100fe200078e0afb */
[----:B------:R-:W-:Y:S01]  /*119a0*/  ISETP.GE.AND P3, PT, R33, RZ, PT ;  /* 0x000000ff2100720c */ /* 0x000fe20003f66270 */
[----:B------:R-:W-:Y:S01]  /*119b0*/  @!P6 IMAD.IADD R174, R174, 0x1, -R251 ;  /* 0x00000001aeaee824 */ /* 0x000fe200078e0afb */
[----:B------:R-:W-:Y:S01]  /*119c0*/  ISETP.GE.AND P6, PT, R5, RZ, PT ;  /* 0x000000ff0500720c */ /* 0x000fe20003fc6270 */
[----:B------:R-:W-:Y:S01]  /*119d0*/  IMAD.MOV.U32 R33, RZ, RZ, R179 ;  /* 0x000000ffff217224 */ /* 0x000fe200078e00b3 */
[----:B------:R-:W-:Y:S01]  /*119e0*/  IADD3 R5, R248, 0x165, RZ ;  /* 0x00000165f8057810 */ /* 0x000fe20007ffe0ff */
[----:B------:R-:W-:Y:S01]  /*119f0*/  IMAD.MOV R173, RZ, RZ, -R173 ;  /* 0x000000ffffad7224 */ /* 0x000fe200078e0aad */
[----:B------:R-:W-:Y:S01]  /*11a00*/  STL [R1+0x2600], R15 ;  /* 0x0026000f01007387 */ /* 0x000fe20000100800 */
[----:B------:R-:W-:-:S03]  /*11a10*/  IMAD.HI.U32 R176, R93, R164, RZ ;  /* 0x000000a45db07227 */ /* 0x000fc600078e00ff */
[----:B------:R-:W-:Y:S01]  /*11a20*/  STL [R1+0x2604], R8 ;  /* 0x0026040801007387 */ /* 0x000fe20000100800 */
[----:B------:R-:W-:Y:S02]  /*11a30*/  @!P5 IMAD.MOV R33, RZ, RZ, -R33 ;  /* 0x000000ffff21d224 */ /* 0x000fe400078e0a21 */
[C---:B------:R-:W-:Y:S01]  /*11a40*/  IMAD R190, R251.reuse, R173, R190 ;  /* 0x000000adfbbe7224 */ /* 0x040fe200078e02be */
[----:B------:R-:W-:Y:S01]  /*11a50*/  IABS R173, R22 ;  /* 0x0000001600ad7213 */ /* 0x000fe20000000000 */
[----:B------:R-:W-:Y:S01]  /*11a60*/  @!P4 IMAD.IADD R194, R194, 0x1, -R251 ;  /* 0x00000001c2c2c824 */ /* 0x000fe200078e0afb */
[----:B------:R-:W-:Y:S01]  /*11a70*/  STL [R1+0x2608], R7 ;  /* 0x0026080701007387 */ /* 0x000fe20000100800 */
[C---:B------:R-:W-:Y:S01]  /*11a80*/  ISETP.GT.U32.AND P4, PT, R251.reuse, R174, PT ;  /* 0x000000aefb00720c */ /* 0x040fe20003f84070 */
[----:B------:R-:W-:Y:S02]  /*11a90*/  IMAD.MOV R176, RZ, RZ, -R176 ;  /* 0x000000ffffb07224 */ /* 0x000fe400078e0ab0 */
[----:B------:R-:W-:Y:S01]  /*11aa0*/  STL [R1+0x260c], R5 ;  /* 0x00260c0501007387 */ /* 0x000fe20000100800 */
[C---:B------:R-:W-:Y:S01]  /*11ab0*/  ISETP.GT.U32.AND P5, PT, R251.reuse, R194, PT ;  /* 0x000000c2fb00720c */ /* 0x040fe20003fa4070 */
[----:B------:R-:W-:Y:S01]  /*11ac0*/  IMAD R164, R251, R176, R164 ;  /* 0x000000b0fba47224 */ /* 0x000fe200078e02a4 */
[----:B------:R-:W-:Y:S01]  /*11ad0*/  IABS R176, R19 ;  /* 0x0000001300b07213 */ /* 0x000fe20000000000 */
[----:B------:R1:W-:Y:S01]  /*11ae0*/  STL [R1+0x260], R33 ;  /* 0x0002602101007387 */ /* 0x0003e20000100800 */
[----:B------:R-:W-:-:S04]  /*11af0*/  IMAD.HI.U32 R197, R93, R173, RZ ;  /* 0x000000ad5dc57227 */ /* 0x000fc800078e00ff */
[----:B------:R-:W-:Y:S01]  /*11b00*/  IMAD.MOV.U32 R34, RZ, RZ, R178 ;  /* 0x000000ffff227224 */ /* 0x000fe200078e00b2 */
[----:B------:R-:W-:Y:S01]  /*11b10*/  IABS R178, R7 ;  /* 0x0000000700b27213 */ /* 0x000fe20000000000 */
[----:B------:R-:W-:Y:S02]  /*11b20*/  IMAD.MOV R197, RZ, RZ, -R197 ;  /* 0x000000ffffc57224 */ /* 0x000fe400078e0ac5 */
[----:B------:R-:W-:Y:S01]  /*11b30*/  @!P3 IMAD.MOV R34, RZ, RZ, -R34 ;  /* 0x000000ffff22b224 */ /* 0x000fe200078e0a22 */
[C---:B------:R-:W-:Y:S01]  /*11b40*/  ISETP.GT.U32.AND P3, PT, R251.reuse, R164, PT ;  /* 0x000000a4fb00720c */ /* 0x040fe20003f64070 */
[----:B-1----:R-:W-:Y:S01]  /*11b50*/  IMAD.MOV.U32 R33, RZ, RZ, R175 ;  /* 0x000000ffff217224 */ /* 0x002fe200078e00af */
[----:B------:R-:W-:Y:S01]  /*11b60*/  IABS R175, R5 ;  /* 0x0000000500af7213 */ /* 0x000fe20000000000 */
[----:B------:R-:W-:Y:S01]  /*11b70*/  IMAD R173, R251, R197, R173 ;  /* 0x000000c5fbad7224 */ /* 0x000fe200078e02ad */
[----:B------:R-:W-:Y:S01]  /*11b80*/  STL [R1+0x264], R34 ;  /* 0x0002642201007387 */ /* 0x000fe20000100800 */
[----:B------:R-:W-:Y:S01]  /*11b90*/  @!P6 IMAD.MOV R33, RZ, RZ, -R33 ;  /* 0x000000ffff21e224 */ /* 0x000fe200078e0a21 */
[----:B------:R-:W-:Y:S01]  /*11ba0*/  ISETP.GE.AND P6, PT, R25, RZ, PT ;  /* 0x000000ff1900720c */ /* 0x000fe20003fc6270 */
[--C-:B------:R-:W-:Y:S01]  /*11bb0*/  @!P4 IMAD.IADD R174, R174, 0x1, -R251.reuse ;  /* 0x00000001aeaec824 */ /* 0x100fe200078e0afb */
[C---:B------:R-:W-:Y:S01]  /*11bc0*/  ISETP.GT.U32.AND P4, PT, R251.reuse, R190, PT ;  /* 0x000000befb00720c */ /* 0x040fe20003f84070 */
[--C-:B------:R-:W-:Y:S01]  /*11bd0*/  @!P5 IMAD.IADD R194, R194, 0x1, -R251.reuse ;  /* 0x00000001c2c2d824 */ /* 0x100fe200078e0afb */
[----:B------:R-:W-:Y:S01]  /*11be0*/  ISETP.GT.U32.AND P5, PT, R251, R173, PT ;  /* 0x000000adfb00720c */ /* 0x000fe20003fa4070 */
[----:B------:R-:W-:Y:S01]  /*11bf0*/  IMAD.MOV.U32 R25, RZ, RZ, R174 ;  /* 0x000000ffff197224 */ /* 0x000fe200078e00ae */
[----:B------:R-:W-:Y:S01]  /*11c00*/  STL [R1+0x270], R33 ;  /* 0x0002702101007387 */ /* 0x000fe20000100800 */
[----:B------:R-:W-:-:S02]  /*11c10*/  @!P3 IMAD.IADD R164, R164, 0x1, -R251 ;  /* 0x00000001a4a4b824 */ /* 0x000fc400078e0afb */
[----:B------:R-:W-:-:S03]  /*11c20*/  IMAD.HI.U32 R192, R93, R176, RZ ;  /* 0x000000b05dc07227 */ /* 0x000fc600078e00ff */
[----:B------:R-:W-:Y:S01]  /*11c30*/  ISETP.GT.U32.AND P3, PT, R251, R164, PT ;  /* 0x000000a4fb00720c */ /* 0x000fe20003f64070 */
[----:B------:R-:W-:Y:S01]  /*11c40*/  @!P6 IMAD.MOV R25, RZ, RZ, -R25 ;  /* 0x000000ffff19e224 */ /* 0x000fe200078e0a19 */
[----:B------:R-:W-:Y:S01]  /*11c50*/  ISETP.GE.AND P6, PT, R24, RZ, PT ;  /* 0x000000ff1800720c */ /* 0x000fe20003fc6270 */
[--C-:B------:R-:W-:Y:S01]  /*11c60*/  @!P4 IMAD.IADD R190, R190, 0x1, -R251.reuse ;  /* 0x00000001bebec824 */ /* 0x100fe200078e0afb */
[----:B------:R-:W-:Y:S01]  /*11c70*/  ISETP.GE.AND P4, PT, R23, RZ, PT ;  /* 0x000000ff1700720c */ /* 0x000fe20003f86270 */
[----:B------:R-:W-:Y:S01]  /*11c80*/  IMAD.MOV.U32 R23, RZ, RZ, R194 ;  /* 0x000000ffff177224 */ /* 0x000fe200078e00c2 */
[----:B------:R1:W-:Y:S01]  /*11c90*/  STL [R1+0x26c], R25 ;  /* 0x00026c1901007387 */ /* 0x0003e20000100800 */
[----:B------:R-:W-:Y:S01]  /*11ca0*/  @!P5 IMAD.IADD R173, R173, 0x1, -R251 ;  /* 0x00000001adadd824 */ /* 0x000fe200078e0afb */
[----:B------:R-:W-:Y:S01]  /*11cb0*/  ISETP.GT.U32.AND P5, PT, R251, R190, PT ;  /* 0x000000befb00720c */ /* 0x000fe20003fa4070 */
[----:B------:R-:W-:Y:S01]  /*11cc0*/  IMAD.HI.U32 R191, R93, R172, RZ ;  /* 0x000000ac5dbf7227 */ /* 0x000fe200078e00ff */
[----:B------:R-:W-:-:S03]  /*11cd0*/  IADD3 R24, R248, 0x167, RZ ;  /* 0x00000167f8187810 */ /* 0x000fc60007ffe0ff */
[----:B------:R-:W-:Y:S02]  /*11ce0*/  IMAD.MOV R192, RZ, RZ, -R192 ;  /* 0x000000ffffc07224 */ /* 0x000fe400078e0ac0 */
[----:B------:R-:W-:Y:S01]  /*11cf0*/  @!P6 IMAD.MOV R23, RZ, RZ, -R23 ;  /* 0x000000ffff17e224 */ /* 0x000fe200078e0a17 */
[----:B------:R-:W-:Y:S01]  /*11d00*/  ISETP.GT.U32.AND P6, PT, R251, R173, PT ;  /* 0x000000adfb00720c */ /* 0x000fe20003fc4070 */
[----:B------:R-:W-:Y:S01]  /*11d10*/  IMAD.HI.U32 R189, R93, R171, RZ ;  /* 0x000000ab5dbd7227 */ /* 0x000fe200078e00ff */
[----:B-1----:R-:W-:Y:S02]  /*11d20*/  IADD3 R25, R248, 0x166, RZ ;  /* 0x00000166f8197810 */ /* 0x002fe40007ffe0ff */
[----:B------:R1:W-:Y:S01]  /*11d30*/  STL [R1+0x268], R23 ;  /* 0x0002681701007387 */ /* 0x0003e20000100800 */
[----:B------:R-:W-:Y:S02]  /*11d40*/  IMAD.MOV R191, RZ, RZ, -R191 ;  /* 0x000000ffffbf7224 */ /* 0x000fe400078e0abf */
[C---:B------:R-:W-:Y:S01]  /*11d50*/  IMAD R176, R251.reuse, R192, R176 ;  /* 0x000000c0fbb07224 */ /* 0x040fe200078e02b0 */
[----:B------:R-:W-:Y:S01]  /*11d60*/  IABS R192, R6 ;  /* 0x0000000600c07213 */ /* 0x000fe20000000000 */
[----:B------:R-:W-:Y:S01]  /*11d70*/  IMAD.MOV R189, RZ, RZ, -R189 ;  /* 0x000000ffffbd7224 */ /* 0x000fe200078e0abd */
[----:B------:R-:W-:Y:S01]  /*11d80*/  STL [R1+0x25ec], R25 ;  /* 0x0025ec1901007387 */ /* 0x000fe20000100800 */
[----:B------:R-:W-:-:S02]  /*11d90*/  IMAD R172, R251, R191, R172 ;  /* 0x000000bffbac7224 */ /* 0x000fc400078e02ac */
[----:B------:R-:W-:Y:S01]  /*11da0*/  @!P3 IMAD.IADD R164, R164, 0x1, -R251 ;  /* 0x00000001a4a4b824 */ /* 0x000fe200078e0afb */
[C---:B------:R-:W-:Y:S01]  /*11db0*/  ISETP.GT.U32.AND P3, PT, R251.reuse, R176, PT ;  /* 0x000000b0fb00720c */ /* 0x040fe20003f64070 */
[C---:B------:R-:W-:Y:S01]  /*11dc0*/  IMAD R171, R251.reuse, R189, R171 ;  /* 0x000000bdfbab7224 */ /* 0x040fe200078e02ab */
[----:B-1----:R-:W-:Y:S01]  /*11dd0*/  IADD3 R23, R248, 0x168, RZ ;  /* 0x00000168f8177810 */ /* 0x002fe20007ffe0ff */
[----:B------:R-:W-:Y:S01]  /*11de0*/  @!P4 IMAD.MOV R164, RZ, RZ, -R164 ;  /* 0x000000ffffa4c224 */ /* 0x000fe200078e0aa4 */
[----:B------:R-:W-:Y:S01]  /*11df0*/  ISETP.GT.U32.AND P4, PT, R251, R172, PT ;  /* 0x000000acfb00720c */ /* 0x000fe20003f84070 */
[--C-:B------:R-:W-:Y:S01]  /*11e00*/  @!P6 IMAD.IADD R173, R173, 0x1, -R251.reuse ;  /* 0x00000001adade824 */ /* 0x100fe200078e0afb */
[----:B------:R-:W-:Y:S01]  /*11e10*/  ISETP.GT.U32.AND P6, PT, R251, R171, PT ;  /* 0x000000abfb00720c */ /* 0x000fe20003fc4070 */
[----:B------:R-:W-:Y:S01]  /*11e20*/  @!P5 IMAD.IADD R190, R190, 0x1, -R251 ;  /* 0x00000001bebed824 */ /* 0x000fe200078e0afb */
[----:B------:R-:W-:Y:S01]  /*11e30*/  ISETP.GE.AND P5, PT, R32, RZ, PT ;  /* 0x000000ff2000720c */ /* 0x000fe20003fa6270 */
[----:B------:R-:W-:Y:S01]  /*11e40*/  IMAD.HI.U32 R170, R93, R193, RZ ;  /* 0x000000c15daa7227 */ /* 0x000fe200078e00ff */
[----:B------:R-:W-:Y:S01]  /*11e50*/  STL [R1+0x25f4], R24 ;  /* 0x0025f41801007387 */ /* 0x000fe20000100800 */
[----:B------:R-:W-:-:S02]  /*11e60*/  IABS R189, R31 ;  /* 0x0000001f00bd7213 */ /* 0x000fc40000000000 */
[--C-:B------:R-:W-:Y:S01]  /*11e70*/  @!P3 IMAD.IADD R176, R176, 0x1, -R251.reuse ;  /* 0x00000001b0b0b824 */ /* 0x100fe200078e0afb */
[----:B------:R-:W-:Y:S01]  /*11e80*/  ISETP.GE.AND P3, PT, R22, RZ, PT ;  /* 0x000000ff1600720c */ /* 0x000fe20003f66270 */
[----:B------:R-:W-:Y:S01]  /*11e90*/  IMAD.MOV.U32 R22, RZ, RZ, R190 ;  /* 0x000000ffff167224 */ /* 0x000fe200078e00be */
[----:B------:R-:W-:Y:S01]  /*11ea0*/  STL [R1+0x25fc], R23 ;  /* 0x0025fc1701007387 */ /* 0x000fe20000100800 */
[--C-:B------:R-:W-:Y:S01]  /*11eb0*/  @!P4 IMAD.IADD R172, R172, 0x1, -R251.reuse ;  /* 0x00000001acacc824 */ /* 0x100fe200078e0afb */
[----:B------:R-:W-:Y:S01]  /*11ec0*/  ISETP.GT.U32.AND P4, PT, R251, R176, PT ;  /* 0x000000b0fb00720c */ /* 0x000fe20003f84070 */
[----:B------:R-:W-:Y:S02]  /*11ed0*/  @!P6 IMAD.IADD R171, R171, 0x1, -R251 ;  /* 0x00000001ababe824 */ /* 0x000fe400078e0afb */
[----:B------:R-:W-:-:S03]  /*11ee0*/  IMAD.HI.U32 R197, R93, R192, RZ ;  /* 0x000000c05dc57227 */ /* 0x000fc600078e00ff */
[C---:B------:R-:W-:Y:S01]  /*11ef0*/  ISETP.GT.U32.AND P6, PT, R251.reuse, R171, PT ;  /* 0x000000abfb00720c */ /* 0x040fe20003fc4070 */
[----:B------:R-:W-:Y:S01]  /*11f00*/  @!P5 IMAD.MOV R22, RZ, RZ, -R22 ;  /* 0x000000ffff16d224 */ /* 0x000fe200078e0a16 */
[----:B------:R-:W-:Y:S01]  /*11f10*/  ISETP.GT.U32.AND P5, PT, R251, R172, PT ;  /* 0x000000acfb00720c */ /* 0x000fe20003fa4070 */
[----:B------:R-:W-:Y:S01]  /*11f20*/  IMAD.MOV R170, RZ, RZ, -R170 ;  /* 0x000000ffffaa7224 */ /* 0x000fe200078e0aaa */
[----:B------:R-:W-:Y:S01]  /*11f30*/  IADD3 R197, -R197, RZ, RZ ;  /* 0x000000ffc5c57210 */ /* 0x000fe20007ffe1ff */
[----:B------:R-:W-:Y:S01]  /*11f40*/  IMAD.HI.U32 R188, R93, R189, RZ ;  /* 0x000000bd5dbc7227 */ /* 0x000fe200078e00ff */
[----:B------:R1:W-:Y:S03]  /*11f50*/  STL [R1+0x25c], R22 ;  /* 0x00025c1601007387 */ /* 0x0003e60000100800 */
[----:B------:R-:W-:Y:S01]  /*11f60*/  IMAD R193, R251, R170, R193 ;  /* 0x000000aafbc17224 */ /* 0x000fe200078e02c1 */
[----:B------:R-:W-:Y:S01]  /*11f70*/  IABS R170, R4 ;  /* 0x0000000400aa7213 */ /* 0x000fe20000000000 */
[--C-:B------:R-:W-:Y:S01]  /*11f80*/  @!P4 IMAD.IADD R176, R176, 0x1, -R251.reuse ;  /* 0x00000001b0b0c824 */ /* 0x100fe200078e0afb */
[----:B------:R-:W-:Y:S01]  /*11f90*/  ISETP.GE.AND P4, PT, R19, RZ, PT ;  /* 0x000000ff1300720c */ /* 0x000fe20003f86270 */
[----:B------:R-:W-:Y:S01]  /*11fa0*/  IMAD R192, R251, R197, R192 ;  /* 0x000000c5fbc07224 */ /* 0x000fe200078e02c0 */
[----:B------:R-:W-:Y:S01]  /*11fb0*/  IADD3 R19, R248, 0x169, RZ ;  /* 0x00000169f8137810 */ /* 0x000fe20007ffe0ff */
[----:B------:R-:W-:-:S02]  /*11fc0*/  @!P5 IMAD.IADD R172, R172, 0x1, -R251 ;  /* 0x00000001acacd824 */ /* 0x000fc400078e0afb */
[----:B-1----:R-:W-:Y:S01]  /*11fd0*/  IMAD.MOV.U32 R22, RZ, RZ, R173 ;  /* 0x000000ffff167224 */ /* 0x002fe200078e00ad */
[----:B------:R-:W-:Y:S01]  /*11fe0*/  ISETP.GT.U32.AND P5, PT, R251, R192, PT ;  /* 0x000000c0fb00720c */ /* 0x000fe20003fa4070 */
[----:B------:R-:W-:Y:S01]  /*11ff0*/  @!P6 IMAD.IADD R171, R171, 0x1, -R251 ;  /* 0x00000001ababe824 */ /* 0x000fe200078e0afb */
[----:B------:R-:W-:Y:S01]  /*12000*/  ISETP.GE.AND P6, PT, R18, RZ, PT ;  /* 0x000000ff1200720c */ /* 0x000fe20003fc6270 */
[----:B------:R-:W-:Y:S01]  /*12010*/  @!P3 IMAD.MOV R22, RZ, RZ, -R22 ;  /* 0x000000ffff16b224 */ /* 0x000fe200078e0a16 */
[----:B------:R-:W-:Y:S01]  /*12020*/  ISETP.GT.U32.AND P3, PT, R251, R193, PT ;  /* 0x000000c1fb00720c */ /* 0x000fe20003f64070 */
[----:B------:R-:W-:-:S03]  /*12030*/  IMAD.HI.U32 R191, R93, R170, RZ ;  /* 0x000000aa5dbf7227 */ /* 0x000fc600078e00ff */
[----:B------:R1:W-:Y:S01]  /*12040*/  STL [R1+0x258], R22 ;  /* 0x0002581601007387 */ /* 0x0003e20000100800 */
[----:B------:R-:W-:Y:S02]  /*12050*/  IMAD.MOV.U32 R18, RZ, RZ, R176 ;  /* 0x000000ffff127224 */ /* 0x000fe400078e00b0 */
[----:B------:R-:W-:Y:S01]  /*12060*/  IMAD.MOV R191, RZ, RZ, -R191 ;  /* 0x000000ffffbf7224 */ /* 0x000fe200078e0abf */
[----:B------:R-:W-:Y:S01]  /*12070*/  STL [R1+0x25dc], R19 ;  /* 0x0025dc1301007387 */ /* 0x000fe20000100800 */
[----:B------:R-:W-:Y:S01]  /*12080*/  @!P4 IMAD.MOV R18, RZ, RZ, -R18 ;  /* 0x000000ffff12c224 */ /* 0x000fe200078e0a12 */
[----:B------:R-:W-:Y:S01]  /*12090*/  ISETP.GE.AND P4, PT, R13, RZ, PT ;  /* 0x000000ff0d00720c */ /* 0x000fe20003f86270 */
[----:B------:R-:W-:Y:S01]  /*120a0*/  IMAD R170, R251, R191, R170 ;  /* 0x000000bffbaa7224 */ /* 0x000fe200078e02aa */
[----:B------:R-:W-:Y:S01]  /*120b0*/  IABS R191, R3 ;  /* 0x0000000300bf7213 */ /* 0x000fe20000000000 */
[--C-:B------:R-:W-:Y:S01]  /*120c0*/  @!P3 IMAD.IADD R193, R193, 0x1, -R251.reuse ;  /* 0x00000001c1c1b824 */ /* 0x100fe200078e0afb */
[----:B------:R2:W-:Y:S01]  /*120d0*/  STL [R1+0x228], R18 ;  /* 0x0002281201007387 */ /* 0x0005e20000100800 */
[----:B------:R-:W-:Y:S01]  /*120e0*/  IMAD.MOV.U32 R13, RZ, RZ, R172 ;  /* 0x000000ffff0d7224 */ /* 0x000fe200078e00ac */
[----:B-1----:R-:W-:Y:S01]  /*120f0*/  IADD3 R22, R248, 0x16a, RZ ;  /* 0x0000016af8167810 */ /* 0x002fe20007ffe0ff */
[----:B------:R-:W-:Y:S01]  /*12100*/  IMAD.MOV R188, RZ, RZ, -R188 ;  /* 0x000000ffffbc7224 */ /* 0x000fe200078e0abc */
[C---:B------:R-:W-:Y:S01]  /*12110*/  ISETP.GT.U32.AND P3, PT, R251.reuse, R193, PT ;  /* 0x000000c1fb00720c */ /* 0x040fe20003f64070 */
[----:B------:R-:W-:Y:S01]  /*12120*/  @!P5 IMAD.IADD R192, R192, 0x1, -R251 ;  /* 0x00000001c0c0d824 */ /* 0x000fe200078e0afb */
[----:B------:R-:W-:Y:S01]  /*12130*/  IABS R172, R22 ;  /* 0x0000001600ac7213 */ /* 0x000fe20000000000 */
[----:B------:R-:W-:Y:S01]  /*12140*/  @!P6 IMAD.MOV R13, RZ, RZ, -R13 ;  /* 0x000000ffff0de224 */ /* 0x000fe200078e0a0d */
[C---:B------:R-:W-:Y:S01]  /*12150*/  ISETP.GT.U32.AND P6, PT, R251.reuse, R170, PT ;  /* 0x000000aafb00720c */ /* 0x040fe20003fc4070 */
[C---:B------:R-:W-:Y:S01]  /*12160*/  IMAD R189, R251.reuse, R188, R189 ;  /* 0x000000bcfbbd7224 */ /* 0x040fe200078e02bd */
[----:B------:R-:W-:Y:S01]  /*12170*/  ISETP.GT.U32.AND P5, PT, R251, R192, PT ;  /* 0x000000c0fb00720c */ /* 0x000fe20003fa4070 */
[----:B--2---:R-:W-:Y:S01]  /*12180*/  IMAD.MOV.U32 R18, RZ, RZ, R171 ;  /* 0x000000ffff127224 */ /* 0x004fe200078e00ab */
[----:B------:R-:W-:Y:S01]  /*12190*/  STL [R1+0x25e0], R22 ;  /* 0x0025e01601007387 */ /* 0x000fe20000100800 */
[----:B------:R-:W-:-:S02]  /*121a0*/  IMAD.MOV.U32 R186, RZ, RZ, R187 ;  /* 0x000000ffffba7224 */ /* 0x000fc400078e00bb */
[----:B------:R-:W-:Y:S01]  /*121b0*/  @!P4 IMAD.MOV R18, RZ, RZ, -R18 ;  /* 0x000000ffff12c224 */ /* 0x000fe200078e0a12 */
[----:B------:R-:W-:Y:S01]  /*121c0*/  ISETP.GT.U32.AND P4, PT, R251, R189, PT ;  /* 0x000000bdfb00720c */ /* 0x000fe20003f84070 */
[--C-:B------:R-:W-:Y:S01]  /*121d0*/  @!P3 IMAD.IADD R193, R193, 0x1, -R251.reuse ;  /* 0x00000001c1c1b824 */ /* 0x100fe200078e0afb */
[----:B------:R-:W-:Y:S01]  /*121e0*/  ISETP.GE.AND P3, PT, R11, RZ, PT ;  /* 0x000000ff0b00720c */ /* 0x000fe20003f66270 */
[C---:B------:R-:W-:Y:S01]  /*121f0*/  IMAD.HI.U32 R188, R93.reuse, R191, RZ ;  /* 0x000000bf5dbc7227 */ /* 0x040fe200078e00ff */
[----:B------:R1:W-:Y:S03]  /*12200*/  STL [R1+0x250], R13 ;  /* 0x0002500d01007387 */ /* 0x0003e60000100800 */
[--C-:B------:R-:W-:Y:S02]  /*12210*/  @!P6 IMAD.IADD R170, R170, 0x1, -R251.reuse ;  /* 0x00000001aaaae824 */ /* 0x100fe400078e0afb */
[----:B------:R-:W-:Y:S01]  /*12220*/  @!P5 IMAD.IADD R192, R192, 0x1, -R251 ;  /* 0x00000001c0c0d824 */ /* 0x000fe200078e0afb */
[----:B------:R-:W-:Y:S01]  /*12230*/  ISETP.GE.AND P5, PT, R6, RZ, PT ;  /* 0x000000ff0600720c */ /* 0x000fe20003fa6270 */
[----:B------:R-:W-:Y:S01]  /*12240*/  IMAD.HI.U32 R187, R93, R186, RZ ;  /* 0x000000ba5dbb7227 */ /* 0x000fe200078e00ff */
[----:B------:R-:W-:-:S02]  /*12250*/  ISETP.GT.U32.AND P6, PT, R251, R170, PT ;  /* 0x000000aafb00720c */ /* 0x000fc40003fc4070 */
[----:B-1----:R-:W-:Y:S01]  /*12260*/  IADD3 R13, R248, 0x16b, RZ ;  /* 0x0000016bf80d7810 */ /* 0x002fe20007ffe0ff */
[----:B------:R-:W-:Y:S02]  /*12270*/  IMAD.MOV R188, RZ, RZ, -R188 ;  /* 0x000000ffffbc7224 */ /* 0x000fe400078e0abc */
[----:B------:R-:W-:Y:S01]  /*12280*/  @!P4 IMAD.IADD R189, R189, 0x1, -R251 ;  /* 0x00000001bdbdc824 */ /* 0x000fe200078e0afb */
[----:B------:R-:W-:Y:S01]  /*12290*/  IABS R176, R13 ;  /* 0x0000000d00b07213 */ /* 0x000fe20000000000 */
[----:B------:R-:W-:Y:S01]  /*122a0*/  IMAD.MOV R187, RZ, RZ, -R187 ;  /* 0x000000ffffbb7224 */ /* 0x000fe200078e0abb */
[----:B------:R-:W-:Y:S01]  /*122b0*/  STL [R1+0x25e4], R13 ;  /* 0x0025e40d01007387 */ /* 0x000fe20000100800 */
[C---:B------:R-:W-:Y:S01]  /*122c0*/  IMAD R191, R251.reuse, R188, R191 ;  /* 0x000000bcfbbf7224 */ /* 0x040fe200078e02bf */
[C---:B------:R-:W-:Y:S01]  /*122d0*/  ISETP.GT.U32.AND P4, PT, R251.reuse, R189, PT ;  /* 0x000000bdfb00720c */ /* 0x040fe20003f84070 */
[----:B------:R-:W-:Y:S01]  /*122e0*/  IMAD.MOV.U32 R11, RZ, RZ, R193 ;  /* 0x000000ffff0b7224 */ /* 0x000fe200078e00c1 */
[----:B------:R-:W-:Y:S01]  /*122f0*/  IABS R188, R21 ;  /* 0x0000001500bc7213 */ /* 0x000fe20000000000 */
[----:B------:R-:W-:Y:S01]  /*12300*/  IMAD R186, R251, R187, R186 ;  /* 0x000000bbfbba7224 */ /* 0x000fe200078e02ba */
[----:B------:R1:W-:Y:S01]  /*12310*/  STL [R1+0x254], R18 ;  /* 0x0002541201007387 */ /* 0x0003e20000100800 */
[----:B------:R-:W-:-:S02]  /*12320*/  IMAD.MOV.U32 R6, RZ, RZ, R192 ;  /* 0x000000ffff067224 */ /* 0x000fc400078e00c0 */
[----:B------:R-:W-:Y:S01]  /*12330*/  @!P3 IMAD.MOV R11, RZ, RZ, -R11 ;  /* 0x000000ffff0bb224 */ /* 0x000fe200078e0a0b */
[C---:B------:R-:W-:Y:S01]  /*12340*/  ISETP.GT.U32.AND P3, PT, R251.reuse, R191, PT ;  /* 0x000000bffb00720c */ /* 0x040fe20003f64070 */
[----:B------:R-:W-:Y:S01]  /*12350*/  @!P5 IMAD.MOV R6, RZ, RZ, -R6 ;  /* 0x000000ffff06d224 */ /* 0x000fe200078e0a06 */
[----:B------:R-:W-:Y:S01]  /*12360*/  ISETP.GE.AND P5, PT, R4, RZ, PT ;  /* 0x000000ff0400720c */ /* 0x000fe20003fa6270 */
[--C-:B------:R-:W-:Y:S01]  /*12370*/  @!P6 IMAD.IADD R170, R170, 0x1, -R251.reuse ;  /* 0x00000001aaaae824 */ /* 0x100fe200078e0afb */
[----:B------:R-:W-:Y:S01]  /*12380*/  ISETP.GT.U32.AND P6, PT, R251, R186, PT ;  /* 0x000000bafb00720c */ /* 0x000fe20003fc4070 */
[----:B------:R-:W-:Y:S01]  /*12390*/  IMAD.HI.U32 R187, R93, R185, RZ ;  /* 0x000000b95dbb7227 */ /* 0x000fe200078e00ff */
[----:B------:R2:W-:Y:S01]  /*123a0*/  STL [R1+0x240], R11 ;  /* 0x0002400b01007387 */ /* 0x0005e20000100800 */
[C---:B------:R-:W-:Y:S02]  /*123b0*/  IADD3 R4, R248.reuse, 0x16d, RZ ;  /* 0x0000016df8047810 */ /* 0x040fe40007ffe0ff */
[----:B------:R-:W-:Y:S01]  /*123c0*/  @!P4 IMAD.IADD R189, R189, 0x1, -R251 ;  /* 0x00000001bdbdc824 */ /* 0x000fe200078e0afb */
[----:B------:R-:W-:Y:S01]  /*123d0*/  ISETP.GE.AND P4, PT, R31, RZ, PT ;  /* 0x000000ff1f00720c */ /* 0x000fe20003f86270 */
[----:B------:R-:W-:Y:S01]  /*123e0*/  IMAD.MOV R187, RZ, RZ, -R187 ;  /* 0x000000ffffbb7224 */ /* 0x000fe200078e0abb */
[----:B------:R3:W-:Y:S01]  /*123f0*/  STL [R1+0x244], R6 ;  /* 0x0002440601007387 */ /* 0x0007e20000100800 */
[----:B------:R-:W-:Y:S01]  /*12400*/  @!P3 IMAD.IADD R191, R191, 0x1, -R251 ;  /* 0x00000001bfbfb824 */ /* 0x000fe200078e0afb */
[----:B------:R-:W-:Y:S01]  /*12410*/  ISETP.GE.AND P3, PT, R3, RZ, PT ;  /* 0x000000ff0300720c */ /* 0x000fe20003f66270 */
[----:B------:R-:W-:Y:S01]  /*12420*/  IMAD.HI.U32 R184, R93, R188, RZ ;  /* 0x000000bc5db87227 */ /* 0x000fe200078e00ff */
[----:B-1----:R-:W-:-:S03]  /*12430*/  IADD3 R18, R248, 0x16e, RZ ;  /* 0x0000016ef8127810 */ /* 0x002fc60007ffe0ff */
[----:B--2---:R-:W-:Y:S01]  /*12440*/  IMAD.MOV.U32 R11, RZ, RZ, R170 ;  /* 0x000000ffff0b7224 */ /* 0x004fe200078e00aa */
[----:B------:R-:W-:Y:S01]  /*12450*/  IABS R170, R4 ;  /* 0x0000000400aa7213 */ /* 0x000fe20000000000 */
[C---:B------:R-:W-:Y:S01]  /*12460*/  IMAD R185, R251.reuse, R187, R185 ;  /* 0x000000bbfbb97224 */ /* 0x040fe200078e02b9 */
[----:B------:R-:W-:Y:S01]  /*12470*/  IABS R187, R10 ;  /* 0x0000000a00bb7213 */ /* 0x000fe20000000000 */
[----:B------:R-:W-:Y:S01]  /*12480*/  @!P5 IMAD.MOV R11, RZ, RZ, -R11 ;  /* 0x000000ffff0bd224 */ /* 0x000fe200078e0a0b */
[C---:B------:R-:W-:Y:S01]  /*12490*/  ISETP.GT.U32.AND P5, PT, R251.reuse, R191, PT ;  /* 0x000000bffb00720c */ /* 0x040fe20003fa4070 */
[----:B------:R-:W-:Y:S01]  /*124a0*/  @!P6 IMAD.IADD R186, R186, 0x1, -R251 ;  /* 0x00000001babae824 */ /* 0x000fe200078e0afb */
[----:B---3--:R-:W-:Y:S01]  /*124b0*/  IADD3 R6, R248, 0x16c, RZ ;  /* 0x0000016cf8067810 */ /* 0x008fe20007ffe0ff */
[----:B------:R-:W-:Y:S01]  /*124c0*/  IMAD.MOV R184, RZ, RZ, -R184 ;  /* 0x000000ffffb87224 */ /* 0x000fe200078e0ab8 */
[----:B------:R-:W-:Y:S01]  /*124d0*/  IABS R193, R18 ;  /* 0x0000001200c17213 */ /* 0x000fe20000000000 */
[----:B------:R-:W-:Y:S01]  /*124e0*/  IMAD.MOV.U32 R3, RZ, RZ, R189 ;  /* 0x000000ffff037224 */ /* 0x000fe200078e00bd */
[C---:B------:R-:W-:Y:S01]  /*124f0*/  ISETP.GT.U32.AND P6, PT, R251.reuse, R186, PT ;  /* 0x000000bafb00720c */ /* 0x040fe20003fc4070 */
[----:B------:R-:W-:Y:S01]  /*12500*/  IMAD R188, R251, R184, R188 ;  /* 0x000000b8fbbc7224 */ /* 0x000fe200078e02bc */
[----:B------:R-:W-:Y:S01]  /*12510*/  STL [R1+0x25d0], R6 ;  /* 0x0025d00601007387 */ /* 0x000fe20000100800 */
[----:B------:R-:W-:-:S03]  /*12520*/  IMAD.HI.U32 R184, R93, R187, RZ ;  /* 0x000000bb5db87227 */ /* 0x000fc600078e00ff */
[----:B------:R-:W-:Y:S01]  /*12530*/  STL [R1+0x25d4], R4 ;  /* 0x0025d40401007387 */ /* 0x000fe20000100800 */
[----:B------:R-:W-:Y:S01]  /*12540*/  @!P4 IMAD.MOV R3, RZ, RZ, -R3 ;  /* 0x000000ffff03c224 */ /* 0x000fe200078e0a03 */
[----:B------:R-:W-:Y:S01]  /*12550*/  ISETP.GT.U32.AND P4, PT, R251, R185, PT ;  /* 0x000000b9fb00720c */ /* 0x000fe20003f84070 */
[----:B------:R-:W-:Y:S01]  /*12560*/  IMAD.MOV R184, RZ, RZ, -R184 ;  /* 0x000000ffffb87224 */ /* 0x000fe200078e0ab8 */
[----:B------:R-:W-:Y:S01]  /*12570*/  STL [R1+0x25d8], R18 ;  /* 0x0025d81201007387 */ /* 0x000fe20000100800 */
[----:B------:R-:W-:Y:S01]  /*12580*/  @!P5 IMAD.IADD R191, R191, 0x1, -R251 ;  /* 0x00000001bfbfd824 */ /* 0x000fe200078e0afb */
[C---:B------:R-:W-:Y:S01]  /*12590*/  ISETP.GT.U32.AND P5, PT, R251.reuse, R188, PT ;  /* 0x000000bcfb00720c */ /* 0x040fe20003fa4070 */
[----:B------:R-:W-:Y:S01]  /*125a0*/  IMAD R187, R251, R184, R187 ;  /* 0x000000b8fbbb7224 */ /* 0x000fe200078e02bb */
[----:B------:R-:W-:Y:S01]  /*125b0*/  IABS R184, R12 ;  /* 0x0000000c00b87213 */ /* 0x000fe20000000000 */
[----:B------:R-:W-:Y:S01]  /*125c0*/  @!P6 IMAD.IADD R186, R186, 0x1, -R251 ;  /* 0x00000001babae824 */ /* 0x000fe200078e0afb */
[----:B------:R1:W-:Y:S01]  /*125d0*/  STL [R1+0x248], R11 ;  /* 0x0002480b01007387 */ /* 0x0003e20000100800 */
[----:B------:R-:W-:Y:S01]  /*125e0*/  IMAD.HI.U32 R197, R93, R165, RZ ;  /* 0x000000a55dc57227 */ /* 0x000fe200078e00ff */
[----:B------:R-:W-:-:S02]  /*125f0*/  ISETP.GT.U32.AND P6, PT, R251, R187, PT ;  /* 0x000000bbfb00720c */ /* 0x000fc40003fc4070 */
[----:B------:R-:W-:Y:S01]  /*12600*/  MOV R31, R186 ;  /* 0x000000ba001f7202 */ /* 0x000fe20000000f00 */
[----:B------:R-:W-:Y:S01]  /*12610*/  @!P4 IMAD.IADD R185, R185, 0x1, -R251 ;  /* 0x00000001b9b9c824 */ /* 0x000fe200078e0afb */
[----:B------:R-:W-:Y:S01]  /*12620*/  ISETP.GE.AND P4, PT, R2, RZ, PT ;  /* 0x000000ff0200720c */ /* 0x000fe20003f86270 */
[----:B------:R-:W-:Y:S01]  /*12630*/  IMAD.MOV R197, RZ, RZ, -R197 ;  /* 0x000000ffffc57224 */ /* 0x000fe200078e0ac5 */
[----:B------:R2:W-:Y:S01]  /*12640*/  STL [R1+0x24c], R3 ;  /* 0x00024c0301007387 */ /* 0x0005e20000100800 */
[----:B------:R-:W-:Y:S01]  /*12650*/  IMAD.MOV.U32 R2, RZ, RZ, R191 ;  /* 0x000000ffff027224 */ /* 0x000fe200078e00bf */
[----:B-1----:R-:W-:Y:S01]  /*12660*/  IADD3 R11, R248, 0x170, RZ ;  /* 0x00000170f80b7810 */ /* 0x002fe20007ffe0ff */
[----:B------:R-:W-:Y:S01]  /*12670*/  @!P5 IMAD.IADD R188, R188, 0x1, -R251 ;  /* 0x00000001bcbcd824 */ /* 0x000fe200078e0afb */
[C---:B------:R-:W-:Y:S01]  /*12680*/  ISETP.GT.U32.AND P5, PT, R251.reuse, R185, PT ;  /* 0x000000b9fb00720c */ /* 0x040fe20003fa4070 */
[----:B------:R-:W-:Y:S01]  /*12690*/  IMAD R165, R251, R197, R165 ;  /* 0x000000c5fba57224 */ /* 0x000fe200078e02a5 */
[----:B------:R-:W-:Y:S01]  /*126a0*/  IABS R191, R11 ;  /* 0x0000000b00bf7213 */ /* 0x000fe20000000000 */
[----:B------:R-:W-:Y:S01]  /*126b0*/  IMAD.HI.U32 R197, R93, R166, RZ ;  /* 0x000000a65dc57227 */ /* 0x000fe200078e00ff */
[----:B--2---:R-:W-:-:S03]  /*126c0*/  IADD3 R3, R248, 0x16f, RZ ;  /* 0x0000016ff8037810 */ /* 0x004fc60007ffe0ff */
[----:B------:R-:W-:Y:S01]  /*126d0*/  @!P3 IMAD.MOV R2, RZ, RZ, -R2 ;  /* 0x000000ffff02b224 */ /* 0x000fe200078e0a02 */
[----:B------:R-:W-:Y:S01]  /*126e0*/  ISETP.GT.U32.AND P3, PT, R251, R188, PT ;  /* 0x000000bcfb00720c */ /* 0x000fe20003f64070 */
[----:B------:R-:W-:Y:S02]  /*126f0*/  @!P6 IMAD.IADD R187, R187, 0x1, -R251 ;  /* 0x00000001bbbbe824 */ /* 0x000fe400078e0afb */
[----:B------:R-:W-:Y:S01]  /*12700*/  IMAD.MOV R197, RZ, RZ, -R197 ;  /* 0x000000ffffc57224 */ /* 0x000fe200078e0ac5 */
[----:B------:R1:W-:Y:S01]  /*12710*/  STL [R1+0x238], R2 ;  /* 0x0002380201007387 */ /* 0x0003e20000100800 */
[----:B------:R-:W-:Y:S01]  /*12720*/  @!P4 IMAD.MOV R31, RZ, RZ, -R31 ;  /* 0x000000ffff1fc224 */ /* 0x000fe200078e0a1f */
[----:B------:R-:W-:Y:S01]  /*12730*/  ISETP.GT.U32.AND P4, PT, R251, R165, PT ;  /* 0x000000a5fb00720c */ /* 0x000fe20003f84070 */
[----:B------:R-:W-:Y:S01]  /*12740*/  IMAD.HI.U32 R183, R93, R167, RZ ;  /* 0x000000a75db77227 */ /* 0x000fe200078e00ff */
[C---:B------:R-:W-:Y:S01]  /*12750*/  ISETP.GT.U32.AND P6, PT, R251.reuse, R187, PT ;  /* 0x000000bbfb00720c */ /* 0x040fe20003fc4070 */
[----:B------:R-:W-:Y:S02]  /*12760*/  STL [R1+0x25b8], R3 ;  /* 0x0025b80301007387 */ /* 0x000fe40000100800 */
[----:B------:R-:W-:-:S02]  /*12770*/  IMAD R166, R251, R197, R166 ;  /* 0x000000c5fba67224 */ /* 0x000fc400078e02a6 */
[----:B------:R-:W-:Y:S01]  /*12780*/  IMAD.MOV R183, RZ, RZ, -R183 ;  /* 0x000000ffffb77224 */ /* 0x000fe200078e0ab7 */
[----:B-1----:R-:W-:Y:S01]  /*12790*/  IADD3 R2, R248, 0x171, RZ ;  /* 0x00000171f8027810 */ /* 0x002fe20007ffe0ff */
[----:B------:R-:W-:Y:S01]  /*127a0*/  @!P5 IMAD.IADD R185, R185, 0x1, -R251 ;  /* 0x00000001b9b9d824 */ /* 0x000fe200078e0afb */
[C---:B------:R-:W-:Y:S01]  /*127b0*/  ISETP.GT.U32.AND P5, PT, R251.reuse, R166, PT ;  /* 0x000000a6fb00720c */ /* 0x040fe20003fa4070 */
[----:B------:R-:W-:Y:S01]  /*127c0*/  IMAD R167, R251, R183, R167 ;  /* 0x000000b7fba77224 */ /* 0x000fe200078e02a7 */
        /* <DEDUP_REMOVED lines=8> */
[----:B------:R-:W-:Y:S01]  /*12850*/  STL [R1+0x25c8], R2 ;  /* 0x0025c80201007387 */ /* 0x000fe20000100800 */
[----:B------:R-:W-:-:S02]  /*12860*/  IABS R183, R20 ;  /* 0x0000001400b77213 */ /* 0x000fc40000000000 */
[----:B------:R-:W-:Y:S01]  /*12870*/  @!P5 IMAD.IADD R166, R166, 0x1, -R251 ;  /* 0x00000001a6a6d824 */ /* 0x000fe200078e0afb */
[----:B------:R-:W-:Y:S01]  /*12880*/  ISETP.GE.AND P5, PT, R10, RZ, PT ;  /* 0x000000ff0a00720c */ /* 0x000fe20003fa6270 */
[----:B------:R-:W-:Y:S01]  /*12890*/  IMAD.MOV.U32 R21, RZ, RZ, R185 ;  /* 0x000000ffff157224 */ /* 0x000fe200078e00b9 */
[----:B------:R-:W-:Y:S01]  /*128a0*/  STL [R1+0x23c], R31 ;  /* 0x00023c1f01007387 */ /* 0x000fe20000100800 */
[----:B------:R-:W-:Y:S01]  /*128b0*/  IMAD.MOV R169, RZ, RZ, -R169 ;  /* 0x000000ffffa97224 */ /* 0x000fe200078e0aa9 */
[----:B------:R-:W-:Y:S01]  /*128c0*/  IADD3 R27, R248, 0x172, RZ ;  /* 0x00000172f81b7810 */ /* 0x000fe20007ffe0ff */
[----:B------:R-:W-:Y:S02]  /*128d0*/  IMAD.MOV.U32 R10, RZ, RZ, R188 ;  /* 0x000000ffff0a7224 */ /* 0x000fe400078e00bc */
[----:B------:R-:W-:Y:S01]  /*128e0*/  @!P3 IMAD.MOV R21, RZ, RZ, -R21 ;  /* 0x000000ffff15b224 */ /* 0x000fe200078e0a15 */
[C---:B------:R-:W-:Y:S01]  /*128f0*/  ISETP.GT.U32.AND P3, PT, R251.reuse, R165, PT ;  /* 0x000000a5fb00720c */ /* 0x040fe20003f64070 */
[----:B------:R-:W-:-:S02]  /*12900*/  IMAD R184, R251, R169, R184 ;  /* 0x000000a9fbb87224 */ /* 0x000fc400078e02b8 */
[----:B------:R-:W-:Y:S01]  /*12910*/  IMAD.HI.U32 R169, R93, R182, RZ ;  /* 0x000000b65da97227 */ /* 0x000fe200078e00ff */
[----:B------:R1:W-:Y:S03]  /*12920*/  STL [R1+0x234], R21 ;  /* 0x0002341501007387 */ /* 0x0003e60000100800 */
[----:B------:R-:W-:Y:S02]  /*12930*/  @!P4 IMAD.MOV R10, RZ, RZ, -R10 ;  /* 0x000000ffff0ac224 */ /* 0x000fe400078e0a0a */
[----:B------:R-:W-:Y:S01]  /*12940*/  @!P6 IMAD.IADD R167, R167, 0x1, -R251 ;  /* 0x00000001a7a7e824 */ /* 0x000fe200078e0afb */
[----:B------:R-:W-:Y:S01]  /*12950*/  ISETP.GT.U32.AND P6, PT, R251, R166, PT ;  /* 0x000000a6fb00720c */ /* 0x000fe20003fc4070 */
[----:B------:R-:W-:Y:S01]  /*12960*/  IMAD.MOV R169, RZ, RZ, -R169 ;  /* 0x000000ffffa97224 */ /* 0x000fe200078e0aa9 */
[----:B------:R2:W-:Y:S01]  /*12970*/  STL [R1+0x230], R10 ;  /* 0x0002300a01007387 */ /* 0x0005e20000100800 */
[----:B------:R-:W-:Y:S01]  /*12980*/  @!P3 IMAD.IADD R165, R165, 0x1, -R251 ;  /* 0x00000001a5a5b824 */ /* 0x000fe200078e0afb */
[C---:B------:R-:W-:Y:S01]  /*12990*/  ISETP.GT.U32.AND P4, PT, R251.reuse, R167, PT ;  /* 0x000000a7fb00720c */ /* 0x040fe20003f84070 */
[----:B------:R-:W-:Y:S01]  /*129a0*/  IMAD R182, R251, R169, R182 ;  /* 0x000000a9fbb67224 */ /* 0x000fe200078e02b6 */
[----:B------:R-:W-:Y:S01]  /*129b0*/  IABS R169, R0 ;  /* 0x0000000000a97213 */ /* 0x000fe20000000000 */
[----:B------:R-:W-:Y:S01]  /*129c0*/  IMAD.HI.U32 R197, R93, R183, RZ ;  /* 0x000000b75dc57227 */ /* 0x000fe200078e00ff */
[----:B-1----:R-:W-:-:S02]  /*129d0*/  IADD3 R21, R248, 0x173, RZ ;  /* 0x00000173f8157810 */ /* 0x002fc40007ffe0ff */
[----:B------:R-:W-:Y:S01]  /*129e0*/  ISETP.GT.U32.AND P3, PT, R251, R182, PT ;  /* 0x000000b6fb00720c */ /* 0x000fe20003f64070 */
[----:B------:R-:W-:-:S04]  /*129f0*/  IMAD.HI.U32 R196, R93, R168, RZ ;  /* 0x000000a85dc47227 */ /* 0x000fc800078e00ff */
[----:B--2---:R-:W-:Y:S02]  /*12a00*/  IMAD.MOV.U32 R10, RZ, RZ, R187 ;  /* 0x000000ffff0a7224 */ /* 0x004fe400078e00bb */
[--C-:B------:R-:W-:Y:S01]  /*12a10*/  @!P6 IMAD.IADD R166, R166, 0x1, -R251.reuse ;  /* 0x00000001a6a6e824 */ /* 0x100fe200078e0afb */
[----:B------:R-:W-:Y:S01]  /*12a20*/  ISETP.GE.AND P6, PT, R30, RZ, PT ;  /* 0x000000ff1e00720c */ /* 0x000fe20003fc6270 */
[----:B------:R-:W-:Y:S01]  /*12a30*/  @!P5 IMAD.MOV R10, RZ, RZ, -R10 ;  /* 0x000000ffff0ad224 */ /* 0x000fe200078e0a0a */
[----:B------:R-:W-:Y:S01]  /*12a40*/  ISETP.GT.U32.AND P5, PT, R251, R184, PT ;  /* 0x000000b8fb00720c */ /* 0x000fe20003fa4070 */
[----:B------:R-:W-:Y:S01]  /*12a50*/  @!P4 IMAD.IADD R167, R167, 0x1, -R251 ;  /* 0x00000001a7a7c824 */ /* 0x000fe200078e0afb */
[----:B------:R-:W-:Y:S01]  /*12a60*/  ISETP.GE.AND P4, PT, R29, RZ, PT ;  /* 0x000000ff1d00720c */ /* 0x000fe20003f86270 */
[----:B------:R-:W-:Y:S01]  /*12a70*/  IMAD.MOV R197, RZ, RZ, -R197 ;  /* 0x000000ffffc57224 */ /* 0x000fe200078e0ac5 */
[----:B------:R1:W-:Y:S01]  /*12a80*/  STL [R1+0x22c], R10 ;  /* 0x00022c0a01007387 */ /* 0x0003e20000100800 */
[----:B------:R-:W-:-:S02]  /*12a90*/  @!P3 IMAD.IADD R182, R182, 0x1, -R251 ;  /* 0x00000001b6b6b824 */ /* 0x000fc400078e0afb */
[----:B------:R-:W-:Y:S01]  /*12aa0*/  IMAD.MOV R196, RZ, RZ, -R196 ;  /* 0x000000ffffc47224 */ /* 0x000fe200078e0ac4 */
[----:B------:R-:W-:Y:S01]  /*12ab0*/  STL [R1+0x25ac], R27 ;  /* 0x0025ac1b01007387 */ /* 0x000fe20000100800 */
[C---:B------:R-:W-:Y:S01]  /*12ac0*/  IMAD R183, R251.reuse, R197, R183 ;  /* 0x000000c5fbb77224 */ /* 0x040fe200078e02b7 */
[----:B------:R-:W-:Y:S01]  /*12ad0*/  IABS R197, R26 ;  /* 0x0000001a00c57213 */ /* 0x000fe20000000000 */
[----:B------:R-:W-:Y:S01]  /*12ae0*/  @!P6 IMAD.MOV R165, RZ, RZ, -R165 ;  /* 0x000000ffffa5e224 */ /* 0x000fe200078e0aa5 */
[----:B------:R-:W-:Y:S01]  /*12af0*/  ISETP.GT.U32.AND P6, PT, R251, R182, PT ;  /* 0x000000b6fb00720c */ /* 0x000fe20003fc4070 */
[----:B------:R-:W-:Y:S01]  /*12b00*/  @!P5 IMAD.IADD R184, R184, 0x1, -R251 ;  /* 0x00000001b8b8d824 */ /* 0x000fe200078e0afb */
[----:B------:R-:W-:Y:S01]  /*12b10*/  ISETP.GE.AND P5, PT, R17, RZ, PT ;  /* 0x000000ff1100720c */ /* 0x000fe20003fa6270 */
[C---:B------:R-:W-:Y:S01]  /*12b20*/  IMAD R168, R251.reuse, R196, R168 ;  /* 0x000000c4fba87224 */ /* 0x040fe200078e02a8 */
[C---:B-1----:R-:W-:Y:S01]  /*12b30*/  IADD3 R10, R248.reuse, 0x174, RZ ;  /* 0x00000174f80a7810 */ /* 0x042fe20007ffe0ff */
[----:B------:R-:W-:Y:S01]  /*12b40*/  @!P4 IMAD.MOV R166, RZ, RZ, -R166 ;  /* 0x000000ffffa6c224 */ /* 0x000fe200078e0aa6 */
[----:B------:R-:W-:Y:S01]  /*12b50*/  ISETP.GT.U32.AND P4, PT, R251, R183, PT ;  /* 0x000000b7fb00720c */ /* 0x000fe20003f84070 */
[----:B------:R-:W-:Y:S01]  /*12b60*/  IMAD.HI.U32 R195, R93, R169, RZ ;  /* 0x000000a95dc37227 */ /* 0x000fe200078e00ff */
[C---:B------:R-:W-:Y:S01]  /*12b70*/  ISETP.GT.U32.AND P3, PT, R251.reuse, R184, PT ;  /* 0x000000b8fb00720c */ /* 0x040fe20003f64070 */
[----:B------:R-:W-:Y:S01]  /*12b80*/  STL [R1+0x25b0], R21 ;  /* 0x0025b01501007387 */ /* 0x000fe20000100800 */
[----:B------:R-:W-:Y:S01]  /*12b90*/  IADD3 R17, R248, 0x175, RZ ;  /* 0x00000175f8117810 */ /* 0x000fe20007ffe0ff */
[----:B------:R-:W-:Y:S01]  /*12ba0*/  IMAD.MOV R195, RZ, RZ, -R195 ;  /* 0x000000ffffc37224 */ /* 0x000fe200078e0ac3 */
[----:B------:R-:W-:Y:S01]  /*12bb0*/  IABS R188, R10 ;  /* 0x0000000a00bc7213 */ /* 0x000fe20000000000 */
[----:B------:R-:W-:Y:S01]  /*12bc0*/  @!P6 IMAD.IADD R182, R182, 0x1, -R251 ;  /* 0x00000001b6b6e824 */ /* 0x000fe200078e0afb */
[----:B------:R-:W-:Y:S01]  /*12bd0*/  ISETP.GE.AND P6, PT, R12, RZ, PT ;  /* 0x000000ff0c00720c */ /* 0x000fe20003fc6270 */
[----:B------:R-:W-:Y:S01]  /*12be0*/  @!P5 IMAD.MOV R167, RZ, RZ, -R167 ;  /* 0x000000ffffa7d224 */ /* 0x000fe200078e0aa7 */
[C---:B------:R-:W-:Y:S01]  /*12bf0*/  ISETP.GT.U32.AND P5, PT, R251.reuse, R168, PT ;  /* 0x000000a8fb00720c */ /* 0x040fe20003fa4070 */
[----:B------:R-:W-:Y:S01]  /*12c00*/  IMAD R169, R251, R195, R169 ;  /* 0x000000c3fba97224 */ /* 0x000fe200078e02a9 */
[----:B------:R-:W-:Y:S01]  /*12c10*/  IADD3 R12, R248, 0x176, RZ ;  /* 0x00000176f80c7810 */ /* 0x000fe20007ffe0ff */
[--C-:B------:R-:W-:Y:S01]  /*12c20*/  @!P4 IMAD.IADD R183, R183, 0x1, -R251.reuse ;  /* 0x00000001b7b7c824 */ /* 0x100fe200078e0afb */
[----:B------:R-:W-:Y:S01]  /*12c30*/  ISETP.GE.AND P4, PT, R9, RZ, PT ;  /* 0x000000ff0900720c */ /* 0x000fe20003f86270 */
[--C-:B------:R-:W-:Y:S01]  /*12c40*/  @!P3 IMAD.IADD R184, R184, 0x1, -R251.reuse ;  /* 0x00000001b8b8b824 */ /* 0x100fe200078e0afb */
[----:B------:R-:W-:Y:S01]  /*12c50*/  ISETP.GT.U32.AND P3, PT, R251, R169, PT ;  /* 0x000000a9fb00720c */ /* 0x000fe20003f64070 */
[----:B------:R-:W-:Y:S01]  /*12c60*/  IMAD.HI.U32 R196, R93, R181, RZ ;  /* 0x000000b55dc47227 */ /* 0x000fe200078e00ff */
[----:B------:R-:W-:Y:S03]  /*12c70*/  STL [R1+0x25b4], R10 ;  /* 0x0025b40a01007387 */ /* 0x000fe60000100800 */
[----:B------:R-:W-:Y:S01]  /*12c80*/  IMAD.MOV.U32 R9, RZ, RZ, R184 ;  /* 0x000000ffff097224 */ /* 0x000fe200078e00b8 */
[----:B------:R-:W-:Y:S01]  /*12c90*/  STL.64 [R1+0x2e60], R164 ;  /* 0x002e60a401007387 */ /* 0x000fe20000100a00 */
[----:B------:R-:W-:Y:S01]  /*12ca0*/  @!P5 IMAD.IADD R168, R168, 0x1, -R251 ;  /* 0x00000001a8a8d824 */ /* 0x000fe200078e0afb */
[C---:B------:R-:W-:Y:S01]  /*12cb0*/  ISETP.GT.U32.AND P5, PT, R251.reuse, R183, PT ;  /* 0x000000b7fb00720c */ /* 0x040fe20003fa4070 */
[----:B------:R-:W-:Y:S01]  /*12cc0*/  IMAD.MOV R196, RZ, RZ, -R196 ;  /* 0x000000ffffc47224 */ /* 0x000fe200078e0ac4 */
[----:B------:R-:W-:Y:S01]  /*12cd0*/  STL.64 [R1+0x2e68], R166 ;  /* 0x002e68a601007387 */ /* 0x000fe20000100a00 */
[----:B------:R-:W-:Y:S01]  /*12ce0*/  @!P6 IMAD.MOV R9, RZ, RZ, -R9 ;  /* 0x000000ffff09e224 */ /* 0x000fe200078e0a09 */
[----:B------:R-:W-:Y:S01]  /*12cf0*/  ISETP.GT.U32.AND P6, PT, R251, R168, PT ;  /* 0x000000a8fb00720c */ /* 0x000fe20003fc4070 */
[C---:B------:R-:W-:Y:S01]  /*12d00*/  IMAD.HI.U32 R195, R93.reuse, R197, RZ ;  /* 0x000000c55dc37227 */ /* 0x040fe200078e00ff */
[----:B------:R-:W-:Y:S03]  /*12d10*/  STL [R1+0x2598], R17 ;  /* 0x0025981101007387 */ /* 0x000fe60000100800 */
[----:B------:R-:W-:Y:S01]  /*12d20*/  IMAD.HI.U32 R180, R93, R177, RZ ;  /* 0x000000b15db47227 */ /* 0x000fe200078e00ff */
[----:B------:R-:W-:Y:S03]  /*12d30*/  STL [R1+0x25a4], R12 ;  /* 0x0025a40c01007387 */ /* 0x000fe60000100800 */
[----:B------:R-:W-:Y:S01]  /*12d40*/  IMAD R181, R251, R196, R181 ;  /* 0x000000c4fbb57224 */ /* 0x000fe200078e02b5 */
[----:B------:R1:W-:Y:S01]  /*12d50*/  STL [R1+0x21c], R9 ;  /* 0x00021c0901007387 */ /* 0x0003e20000100800 */
[----:B------:R-:W-:-:S02]  /*12d60*/  IMAD.MOV R195, RZ, RZ, -R195 ;  /* 0x000000ffffc37224 */ /* 0x000fc400078e0ac3 */
[----:B------:R-:W-:Y:S02]  /*12d70*/  IMAD.MOV R180, RZ, RZ, -R180 ;  /* 0x000000ffffb47224 */ /* 0x000fe400078e0ab4 */
[--C-:B------:R-:W-:Y:S02]  /*12d80*/  @!P3 IMAD.IADD R169, R169, 0x1, -R251.reuse ;  /* 0x00000001a9a9b824 */ /* 0x100fe400078e0afb */
[----:B------:R-:W-:Y:S01]  /*12d90*/  @!P5 IMAD.IADD R183, R183, 0x1, -R251 ;  /* 0x00000001b7b7d824 */ /* 0x000fe200078e0afb */
[C---:B------:R-:W-:Y:S01]  /*12da0*/  ISETP.GT.U32.AND P5, PT, R251.reuse, R181, PT ;  /* 0x000000b5fb00720c */ /* 0x040fe20003fa4070 */
[C---:B------:R-:W-:Y:S01]  /*12db0*/  IMAD R197, R251.reuse, R195, R197 ;  /* 0x000000c3fbc57224 */ /* 0x040fe200078e02c5 */
[C---:B------:R-:W-:Y:S01]  /*12dc0*/  ISETP.GT.U32.AND P3, PT, R251.reuse, R169, PT ;  /* 0x000000a9fb00720c */ /* 0x040fe20003f64070 */
[C---:B------:R-:W-:Y:S01]  /*12dd0*/  IMAD R177, R251.reuse, R180, R177 ;  /* 0x000000b4fbb17224 */ /* 0x040fe200078e02b1 */
[----:B------:R-:W-:Y:S01]  /*12de0*/  IABS R180, R15 ;  /* 0x0000000f00b47213 */ /* 0x000fe20000000000 */
[----:B------:R-:W-:Y:S01]  /*12df0*/  IMAD.MOV.U32 R29, RZ, RZ, R182 ;  /* 0x000000ffff1d7224 */ /* 0x000fe200078e00b6 */
[----:B-1----:R-:W-:Y:S01]  /*12e00*/  IADD3 R9, R248, 0x177, RZ ;  /* 0x00000177f8097810 */ /* 0x002fe20007ffe0ff */
[----:B------:R-:W-:Y:S01]  /*12e10*/  @!P6 IMAD.IADD R168, R168, 0x1, -R251 ;  /* 0x00000001a8a8e824 */ /* 0x000fe200078e0afb */
[----:B------:R-:W-:Y:S01]  /*12e20*/  ISETP.GT.U32.AND P6, PT, R251, R197, PT ;  /* 0x000000c5fb00720c */ /* 0x000fe20003fc4070 */
[----:B------:R-:W-:Y:S01]  /*12e30*/  @!P4 IMAD.MOV R29, RZ, RZ, -R29 ;  /* 0x000000ffff1dc224 */ /* 0x000fe200078e0a1d */
[----:B------:R-:W-:Y:S01]  /*12e40*/  ISETP.GE.AND P4, PT, R20, RZ, PT ;  /* 0x000000ff1400720c */ /* 0x000fe20003f86270 */
[----:B------:R-:W-:Y:S01]  /*12e50*/  IMAD.HI.U32 R179, R93, R180, RZ ;  /* 0x000000b45db37227 */ /* 0x000fe200078e00ff */
[----:B------:R-:W-:Y:S01]  /*12e60*/  STL [R1+0x259c], R9 ;  /* 0x00259c0901007387 */ /* 0x000fe20000100800 */
[----:B------:R-:W-:-:S02]  /*12e70*/  IADD3 R20, R248, 0x179, RZ ;  /* 0x00000179f8147810 */ /* 0x000fc40007ffe0ff */
[----:B------:R-:W-:Y:S01]  /*12e80*/  IMAD.MOV R179, RZ, RZ, -R179 ;  /* 0x000000ffffb37224 */ /* 0x000fe200078e0ab3 */
[----:B------:R-:W-:Y:S01]  /*12e90*/  STL [R1+0x224], R29 ;  /* 0x0002241d01007387 */ /* 0x000fe20000100800 */
[----:B------:R-:W-:Y:S01]  /*12ea0*/  @!P5 IMAD.IADD R181, R181, 0x1, -R251 ;  /* 0x00000001b5b5d824 */ /* 0x000fe200078e0afb */
[----:B------:R-:W-:Y:S01]  /*12eb0*/  ISETP.GE.AND P5, PT, R0, RZ, PT ;  /* 0x000000ff0000720c */ /* 0x000fe20003fa6270 */
[----:B------:R-:W-:Y:S01]  /*12ec0*/  IMAD R180, R251, R179, R180 ;  /* 0x000000b3fbb47224 */ /* 0x000fe200078e02b4 */
[----:B------:R-:W-:Y:S01]  /*12ed0*/  IABS R179, R8 ;  /* 0x0000000800b37213 */ /* 0x000fe20000000000 */
[----:B------:R-:W-:Y:S02]  /*12ee0*/  IMAD.MOV.U32 R0, RZ, RZ, R183 ;  /* 0x000000ffff007224 */ /* 0x000fe400078e00b7 */
[--C-:B------:R-:W-:Y:S01]  /*12ef0*/  @!P3 IMAD.IADD R169, R169, 0x1, -R251.reuse ;  /* 0x00000001a9a9b824 */ /* 0x100fe200078e0afb */
[----:B------:R-:W-:Y:S01]  /*12f00*/  ISETP.GE.AND P3, PT, R14, RZ, PT ;  /* 0x000000ff0e00720c */ /* 0x000fe20003f66270 */
[----:B------:R-:W-:Y:S01]  /*12f10*/  @!P6 IMAD.IADD R197, R197, 0x1, -R251 ;  /* 0x00000001c5c5e824 */ /* 0x000fe200078e0afb */
[----:B------:R-:W-:Y:S01]  /*12f20*/  IADD3 R14, R248, 0x17a, RZ ;  /* 0x0000017af80e7810 */ /* 0x000fe20007ffe0ff */
[----:B------:R-:W-:Y:S01]  /*12f30*/  @!P4 IMAD.MOV R0, RZ, RZ, -R0 ;  /* 0x000000ffff00c224 */ /* 0x000fe200078e0a00 */
[----:B------:R-:W-:Y:S01]  /*12f40*/  ISETP.GT.U32.AND P4, PT, R251, R181, PT ;  /* 0x000000b5fb00720c */ /* 0x000fe20003f84070 */
[----:B------:R-:W-:Y:S01]  /*12f50*/  IMAD.HI.U32 R195, R93, R179, RZ ;  /* 0x000000b35dc37227 */ /* 0x000fe200078e00ff */
[----:B------:R-:W-:-:S02]  /*12f60*/  ISETP.GT.U32.AND P6, PT, R251, R197, PT ;  /* 0x000000c5fb00720c */ /* 0x000fc40003fc4070 */
[----:B------:R1:W-:Y:S01]  /*12f70*/  STL [R1+0x220], R0 ;  /* 0x0002200001007387 */ /* 0x0003e20000100800 */
[----:B------:R-:W-:Y:S02]  /*12f80*/  IMAD.MOV R195, RZ, RZ, -R195 ;  /* 0x000000ffffc37224 */ /* 0x000fe400078e0ac3 */
[----:B------:R-:W-:Y:S01]  /*12f90*/  @!P5 IMAD.MOV R169, RZ, RZ, -R169 ;  /* 0x000000ffffa9d224 */ /* 0x000fe200078e0aa9 */
[C---:B------:R-:W-:Y:S01]  /*12fa0*/  ISETP.GT.U32.AND P5, PT, R251.reuse, R180, PT ;  /* 0x000000b4fb00720c */ /* 0x040fe20003fa4070 */
[C---:B------:R-:W-:Y:S02]  /*12fb0*/  IMAD R179, R251.reuse, R195, R179 ;  /* 0x000000c3fbb37224 */ /* 0x040fe400078e02b3 */
[----:B------:R-:W-:Y:S01]  /*12fc0*/  @!P3 IMAD.MOV R168, RZ, RZ, -R168 ;  /* 0x000000ffffa8b224 */ /* 0x000fe200078e0aa8 */
[----:B------:R-:W-:Y:S01]  /*12fd0*/  ISETP.GT.U32.AND P3, PT, R251, R177, PT ;  /* 0x000000b1fb00720c */ /* 0x000fe20003f64070 */
[--C-:B------:R-:W-:Y:S01]  /*12fe0*/  @!P4 IMAD.IADD R181, R181, 0x1, -R251.reuse ;  /* 0x00000001b5b5c824 */ /* 0x100fe200078e0afb */
[----:B------:R-:W-:Y:S01]  /*12ff0*/  ISETP.GT.U32.AND P4, PT, R251, R179, PT ;  /* 0x000000b3fb00720c */ /* 0x000fe20003f84070 */
[--C-:B------:R-:W-:Y:S01]  /*13000*/  @!P6 IMAD.IADD R197, R197, 0x1, -R251.reuse ;  /* 0x00000001c5c5e824 */ /* 0x100fe200078e0afb */
[----:B------:R-:W-:Y:S01]  /*13010*/  ISETP.GE.AND P6, PT, R28, RZ, PT ;  /* 0x000000ff1c00720c */ /* 0x000fe20003fc6270 */
[----:B------:R-:W-:Y:S01]  /*13020*/  IMAD.HI.U32 R196, R93, R178, RZ ;  /* 0x000000b25dc47227 */ /* 0x000fe200078e00ff */
[----:B-1----:R-:W-:Y:S01]  /*13030*/  IADD3 R0, R248, 0x178, RZ ;  /* 0x00000178f8007810 */ /* 0x002fe20007ffe0ff */
[----:B------:R-:W-:Y:S02]  /*13040*/  STL.64 [R1+0x2e70], R168 ;  /* 0x002e70a801007387 */ /* 0x000fe40000100a00 */
[----:B------:R-:W-:-:S02]  /*13050*/  @!P5 IMAD.IADD R180, R180, 0x1, -R251 ;  /* 0x00000001b4b4d824 */ /* 0x000fc400078e0afb */
[----:B------:R-:W-:Y:S01]  /*13060*/  IMAD.HI.U32 R174, R93, R175, RZ ;  /* 0x000000af5dae7227 */ /* 0x000fe200078e00ff */
[----:B------:R-:W-:Y:S03]  /*13070*/  STL [R1+0x2588], R0 ;  /* 0x0025880001007387 */ /* 0x000fe60000100800 */
[----:B------:R-:W-:Y:S01]  /*13080*/  @!P3 IMAD.IADD R177, R177, 0x1, -R251 ;  /* 0x00000001b1b1b824 */ /* 0x000fe200078e0afb */
[----:B------:R-:W-:Y:S01]  /*13090*/  ISETP.GE.AND P3, PT, R26, RZ, PT ;  /* 0x000000ff1a00720c */ /* 0x000fe20003f66270 */
[----:B------:R-:W-:Y:S01]  /*130a0*/  IMAD.MOV.U32 R26, RZ, RZ, R181 ;  /* 0x000000ffff1a7224 */ /* 0x000fe200078e00b5 */
[----:B------:R-:W-:Y:S01]  /*130b0*/  STL [R1+0x2590], R20 ;  /* 0x0025901401007387 */ /* 0x000fe20000100800 */
[----:B------:R-:W-:Y:S01]  /*130c0*/  @!P4 IMAD.IADD R179, R179, 0x1, -R251 ;  /* 0x00000001b3b3c824 */ /* 0x000fe200078e0afb */
[C---:B------:R-:W-:Y:S01]  /*130d0*/  ISETP.GT.U32.AND P4, PT, R251.reuse, R180, PT ;  /* 0x000000b4fb00720c */ /* 0x040fe20003f84070 */
[----:B------:R-:W-:Y:S01]  /*130e0*/  @!P6 IMAD.MOV R26, RZ, RZ, -R26 ;  /* 0x000000ffff1ae224 */ /* 0x000fe200078e0a1a */
[C---:B------:R-:W-:Y:S01]  /*130f0*/  ISETP.GT.U32.AND P5, PT, R251.reuse, R177, PT ;  /* 0x000000b1fb00720c */ /* 0x040fe20003fa4070 */
[----:B------:R-:W-:Y:S01]  /*13100*/  IMAD.MOV R194, RZ, RZ, -R196 ;  /* 0x000000ffffc27224 */ /* 0x000fe200078e0ac4 */
[C---:B------:R-:W-:Y:S01]  /*13110*/  ISETP.GT.U32.AND P6, PT, R251.reuse, R179, PT ;  /* 0x000000b3fb00720c */ /* 0x040fe20003fc4070 */
[----:B------:R-:W-:Y:S01]  /*13120*/  IMAD.MOV R174, RZ, RZ, -R174 ;  /* 0x000000ffffae7224 */ /* 0x000fe200078e0aae */
[----:B------:R-:W-:Y:S01]  /*13130*/  STL [R1+0x2594], R14 ;  /* 0x0025940e01007387 */ /* 0x000fe20000100800 */
[C---:B------:R-:W-:Y:S01]  /*13140*/  IMAD R178, R251.reuse, R194, R178 ;  /* 0x000000c2fbb27224 */ /* 0x040fe200078e02b2 */
[----:B------:R-:W-:Y:S01]  /*13150*/  IABS R196, R24 ;  /* 0x0000001800c47213 */ /* 0x000fe20000000000 */
[----:B------:R-:W-:Y:S01]  /*13160*/  IMAD R175, R251, R174, R175 ;  /* 0x000000aefbaf7224 */ /* 0x000fe200078e02af */
[----:B------:R1:W-:Y:S01]  /*13170*/  STL [R1+0x218], R26 ;  /* 0x0002181a01007387 */ /* 0x0003e20000100800 */
[----:B------:R-:W-:Y:S01]  /*13180*/  IABS R174, R25 ;  /* 0x0000001900ae7213 */ /* 0x000fe20000000000 */
[----:B------:R-:W-:Y:S01]  /*13190*/  IMAD.HI.U32 R189, R93, R193, RZ ;  /* 0x000000c15dbd7227 */ /* 0x000fe200078e00ff */
[----:B------:R-:W-:-:S03]  /*131a0*/  IABS R194, R23 ;  /* 0x0000001700c27213 */ /* 0x000fc60000000000 */
[--C-:B------:R-:W-:Y:S01]  /*131b0*/  @!P4 IMAD.IADD R180, R180, 0x1, -R251.reuse ;  /* 0x00000001b4b4c824 */ /* 0x100fe200078e0afb */
[----:B------:R-:W-:Y:S01]  /*131c0*/  ISETP.GT.U32.AND P4, PT, R251, R175, PT ;  /* 0x000000affb00720c */ /* 0x000fe20003f84070 */
[----:B------:R-:W-:Y:S01]  /*131d0*/  @!P5 IMAD.IADD R177, R177, 0x1, -R251 ;  /* 0x00000001b1b1d824 */ /* 0x000fe200078e0afb */
[----:B------:R-:W-:Y:S01]  /*131e0*/  ISETP.GE.AND P5, PT, R16, RZ, PT ;  /* 0x000000ff1000720c */ /* 0x000fe20003fa6270 */
[----:B-1----:R-:W-:Y:S01]  /*131f0*/  IMAD.MOV.U32 R26, RZ, RZ, R197 ;  /* 0x000000ffff1a7224 */ /* 0x002fe200078e00c5 */
[C---:B------:R-:W-:Y:S01]  /*13200*/  IADD3 R16, R248.reuse, 0x17b, RZ ;  /* 0x0000017bf8107810 */ /* 0x040fe20007ffe0ff */
[----:B------:R-:W-:Y:S01]  /*13210*/  @!P6 IMAD.IADD R179, R179, 0x1, -R251 ;  /* 0x00000001b3b3e824 */ /* 0x000fe200078e0afb */
[----:B------:R-:W-:Y:S01]  /*13220*/  ISETP.GE.AND P6, PT, R15, RZ, PT ;  /* 0x000000ff0f00720c */ /* 0x000fe20003fc6270 */
[----:B------:R-:W-:Y:S01]  /*13230*/  @!P3 IMAD.MOV R26, RZ, RZ, -R26 ;  /* 0x000000ffff1ab224 */ /* 0x000fe200078e0a1a */
[----:B------:R-:W-:Y:S01]  /*13240*/  ISETP.GT.U32.AND P3, PT, R251, R178, PT ;  /* 0x000000b2fb00720c */ /* 0x000fe20003f64070 */
[----:B------:R-:W-:Y:S01]  /*13250*/  IMAD.HI.U32 R195, R93, R174, RZ ;  /* 0x000000ae5dc37227 */ /* 0x000fe200078e00ff */
[----:B------:R-:W-:-:S02]  /*13260*/  IADD3 R15, R248, 0x17c, RZ ;  /* 0x0000017cf80f7810 */ /* 0x000fc40007ffe0ff */
[----:B------:R1:W-:Y:S01]  /*13270*/  STL [R1+0x204], R26 ;  /* 0x0002041a01007387 */ /* 0x0003e20000100800 */
[--C-:B------:R-:W-:Y:S01]  /*13280*/  @!P4 IMAD.IADD R175, R175, 0x1, -R251.reuse ;  /* 0x00000001afafc824 */ /* 0x100fe200078e0afb */
[----:B------:R-:W-:Y:S01]  /*13290*/  IADD3 R195, -R195, RZ, RZ ;  /* 0x000000ffc3c37210 */ /* 0x000fe20007ffe1ff */
[----:B------:R-:W-:Y:S01]  /*132a0*/  IMAD.HI.U32 R190, R93, R196, RZ ;  /* 0x000000c45dbe7227 */ /* 0x000fe200078e00ff */
[----:B------:R-:W-:Y:S02]  /*132b0*/  STL [R1+0x257c], R16 ;  /* 0x00257c1001007387 */ /* 0x000fe40000100800 */
[----:B------:R-:W-:Y:S01]  /*132c0*/  ISETP.GT.U32.AND P4, PT, R251, R175, PT ;  /* 0x000000affb00720c */ /* 0x000fe20003f84070 */
[----:B------:R-:W-:Y:S01]  /*132d0*/  IMAD.HI.U32 R173, R93, R194, RZ ;  /* 0x000000c25dad7227 */ /* 0x000fe200078e00ff */
[----:B------:R-:W-:Y:S03]  /*132e0*/  STL [R1+0x2580], R15 ;  /* 0x0025800f01007387 */ /* 0x000fe60000100800 */
[----:B------:R-:W-:Y:S01]  /*132f0*/  @!P3 IMAD.IADD R178, R178, 0x1, -R251 ;  /* 0x00000001b2b2b824 */ /* 0x000fe200078e0afb */
[----:B------:R-:W-:Y:S01]  /*13300*/  ISETP.GE.AND P3, PT, R8, RZ, PT ;  /* 0x000000ff0800720c */ /* 0x000fe20003f66270 */
[----:B-1----:R-:W-:-:S02]  /*13310*/  IMAD.MOV.U32 R26, RZ, RZ, R177 ;  /* 0x000000ffff1a7224 */ /* 0x002fc400078e00b1 */
[----:B------:R-:W-:Y:S01]  /*13320*/  IMAD.MOV.U32 R8, RZ, RZ, R180 ;  /* 0x000000ffff087224 */ /* 0x000fe200078e00b4 */
[----:B------:R-:W-:Y:S01]  /*13330*/  IABS R180, R15 ;  /* 0x0000000f00b47213 */ /* 0x000fe20000000000 */
[----:B------:R-:W-:Y:S01]  /*13340*/  @!P5 IMAD.MOV R26, RZ, RZ, -R26 ;  /* 0x000000ffff1ad224 */ /* 0x000fe200078e0a1a */
[C---:B------:R-:W-:Y:S01]  /*13350*/  ISETP.GT.U32.AND P5, PT, R251.reuse, R178, PT ;  /* 0x000000b2fb00720c */ /* 0x040fe20003fa4070 */
[----:B------:R-:W-:Y:S02]  /*13360*/  @!P6 IMAD.MOV R8, RZ, RZ, -R8 ;  /* 0x000000ffff08e224 */ /* 0x000fe400078e0a08 */
[C---:B------:R-:W-:Y:S01]  /*13370*/  IMAD R174, R251.reuse, R195, R174 ;  /* 0x000000c3fbae7224 */ /* 0x040fe200078e02ae */
[----:B------:R-:W-:Y:S01]  /*13380*/  STL [R1+0x214], R26 ;  /* 0x0002141a01007387 */ /* 0x000fe20000100800 */
[----:B------:R-:W-:Y:S02]  /*13390*/  IMAD.MOV R190, RZ, RZ, -R190 ;  /* 0x000000ffffbe7224 */ /* 0x000fe400078e0abe */
[----:B------:R-:W-:Y:S01]  /*133a0*/  IMAD.MOV R173, RZ, RZ, -R173 ;  /* 0x000000ffffad7224 */ /* 0x000fe200078e0aad */
[----:B------:R1:W-:Y:S01]  /*133b0*/  STL [R1+0x210], R8 ;  /* 0x0002100801007387 */ /* 0x0003e20000100800 */
[C---:B------:R-:W-:Y:S01]  /*133c0*/  IMAD R196, R251.reuse, R190, R196 ;  /* 0x000000befbc47224 */ /* 0x040fe200078e02c4 */
[C---:B------:R-:W-:Y:S01]  /*133d0*/  ISETP.GT.U32.AND P6, PT, R251.reuse, R174, PT ;  /* 0x000000aefb00720c */ /* 0x040fe20003fc4070 */
[----:B------:R-:W-:Y:S01]  /*133e0*/  IMAD R194, R251, R173, R194 ;  /* 0x000000adfbc27224 */ /* 0x000fe200078e02c2 */
[----:B------:R-:W-:Y:S01]  /*133f0*/  IABS R173, R19 ;  /* 0x0000001300ad7213 */ /* 0x000fe20000000000 */
[----:B------:R-:W-:-:S02]  /*13400*/  @!P4 IMAD.IADD R175, R175, 0x1, -R251 ;  /* 0x00000001afafc824 */ /* 0x000fc400078e0afb */
[----:B------:R-:W-:Y:S01]  /*13410*/  @!P5 IMAD.IADD R178, R178, 0x1, -R251 ;  /* 0x00000001b2b2d824 */ /* 0x000fe200078e0afb */
[----:B------:R-:W-:Y:S01]  /*13420*/  ISETP.GT.U32.AND P4, PT, R251, R194, PT ;  /* 0x000000c2fb00720c */ /* 0x000fe20003f84070 */
[----:B------:R-:W-:Y:S01]  /*13430*/  IMAD.HI.U32 R171, R93, R173, RZ ;  /* 0x000000ad5dab7227 */ /* 0x000fe200078e00ff */
[----:B------:R-:W-:Y:S02]  /*13440*/  ISETP.GE.AND P5, PT, R7, RZ, PT ;  /* 0x000000ff0700720c */ /* 0x000fe40003fa6270 */
[----:B------:R-:W-:Y:S01]  /*13450*/  IADD3 R7, R248, 0x17e, RZ ;  /* 0x0000017ef8077810 */ /* 0x000fe20007ffe0ff */
[----:B-1----:R-:W-:Y:S02]  /*13460*/  IMAD.MOV.U32 R8, RZ, RZ, R179 ;  /* 0x000000ffff087224 */ /* 0x002fe400078e00b3 */
[----:B------:R-:W-:Y:S01]  /*13470*/  @!P6 IMAD.IADD R174, R174, 0x1, -R251 ;  /* 0x00000001aeaee824 */ /* 0x000fe200078e0afb */
[----:B------:R-:W-:Y:S01]  /*13480*/  ISETP.GE.AND P6, PT, R5, RZ, PT ;  /* 0x000000ff0500720c */ /* 0x000fe20003fc6270 */
[----:B------:R-:W-:Y:S01]  /*13490*/  @!P3 IMAD.MOV R8, RZ, RZ, -R8 ;  /* 0x000000ffff08b224 */ /* 0x000fe200078e0a08 */
[----:B------:R-:W-:Y:S01]  /*134a0*/  ISETP.GT.U32.AND P3, PT, R251, R196, PT ;  /* 0x000000c4fb00720c */ /* 0x000fe20003f64070 */
[----:B------:R-:W-:Y:S01]  /*134b0*/  IMAD.MOV.U32 R5, RZ, RZ, R178 ;  /* 0x000000ffff057224 */ /* 0x000fe200078e00b2 */
[----:B------:R-:W-:Y:S01]  /*134c0*/  IABS R178, R7 ;  /* 0x0000000700b27213 */ /* 0x000fe20000000000 */
[----:B------:R-:W-:Y:S01]  /*134d0*/  IMAD.MOV R171, RZ, RZ, -R171 ;  /* 0x000000ffffab7224 */ /* 0x000fe200078e0aab */
[----:B------:R1:W-:Y:S01]  /*134e0*/  STL [R1+0x20c], R8 ;  /* 0x00020c0801007387 */ /* 0x0003e20000100800 */
[----:B------:R-:W-:-:S02]  /*134f0*/  @!P4 IMAD.IADD R194, R194, 0x1, -R251 ;  /* 0x00000001c2c2c824 */ /* 0x000fc400078e0afb */
[----:B------:R-:W-:Y:S02]  /*13500*/  @!P5 IMAD.MOV R5, RZ, RZ, -R5 ;  /* 0x000000ffff05d224 */ /* 0x000fe400078e0a05 */
[C---:B------:R-:W-:Y:S01]  /*13510*/  IMAD R173, R251.reuse, R171, R173 ;  /* 0x000000abfbad7224 */ /* 0x040fe200078e02ad */
[C---:B------:R-:W-:Y:S01]  /*13520*/  ISETP.GT.U32.AND P4, PT, R251.reuse, R194, PT ;  /* 0x000000c2fb00720c */ /* 0x040fe20003f84070 */
[----:B------:R-:W-:Y:S02]  /*13530*/  IMAD.MOV.U32 R26, RZ, RZ, R175 ;  /* 0x000000ffff1a7224 */ /* 0x000fe400078e00af */
[--C-:B------:R-:W-:Y:S01]  /*13540*/  @!P3 IMAD.IADD R196, R196, 0x1, -R251.reuse ;  /* 0x00000001c4c4b824 */ /* 0x100fe200078e0afb */
[----:B------:R-:W-:Y:S01]  /*13550*/  ISETP.GT.U32.AND P3, PT, R251, R174, PT ;  /* 0x000000aefb00720c */ /* 0x000fe20003f64070 */
[----:B------:R-:W-:Y:S01]  /*13560*/  IMAD.HI.U32 R190, R93, R172, RZ ;  /* 0x000000ac5dbe7227 */ /* 0x000fe200078e00ff */
[----:B-1----:R-:W-:Y:S02]  /*13570*/  IADD3 R8, R248, 0x17d, RZ ;  /* 0x0000017df8087810 */ /* 0x002fe40007ffe0ff */
[C---:B------:R-:W-:Y:S01]  /*13580*/  ISETP.GT.U32.AND P5, PT, R251.reuse, R196, PT ;  /* 0x000000c4fb00720c */ /* 0x040fe20003fa4070 */
[----:B------:R-:W-:Y:S01]  /*13590*/  @!P6 IMAD.MOV R26, RZ, RZ, -R26 ;  /* 0x000000ffff1ae224 */ /* 0x000fe200078e0a1a */
[C---:B------:R-:W-:Y:S01]  /*135a0*/  ISETP.GT.U32.AND P6, PT, R251.reuse, R173, PT ;  /* 0x000000adfb00720c */ /* 0x040fe20003fc4070 */
[----:B------:R-:W-:Y:S01]  /*135b0*/  IMAD.MOV R190, RZ, RZ, -R190 ;  /* 0x000000ffffbe7224 */ /* 0x000fe200078e0abe */
[----:B------:R-:W-:Y:S01]  /*135c0*/  STL [R1+0x2578], R8 ;  /* 0x0025780801007387 */ /* 0x000fe20000100800 */
[--C-:B------:R-:W-:Y:S01]  /*135d0*/  @!P4 IMAD.IADD R194, R194, 0x1, -R251.reuse ;  /* 0x00000001c2c2c824 */ /* 0x100fe200078e0afb */
[----:B------:R-:W-:Y:S01]  /*135e0*/  ISETP.GE.AND P4, PT, R24, RZ, PT ;  /* 0x000000ff1800720c */ /* 0x000fe20003f86270 */
[----:B------:R-:W-:Y:S01]  /*135f0*/  IMAD R172, R251, R190, R172 ;  /* 0x000000befbac7224 */ /* 0x000fe200078e02ac */
[----:B------:R1:W-:Y:S01]  /*13600*/  STL [R1+0x208], R5 ;  /* 0x0002080501007387 */ /* 0x0003e20000100800 */
[----:B------:R-:W-:Y:S01]  /*13610*/  @!P3 IMAD.IADD R174, R174, 0x1, -R251 ;  /* 0x00000001aeaeb824 */ /* 0x000fe200078e0afb */
[----:B------:R-:W-:Y:S01]  /*13620*/  ISETP.GE.AND P3, PT, R25, RZ, PT ;  /* 0x000000ff1900720c */ /* 0x000fe20003f66270 */
[----:B------:R-:W-:Y:S01]  /*13630*/  IMAD.HI.U32 R171, R93, R176, RZ ;  /* 0x000000b05dab7227 */ /* 0x000fe200078e00ff */
[----:B------:R-:W-:Y:S01]  /*13640*/  STL [R1+0x2568], R7 ;  /* 0x0025680701007387 */ /* 0x000fe20000100800 */
[----:B------:R-:W-:-:S02]  /*13650*/  IADD3 R25, R248, 0x180, RZ ;  /* 0x00000180f8197810 */ /* 0x000fc40007ffe0ff */
[--C-:B------:R-:W-:Y:S01]  /*13660*/  @!P5 IMAD.IADD R196, R196, 0x1, -R251.reuse ;  /* 0x00000001c4c4d824 */ /* 0x100fe200078e0afb */
[----:B------:R-:W-:Y:S01]  /*13670*/  ISETP.GT.U32.AND P5, PT, R251, R172, PT ;  /* 0x000000acfb00720c */ /* 0x000fe20003fa4070 */
[----:B------:R-:W-:Y:S01]  /*13680*/  @!P6 IMAD.IADD R173, R173, 0x1, -R251 ;  /* 0x00000001adade824 */ /* 0x000fe200078e0afb */
[----:B------:R-:W-:Y:S01]  /*13690*/  ISETP.GE.AND P6, PT, R23, RZ, PT ;  /* 0x000000ff1700720c */ /* 0x000fe20003fc6270 */
[----:B------:R-:W-:Y:S01]  /*136a0*/  IMAD.MOV R171, RZ, RZ, -R171 ;  /* 0x000000ffffab7224 */ /* 0x000fe200078e0aab */
[----:B------:R-:W-:Y:S01]  /*136b0*/  MOV R23, R174 ;  /* 0x000000ae00177202 */ /* 0x000fe20000000f00 */
[----:B------:R-:W-:Y:S01]  /*136c0*/  IMAD.MOV.U32 R24, RZ, RZ, R196 ;  /* 0x000000ffff187224 */ /* 0x000fe200078e00c4 */
[----:B-1----:R-:W-:Y:S01]  /*136d0*/  IADD3 R5, R248, 0x17f, RZ ;  /* 0x0000017ff8057810 */ /* 0x002fe20007ffe0ff */
[C---:B------:R-:W-:Y:S01]  /*136e0*/  IMAD R176, R251.reuse, R171, R176 ;  /* 0x000000abfbb07224 */ /* 0x040fe200078e02b0 */
[----:B------:R-:W-:Y:S01]  /*136f0*/  IABS R171, R6 ;  /* 0x0000000600ab7213 */ /* 0x000fe20000000000 */
[----:B------:R-:W-:Y:S01]  /*13700*/  @!P3 IMAD.MOV R23, RZ, RZ, -R23 ;  /* 0x000000ffff17b224 */ /* 0x000fe200078e0a17 */
[----:B------:R-:W-:Y:S01]  /*13710*/  IABS R179, R8 ;  /* 0x0000000800b37213 */ /* 0x000fe20000000000 */
[----:B------:R-:W-:Y:S01]  /*13720*/  STL [R1+0x256c], R5 ;  /* 0x00256c0501007387 */ /* 0x000fe20000100800 */
[----:B------:R-:W-:Y:S01]  /*13730*/  @!P4 IMAD.MOV R24, RZ, RZ, -R24 ;  /* 0x000000ffff18c224 */ /* 0x000fe200078e0a18 */
[C---:B------:R-:W-:Y:S01]  /*13740*/  ISETP.GT.U32.AND P4, PT, R251.reuse, R176, PT ;  /* 0x000000b0fb00720c */ /* 0x040fe20003f84070 */
[----:B------:R-:W-:Y:S01]  /*13750*/  @!P5 IMAD.IADD R172, R172, 0x1, -R251 ;  /* 0x00000001acacd824 */ /* 0x000fe200078e0afb */
[----:B------:R-:W-:Y:S01]  /*13760*/  ISETP.GT.U32.AND P5, PT, R251, R173, PT ;  /* 0x000000adfb00720c */ /* 0x000fe20003fa4070 */
[----:B------:R-:W-:Y:S01]  /*13770*/  STL [R1+0x1dc], R26 ;  /* 0x0001dc1a01007387 */ /* 0x000fe20000100800 */
[----:B------:R-:W-:-:S02]  /*13780*/  IMAD.HI.U32 R192, R93, R171, RZ ;  /* 0x000000ab5dc07227 */ /* 0x000fc400078e00ff */
[----:B------:R-:W-:Y:S01]  /*13790*/  ISETP.GT.U32.AND P3, PT, R251, R172, PT ;  /* 0x000000acfb00720c */ /* 0x000fe20003f64070 */
[----:B------:R1:W-:Y:S01]  /*137a0*/  STL [R1+0x200], R23 ;  /* 0x0002001701007387 */ /* 0x0003e20000100800 */
[----:B------:R-:W-:-:S03]  /*137b0*/  IMAD.HI.U32 R190, R93, R170, RZ ;  /* 0x000000aa5dbe7227 */ /* 0x000fc600078e00ff */
[----:B------:R2:W-:Y:S01]  /*137c0*/  STL [R1+0x1ec], R24 ;  /* 0x0001ec1801007387 */ /* 0x0005e20000100800 */
[----:B------:R-:W-:Y:S02]  /*137d0*/  IMAD.MOV R192, RZ, RZ, -R192 ;  /* 0x000000ffffc07224 */ /* 0x000fe400078e0ac0 */
[----:B------:R-:W-:Y:S02]  /*137e0*/  IMAD.MOV R190, RZ, RZ, -R190 ;  /* 0x000000ffffbe7224 */ /* 0x000fe400078e0abe */
[----:B------:R-:W-:Y:S01]  /*137f0*/  @!P5 IMAD.IADD R173, R173, 0x1, -R251 ;  /* 0x00000001adadd824 */ /* 0x000fe200078e0afb */
[----:B------:R-:W-:Y:S01]  /*13800*/  ISETP.GE.AND P5, PT, R22, RZ, PT ;  /* 0x000000ff1600720c */ /* 0x000fe20003fa6270 */
[----:B-1----:R-:W-:Y:S01]  /*13810*/  IMAD.MOV.U32 R23, RZ, RZ, R194 ;  /* 0x000000ffff177224 */ /* 0x002fe200078e00c2 */
[----:B------:R-:W-:Y:S01]  /*13820*/  IABS R194, R25 ;  /* 0x0000001900c27213 */ /* 0x000fe20000000000 */
[----:B------:R-:W-:Y:S01]  /*13830*/  IMAD R171, R251, R192, R171 ;  /* 0x000000c0fbab7224 */ /* 0x000fe200078e02ab */
[----:B--2---:R-:W-:Y:S01]  /*13840*/  IADD3 R24, R248, 0x181, RZ ;  /* 0x00000181f8187810 */ /* 0x004fe20007ffe0ff */
[----:B------:R-:W-:Y:S01]  /*13850*/  @!P6 IMAD.MOV R23, RZ, RZ, -R23 ;  /* 0x000000ffff17e224 */ /* 0x000fe200078e0a17 */
[----:B------:R-:W-:Y:S01]  /*13860*/  ISETP.GE.AND P6, PT, R19, RZ, PT ;  /* 0x000000ff1300720c */ /* 0x000fe20003fc6270 */
[----:B------:R-:W-:Y:S01]  /*13870*/  @!P4 IMAD.IADD R176, R176, 0x1, -R251 ;  /* 0x00000001b0b0c824 */ /* 0x000fe200078e0afb */
[----:B------:R-:W-:Y:S01]  /*13880*/  IADD3 R19, R248, 0x182, RZ ;  /* 0x00000182f8137810 */ /* 0x000fe20007ffe0ff */
[C---:B------:R-:W-:Y:S01]  /*13890*/  IMAD R170, R251.reuse, R190, R170 ;  /* 0x000000befbaa7224 */ /* 0x040fe200078e02aa */
[----:B------:R1:W-:Y:S01]  /*138a0*/  STL [R1+0x1f4], R23 ;  /* 0x0001f41701007387 */ /* 0x0003e20000100800 */
[----:B------:R-:W-:Y:S01]  /*138b0*/  IMAD.MOV.U32 R22, RZ, RZ, R173 ;  /* 0x000000ffff167224 */ /* 0x000fe200078e00ad */
[C---:B------:R-:W-:Y:S01]  /*138c0*/  ISETP.GT.U32.AND P4, PT, R251.reuse, R176, PT ;  /* 0x000000b0fb00720c */ /* 0x040fe20003f84070 */
[----:B------:R-:W-:Y:S01]  /*138d0*/  @!P3 IMAD.IADD R172, R172, 0x1, -R251 ;  /* 0x00000001acacb824 */ /* 0x000fe200078e0afb */
[----:B------:R-:W-:Y:S01]  /*138e0*/  ISETP.GT.U32.AND P3, PT, R251, R171, PT ;  /* 0x000000abfb00720c */ /* 0x000fe20003f64070 */
[----:B------:R-:W-:Y:S01]  /*138f0*/  STL [R1+0x2554], R25 ;  /* 0x0025541901007387 */ /* 0x000fe20000100800 */
[----:B------:R-:W-:Y:S01]  /*13900*/  IMAD.MOV R189, RZ, RZ, -R189 ;  /* 0x000000ffffbd7224 */ /* 0x000fe200078e0abd */
[----:B------:R-:W-:Y:S01]  /*13910*/  IABS R192, R3 ;  /* 0x0000000300c07213 */ /* 0x000fe20000000000 */
[----:B------:R-:W-:Y:S01]  /*13920*/  IMAD.HI.U32 R186, R93, R191, RZ ;  /* 0x000000bf5dba7227 */ /* 0x000fe200078e00ff */
[----:B------:R-:W-:Y:S01]  /*13930*/  STL [R1+0x2558], R24 ;  /* 0x0025581801007387 */ /* 0x000fe20000100800 */
[----:B------:R-:W-:-:S02]  /*13940*/  IABS R190, R2 ;  /* 0x0000000200be7213 */ /* 0x000fc40000000000 */
[----:B------:R-:W-:Y:S01]  /*13950*/  @!P6 IMAD.MOV R22, RZ, RZ, -R22 ;  /* 0x000000ffff16e224 */ /* 0x000fe200078e0a16 */
[C---:B------:R-:W-:Y:S01]  /*13960*/  ISETP.GT.U32.AND P6, PT, R251.reuse, R170, PT ;  /* 0x000000aafb00720c */ /* 0x040fe20003fc4070 */
[----:B------:R-:W-:Y:S01]  /*13970*/  STL [R1+0x2560], R19 ;  /* 0x0025601301007387 */ /* 0x000fe20000100800 */
[----:B------:R-:W-:Y:S01]  /*13980*/  IMAD R193, R251, R189, R193 ;  /* 0x000000bdfbc17224 */ /* 0x000fe200078e02c1 */
[----:B-1----:R-:W-:Y:S01]  /*13990*/  IADD3 R23, R248, 0x185, RZ ;  /* 0x00000185f8177810 */ /* 0x002fe20007ffe0ff */
[--C-:B------:R-:W-:Y:S01]  /*139a0*/  @!P3 IMAD.IADD R171, R171, 0x1, -R251.reuse ;  /* 0x00000001ababb824 */ /* 0x100fe200078e0afb */
[----:B------:R1:W-:Y:S01]  /*139b0*/  STL [R1+0x1f8], R22 ;  /* 0x0001f81601007387 */ /* 0x0003e20000100800 */
[----:B------:R-:W-:Y:S01]  /*139c0*/  @!P4 IMAD.IADD R176, R176, 0x1, -R251 ;  /* 0x00000001b0b0c824 */ /* 0x000fe200078e0afb */
[----:B------:R-:W-:Y:S01]  /*139d0*/  ISETP.GT.U32.AND P4, PT, R251, R193, PT ;  /* 0x000000c1fb00720c */ /* 0x000fe20003f84070 */
[----:B------:R-:W-:Y:S01]  /*139e0*/  IMAD.HI.U32 R189, R93, R192, RZ ;  /* 0x000000c05dbd7227 */ /* 0x000fe200078e00ff */
[----:B------:R-:W-:-:S03]  /*139f0*/  ISETP.GT.U32.AND P3, PT, R251, R171, PT ;  /* 0x000000abfb00720c */ /* 0x000fc60003f64070 */
[----:B------:R-:W-:Y:S02]  /*13a00*/  IMAD.MOV R189, RZ, RZ, -R189 ;  /* 0x000000ffffbd7224 */ /* 0x000fe400078e0abd */
[--C-:B------:R-:W-:Y:S02]  /*13a10*/  @!P6 IMAD.IADD R170, R170, 0x1, -R251.reuse ;  /* 0x00000001aaaae824 */ /* 0x100fe400078e0afb */
[----:B-1----:R-:W-:Y:S02]  /*13a20*/  IMAD.MOV.U32 R22, RZ, RZ, R172 ;  /* 0x000000ffff167224 */ /* 0x002fe400078e00ac */
[C---:B------:R-:W-:Y:S01]  /*13a30*/  IMAD R192, R251.reuse, R189, R192 ;  /* 0x000000bdfbc07224 */ /* 0x040fe200078e02c0 */
[----:B------:R-:W-:Y:S01]  /*13a40*/  ISETP.GT.U32.AND P6, PT, R251, R170, PT ;  /* 0x000000aafb00720c */ /* 0x000fe20003fc4070 */
[----:B------:R-:W-:Y:S01]  /*13a50*/  @!P5 IMAD.MOV R22, RZ, RZ, -R22 ;  /* 0x000000ffff16d224 */ /* 0x000fe200078e0a16 */
[----:B------:R-:W-:Y:S01]  /*13a60*/  ISETP.GE.AND P5, PT, R13, RZ, PT ;  /* 0x000000ff0d00720c */ /* 0x000fe20003fa6270 */
[----:B------:R-:W-:Y:S01]  /*13a70*/  IMAD.MOV.U32 R13, RZ, RZ, R176 ;  /* 0x000000ffff0d7224 */ /* 0x000fe200078e00b0 */
[----:B------:R-:W-:Y:S01]  /*13a80*/  IABS R189, R21 ;  /* 0x0000001500bd7213 */ /* 0x000fe20000000000 */
[--C-:B------:R-:W-:Y:S01]  /*13a90*/  @!P4 IMAD.IADD R193, R193, 0x1, -R251.reuse ;  /* 0x00000001c1c1c824 */ /* 0x100fe200078e0afb */
[----:B------:R1:W-:Y:S01]  /*13aa0*/  STL [R1+0x1fc], R22 ;  /* 0x0001fc1601007387 */ /* 0x0003e20000100800 */
[----:B------:R-:W-:Y:S01]  /*13ab0*/  @!P3 IMAD.IADD R171, R171, 0x1, -R251 ;  /* 0x00000001ababb824 */ /* 0x000fe200078e0afb */
[----:B------:R-:W-:Y:S01]  /*13ac0*/  ISETP.GE.AND P3, PT, R4, RZ, PT ;  /* 0x000000ff0400720c */ /* 0x000fe20003f66270 */
[----:B------:R-:W-:Y:S01]  /*13ad0*/  IMAD.MOV R186, RZ, RZ, -R186 ;  /* 0x000000ffffba7224 */ /* 0x000fe200078e0aba */
[C---:B------:R-:W-:Y:S01]  /*13ae0*/  ISETP.GT.U32.AND P4, PT, R251.reuse, R193, PT ;  /* 0x000000c1fb00720c */ /* 0x040fe20003f84070 */
[----:B------:R-:W-:Y:S01]  /*13af0*/  IMAD.MOV.U32 R26, RZ, RZ, R171 ;  /* 0x000000ffff1a7224 */ /* 0x000fe200078e00ab */
[----:B------:R-:W-:Y:S01]  /*13b00*/  IADD3 R4, R248, 0x184, RZ ;  /* 0x00000184f8047810 */ /* 0x000fe20007ffe0ff */
[----:B------:R-:W-:Y:S01]  /*13b10*/  @!P6 IMAD.IADD R170, R170, 0x1, -R251 ;  /* 0x00000001aaaae824 */ /* 0x000fe200078e0afb */
[----:B------:R-:W-:Y:S01]  /*13b20*/  ISETP.GT.U32.AND P6, PT, R251, R192, PT ;  /* 0x000000c0fb00720c */ /* 0x000fe20003fc4070 */
[----:B------:R-:W-:Y:S01]  /*13b30*/  @!P5 IMAD.MOV R13, RZ, RZ, -R13 ;  /* 0x000000ffff0dd224 */ /* 0x000fe200078e0a0d */
[----:B------:R-:W-:Y:S01]  /*13b40*/  ISETP.GE.AND P5, PT, R6, RZ, PT ;  /* 0x000000ff0600720c */ /* 0x000fe20003fa6270 */
[----:B------:R-:W-:Y:S01]  /*13b50*/  IMAD.HI.U32 R195, R93, R190, RZ ;  /* 0x000000be5dc37227 */ /* 0x000fe200078e00ff */
[----:B------:R-:W-:-:S02]  /*13b60*/  IADD3 R6, R248, 0x183, RZ ;  /* 0x00000183f8067810 */ /* 0x000fc40007ffe0ff */
[----:B------:R2:W-:Y:S01]  /*13b70*/  STL [R1+0x1f0], R13 ;  /* 0x0001f00d01007387 */ /* 0x0005e20000100800 */
[----:B------:R-:W-:Y:S01]  /*13b80*/  IMAD R191, R251, R186, R191 ;  /* 0x000000bafbbf7224 */ /* 0x000fe200078e02bf */
[----:B-1----:R-:W-:Y:S01]  /*13b90*/  IADD3 R22, R248, 0x186, RZ ;  /* 0x00000186f8167810 */ /* 0x002fe20007ffe0ff */
[----:B------:R-:W-:Y:S01]  /*13ba0*/  IMAD.MOV R185, RZ, RZ, -R195 ;  /* 0x000000ffffb97224 */ /* 0x000fe200078e0ac3 */
[----:B------:R-:W-:Y:S01]  /*13bb0*/  IABS R195, R27 ;  /* 0x0000001b00c37213 */ /* 0x000fe20000000000 */
[--C-:B------:R-:W-:Y:S01]  /*13bc0*/  @!P4 IMAD.IADD R193, R193, 0x1, -R251.reuse ;  /* 0x00000001c1c1c824 */ /* 0x100fe200078e0afb */
[C---:B------:R-:W-:Y:S01]  /*13bd0*/  ISETP.GT.U32.AND P4, PT, R251.reuse, R191, PT ;  /* 0x000000bffb00720c */ /* 0x040fe20003f84070 */
[----:B------:R-:W-:Y:S01]  /*13be0*/  @!P6 IMAD.IADD R192, R192, 0x1, -R251 ;  /* 0x00000001c0c0e824 */ /* 0x000fe200078e0afb */
[----:B------:R-:W-:Y:S01]  /*13bf0*/  STL [R1+0x2540], R6 ;  /* 0x0025400601007387 */ /* 0x000fe20000100800 */
[----:B------:R-:W-:Y:S01]  /*13c00*/  @!P5 IMAD.MOV R26, RZ, RZ, -R26 ;  /* 0x000000ffff1ad224 */ /* 0x000fe200078e0a1a */
[----:B------:R-:W-:Y:S01]  /*13c10*/  ISETP.GE.AND P5, PT, R18, RZ, PT ;  /* 0x000000ff1200720c */ /* 0x000fe20003fa6270 */
[----:B--2---:R-:W-:Y:S01]  /*13c20*/  IMAD.MOV.U32 R13, RZ, RZ, R170 ;  /* 0x000000ffff0d7224 */ /* 0x004fe200078e00aa */
[C---:B------:R-:W-:Y:S01]  /*13c30*/  ISETP.GT.U32.AND P6, PT, R251.reuse, R192, PT ;  /* 0x000000c0fb00720c */ /* 0x040fe20003fc4070 */
[----:B------:R-:W-:Y:S01]  /*13c40*/  IMAD R190, R251, R185, R190 ;  /* 0x000000b9fbbe7224 */ /* 0x000fe200078e02be */
[----:B------:R-:W-:Y:S01]  /*13c50*/  STL [R1+0x2544], R4 ;  /* 0x0025440401007387 */ /* 0x000fe20000100800 */
[----:B------:R-:W-:Y:S01]  /*13c60*/  @!P3 IMAD.MOV R13, RZ, RZ, -R13 ;  /* 0x000000ffff0db224 */ /* 0x000fe200078e0a0d */
[----:B------:R-:W-:Y:S01]  /*13c70*/  ISETP.GE.AND P3, PT, R3, RZ, PT ;  /* 0x000000ff0300720c */ /* 0x000fe20003f66270 */
[----:B------:R-:W-:Y:S01]  /*13c80*/  IMAD.MOV.U32 R3, RZ, RZ, R193 ;  /* 0x000000ffff037224 */ /* 0x000fe200078e00c1 */
[----:B------:R-:W-:Y:S01]  /*13c90*/  STL [R1+0x254c], R23 ;  /* 0x00254c1701007387 */ /* 0x000fe20000100800 */
[----:B------:R-:W-:Y:S01]  /*13ca0*/  IMAD.HI.U32 R187, R93, R195, RZ ;  /* 0x000000c35dbb7227 */ /* 0x000fe200078e00ff */
[----:B------:R-:W-:-:S02]  /*13cb0*/  IADD3 R18, R248, 0x18a, RZ ;  /* 0x0000018af8127810 */ /* 0x000fc40007ffe0ff */
[----:B------:R-:W-:Y:S01]  /*13cc0*/  STL [R1+0x1e0], R26 ;  /* 0x0001e01a01007387 */ /* 0x000fe20000100800 */
[----:B------:R-:W-:Y:S01]  /*13cd0*/  @!P5 IMAD.MOV R3, RZ, RZ, -R3 ;  /* 0x000000ffff03d224 */ /* 0x000fe200078e0a03 */
[----:B------:R-:W-:Y:S01]  /*13ce0*/  ISETP.GT.U32.AND P5, PT, R251, R190, PT ;  /* 0x000000befb00720c */ /* 0x000fe20003fa4070 */
[----:B------:R-:W-:Y:S01]  /*13cf0*/  IMAD.MOV R187, RZ, RZ, -R187 ;  /* 0x000000ffffbb7224 */ /* 0x000fe200078e0abb */
[----:B------:R-:W-:Y:S01]  /*13d00*/  STL [R1+0x2550], R22 ;  /* 0x0025501601007387 */ /* 0x000fe20000100800 */
[----:B------:R-:W-:Y:S01]  /*13d10*/  @!P4 IMAD.IADD R191, R191, 0x1, -R251 ;  /* 0x00000001bfbfc824 */ /* 0x000fe200078e0afb */
[----:B------:R-:W-:Y:S01]  /*13d20*/  IABS R171, R23 ;  /* 0x0000001700ab7213 */ /* 0x000fe20000000000 */
[C---:B------:R-:W-:Y:S01]  /*13d30*/  IMAD R195, R251.reuse, R187, R195 ;  /* 0x000000bbfbc37224 */ /* 0x040fe200078e02c3 */
[----:B------:R1:W-:Y:S01]  /*13d40*/  STL [R1+0x1e4], R13 ;  /* 0x0001e40d01007387 */ /* 0x0003e20000100800 */
[--C-:B------:R-:W-:Y:S01]  /*13d50*/  @!P6 IMAD.IADD R192, R192, 0x1, -R251.reuse ;  /* 0x00000001c0c0e824 */ /* 0x100fe200078e0afb */
[----:B------:R-:W-:Y:S01]  /*13d60*/  ISETP.GT.U32.AND P4, PT, R251, R191, PT ;  /* 0x000000bffb00720c */ /* 0x000fe20003f84070 */
[----:B------:R-:W-:Y:S01]  /*13d70*/  IMAD.HI.U32 R186, R93, R189, RZ ;  /* 0x000000bd5dba7227 */ /* 0x000fe200078e00ff */
[----:B------:R-:W-:Y:S01]  /*13d80*/  ISETP.GT.U32.AND P6, PT, R251, R195, PT ;  /* 0x000000c3fb00720c */ /* 0x000fe20003fc4070 */
[----:B------:R2:W-:Y:S01]  /*13d90*/  STL [R1+0x1e8], R3 ;  /* 0x0001e80301007387 */ /* 0x0005e20000100800 */
[----:B------:R-:W-:Y:S01]  /*13da0*/  IABS R187, R17 ;  /* 0x0000001100bb7213 */ /* 0x000fe20000000000 */
[----:B------:R-:W-:Y:S01]  /*13db0*/  @!P5 IMAD.IADD R190, R190, 0x1, -R251 ;  /* 0x00000001bebed824 */ /* 0x000fe200078e0afb */
[----:B------:R-:W-:Y:S01]  /*13dc0*/  IABS R170, R22 ;  /* 0x0000001600aa7213 */ /* 0x000fe20000000000 */
[----:B------:R-:W-:Y:S01]  /*13dd0*/  IMAD.HI.U32 R185, R93, R188, RZ ;  /* 0x000000bc5db97227 */ /* 0x000fe200078e00ff */
[----:B-1----:R-:W-:-:S02]  /*13de0*/  IADD3 R13, R248, 0x187, RZ ;  /* 0x00000187f80d7810 */ /* 0x002fc40007ffe0ff */
[----:B------:R-:W-:Y:S01]  /*13df0*/  ISETP.GT.U32.AND P5, PT, R251, R190, PT ;  /* 0x000000befb00720c */ /* 0x000fe20003fa4070 */
[----:B------:R-:W-:Y:S02]  /*13e00*/  IMAD.MOV R186, RZ, RZ, -R186 ;  /* 0x000000ffffba7224 */ /* 0x000fe400078e0aba */
[----:B------:R-:W-:Y:S01]  /*13e10*/  @!P4 IMAD.IADD R191, R191, 0x1, -R251 ;  /* 0x00000001bfbfc824 */ /* 0x000fe200078e0afb */
[----:B------:R-:W-:Y:S01]  /*13e20*/  ISETP.GE.AND P4, PT, R11, RZ, PT ;  /* 0x000000ff0b00720c */ /* 0x000fe20003f86270 */
[----:B--2---:R-:W-:Y:S01]  /*13e30*/  IMAD.MOV.U32 R3, RZ, RZ, R192 ;  /* 0x000000ffff037224 */ /* 0x004fe200078e00c0 */
[----:B------:R-:W-:Y:S01]  /*13e40*/  @!P6 IADD3 R195, R195, -R251, RZ ;  /* 0x800000fbc3c3e210 */ /* 0x000fe20007ffe0ff */
[----:B------:R-:W-:Y:S01]  /*13e50*/  IMAD.MOV R185, RZ, RZ, -R185 ;  /* 0x000000ffffb97224 */ /* 0x000fe200078e0ab9 */
        /* <DEDUP_REMOVED lines=9> */
[----:B------:R-:W-:Y:S01]  /*13ef0*/  IMAD.MOV.U32 R28, RZ, RZ, R191 ;  /* 0x000000ffff1c7224 */ /* 0x000fe200078e00bf */
[----:B------:R1:W-:Y:S01]  /*13f00*/  STL [R1+0x1cc], R3 ;  /* 0x0001cc0301007387 */ /* 0x0003e20000100800 */
[----:B------:R-:W-:Y:S01]  /*13f10*/  IMAD.MOV.U32 R26, RZ, RZ, R190 ;  /* 0x000000ffff1a7224 */ /* 0x000fe200078e00be */
[C---:B------:R-:W-:Y:S01]  /*13f20*/  IADD3 R11, R248.reuse, 0x188, RZ ;  /* 0x00000188f80b7810 */ /* 0x040fe20007ffe0ff */
[----:B------:R-:W-:Y:S01]  /*13f30*/  IMAD.HI.U32 R182, R93, R187, RZ ;  /* 0x000000bb5db67227 */ /* 0x000fe200078e00ff */
[C---:B------:R-:W-:Y:S01]  /*13f40*/  IADD3 R2, R248.reuse, 0x18b, RZ ;  /* 0x0000018bf8027810 */ /* 0x040fe20007ffe0ff */
[----:B------:R-:W-:Y:S01]  /*13f50*/  STL [R1+0x2524], R13 ;  /* 0x0025240d01007387 */ /* 0x000fe20000100800 */
[----:B------:R-:W-:Y:S01]  /*13f60*/  IABS R190, R13 ;  /* 0x0000000d00be7213 */ /* 0x000fe20000000000 */
[----:B------:R-:W-:Y:S01]  /*13f70*/  @!P4 IMAD.MOV R28, RZ, RZ, -R28 ;  /* 0x000000ffff1cc224 */ /* 0x000fe200078e0a1c */
[----:B------:R-:W-:Y:S01]  /*13f80*/  ISETP.GE.AND P4, PT, R27, RZ, PT ;  /* 0x000000ff1b00720c */ /* 0x000fe20003f86270 */
[----:B------:R-:W-:Y:S01]  /*13f90*/  @!P6 IMAD.MOV R26, RZ, RZ, -R26 ;  /* 0x000000ffff1ae224 */ /* 0x000fe200078e0a1a */
[----:B------:R-:W-:Y:S01]  /*13fa0*/  ISETP.GT.U32.AND P6, PT, R251, R188, PT ;  /* 0x000000bcfb00720c */ /* 0x000fe20003fc4070 */
[----:B------:R-:W-:Y:S01]  /*13fb0*/  IMAD.MOV R182, RZ, RZ, -R182 ;  /* 0x000000ffffb67224 */ /* 0x000fe200078e0ab6 */
[----:B-1----:R-:W-:Y:S01]  /*13fc0*/  IADD3 R3, R248, 0x189, RZ ;  /* 0x00000189f8037810 */ /* 0x002fe20007ffe0ff */
[----:B------:R-:W-:Y:S01]  /*13fd0*/  @!P3 IMAD.IADD R195, R195, 0x1, -R251 ;  /* 0x00000001c3c3b824 */ /* 0x000fe200078e0afb */
[----:B------:R-:W-:Y:S01]  /*13fe0*/  ISETP.GE.AND P3, PT, R21, RZ, PT ;  /* 0x000000ff1500720c */ /* 0x000fe20003f66270 */
[----:B------:R-:W-:Y:S01]  /*13ff0*/  IMAD R187, R251, R182, R187 ;  /* 0x000000b6fbbb7224 */ /* 0x000fe200078e02bb */
[----:B------:R-:W-:Y:S01]  /*14000*/  STL [R1+0x252c], R11 ;  /* 0x00252c0b01007387 */ /* 0x000fe20000100800 */
[----:B------:R-:W-:Y:S01]  /*14010*/  @!P5 IMAD.IADD R189, R189, 0x1, -R251 ;  /* 0x00000001bdbdd824 */ /* 0x000fe200078e0afb */
[----:B------:R-:W-:Y:S01]  /*14020*/  IABS R191, R11 ;  /* 0x0000000b00bf7213 */ /* 0x000fe20000000000 */
[----:B------:R-:W-:Y:S01]  /*14030*/  IMAD.MOV.U32 R21, RZ, RZ, R195 ;  /* 0x000000ffff157224 */ /* 0x000fe200078e00c3 */
[----:B------:R-:W-:Y:S01]  /*14040*/  ISETP.GT.U32.AND P5, PT, R251, R187, PT ;  /* 0x000000bbfb00720c */ /* 0x000fe20003fa4070 */
[----:B------:R-:W-:Y:S01]  /*14050*/  IMAD.HI.U32 R184, R93, R186, RZ ;  /* 0x000000ba5db87227 */ /* 0x000fe200078e00ff */
[----:B------:R-:W-:Y:S01]  /*14060*/  STL [R1+0x2530], R3 ;  /* 0x0025300301007387 */ /* 0x000fe20000100800 */
[----:B------:R-:W-:-:S02]  /*14070*/  IABS R192, R3 ;  /* 0x0000000300c07213 */ /* 0x000fc40000000000 */
[----:B------:R-:W-:Y:S01]  /*14080*/  @!P6 IMAD.IADD R188, R188, 0x1, -R251 ;  /* 0x00000001bcbce824 */ /* 0x000fe200078e0afb */
[----:B------:R-:W-:Y:S01]  /*14090*/  STL [R1+0x2538], R18 ;  /* 0x0025381201007387 */ /* 0x000fe20000100800 */
[----:B------:R-:W-:Y:S01]  /*140a0*/  @!P4 IMAD.MOV R21, RZ, RZ, -R21 ;  /* 0x000000ffff15c224 */ /* 0x000fe200078e0a15 */
[----:B------:R-:W-:Y:S01]  /*140b0*/  ISETP.GT.U32.AND P4, PT, R251, R189, PT ;  /* 0x000000bdfb00720c */ /* 0x000fe20003f84070 */
[----:B------:R-:W-:Y:S01]  /*140c0*/  IMAD.HI.U32 R182, R93, R185, RZ ;  /* 0x000000b95db67227 */ /* 0x000fe200078e00ff */
[----:B------:R-:W-:Y:S01]  /*140d0*/  ISETP.GT.U32.AND P6, PT, R251, R188, PT ;  /* 0x000000bcfb00720c */ /* 0x000fe20003fc4070 */
[----:B------:R-:W-:Y:S02]  /*140e0*/  STL [R1+0x2534], R2 ;  /* 0x0025340201007387 */ /* 0x000fe40000100800 */
[----:B------:R-:W-:Y:S01]  /*140f0*/  IMAD.MOV R183, RZ, RZ, -R184 ;  /* 0x000000ffffb77224 */ /* 0x000fe200078e0ab8 */
[----:B------:R-:W-:Y:S01]  /*14100*/  IADD3 R182, -R182, RZ, RZ ;  /* 0x000000ffb6b67210 */ /* 0x000fe20007ffe1ff */
[----:B------:R-:W-:Y:S01]  /*14110*/  @!P5 IMAD.IADD R187, R187, 0x1, -R251 ;  /* 0x00000001bbbbd824 */ /* 0x000fe200078e0afb */
[----:B------:R-:W-:Y:S01]  /*14120*/  IABS R184, R0 ;  /* 0x0000000000b87213 */ /* 0x000fe20000000000 */
[C---:B------:R-:W-:Y:S01]  /*14130*/  IMAD R186, R251.reuse, R183, R186 ;  /* 0x000000b7fbba7224 */ /* 0x040fe200078e02ba */
[----:B------:R-:W-:Y:S01]  /*14140*/  IABS R183, R20 ;  /* 0x0000001400b77213 */ /* 0x000fe20000000000 */
[C---:B------:R-:W-:Y:S01]  /*14150*/  IMAD R185, R251.reuse, R182, R185 ;  /* 0x000000b6fbb97224 */ /* 0x040fe200078e02b9 */
[----:B------:R-:W-:Y:S01]  /*14160*/  ISETP.GT.U32.AND P5, PT, R251, R187, PT ;  /* 0x000000bbfb00720c */ /* 0x000fe20003fa4070 */
[--C-:B------:R-:W-:Y:S01]  /*14170*/  @!P4 IMAD.IADD R189, R189, 0x1, -R251.reuse ;  /* 0x00000001bdbdc824 */ /* 0x100fe200078e0afb */
[C---:B------:R-:W-:Y:S01]  /*14180*/  ISETP.GT.U32.AND P4, PT, R251.reuse, R186, PT ;  /* 0x000000bafb00720c */ /* 0x040fe20003f84070 */
[--C-:B------:R-:W-:Y:S01]  /*14190*/  @!P6 IMAD.IADD R188, R188, 0x1, -R251.reuse ;  /* 0x00000001bcbce824 */ /* 0x100fe200078e0afb */
[----:B------:R-:W-:Y:S01]  /*141a0*/  ISETP.GT.U32.AND P6, PT, R251, R185, PT ;  /* 0x000000b9fb00720c */ /* 0x000fe20003fc4070 */
[C---:B------:R-:W-:Y:S01]  /*141b0*/  IMAD.HI.U32 R182, R93.reuse, R184, RZ ;  /* 0x000000b85db67227 */ /* 0x040fe200078e00ff */
[----:B------:R-:W-:Y:S03]  /*141c0*/  STL [R1+0x1d0], R28 ;  /* 0x0001d01c01007387 */ /* 0x000fe60000100800 */
[----:B------:R-:W-:Y:S01]  /*141d0*/  IMAD.HI.U32 R181, R93, R183, RZ ;  /* 0x000000b75db57227 */ /* 0x000fe200078e00ff */
[----:B------:R-:W-:Y:S03]  /*141e0*/  STL [R1+0x1d8], R26 ;  /* 0x0001d81a01007387 */ /* 0x000fe60000100800 */
[--C-:B------:R-:W-:Y:S01]  /*141f0*/  @!P5 IMAD.IADD R187, R187, 0x1, -R251.reuse ;  /* 0x00000001bbbbd824 */ /* 0x100fe200078e0afb */
[----:B------:R-:W-:Y:S01]  /*14200*/  ISETP.GE.AND P5, PT, R10, RZ, PT ;  /* 0x000000ff0a00720c */ /* 0x000fe20003fa6270 */
[--C-:B------:R-:W-:Y:S01]  /*14210*/  @!P4 IMAD.IADD R186, R186, 0x1, -R251.reuse ;  /* 0x00000001babac824 */ /* 0x100fe200078e0afb */
[----:B------:R-:W-:Y:S01]  /*14220*/  ISETP.GE.AND P4, PT, R17, RZ, PT ;  /* 0x000000ff1100720c */ /* 0x000fe20003f86270 */
[----:B------:R-:W-:Y:S01]  /*14230*/  @!P6 IMAD.IADD R185, R185, 0x1, -R251 ;  /* 0x00000001b9b9e824 */ /* 0x000fe200078e0afb */
[----:B------:R1:W-:Y:S01]  /*14240*/  STL [R1+0x1d4], R21 ;  /* 0x0001d41501007387 */ /* 0x0003e20000100800 */
[----:B------:R-:W-:Y:S01]  /*14250*/  IMAD.MOV R182, RZ, RZ, -R182 ;  /* 0x000000ffffb67224 */ /* 0x000fe200078e0ab6 */
[C---:B------:R-:W-:Y:S01]  /*14260*/  ISETP.GT.U32.AND P6, PT, R251.reuse, R186, PT ;  /* 0x000000bafb00720c */ /* 0x040fe20003fc4070 */
[----:B------:R-:W-:Y:S01]  /*14270*/  IMAD.MOV R181, RZ, RZ, -R181 ;  /* 0x000000ffffb57224 */ /* 0x000fe200078e0ab5 */
[----:B------:R-:W-:Y:S01]  /*14280*/  IADD3 R17, R248, 0x18c, RZ ;  /* 0x0000018cf8117810 */ /* 0x000fe20007ffe0ff */
[----:B------:R-:W-:Y:S01]  /*14290*/  IMAD R184, R251, R182, R184 ;  /* 0x000000b6fbb87224 */ /* 0x000fe200078e02b8 */
[----:B------:R-:W-:Y:S01]  /*142a0*/  IABS R182, R14 ;  /* 0x0000000e00b67213 */ /* 0x000fe20000000000 */
[----:B------:R-:W-:-:S02]  /*142b0*/  IMAD.MOV.U32 R27, RZ, RZ, R188 ;  /* 0x000000ffff1b7224 */ /* 0x000fc400078e00bc */
[C---:B------:R-:W-:Y:S01]  /*142c0*/  IMAD R183, R251.reuse, R181, R183 ;  /* 0x000000b5fbb77224 */ /* 0x040fe200078e02b7 */
[----:B------:R-:W-:Y:S01]  /*142d0*/  IABS R181, R16 ;  /* 0x0000001000b57213 */ /* 0x000fe20000000000 */
[----:B------:R-:W-:Y:S01]  /*142e0*/  IMAD.MOV.U32 R10, RZ, RZ, R189 ;  /* 0x000000ffff0a7224 */ /* 0x000fe200078e00bd */
[----:B-1----:R-:W-:Y:S01]  /*142f0*/  IADD3 R21, R248, 0x18d, RZ ;  /* 0x0000018df8157810 */ /* 0x002fe20007ffe0ff */
[----:B------:R-:W-:Y:S01]  /*14300*/  @!P5 IMAD.MOV R27, RZ, RZ, -R27 ;  /* 0x000000ffff1bd224 */ /* 0x000fe200078e0a1b */
[C---:B------:R-:W-:Y:S01]  /*14310*/  ISETP.GT.U32.AND P5, PT, R251.reuse, R184, PT ;  /* 0x000000b8fb00720c */ /* 0x040fe20003fa4070 */
[----:B------:R-:W-:Y:S01]  /*14320*/  IMAD.MOV.U32 R26, RZ, RZ, R187 ;  /* 0x000000ffff1a7224 */ /* 0x000fe200078e00bb */
[----:B------:R-:W-:Y:S01]  /*14330*/  IABS R187, R17 ;  /* 0x0000001100bb7213 */ /* 0x000fe20000000000 */
[----:B------:R-:W-:Y:S01]  /*14340*/  @!P3 IMAD.MOV R10, RZ, RZ, -R10 ;  /* 0x000000ffff0ab224 */ /* 0x000fe200078e0a0a */
[C---:B------:R-:W-:Y:S01]  /*14350*/  ISETP.GT.U32.AND P3, PT, R251.reuse, R185, PT ;  /* 0x000000b9fb00720c */ /* 0x040fe20003f64070 */
[----:B------:R-:W-:Y:S01]  /*14360*/  @!P6 IMAD.IADD R186, R186, 0x1, -R251 ;  /* 0x00000001babae824 */ /* 0x000fe200078e0afb */
[----:B------:R-:W-:Y:S01]  /*14370*/  ISETP.GT.U32.AND P6, PT, R251, R183, PT ;  /* 0x000000b7fb00720c */ /* 0x000fe20003fc4070 */
[----:B------:R-:W-:Y:S01]  /*14380*/  IMAD.HI.U32 R177, R93, R182, RZ ;  /* 0x000000b65db17227 */ /* 0x000fe200078e00ff */
[----:B------:R1:W-:Y:S01]  /*14390*/  STL [R1+0x1c8], R10 ;  /* 0x0001c80a01007387 */ /* 0x0003e20000100800 */
[----:B------:R-:W-:-:S02]  /*143a0*/  IABS R189, R21 ;  /* 0x0000001500bd7213 */ /* 0x000fc40000000000 */
[----:B------:R-:W-:Y:S01]  /*143b0*/  @!P4 IMAD.MOV R26, RZ, RZ, -R26 ;  /* 0x000000ffff1ac224 */ /* 0x000fe200078e0a1a */
[----:B------:R-:W-:Y:S01]  /*143c0*/  ISETP.GE.AND P4, PT, R12, RZ, PT ;  /* 0x000000ff0c00720c */ /* 0x000fe20003f86270 */
[----:B------:R-:W-:Y:S01]  /*143d0*/  IMAD.MOV R177, RZ, RZ, -R177 ;  /* 0x000000ffffb17224 */ /* 0x000fe200078e0ab1 */
[----:B------:R-:W-:Y:S01]  /*143e0*/  STL [R1+0x250c], R17 ;  /* 0x00250c1101007387 */ /* 0x000fe20000100800 */
[----:B------:R-:W-:Y:S01]  /*143f0*/  @!P5 IMAD.IADD R184, R184, 0x1, -R251 ;  /* 0x00000001b8b8d824 */ /* 0x000fe200078e0afb */
[----:B------:R-:W-:Y:S01]  /*14400*/  ISETP.GE.AND P5, PT, R9, RZ, PT ;  /* 0x000000ff0900720c */ /* 0x000fe20003fa6270 */
[----:B------:R-:W-:Y:S01]  /*14410*/  IMAD R182, R251, R177, R182 ;  /* 0x000000b1fbb67224 */ /* 0x000fe200078e02b6 */
[C---:B-1----:R-:W-:Y:S01]  /*14420*/  IADD3 R10, R248.reuse, 0x18e, RZ ;  /* 0x0000018ef80a7810 */ /* 0x042fe20007ffe0ff */
[----:B------:R-:W-:Y:S01]  /*14430*/  IMAD.MOV.U32 R9, RZ, RZ, R186 ;  /* 0x000000ffff097224 */ /* 0x000fe200078e00ba */
[----:B------:R-:W-:Y:S01]  /*14440*/  STL [R1+0x2518], R21 ;  /* 0x0025181501007387 */ /* 0x000fe20000100800 */
[----:B------:R-:W-:Y:S01]  /*14450*/  IMAD.HI.U32 R197, R93, R181, RZ ;  /* 0x000000b55dc57227 */ /* 0x000fe200078e00ff */
[----:B------:R-:W-:-:S02]  /*14460*/  IADD3 R12, R248, 0x18f, RZ ;  /* 0x0000018ff80c7810 */ /* 0x000fc40007ffe0ff */
[----:B------:R-:W-:Y:S01]  /*14470*/  STL [R1+0x2514], R10 ;  /* 0x0025140a01007387 */ /* 0x000fe20000100800 */
[--C-:B------:R-:W-:Y:S01]  /*14480*/  @!P3 IMAD.IADD R185, R185, 0x1, -R251.reuse ;  /* 0x00000001b9b9b824 */ /* 0x100fe200078e0afb */
[----:B------:R-:W-:Y:S01]  /*14490*/  ISETP.GT.U32.AND P3, PT, R251, R182, PT ;  /* 0x000000b6fb00720c */ /* 0x000fe20003f64070 */
[----:B------:R-:W-:Y:S01]  /*144a0*/  @!P6 IMAD.IADD R183, R183, 0x1, -R251 ;  /* 0x00000001b7b7e824 */ /* 0x000fe200078e0afb */
[----:B------:R-:W-:Y:S01]  /*144b0*/  STL [R1+0x1c4], R27 ;  /* 0x0001c41b01007387 */ /* 0x000fe20000100800 */
[----:B------:R-:W-:Y:S01]  /*144c0*/  @!P4 IMAD.MOV R9, RZ, RZ, -R9 ;  /* 0x000000ffff09c224 */ /* 0x000fe200078e0a09 */
[C---:B------:R-:W-:Y:S01]  /*144d0*/  ISETP.GT.U32.AND P4, PT, R251.reuse, R184, PT ;  /* 0x000000b8fb00720c */ /* 0x040fe20003f84070 */
[----:B------:R-:W-:Y:S01]  /*144e0*/  IMAD.MOV R197, RZ, RZ, -R197 ;  /* 0x000000ffffc57224 */ /* 0x000fe200078e0ac5 */
[----:B------:R-:W-:Y:S01]  /*144f0*/  ISETP.GT.U32.AND P6, PT, R251, R183, PT ;  /* 0x000000b7fb00720c */ /* 0x000fe20003fc4070 */
[----:B------:R-:W-:Y:S01]  /*14500*/  STL [R1+0x1c0], R26 ;  /* 0x0001c01a01007387 */ /* 0x000fe20000100800 */
[----:B------:R-:W-:Y:S01]  /*14510*/  IMAD.HI.U32 R177, R93, R180, RZ ;  /* 0x000000b45db17227 */ /* 0x000fe200078e00ff */
[----:B------:R-:W-:-:S02]  /*14520*/  IABS R188, R10 ;  /* 0x0000000a00bc7213 */ /* 0x000fc40000000000 */
[----:B------:R1:W-:Y:S01]  /*14530*/  STL [R1+0x1bc], R9 ;  /* 0x0001bc0901007387 */ /* 0x0003e20000100800 */
[C---:B------:R-:W-:Y:S02]  /*14540*/  IMAD R181, R251.reuse, R197, R181 ;  /* 0x000000c5fbb57224 */ /* 0x040fe400078e02b5 */
[----:B------:R-:W-:Y:S02]  /*14550*/  @!P3 IMAD.IADD R182, R182, 0x1, -R251 ;  /* 0x00000001b6b6b824 */ /* 0x000fe400078e0afb */
[----:B------:R-:W-:Y:S02]  /*14560*/  IMAD.MOV R177, RZ, RZ, -R177 ;  /* 0x000000ffffb17224 */ /* 0x000fe400078e0ab1 */
[--C-:B------:R-:W-:Y:S01]  /*14570*/  @!P4 IMAD.IADD R184, R184, 0x1, -R251.reuse ;  /* 0x00000001b8b8c824 */ /* 0x100fe200078e0afb */
[----:B------:R-:W-:Y:S01]  /*14580*/  ISETP.GT.U32.AND P3, PT, R251, R182, PT ;  /* 0x000000b6fb00720c */ /* 0x000fe20003f64070 */
[----:B------:R-:W-:Y:S01]  /*14590*/  @!P6 IMAD.IADD R183, R183, 0x1, -R251 ;  /* 0x00000001b7b7e824 */ /* 0x000fe200078e0afb */
[----:B------:R-:W-:Y:S01]  /*145a0*/  ISETP.GE.AND P6, PT, R0, RZ, PT ;  /* 0x000000ff0000720c */ /* 0x000fe20003fc6270 */
[----:B-1----:R-:W-:Y:S01]  /*145b0*/  IMAD.MOV.U32 R9, RZ, RZ, R185 ;  /* 0x000000ffff097224 */ /* 0x002fe200078e00b9 */
[----:B------:R-:W-:Y:S01]  /*145c0*/  IADD3 R0, R248, 0x191, RZ ;  /* 0x00000191f8007810 */ /* 0x000fe20007ffe0ff */
[C---:B------:R-:W-:Y:S01]  /*145d0*/  IMAD R180, R251.reuse, R177, R180 ;  /* 0x000000b1fbb47224 */ /* 0x040fe200078e02b4 */
[----:B------:R-:W-:Y:S01]  /*145e0*/  IABS R177, R5 ;  /* 0x0000000500b17213 */ /* 0x000fe20000000000 */
[----:B------:R-:W-:Y:S01]  /*145f0*/  @!P5 IMAD.MOV R9, RZ, RZ, -R9 ;  /* 0x000000ffff09d224 */ /* 0x000fe200078e0a09 */
[----:B------:R-:W-:Y:S01]  /*14600*/  ISETP.GT.U32.AND P5, PT, R251, R181, PT ;  /* 0x000000b5fb00720c */ /* 0x000fe20003fa4070 */
[----:B------:R-:W-:Y:S01]  /*14610*/  IMAD.HI.U32 R175, R93, R179, RZ ;  /* 0x000000b35daf7227 */ /* 0x000fe200078e00ff */
[----:B------:R-:W-:-:S02]  /*14620*/  ISETP.GT.U32.AND P4, PT, R251, R180, PT ;  /* 0x000000b4fb00720c */ /* 0x000fc40003f84070 */
[----:B------:R1:W-:Y:S01]  /*14630*/  STL [R1+0x1b8], R9 ;  /* 0x0001b80901007387 */ /* 0x0003e20000100800 */
[----:B------:R-:W-:Y:S01]  /*14640*/  @!P3 IMAD.IADD R182, R182, 0x1, -R251 ;  /* 0x00000001b6b6b824 */ /* 0x000fe200078e0afb */
[----:B------:R-:W-:Y:S01]  /*14650*/  ISETP.GE.AND P3, PT, R20, RZ, PT ;  /* 0x000000ff1400720c */ /* 0x000fe20003f66270 */
[----:B------:R-:W-:Y:S01]  /*14660*/  IMAD.MOV R175, RZ, RZ, -R175 ;  /* 0x000000ffffaf7224 */ /* 0x000fe200078e0aaf */
[----:B------:R-:W-:Y:S01]  /*14670*/  STL [R1+0x24fc], R12 ;  /* 0x0024fc0c01007387 */ /* 0x000fe20000100800 */
[----:B------:R-:W-:Y:S02]  /*14680*/  IMAD.MOV.U32 R20, RZ, RZ, R183 ;  /* 0x000000ffff147224 */ /* 0x000fe400078e00b7 */
[----:B------:R-:W-:Y:S02]  /*14690*/  IMAD R179, R251, R175, R179 ;  /* 0x000000affbb37224 */ /* 0x000fe400078e02b3 */
[----:B------:R-:W-:Y:S01]  /*146a0*/  @!P5 IADD3 R181, R181, -R251, RZ ;  /* 0x800000fbb5b5d210 */ /* 0x000fe20007ffe0ff */
[----:B------:R-:W-:Y:S01]  /*146b0*/  IMAD.HI.U32 R175, R93, R178, RZ ;  /* 0x000000b25daf7227 */ /* 0x000fe200078e00ff */
[----:B------:R-:W-:-:S02]  /*146c0*/  ISETP.GE.AND P5, PT, R14, RZ, PT ;  /* 0x000000ff0e00720c */ /* 0x000fc40003fa6270 */
[----:B-1----:R-:W-:Y:S01]  /*146d0*/  IADD3 R9, R248, 0x190, RZ ;  /* 0x00000190f8097810 */ /* 0x002fe20007ffe0ff */
[----:B------:R-:W-:Y:S02]  /*146e0*/  IMAD.MOV.U32 R14, RZ, RZ, R184 ;  /* 0x000000ffff0e7224 */ /* 0x000fe400078e00b8 */
[----:B------:R-:W-:Y:S01]  /*146f0*/  @!P4 IMAD.IADD R180, R180, 0x1, -R251 ;  /* 0x00000001b4b4c824 */ /* 0x000fe200078e0afb */
[C---:B------:R-:W-:Y:S01]  /*14700*/  ISETP.GT.U32.AND P4, PT, R251.reuse, R181, PT ;  /* 0x000000b5fb00720c */ /* 0x040fe20003f84070 */
[----:B------:R-:W-:Y:S01]  /*14710*/  @!P6 IMAD.MOV R14, RZ, RZ, -R14 ;  /* 0x000000ffff0ee224 */ /* 0x000fe200078e0a0e */
[----:B------:R-:W-:Y:S01]  /*14720*/  STL [R1+0x2500], R9 ;  /* 0x0025000901007387 */ /* 0x000fe20000100800 */
[----:B------:R-:W-:Y:S01]  /*14730*/  IMAD.MOV R175, RZ, RZ, -R175 ;  /* 0x000000ffffaf7224 */ /* 0x000fe200078e0aaf */
[C---:B------:R-:W-:Y:S01]  /*14740*/  ISETP.GT.U32.AND P6, PT, R251.reuse, R180, PT ;  /* 0x000000b4fb00720c */ /* 0x040fe20003fc4070 */
[----:B------:R-:W-:Y:S01]  /*14750*/  @!P3 IMAD.MOV R20, RZ, RZ, -R20 ;  /* 0x000000ffff14b224 */ /* 0x000fe200078e0a14 */
[----:B------:R-:W-:Y:S01]  /*14760*/  STL [R1+0x2508], R0 ;  /* 0x0025080001007387 */ /* 0x000fe20000100800 */
[----:B------:R-:W-:Y:S01]  /*14770*/  IMAD R178, R251, R175, R178 ;  /* 0x000000affbb27224 */ /* 0x000fe200078e02b2 */
[----:B------:R-:W-:Y:S01]  /*14780*/  ISETP.GE.AND P3, PT, R16, RZ, PT ;  /* 0x000000ff1000720c */ /* 0x000fe20003f66270 */
[----:B------:R-:W-:Y:S01]  /*14790*/  IMAD.HI.U32 R174, R93, R177, RZ ;  /* 0x000000b15dae7227 */ /* 0x000fe200078e00ff */
[----:B------:R1:W-:Y:S01]  /*147a0*/  STL [R1+0x1b4], R14 ;  /* 0x0001b40e01007387 */ /* 0x0003e20000100800 */
[----:B------:R-:W-:-:S02]  /*147b0*/  IABS R175, R24 ;  /* 0x0000001800af7213 */ /* 0x000fc40000000000 */
[----:B------:R-:W-:Y:S01]  /*147c0*/  @!P4 IMAD.IADD R181, R181, 0x1, -R251 ;  /* 0x00000001b5b5c824 */ /* 0x000fe200078e0afb */
[----:B------:R-:W-:Y:S01]  /*147d0*/  ISETP.GT.U32.AND P4, PT, R251, R178, PT ;  /* 0x000000b2fb00720c */ /* 0x000fe20003f84070 */
[----:B------:R-:W-:Y:S01]  /*147e0*/  IMAD.MOV R174, RZ, RZ, -R174 ;  /* 0x000000ffffae7224 */ /* 0x000fe200078e0aae */
[----:B------:R2:W-:Y:S01]  /*147f0*/  STL [R1+0x1b0], R20 ;  /* 0x0001b01401007387 */ /* 0x0005e20000100800 */
[----:B------:R-:W-:Y:S01]  /*14800*/  IMAD.HI.U32 R196, R93, R194, RZ ;  /* 0x000000c25dc47227 */ /* 0x000fe200078e00ff */
[C---:B------:R-:W-:Y:S02]  /*14810*/  IADD3 R16, R248.reuse, 0x193, RZ ;  /* 0x00000193f8107810 */ /* 0x040fe40007ffe0ff */
[----:B------:R-:W-:Y:S01]  /*14820*/  IABS R184, R9 ;  /* 0x0000000900b87213 */ /* 0x000fe20000000000 */
[----:B-1----:R-:W-:Y:S02]  /*14830*/  IMAD.MOV.U32 R14, RZ, RZ, R182 ;  /* 0x000000ffff0e7224 */ /* 0x002fe400078e00b6 */
[C---:B------:R-:W-:Y:S01]  /*14840*/  IMAD R177, R251.reuse, R174, R177 ;  /* 0x000000aefbb17224 */ /* 0x040fe200078e02b1 */
[----:B------:R-:W-:Y:S01]  /*14850*/  IABS R174, R19 ;  /* 0x0000001300ae7213 */ /* 0x000fe20000000000 */
[----:B------:R-:W-:Y:S01]  /*14860*/  @!P5 IMAD.MOV R14, RZ, RZ, -R14 ;  /* 0x000000ffff0ed224 */ /* 0x000fe200078e0a0e */
[C---:B------:R-:W-:Y:S01]  /*14870*/  ISETP.GT.U32.AND P5, PT, R251.reuse, R179, PT ;  /* 0x000000b3fb00720c */ /* 0x040fe20003fa4070 */
[----:B------:R-:W-:Y:S01]  /*14880*/  IMAD.MOV R196, RZ, RZ, -R196 ;  /* 0x000000ffffc47224 */ /* 0x000fe200078e0ac4 */
[----:B--2---:R-:W-:Y:S01]  /*14890*/  IADD3 R20, R248, 0x192, RZ ;  /* 0x00000192f8147810 */ /* 0x004fe20007ffe0ff */
[--C-:B------:R-:W-:Y:S01]  /*148a0*/  @!P6 IMAD.IADD R180, R180, 0x1, -R251.reuse ;  /* 0x00000001b4b4e824 */ /* 0x100fe200078e0afb */
[----:B------:R1:W-:Y:S01]  /*148b0*/  STL [R1+0x1ac], R14 ;  /* 0x0001ac0e01007387 */ /* 0x0003e20000100800 */
[----:B------:R-:W-:Y:S01]  /*148c0*/  ISETP.GT.U32.AND P6, PT, R251, R177, PT ;  /* 0x000000b1fb00720c */ /* 0x000fe20003fc4070 */
[----:B------:R-:W-:-:S02]  /*148d0*/  @!P4 IMAD.IADD R178, R178, 0x1, -R251 ;  /* 0x00000001b2b2c824 */ /* 0x000fc400078e0afb */
[----:B------:R-:W-:Y:S01]  /*148e0*/  STL [R1+0x24f4], R20 ;  /* 0x0024f41401007387 */ /* 0x000fe20000100800 */
[----:B------:R-:W-:Y:S02]  /*148f0*/  IMAD.HI.U32 R173, R93, R175, RZ ;  /* 0x000000af5dad7227 */ /* 0x000fe400078e00ff */
[----:B------:R-:W-:Y:S02]  /*14900*/  ISETP.GT.U32.AND P4, PT, R251, R178, PT ;  /* 0x000000b2fb00720c */ /* 0x000fe40003f84070 */
[----:B------:R-:W-:Y:S01]  /*14910*/  @!P5 IMAD.IADD R179, R179, 0x1, -R251 ;  /* 0x00000001b3b3d824 */ /* 0x000fe200078e0afb */
[----:B------:R-:W-:Y:S01]  /*14920*/  ISETP.GE.AND P5, PT, R15, RZ, PT ;  /* 0x000000ff0f00720c */ /* 0x000fe20003fa6270 */
[----:B-1----:R-:W-:Y:S01]  /*14930*/  IMAD.MOV.U32 R14, RZ, RZ, R181 ;  /* 0x000000ffff0e7224 */ /* 0x002fe200078e00b5 */
[----:B------:R-:W-:Y:S01]  /*14940*/  IADD3 R15, R248, 0x194, RZ ;  /* 0x00000194f80f7810 */ /* 0x000fe20007ffe0ff */
[C---:B------:R-:W-:Y:S02]  /*14950*/  IMAD R176, R251.reuse, R196, R194 ;  /* 0x000000c4fbb07224 */ /* 0x040fe400078e02c2 */
[----:B------:R-:W-:Y:S01]  /*14960*/  @!P3 IMAD.MOV R14, RZ, RZ, -R14 ;  /* 0x000000ffff0eb224 */ /* 0x000fe200078e0a0e */
[----:B------:R-:W-:Y:S01]  /*14970*/  ISETP.GT.U32.AND P3, PT, R251, R179, PT ;  /* 0x000000b3fb00720c */ /* 0x000fe20003f64070 */
[----:B------:R-:W-:-:S02]  /*14980*/  IMAD.MOV R173, RZ, RZ, -R173 ;  /* 0x000000ffffad7224 */ /* 0x000fc400078e0aad */
[----:B------:R-:W-:Y:S01]  /*14990*/  @!P6 IMAD.IADD R177, R177, 0x1, -R251 ;  /* 0x00000001b1b1e824 */ /* 0x000fe200078e0afb */
[----:B------:R1:W-:Y:S01]  /*149a0*/  STL [R1+0x1a8], R14 ;  /* 0x0001a80e01007387 */ /* 0x0003e20000100800 */
[----:B------:R-:W-:Y:S01]  /*149b0*/  IMAD R175, R251, R173, R175 ;  /* 0x000000adfbaf7224 */ /* 0x000fe200078e02af */
[----:B------:R-:W-:Y:S01]  /*149c0*/  IABS R173, R6 ;  /* 0x0000000600ad7213 */ /* 0x000fe20000000000 */
[----:B------:R-:W-:Y:S01]  /*149d0*/  IMAD.HI.U32 R172, R93, R174, RZ ;  /* 0x000000ae5dac7227 */ /* 0x000fe200078e00ff */
[----:B------:R-:W-:Y:S01]  /*149e0*/  ISETP.GT.U32.AND P6, PT, R251, R177, PT ;  /* 0x000000b1fb00720c */ /* 0x000fe20003fc4070 */
[----:B------:R-:W-:Y:S02]  /*149f0*/  STL [R1+0x24e4], R16 ;  /* 0x0024e41001007387 */ /* 0x000fe40000100800 */
[--C-:B------:R-:W-:Y:S01]  /*14a00*/  @!P4 IMAD.IADD R178, R178, 0x1, -R251.reuse ;  /* 0x00000001b2b2c824 */ /* 0x100fe200078e0afb */
[----:B------:R-:W-:Y:S01]  /*14a10*/  ISETP.GE.AND P4, PT, R8, RZ, PT ;  /* 0x000000ff0800720c */ /* 0x000fe20003f86270 */
[----:B------:R-:W-:Y:S01]  /*14a20*/  @!P3 IMAD.IADD R179, R179, 0x1, -R251 ;  /* 0x00000001b3b3b824 */ /* 0x000fe200078e0afb */
[----:B------:R-:W-:Y:S01]  /*14a30*/  ISETP.GT.U32.AND P3, PT, R251, R175, PT ;  /* 0x000000affb00720c */ /* 0x000fe20003f64070 */
[----:B-1----:R-:W-:Y:S01]  /*14a40*/  IMAD.MOV.U32 R14, RZ, RZ, R180 ;  /* 0x000000ffff0e7224 */ /* 0x002fe200078e00b4 */
[----:B------:R-:W-:Y:S01]  /*14a50*/  IADD3 R8, R248, 0x195, RZ ;  /* 0x00000195f8087810 */ /* 0x000fe20007ffe0ff */
[----:B------:R-:W-:-:S02]  /*14a60*/  IMAD.MOV R172, RZ, RZ, -R172 ;  /* 0x000000ffffac7224 */ /* 0x000fc400078e0aac */
[----:B------:R-:W-:Y:S01]  /*14a70*/  @!P5 IMAD.MOV R14, RZ, RZ, -R14 ;  /* 0x000000ffff0ed224 */ /* 0x000fe200078e0a0e */
[C---:B------:R-:W-:Y:S01]  /*14a80*/  ISETP.GT.U32.AND P5, PT, R251.reuse, R176, PT ;  /* 0x000000b0fb00720c */ /* 0x040fe20003fa4070 */
[----:B------:R-:W-:Y:S01]  /*14a90*/  IMAD R174, R251, R172, R174 ;  /* 0x000000acfbae7224 */ /* 0x000fe200078e02ae */
[----:B------:R-:W-:Y:S01]  /*14aa0*/  IABS R172, R4 ;  /* 0x0000000400ac7213 */ /* 0x000fe20000000000 */
[--C-:B------:R-:W-:Y:S01]  /*14ab0*/  @!P6 IMAD.IADD R177, R177, 0x1, -R251.reuse ;  /* 0x00000001b1b1e824 */ /* 0x100fe200078e0afb */
[----:B------:R1:W-:Y:S01]  /*14ac0*/  STL [R1+0x1a4], R14 ;  /* 0x0001a40e01007387 */ /* 0x0003e20000100800 */
[----:B------:R-:W-:Y:S01]  /*14ad0*/  IMAD.HI.U32 R197, R93, R173, RZ ;  /* 0x000000ad5dc57227 */ /* 0x000fe200078e00ff */
[----:B------:R-:W-:Y:S02]  /*14ae0*/  ISETP.GT.U32.AND P6, PT, R251, R174, PT ;  /* 0x000000aefb00720c */ /* 0x000fe40003fc4070 */
[----:B------:R-:W-:Y:S01]  /*14af0*/  STL [R1+0x24ec], R15 ;  /* 0x0024ec0f01007387 */ /* 0x000fe20000100800 */
[----:B------:R-:W-:Y:S01]  /*14b00*/  @!P3 IMAD.IADD R175, R175, 0x1, -R251 ;  /* 0x00000001afafb824 */ /* 0x000fe200078e0afb */
[----:B------:R-:W-:Y:S01]  /*14b10*/  ISETP.GE.AND P3, PT, R5, RZ, PT ;  /* 0x000000ff0500720c */ /* 0x000fe20003f66270 */
[----:B------:R-:W-:-:S02]  /*14b20*/  IMAD.MOV.U32 R5, RZ, RZ, R178 ;  /* 0x000000ffff057224 */ /* 0x000fc400078e00b2 */
[----:B------:R-:W-:Y:S01]  /*14b30*/  @!P5 IMAD.IADD R176, R176, 0x1, -R251 ;  /* 0x00000001b0b0d824 */ /* 0x000fe200078e0afb */
[----:B------:R-:W-:Y:S01]  /*14b40*/  ISETP.GE.AND P5, PT, R7, RZ, PT ;  /* 0x000000ff0700720c */ /* 0x000fe20003fa6270 */
[----:B------:R-:W-:Y:S01]  /*14b50*/  IMAD.MOV.U32 R7, RZ, RZ, R179 ;  /* 0x000000ffff077224 */ /* 0x000fe200078e00b3 */
[----:B-1----:R-:W-:Y:S01]  /*14b60*/  IADD3 R14, R248, 0x197, RZ ;  /* 0x00000197f80e7810 */ /* 0x002fe20007ffe0ff */
[----:B------:R-:W-:Y:S02]  /*14b70*/  IMAD.MOV R197, RZ, RZ, -R197 ;  /* 0x000000ffffc57224 */ /* 0x000fe400078e0ac5 */
[----:B------:R-:W-:Y:S01]  /*14b80*/  @!P4 IMAD.MOV R7, RZ, RZ, -R7 ;  /* 0x000000ffff07c224 */ /* 0x000fe200078e0a07 */
[C---:B------:R-:W-:Y:S01]  /*14b90*/  ISETP.GT.U32.AND P4, PT, R251.reuse, R176, PT ;  /* 0x000000b0fb00720c */ /* 0x040fe20003f84070 */
[----:B------:R-:W-:Y:S02]  /*14ba0*/  IMAD R173, R251, R197, R173 ;  /* 0x000000c5fbad7224 */ /* 0x000fe400078e02ad */
[----:B------:R-:W-:Y:S01]  /*14bb0*/  IMAD.HI.U32 R196, R93, R172, RZ ;  /* 0x000000ac5dc47227 */ /* 0x000fe200078e00ff */
[----:B------:R1:W-:Y:S03]  /*14bc0*/  STL [R1+0x1a0], R7 ;  /* 0x0001a00701007387 */ /* 0x0003e60000100800 */
[----:B------:R-:W-:Y:S01]  /*14bd0*/  @!P5 IMAD.MOV R5, RZ, RZ, -R5 ;  /* 0x000000ffff05d224 */ /* 0x000fe200078e0a05 */
[----:B------:R-:W-:Y:S01]  /*14be0*/  ISETP.GT.U32.AND P5, PT, R251, R175, PT ;  /* 0x000000affb00720c */ /* 0x000fe20003fa4070 */
[----:B------:R-:W-:-:S02]  /*14bf0*/  @!P6 IMAD.IADD R174, R174, 0x1, -R251 ;  /* 0x00000001aeaee824 */ /* 0x000fc400078e0afb */
[----:B------:R-:W-:Y:S01]  /*14c00*/  IMAD.MOV R196, RZ, RZ, -R196 ;  /* 0x000000ffffc47224 */ /* 0x000fe200078e0ac4 */
[----:B------:R2:W-:Y:S01]  /*14c10*/  STL [R1+0x19c], R5 ;  /* 0x00019c0501007387 */ /* 0x0005e20000100800 */
[----:B------:R-:W-:Y:S01]  /*14c20*/  @!P4 IMAD.IADD R176, R176, 0x1, -R251 ;  /* 0x00000001b0b0c824 */ /* 0x000fe200078e0afb */
[C---:B------:R-:W-:Y:S01]  /*14c30*/  ISETP.GT.U32.AND P6, PT, R251.reuse, R174, PT ;  /* 0x000000aefb00720c */ /* 0x040fe20003fc4070 */
[----:B------:R-:W-:Y:S01]  /*14c40*/  IMAD R172, R251, R196, R172 ;  /* 0x000000c4fbac7224 */ /* 0x000fe200078e02ac */
[----:B------:R-:W-:Y:S01]  /*14c50*/  ISETP.GE.AND P4, PT, R25, RZ, PT ;  /* 0x000000ff1900720c */ /* 0x000fe20003f86270 */
[----:B------:R-:W-:Y:S01]  /*14c60*/  IMAD.HI.U32 R194, R93, R171, RZ ;  /* 0x000000ab5dc27227 */ /* 0x000fe200078e00ff */
[----:B-1----:R-:W-:-:S03]  /*14c70*/  IADD3 R7, R248, 0x198, RZ ;  /* 0x00000198f8077810 */ /* 0x002fc60007ffe0ff */
[----:B------:R-:W-:Y:S01]  /*14c80*/  @!P5 IMAD.IADD R175, R175, 0x1, -R251 ;  /* 0x00000001afafd824 */ /* 0x000fe200078e0afb */
[----:B------:R-:W-:Y:S01]  /*14c90*/  ISETP.GT.U32.AND P5, PT, R251, R172, PT ;  /* 0x000000acfb00720c */ /* 0x000fe20003fa4070 */
[----:B--2---:R-:W-:Y:S02]  /*14ca0*/  IMAD.MOV.U32 R5, RZ, RZ, R177 ;  /* 0x000000ffff057224 */ /* 0x004fe400078e00b1 */
[----:B------:R-:W-:-:S04]  /*14cb0*/  IMAD.HI.U32 R195, R93, R190, RZ ;  /* 0x000000be5dc37227 */ /* 0x000fc800078e00ff */
[----:B------:R-:W-:Y:S01]  /*14cc0*/  @!P3 IMAD.MOV R5, RZ, RZ, -R5 ;  /* 0x000000ffff05b224 */ /* 0x000fe200078e0a05 */
[----:B------:R-:W-:Y:S01]  /*14cd0*/  ISETP.GT.U32.AND P3, PT, R251, R173, PT ;  /* 0x000000adfb00720c */ /* 0x000fe20003f64070 */
[--C-:B------:R-:W-:Y:S01]  /*14ce0*/  @!P6 IMAD.IADD R174, R174, 0x1, -R251.reuse ;  /* 0x00000001aeaee824 */ /* 0x100fe200078e0afb */
[----:B------:R-:W-:Y:S01]  /*14cf0*/  ISETP.GE.AND P6, PT, R24, RZ, PT ;  /* 0x000000ff1800720c */ /* 0x000fe20003fc6270 */
[----:B------:R-:W-:Y:S01]  /*14d00*/  IMAD.MOV R194, RZ, RZ, -R194 ;  /* 0x000000ffffc27224 */ /* 0x000fe200078e0ac2 */
[----:B------:R1:W-:Y:S01]  /*14d10*/  STL [R1+0x198], R5 ;  /* 0x0001980501007387 */ /* 0x0003e20000100800 */
[----:B------:R-:W-:Y:S02]  /*14d20*/  @!P5 IMAD.IADD R172, R172, 0x1, -R251 ;  /* 0x00000001acacd824 */ /* 0x000fe400078e0afb */
[----:B------:R-:W-:Y:S01]  /*14d30*/  IMAD.HI.U32 R193, R93, R170, RZ ;  /* 0x000000aa5dc17227 */ /* 0x000fe200078e00ff */
[----:B------:R-:W-:Y:S02]  /*14d40*/  STL [R1+0x24d0], R8 ;  /* 0x0024d00801007387 */ /* 0x000fe40000100800 */
[----:B------:R-:W-:Y:S01]  /*14d50*/  ISETP.GT.U32.AND P5, PT, R251, R172, PT ;  /* 0x000000acfb00720c */ /* 0x000fe20003fa4070 */
[----:B------:R-:W-:-:S02]  /*14d60*/  IMAD.MOV R195, RZ, RZ, -R195 ;  /* 0x000000ffffc37224 */ /* 0x000fc400078e0ac3 */
[----:B------:R-:W-:Y:S01]  /*14d70*/  @!P3 IMAD.IADD R173, R173, 0x1, -R251 ;  /* 0x00000001adadb824 */ /* 0x000fe200078e0afb */
[----:B------:R-:W-:Y:S01]  /*14d80*/  ISETP.GE.AND P3, PT, R19, RZ, PT ;  /* 0x000000ff1300720c */ /* 0x000fe20003f66270 */
[----:B------:R-:W-:Y:S01]  /*14d90*/  IMAD.MOV.U32 R19, RZ, RZ, R176 ;  /* 0x000000ffff137224 */ /* 0x000fe200078e00b0 */
[----:B-1----:R-:W-:Y:S01]  /*14da0*/  IADD3 R5, R248, 0x196, RZ ;  /* 0x00000196f8057810 */ /* 0x002fe20007ffe0ff */
[C---:B------:R-:W-:Y:S01]  /*14db0*/  IMAD R171, R251.reuse, R194, R171 ;  /* 0x000000c2fbab7224 */ /* 0x040fe200078e02ab */
[----:B------:R-:W-:Y:S01]  /*14dc0*/  IABS R194, R2 ;  /* 0x0000000200c27213 */ /* 0x000fe20000000000 */
[----:B------:R-:W-:Y:S01]  /*14dd0*/  @!P4 IMAD.MOV R19, RZ, RZ, -R19 ;  /* 0x000000ffff13c224 */ /* 0x000fe200078e0a13 */
[----:B------:R-:W-:Y:S01]  /*14de0*/  ISETP.GT.U32.AND P4, PT, R251, R173, PT ;  /* 0x000000adfb00720c */ /* 0x000fe20003f84070 */
[----:B------:R-:W-:Y:S01]  /*14df0*/  IMAD.MOV.U32 R24, RZ, RZ, R175 ;  /* 0x000000ffff187224 */ /* 0x000fe200078e00af */
[----:B------:R-:W-:Y:S01]  /*14e00*/  STL [R1+0x24d4], R5 ;  /* 0x0024d40501007387 */ /* 0x000fe20000100800 */
[----:B------:R-:W-:-:S02]  /*14e10*/  IMAD.MOV R193, RZ, RZ, -R193 ;  /* 0x000000ffffc17224 */ /* 0x000fc400078e0ac1 */
[C---:B------:R-:W-:Y:S01]  /*14e20*/  IMAD R190, R251.reuse, R195, R190 ;  /* 0x000000c3fbbe7224 */ /* 0x040fe200078e02be */
[----:B------:R-:W-:Y:S01]  /*14e30*/  STL [R1+0x24d8], R14 ;  /* 0x0024d80e01007387 */ /* 0x000fe20000100800 */
[----:B------:R-:W-:Y:S01]  /*14e40*/  @!P6 IMAD.MOV R24, RZ, RZ, -R24 ;  /* 0x000000ffff18e224 */ /* 0x000fe200078e0a18 */
[C---:B------:R-:W-:Y:S01]  /*14e50*/  ISETP.GT.U32.AND P6, PT, R251.reuse, R171, PT ;  /* 0x000000abfb00720c */ /* 0x040fe20003fc4070 */
[----:B------:R-:W-:Y:S01]  /*14e60*/  IMAD R170, R251, R193, R170 ;  /* 0x000000c1fbaa7224 */ /* 0x000fe200078e02aa */
[----:B------:R-:W-:Y:S01]  /*14e70*/  STL [R1+0x24dc], R7 ;  /* 0x0024dc0701007387 */ /* 0x000fe20000100800 */
[--C-:B------:R-:W-:Y:S01]  /*14e80*/  @!P5 IMAD.IADD R172, R172, 0x1, -R251.reuse ;  /* 0x00000001acacd824 */ /* 0x100fe200078e0afb */
[----:B------:R-:W-:Y:S01]  /*14e90*/  ISETP.GE.AND P5, PT, R6, RZ, PT ;  /* 0x000000ff0600720c */ /* 0x000fe20003fa6270 */
[----:B------:R-:W-:Y:S01]  /*14ea0*/  @!P4 IMAD.IADD R173, R173, 0x1, -R251 ;  /* 0x00000001adadc824 */ /* 0x000fe200078e0afb */
[----:B------:R1:W-:Y:S01]  /*14eb0*/  STL [R1+0x194], R19 ;  /* 0x0001941301007387 */ /* 0x0003e20000100800 */
[----:B------:R-:W-:Y:S01]  /*14ec0*/  ISETP.GT.U32.AND P4, PT, R251, R190, PT ;  /* 0x000000befb00720c */ /* 0x000fe20003f84070 */
[----:B------:R-:W-:Y:S01]  /*14ed0*/  IMAD.HI.U32 R196, R93, R191, RZ ;  /* 0x000000bf5dc47227 */ /* 0x000fe200078e00ff */
[----:B------:R-:W-:Y:S01]  /*14ee0*/  IABS R193, R18 ;  /* 0x0000001200c17213 */ /* 0x000fe20000000000 */
[----:B------:R-:W-:Y:S02]  /*14ef0*/  STL [R1+0x190], R24 ;  /* 0x0001901801007387 */ /* 0x000fe40000100800 */
[----:B------:R-:W-:-:S02]  /*14f00*/  IMAD.MOV R196, RZ, RZ, -R196 ;  /* 0x000000ffffc47224 */ /* 0x000fc400078e0ac4 */
[----:B------:R-:W-:Y:S01]  /*14f10*/  @!P6 IMAD.IADD R171, R171, 0x1, -R251 ;  /* 0x00000001ababe824 */ /* 0x000fe200078e0afb */
[----:B------:R-:W-:Y:S01]  /*14f20*/  ISETP.GE.AND P6, PT, R4, RZ, PT ;  /* 0x000000ff0400720c */ /* 0x000fe20003fc6270 */
[----:B-1----:R-:W-:Y:S02]  /*14f30*/  IMAD.MOV.U32 R19, RZ, RZ, R174 ;  /* 0x000000ffff137224 */ /* 0x002fe400078e00ae */
[----:B------:R-:W-:Y:S02]  /*14f40*/  IMAD.MOV.U32 R4, RZ, RZ, R173 ;  /* 0x000000ffff047224 */ /* 0x000fe400078e00ad */
[----:B------:R-:W-:Y:S01]  /*14f50*/  @!P3 IMAD.MOV R19, RZ, RZ, -R19 ;  /* 0x000000ffff13b224 */ /* 0x000fe200078e0a13 */
[C---:B------:R-:W-:Y:S01]  /*14f60*/  ISETP.GT.U32.AND P3, PT, R251.reuse, R170, PT ;  /* 0x000000aafb00720c */ /* 0x040fe20003f64070 */
[----:B------:R-:W-:Y:S02]  /*14f70*/  @!P4 IMAD.IADD R190, R190, 0x1, -R251 ;  /* 0x00000001bebec824 */ /* 0x000fe400078e0afb */
[C---:B------:R-:W-:Y:S01]  /*14f80*/  IMAD R191, R251.reuse, R196, R191 ;  /* 0x000000c4fbbf7224 */ /* 0x040fe200078e02bf */
[----:B------:R-:W-:Y:S01]  /*14f90*/  STL [R1+0x18c], R19 ;  /* 0x00018c1301007387 */ /* 0x000fe20000100800 */
[----:B------:R-:W-:Y:S01]  /*14fa0*/  @!P5 IMAD.MOV R4, RZ, RZ, -R4 ;  /* 0x000000ffff04d224 */ /* 0x000fe200078e0a04 */
[----:B------:R-:W-:Y:S01]  /*14fb0*/  ISETP.GT.U32.AND P4, PT, R251, R190, PT ;  /* 0x000000befb00720c */ /* 0x000fe20003f84070 */
[----:B------:R-:W-:-:S02]  /*14fc0*/  IMAD.MOV.U32 R6, RZ, RZ, R172 ;  /* 0x000000ffff067224 */ /* 0x000fc400078e00ac */
[----:B------:R-:W-:Y:S01]  /*14fd0*/  IMAD.HI.U32 R197, R93, R192, RZ ;  /* 0x000000c05dc57227 */ /* 0x000fe200078e00ff */
[----:B------:R1:W-:Y:S03]  /*14fe0*/  STL [R1+0x188], R4 ;  /* 0x0001880401007387 */ /* 0x0003e60000100800 */
        /* <DEDUP_REMOVED lines=9> */
[C---:B-1----:R-:W-:Y:S01]  /*15080*/  IADD3 R4, R248.reuse, 0x199, RZ ;  /* 0x00000199f8047810 */ /* 0x042fe20007ffe0ff */
[----:B------:R-:W-:Y:S01]  /*15090*/  IMAD.HI.U32 R198, R93, R193, RZ ;  /* 0x000000c15dc67227 */ /* 0x000fe200078e00ff */
[----:B------:R-:W-:-:S02]  /*150a0*/  IADD3 R19, R248, 0x19a, RZ ;  /* 0x0000019af8137810 */ /* 0x000fc40007ffe0ff */
[----:B------:R-:W-:Y:S01]  /*150b0*/  IABS R173, R4 ;  /* 0x0000000400ad7213 */ /* 0x000fe20000000000 */
[--C-:B------:R-:W-:Y:S01]  /*150c0*/  @!P3 IMAD.IADD R171, R171, 0x1, -R251.reuse ;  /* 0x00000001ababb824 */ /* 0x100fe200078e0afb */
[----:B------:R-:W-:Y:S01]  /*150d0*/  ISETP.GE.AND P3, PT, R23, RZ, PT ;  /* 0x000000ff1700720c */ /* 0x000fe20003f66270 */
[--C-:B------:R-:W-:Y:S01]  /*150e0*/  @!P6 IMAD.IADD R191, R191, 0x1, -R251.reuse ;  /* 0x00000001bfbfe824 */ /* 0x100fe200078e0afb */
[----:B------:R-:W-:Y:S01]  /*150f0*/  ISETP.GE.AND P6, PT, R13, RZ, PT ;  /* 0x000000ff0d00720c */ /* 0x000fe20003fc6270 */
[----:B------:R-:W-:Y:S01]  /*15100*/  @!P5 IMAD.IADD R170, R170, 0x1, -R251 ;  /* 0x00000001aaaad824 */ /* 0x000fe200078e0afb */
[----:B------:R-:W-:Y:S01]  /*15110*/  ISETP.GT.U32.AND P5, PT, R251, R192, PT ;  /* 0x000000c0fb00720c */ /* 0x000fe20003fa4070 */
[----:B------:R-:W-:Y:S01]  /*15120*/  IMAD.MOV.U32 R22, RZ, RZ, R171 ;  /* 0x000000ffff167224 */ /* 0x000fe200078e00ab */
[----:B------:R-:W-:Y:S01]  /*15130*/  STL [R1+0x24bc], R4 ;  /* 0x0024bc0401007387 */ /* 0x000fe20000100800 */
[----:B------:R-:W-:Y:S02]  /*15140*/  IMAD.MOV R198, RZ, RZ, -R198 ;  /* 0x000000ffffc67224 */ /* 0x000fe400078e0ac6 */
[----:B------:R-:W-:Y:S01]  /*15150*/  IMAD.MOV.U32 R13, RZ, RZ, R170 ;  /* 0x000000ffff0d7224 */ /* 0x000fe200078e00aa */
[----:B------:R1:W-:Y:S01]  /*15160*/  STL [R1+0x184], R6 ;  /* 0x0001840601007387 */ /* 0x0003e20000100800 */
[----:B------:R-:W-:-:S03]  /*15170*/  IMAD.HI.U32 R199, R93, R194, RZ ;  /* 0x000000c25dc77227 */ /* 0x000fc600078e00ff */
[----:B------:R-:W-:Y:S01]  /*15180*/  STL [R1+0x24c4], R19 ;  /* 0x0024c41301007387 */ /* 0x000fe20000100800 */
[----:B------:R-:W-:Y:S01]  /*15190*/  @!P3 IMAD.MOV R22, RZ, RZ, -R22 ;  /* 0x000000ffff16b224 */ /* 0x000fe200078e0a16 */
[C---:B------:R-:W-:Y:S01]  /*151a0*/  ISETP.GT.U32.AND P3, PT, R251.reuse, R191, PT ;  /* 0x000000bffb00720c */ /* 0x040fe20003f64070 */
[C---:B------:R-:W-:Y:S02]  /*151b0*/  IMAD R193, R251.reuse, R198, R193 ;  /* 0x000000c6fbc17224 */ /* 0x040fe400078e02c1 */
[----:B------:R-:W-:Y:S01]  /*151c0*/  @!P4 IMAD.MOV R13, RZ, RZ, -R13 ;  /* 0x000000ffff0dc224 */ /* 0x000fe200078e0a0d */
[----:B-1----:R-:W-:Y:S01]  /*151d0*/  IADD3 R6, R248, 0x19b, RZ ;  /* 0x0000019bf8067810 */ /* 0x002fe20007ffe0ff */
[----:B------:R-:W-:Y:S02]  /*151e0*/  IMAD.MOV R199, RZ, RZ, -R199 ;  /* 0x000000ffffc77224 */ /* 0x000fe400078e0ac7 */
[----:B------:R-:W-:Y:S01]  /*151f0*/  @!P5 IMAD.IADD R192, R192, 0x1, -R251 ;  /* 0x00000001c0c0d824 */ /* 0x000fe200078e0afb */
[C---:B------:R-:W-:Y:S01]  /*15200*/  ISETP.GT.U32.AND P5, PT, R251.reuse, R193, PT ;  /* 0x000000c1fb00720c */ /* 0x040fe20003fa4070 */
[----:B------:R-:W-:Y:S01]  /*15210*/  STL [R1+0x24c8], R6 ;  /* 0x0024c80601007387 */ /* 0x000fe20000100800 */
[----:B------:R-:W-:-:S02]  /*15220*/  IMAD R194, R251, R199, R194 ;  /* 0x000000c7fbc27224 */ /* 0x000fc400078e02c2 */
[----:B------:R-:W-:Y:S01]  /*15230*/  ISETP.GT.U32.AND P4, PT, R251, R192, PT ;  /* 0x000000c0fb00720c */ /* 0x000fe20003f84070 */
[----:B------:R-:W-:Y:S01]  /*15240*/  STL [R1+0x180], R22 ;  /* 0x0001801601007387 */ /* 0x000fe20000100800 */
[----:B------:R-:W-:Y:S01]  /*15250*/  @!P3 IMAD.IADD R191, R191, 0x1, -R251 ;  /* 0x00000001bfbfb824 */ /* 0x000fe200078e0afb */
[----:B------:R-:W-:Y:S01]  /*15260*/  ISETP.GE.AND P3, PT, R11, RZ, PT ;  /* 0x000000ff0b00720c */ /* 0x000fe20003f66270 */
[C---:B------:R-:W-:Y:S01]  /*15270*/  IMAD.HI.U32 R195, R93.reuse, R187, RZ ;  /* 0x000000bb5dc37227 */ /* 0x040fe200078e00ff */
[----:B------:R1:W-:Y:S01]  /*15280*/  STL [R1+0x17c], R13 ;  /* 0x00017c0d01007387 */ /* 0x0003e20000100800 */
[----:B------:R-:W-:Y:S02]  /*15290*/  IADD3 R11, R248, 0x19e, RZ ;  /* 0x0000019ef80b7810 */ /* 0x000fe40007ffe0ff */
[----:B------:R-:W-:-:S04]  /*152a0*/  IMAD.HI.U32 R186, R93, R189, RZ ;  /* 0x000000bd5dba7227 */ /* 0x000fc800078e00ff */
[----:B------:R-:W-:Y:S02]  /*152b0*/  @!P5 IMAD.IADD R193, R193, 0x1, -R251 ;  /* 0x00000001c1c1d824 */ /* 0x000fe400078e0afb */
[----:B------:R-:W-:Y:S02]  /*152c0*/  IMAD.MOV R195, RZ, RZ, -R195 ;  /* 0x000000ffffc37224 */ /* 0x000fe400078e0ac3 */
[----:B-1----:R-:W-:Y:S01]  /*152d0*/  IMAD.MOV.U32 R13, RZ, RZ, R190 ;  /* 0x000000ffff0d7224 */ /* 0x002fe200078e00be */
[----:B------:R-:W-:Y:S01]  /*152e0*/  ISETP.GT.U32.AND P5, PT, R251, R193, PT ;  /* 0x000000c1fb00720c */ /* 0x000fe20003fa4070 */
[----:B------:R-:W-:Y:S01]  /*152f0*/  @!P4 IMAD.IADD R192, R192, 0x1, -R251 ;  /* 0x00000001c0c0c824 */ /* 0x000fe200078e0afb */
[----:B------:R-:W-:Y:S01]  /*15300*/  ISETP.GE.AND P4, PT, R3, RZ, PT ;  /* 0x000000ff0300720c */ /* 0x000fe20003f86270 */
[----:B------:R-:W-:Y:S01]  /*15310*/  @!P6 IMAD.MOV R13, RZ, RZ, -R13 ;  /* 0x000000ffff0de224 */ /* 0x000fe200078e0a0d */
[C---:B------:R-:W-:Y:S01]  /*15320*/  ISETP.GT.U32.AND P6, PT, R251.reuse, R194, PT ;  /* 0x000000c2fb00720c */ /* 0x040fe20003fc4070 */
[----:B------:R-:W-:Y:S01]  /*15330*/  IMAD.MOV R186, RZ, RZ, -R186 ;  /* 0x000000ffffba7224 */ /* 0x000fe200078e0aba */
[----:B------:R-:W-:Y:S01]  /*15340*/  IADD3 R3, R248, 0x19c, RZ ;  /* 0x0000019cf8037810 */ /* 0x000fe20007ffe0ff */
[----:B------:R-:W-:Y:S01]  /*15350*/  IMAD R187, R251, R195, R187 ;  /* 0x000000c3fbbb7224 */ /* 0x000fe200078e02bb */
[----:B------:R1:W-:Y:S01]  /*15360*/  STL [R1+0x178], R13 ;  /* 0x0001780d01007387 */ /* 0x0003e20000100800 */
[----:B------:R-:W-:-:S02]  /*15370*/  IMAD.MOV.U32 R23, RZ, RZ, R191 ;  /* 0x000000ffff177224 */ /* 0x000fc400078e00bf */
[----:B------:R-:W-:Y:S01]  /*15380*/  IMAD.HI.U32 R196, R93, R188, RZ ;  /* 0x000000bc5dc47227 */ /* 0x000fe200078e00ff */
[----:B------:R-:W-:Y:S03]  /*15390*/  STL [R1+0x24a4], R3 ;  /* 0x0024a40301007387 */ /* 0x000fe60000100800 */
[C---:B------:R-:W-:Y:S01]  /*153a0*/  IMAD R186, R251.reuse, R186, R189 ;  /* 0x000000bafbba7224 */ /* 0x040fe200078e02bd */
[----:B------:R-:W-:Y:S01]  /*153b0*/  IABS R189, R12 ;  /* 0x0000000c00bd7213 */ /* 0x000fe20000000000 */
[----:B------:R-:W-:Y:S01]  /*153c0*/  @!P6 IMAD.IADD R194, R194, 0x1, -R251 ;  /* 0x00000001c2c2e824 */ /* 0x000fe200078e0afb */
[----:B-1----:R-:W-:Y:S01]  /*153d0*/  IADD3 R13, R248, 0x19d, RZ ;  /* 0x0000019df80d7810 */ /* 0x002fe20007ffe0ff */
[----:B------:R-:W-:Y:S01]  /*153e0*/  @!P3 IMAD.MOV R23, RZ, RZ, -R23 ;  /* 0x000000ffff17b224 */ /* 0x000fe200078e0a17 */
[C---:B------:R-:W-:Y:S01]  /*153f0*/  ISETP.GT.U32.AND P3, PT, R251.reuse, R187, PT ;  /* 0x000000bbfb00720c */ /* 0x040fe20003f64070 */
[----:B------:R-:W-:Y:S01]  /*15400*/  IMAD.MOV R185, RZ, RZ, -R196 ;  /* 0x000000ffffb97224 */ /* 0x000fe200078e0ac4 */
[----:B------:R-:W-:Y:S01]  /*15410*/  ISETP.GT.U32.AND P6, PT, R251, R194, PT ;  /* 0x000000c2fb00720c */ /* 0x000fe20003fc4070 */
[----:B------:R-:W-:Y:S01]  /*15420*/  IMAD.MOV.U32 R22, RZ, RZ, R192 ;  /* 0x000000ffff167224 */ /* 0x000fe200078e00c0 */
[----:B------:R-:W-:Y:S01]  /*15430*/  STL [R1+0x24b0], R13 ;  /* 0x0024b00d01007387 */ /* 0x000fe20000100800 */
[----:B------:R-:W-:Y:S01]  /*15440*/  @!P5 IMAD.IADD R193, R193, 0x1, -R251 ;  /* 0x00000001c1c1d824 */ /* 0x000fe200078e0afb */
[C---:B------:R-:W-:Y:S01]  /*15450*/  ISETP.GT.U32.AND P5, PT, R251.reuse, R186, PT ;  /* 0x000000bafb00720c */ /* 0x040fe20003fa4070 */
[----:B------:R-:W-:Y:S01]  /*15460*/  IMAD R185, R251, R185, R188 ;  /* 0x000000b9fbb97224 */ /* 0x000fe200078e02bc */
[----:B------:R-:W-:Y:S01]  /*15470*/  STL [R1+0x24ac], R11 ;  /* 0x0024ac0b01007387 */ /* 0x000fe20000100800 */
[----:B------:R-:W-:Y:S01]  /*15480*/  @!P4 IMAD.MOV R22, RZ, RZ, -R22 ;  /* 0x000000ffff16c224 */ /* 0x000fe200078e0a16 */
[----:B------:R-:W-:Y:S01]  /*15490*/  ISETP.GE.AND P4, PT, R18, RZ, PT ;  /* 0x000000ff1200720c */ /* 0x000fe20003f86270 */
[----:B------:R-:W-:Y:S01]  /*154a0*/  IMAD.HI.U32 R183, R93, R189, RZ ;  /* 0x000000bd5db77227 */ /* 0x000fe200078e00ff */
[----:B------:R-:W-:Y:S01]  /*154b0*/  STL [R1+0x174], R23 ;  /* 0x0001741701007387 */ /* 0x000fe20000100800 */
[----:B------:R-:W-:-:S02]  /*154c0*/  IABS R188, R0 ;  /* 0x0000000000bc7213 */ /* 0x000fc40000000000 */
[--C-:B------:R-:W-:Y:S01]  /*154d0*/  @!P6 IMAD.IADD R194, R194, 0x1, -R251.reuse ;  /* 0x00000001c2c2e824 */ /* 0x100fe200078e0afb */
[----:B------:R-:W-:Y:S01]  /*154e0*/  ISETP.GT.U32.AND P6, PT, R251, R185, PT ;  /* 0x000000b9fb00720c */ /* 0x000fe20003fc4070 */
[----:B------:R-:W-:Y:S01]  /*154f0*/  @!P3 IMAD.IADD R187, R187, 0x1, -R251 ;  /* 0x00000001bbbbb824 */ /* 0x000fe200078e0afb */
[----:B------:R-:W-:Y:S01]  /*15500*/  ISETP.GE.AND P3, PT, R2, RZ, PT ;  /* 0x000000ff0200720c */ /* 0x000fe20003f66270 */
[----:B------:R-:W-:Y:S01]  /*15510*/  IMAD.MOV.U32 R2, RZ, RZ, R193 ;  /* 0x000000ffff027224 */ /* 0x000fe200078e00c1 */
[----:B------:R-:W-:Y:S01]  /*15520*/  STL [R1+0x170], R22 ;  /* 0x0001701601007387 */ /* 0x000fe20000100800 */
[----:B------:R-:W-:Y:S01]  /*15530*/  @!P5 IMAD.IADD R186, R186, 0x1, -R251 ;  /* 0x00000001babad824 */ /* 0x000fe200078e0afb */
[----:B------:R-:W-:Y:S01]  /*15540*/  IADD3 R18, R248, 0x1a0, RZ ;  /* 0x000001a0f8127810 */ /* 0x000fe20007ffe0ff */
[----:B------:R-:W-:Y:S01]  /*15550*/  IMAD.MOV R183, RZ, RZ, -R183 ;  /* 0x000000ffffb77224 */ /* 0x000fe200078e0ab7 */
[----:B------:R-:W-:Y:S01]  /*15560*/  @!P4 IADD3 R2, -R2, RZ, RZ ;  /* 0x000000ff0202c210 */ /* 0x000fe20007ffe1ff */
[----:B------:R-:W-:Y:S01]  /*15570*/  IMAD.HI.U32 R182, R93, R184, RZ ;  /* 0x000000b85db67227 */ /* 0x000fe200078e00ff */
[----:B------:R-:W-:-:S02]  /*15580*/  ISETP.GT.U32.AND P5, PT, R251, R186, PT ;  /* 0x000000bafb00720c */ /* 0x000fc40003fa4070 */
[----:B------:R-:W-:Y:S01]  /*15590*/  ISETP.GT.U32.AND P4, PT, R251, R187, PT ;  /* 0x000000bbfb00720c */ /* 0x000fe20003f84070 */
[----:B------:R-:W-:Y:S01]  /*155a0*/  @!P6 IMAD.IADD R185, R185, 0x1, -R251 ;  /* 0x00000001b9b9e824 */ /* 0x000fe200078e0afb */
[----:B------:R1:W-:Y:S01]  /*155b0*/  STL [R1+0x16c], R2 ;  /* 0x00016c0201007387 */ /* 0x0003e20000100800 */
[C---:B------:R-:W-:Y:S01]  /*155c0*/  IMAD R183, R251.reuse, R183, R189 ;  /* 0x000000b7fbb77224 */ /* 0x040fe200078e02bd */
[----:B------:R-:W-:Y:S01]  /*155d0*/  IABS R189, R16 ;  /* 0x0000001000bd7213 */ /* 0x000fe20000000000 */
[----:B------:R-:W-:Y:S01]  /*155e0*/  IMAD.MOV R182, RZ, RZ, -R182 ;  /* 0x000000ffffb67224 */ /* 0x000fe200078e0ab6 */
[----:B------:R-:W-:-:S03]  /*155f0*/  ISETP.GT.U32.AND P6, PT, R251, R185, PT ;  /* 0x000000b9fb00720c */ /* 0x000fc60003fc4070 */
[----:B------:R-:W-:Y:S02]  /*15600*/  IMAD R182, R251, R182, R184 ;  /* 0x000000b6fbb67224 */ /* 0x000fe400078e02b8 */
[--C-:B------:R-:W-:Y:S01]  /*15610*/  @!P5 IMAD.IADD R186, R186, 0x1, -R251.reuse ;  /* 0x00000001babad824 */ /* 0x100fe200078e0afb */
[----:B------:R-:W-:Y:S01]  /*15620*/  ISETP.GE.AND P5, PT, R17, RZ, PT ;  /* 0x000000ff1100720c */ /* 0x000fe20003fa6270 */
[----:B-1----:R-:W-:Y:S01]  /*15630*/  IMAD.MOV.U32 R2, RZ, RZ, R194 ;  /* 0x000000ffff027224 */ /* 0x002fe200078e00c2 */
[----:B------:R-:W-:Y:S01]  /*15640*/  IADD3 R17, R248, 0x1a1, RZ ;  /* 0x000001a1f8117810 */ /* 0x000fe20007ffe0ff */
[----:B------:R-:W-:Y:S01]  /*15650*/  @!P4 IMAD.IADD R187, R187, 0x1, -R251 ;  /* 0x00000001bbbbc824 */ /* 0x000fe200078e0afb */
[C---:B------:R-:W-:Y:S01]  /*15660*/  ISETP.GT.U32.AND P4, PT, R251.reuse, R182, PT ;  /* 0x000000b6fb00720c */ /* 0x040fe20003f84070 */
[----:B------:R-:W-:Y:S01]  /*15670*/  @!P3 IMAD.MOV R2, RZ, RZ, -R2 ;  /* 0x000000ffff02b224 */ /* 0x000fe200078e0a02 */
[----:B------:R-:W-:Y:S01]  /*15680*/  ISETP.GT.U32.AND P3, PT, R251, R183, PT ;  /* 0x000000b7fb00720c */ /* 0x000fe20003f64070 */
[----:B------:R-:W-:-:S03]  /*15690*/  IMAD.HI.U32 R184, R93, R188, RZ ;  /* 0x000000bc5db87227 */ /* 0x000fc600078e00ff */
[----:B------:R1:W-:Y:S01]  /*156a0*/  STL [R1+0x168], R2 ;  /* 0x0001680201007387 */ /* 0x0003e20000100800 */
[----:B------:R-:W-:Y:S01]  /*156b0*/  @!P6 IMAD.IADD R185, R185, 0x1, -R251 ;  /* 0x00000001b9b9e824 */ /* 0x000fe200078e0afb */
[----:B------:R-:W-:Y:S01]  /*156c0*/  ISETP.GE.AND P6, PT, R21, RZ, PT ;  /* 0x000000ff1500720c */ /* 0x000fe20003fc6270 */
[----:B------:R-:W-:Y:S01]  /*156d0*/  IMAD.MOV R181, RZ, RZ, -R184 ;  /* 0x000000ffffb57224 */ /* 0x000fe200078e0ab8 */
[----:B------:R-:W-:Y:S01]  /*156e0*/  IABS R184, R20 ;  /* 0x0000001400b87213 */ /* 0x000fe20000000000 */
[----:B------:R-:W-:Y:S02]  /*156f0*/  IMAD.MOV.U32 R21, RZ, RZ, R187 ;  /* 0x000000ffff157224 */ /* 0x000fe400078e00bb */
[----:B------:R-:W-:Y:S02]  /*15700*/  IMAD R181, R251, R181, R188 ;  /* 0x000000b5fbb57224 */ /* 0x000fe400078e02bc */
[----:B------:R-:W-:Y:S01]  /*15710*/  @!P3 IMAD.IADD R183, R183, 0x1, -R251 ;  /* 0x00000001b7b7b824 */ /* 0x000fe200078e0afb */
[----:B-1----:R-:W-:Y:S01]  /*15720*/  IADD3 R2, R248, 0x19f, RZ ;  /* 0x0000019ff8027810 */ /* 0x002fe20007ffe0ff */
[----:B------:R-:W-:Y:S01]  /*15730*/  @!P5 IMAD.MOV R21, RZ, RZ, -R21 ;  /* 0x000000ffff15d224 */ /* 0x000fe200078e0a15 */
[----:B------:R-:W-:Y:S01]  /*15740*/  ISETP.GE.AND P3, PT, R10, RZ, PT ;  /* 0x000000ff0a00720c */ /* 0x000fe20003f66270 */
[----:B------:R-:W-:Y:S01]  /*15750*/  IMAD.MOV.U32 R180, RZ, RZ, R184 ;  /* 0x000000ffffb47224 */ /* 0x000fe200078e00b8 */
[----:B------:R-:W-:Y:S01]  /*15760*/  IADD3 R10, R248, 0x1a2, RZ ;  /* 0x000001a2f80a7810 */ /* 0x000fe20007ffe0ff */
[----:B------:R-:W-:Y:S01]  /*15770*/  STL [R1+0x249c], R2 ;  /* 0x00249c0201007387 */ /* 0x000fe20000100800 */
[----:B------:R-:W-:Y:S01]  /*15780*/  @!P4 IMAD.IADD R182, R182, 0x1, -R251 ;  /* 0x00000001b6b6c824 */ /* 0x000fe200078e0afb */
[----:B------:R-:W-:Y:S01]  /*15790*/  ISETP.GT.U32.AND P5, PT, R251, R183, PT ;  /* 0x000000b7fb00720c */ /* 0x000fe20003fa4070 */
[----:B------:R-:W-:Y:S01]  /*157a0*/  IMAD.MOV.U32 R22, RZ, RZ, R186 ;  /* 0x000000ffff167224 */ /* 0x000fe200078e00ba */
[----:B------:R-:W-:Y:S01]  /*157b0*/  STL [R1+0x2494], R18 ;  /* 0x0024941201007387 */ /* 0x000fe20000100800 */
[----:B------:R-:W-:Y:S01]  /*157c0*/  IMAD.HI.U32 R188, R93, R180, RZ ;  /* 0x000000b45dbc7227 */ /* 0x000fe200078e00ff */
[----:B------:R-:W-:-:S02]  /*157d0*/  ISETP.GT.U32.AND P4, PT, R251, R182, PT ;  /* 0x000000b6fb00720c */ /* 0x000fc40003f84070 */
[----:B------:R-:W-:Y:S01]  /*157e0*/  STL [R1+0x2490], R17 ;  /* 0x0024901101007387 */ /* 0x000fe20000100800 */
[----:B------:R-:W-:Y:S01]  /*157f0*/  @!P6 IMAD.MOV R22, RZ, RZ, -R22 ;  /* 0x000000ffff16e224 */ /* 0x000fe200078e0a16 */
[----:B------:R-:W-:Y:S01]  /*15800*/  ISETP.GT.U32.AND P6, PT, R251, R181, PT ;  /* 0x000000b5fb00720c */ /* 0x000fe20003fc4070 */
[----:B------:R-:W-:Y:S01]  /*15810*/  IMAD.HI.U32 R195, R93, R189, RZ ;  /* 0x000000bd5dc37227 */ /* 0x000fe200078e00ff */
[----:B------:R-:W-:Y:S01]  /*15820*/  STL [R1+0x248c], R10 ;  /* 0x00248c0a01007387 */ /* 0x000fe20000100800 */
[----:B------:R-:W-:Y:S02]  /*15830*/  IABS R184, R15 ;  /* 0x0000000f00b87213 */ /* 0x000fe40000000000 */
[----:B------:R-:W-:Y:S01]  /*15840*/  IMAD.MOV R188, RZ, RZ, -R188 ;  /* 0x000000ffffbc7224 */ /* 0x000fe200078e0abc */
[----:B------:R1:W-:Y:S01]  /*15850*/  STL [R1+0x164], R21 ;  /* 0x0001641501007387 */ /* 0x0003e20000100800 */
[----:B------:R-:W-:Y:S01]  /*15860*/  IMAD.MOV R179, RZ, RZ, -R195 ;  /* 0x000000ffffb37224 */ /* 0x000fe200078e0ac3 */
[----:B------:R-:W-:Y:S01]  /*15870*/  IABS R186, R17 ;  /* 0x0000001100ba7213 */ /* 0x000fe20000000000 */
[C---:B------:R-:W-:Y:S01]  /*15880*/  IMAD R180, R251.reuse, R188, R180 ;  /* 0x000000bcfbb47224 */ /* 0x040fe200078e02b4 */
[----:B------:R-:W-:Y:S01]  /*15890*/  STL [R1+0x160], R22 ;  /* 0x0001601601007387 */ /* 0x000fe20000100800 */
[----:B------:R-:W-:Y:S01]  /*158a0*/  IMAD R178, R251, R179, R189 ;  /* 0x000000b3fbb27224 */ /* 0x000fe200078e02bd */
[----:B------:R-:W-:Y:S01]  /*158b0*/  IABS R189, R8 ;  /* 0x0000000800bd7213 */ /* 0x000fe20000000000 */
[--C-:B------:R-:W-:Y:S01]  /*158c0*/  @!P5 IMAD.IADD R183, R183, 0x1, -R251.reuse ;  /* 0x00000001b7b7d824 */ /* 0x100fe200078e0afb */
[C---:B------:R-:W-:Y:S01]  /*158d0*/  ISETP.GT.U32.AND P5, PT, R251.reuse, R180, PT ;  /* 0x000000b4fb00720c */ /* 0x040fe20003fa4070 */
[----:B------:R-:W-:Y:S01]  /*158e0*/  @!P4 IMAD.IADD R182, R182, 0x1, -R251 ;  /* 0x00000001b6b6c824 */ /* 0x000fe200078e0afb */
[----:B------:R-:W-:Y:S01]  /*158f0*/  ISETP.GT.U32.AND P4, PT, R251, R178, PT ;  /* 0x000000b2fb00720c */ /* 0x000fe20003f84070 */
[----:B-1----:R-:W-:Y:S01]  /*15900*/  IMAD.MOV.U32 R21, RZ, RZ, R185 ;  /* 0x000000ffff157224 */ /* 0x002fe200078e00b9 */
[----:B------:R-:W-:Y:S01]  /*15910*/  IABS R179, R7 ;  /* 0x0000000700b37213 */ /* 0x000fe20000000000 */
[----:B------:R-:W-:Y:S01]  /*15920*/  @!P6 IMAD.IADD R181, R181, 0x1, -R251 ;  /* 0x00000001b5b5e824 */ /* 0x000fe200078e0afb */
[----:B------:R-:W-:Y:S01]  /*15930*/  ISETP.GE.AND P6, PT, R9, RZ, PT ;  /* 0x000000ff0900720c */ /* 0x000fe20003fc6270 */
[----:B------:R-:W-:Y:S01]  /*15940*/  @!P3 IMAD.MOV R21, RZ, RZ, -R21 ;  /* 0x000000ffff15b224 */ /* 0x000fe200078e0a15 */
[----:B------:R-:W-:Y:S01]  /*15950*/  ISETP.GE.AND P3, PT, R12, RZ, PT ;  /* 0x000000ff0c00720c */ /* 0x000fe20003f66270 */
[----:B------:R-:W-:Y:S01]  /*15960*/  IMAD.MOV.U32 R12, RZ, RZ, R183 ;  /* 0x000000ffff0c7224 */ /* 0x000fe200078e00b7 */
[----:B------:R-:W-:Y:S01]  /*15970*/  IADD3 R9, R248, 0x1a4, RZ ;  /* 0x000001a4f8097810 */ /* 0x000fe20007ffe0ff */
[----:B------:R-:W-:Y:S01]  /*15980*/  IMAD.HI.U32 R188, R93, R184, RZ ;  /* 0x000000b85dbc7227 */ /* 0x000fe200078e00ff */
[----:B------:R-:W-:Y:S01]  /*15990*/  STL [R1+0x15c], R21 ;  /* 0x00015c1501007387 */ /* 0x000fe20000100800 */
[----:B------:R-:W-:-:S02]  /*159a0*/  IABS R185, R10 ;  /* 0x0000000a00b97213 */ /* 0x000fc40000000000 */
[----:B------:R-:W-:Y:S02]  /*159b0*/  IMAD.MOV R188, RZ, RZ, -R188 ;  /* 0x000000ffffbc7224 */ /* 0x000fe400078e0abc */
[----:B------:R-:W-:-:S04]  /*159c0*/  IMAD.HI.U32 R176, R93, R189, RZ ;  /* 0x000000bd5db07227 */ /* 0x000fc800078e00ff */
[----:B------:R-:W-:Y:S01]  /*159d0*/  @!P3 IMAD.MOV R12, RZ, RZ, -R12 ;  /* 0x000000ffff0cb224 */ /* 0x000fe200078e0a0c */
[C---:B------:R-:W-:Y:S01]  /*159e0*/  ISETP.GT.U32.AND P3, PT, R251.reuse, R181, PT ;  /* 0x000000b5fb00720c */ /* 0x040fe20003f64070 */
[--C-:B------:R-:W-:Y:S01]  /*159f0*/  @!P5 IMAD.IADD R180, R180, 0x1, -R251.reuse ;  /* 0x00000001b4b4d824 */ /* 0x100fe200078e0afb */
[----:B------:R-:W-:Y:S01]  /*15a00*/  ISETP.GE.AND P5, PT, R0, RZ, PT ;  /* 0x000000ff0000720c */ /* 0x000fe20003fa6270 */
[C---:B------:R-:W-:Y:S01]  /*15a10*/  IMAD R177, R251.reuse, R188, R184 ;  /* 0x000000bcfbb17224 */ /* 0x040fe200078e02b8 */
[----:B------:R-:W-:Y:S01]  /*15a20*/  IABS R184, R5 ;  /* 0x0000000500b87213 */ /* 0x000fe20000000000 */
[----:B------:R-:W-:Y:S01]  /*15a30*/  IMAD.MOV.U32 R0, RZ, RZ, R182 ;  /* 0x000000ffff007224 */ /* 0x000fe200078e00b6 */
[----:B------:R-:W-:Y:S01]  /*15a40*/  IADD3 R176, -R176, RZ, RZ ;  /* 0x000000ffb0b07210 */ /* 0x000fe20007ffe1ff */
[----:B------:R-:W-:Y:S01]  /*15a50*/  @!P4 IMAD.IADD R178, R178, 0x1, -R251 ;  /* 0x00000001b2b2c824 */ /* 0x000fe200078e0afb */
[----:B------:R1:W-:Y:S01]  /*15a60*/  STL [R1+0x158], R12 ;  /* 0x0001580c01007387 */ /* 0x0003e20000100800 */
[----:B------:R-:W-:Y:S01]  /*15a70*/  @!P6 IMAD.MOV R0, RZ, RZ, -R0 ;  /* 0x000000ffff00e224 */ /* 0x000fe200078e0a00 */
[----:B------:R-:W-:Y:S01]  /*15a80*/  ISETP.GT.U32.AND P4, PT, R251, R180, PT ;  /* 0x000000b4fb00720c */ /* 0x000fe20003f84070 */
[----:B------:R-:W-:Y:S01]  /*15a90*/  IMAD.HI.U32 R195, R93, R184, RZ ;  /* 0x000000b85dc37227 */ /* 0x000fe200078e00ff */
[----:B------:R-:W-:-:S02]  /*15aa0*/  ISETP.GT.U32.AND P6, PT, R251, R178, PT ;  /* 0x000000b2fb00720c */ /* 0x000fc40003fc4070 */
[----:B------:R2:W-:Y:S01]  /*15ab0*/  STL [R1+0x154], R0 ;  /* 0x0001540001007387 */ /* 0x0005e20000100800 */
[----:B------:R-:W-:Y:S01]  /*15ac0*/  @!P3 IMAD.IADD R181, R181, 0x1, -R251 ;  /* 0x00000001b5b5b824 */ /* 0x000fe200078e0afb */
[C---:B------:R-:W-:Y:S01]  /*15ad0*/  ISETP.GT.U32.AND P3, PT, R251.reuse, R177, PT ;  /* 0x000000b1fb00720c */ /* 0x040fe20003f64070 */
[C---:B------:R-:W-:Y:S01]  /*15ae0*/  IMAD R176, R251.reuse, R176, R189 ;  /* 0x000000b0fbb07224 */ /* 0x040fe200078e02bd */
[----:B------:R-:W-:Y:S01]  /*15af0*/  IABS R188, R14 ;  /* 0x0000000e00bc7213 */ /* 0x000fe20000000000 */
[----:B-1----:R-:W-:Y:S02]  /*15b00*/  IMAD.MOV.U32 R12, RZ, RZ, R181 ;  /* 0x000000ffff0c7224 */ /* 0x002fe400078e00b5 */
[----:B------:R-:W-:Y:S02]  /*15b10*/  IMAD.MOV R175, RZ, RZ, -R195 ;  /* 0x000000ffffaf7224 */ /* 0x000fe400078e0ac3 */
[----:B------:R-:W-:Y:S01]  /*15b20*/  @!P5 IMAD.MOV R12, RZ, RZ, -R12 ;  /* 0x000000ffff0cd224 */ /* 0x000fe200078e0a0c */
[C---:B------:R-:W-:Y:S01]  /*15b30*/  ISETP.GT.U32.AND P5, PT, R251.reuse, R176, PT ;  /* 0x000000b0fb00720c */ /* 0x040fe20003fa4070 */
[----:B------:R-:W-:Y:S01]  /*15b40*/  IMAD R175, R251, R175, R184 ;  /* 0x000000affbaf7224 */ /* 0x000fe200078e02b8 */
[----:B--2---:R-:W-:Y:S01]  /*15b50*/  IADD3 R0, R248, 0x1a3, RZ ;  /* 0x000001a3f8007810 */ /* 0x004fe20007ffe0ff */
[----:B------:R-:W-:-:S02]  /*15b60*/  @!P6 IMAD.IADD R178, R178, 0x1, -R251 ;  /* 0x00000001b2b2e824 */ /* 0x000fc400078e0afb */
[--C-:B------:R-:W-:Y:S01]  /*15b70*/  @!P4 IMAD.IADD R180, R180, 0x1, -R251.reuse ;  /* 0x00000001b4b4c824 */ /* 0x100fe200078e0afb */
[----:B------:R-:W-:Y:S01]  /*15b80*/  ISETP.GT.U32.AND P6, PT, R251, R175, PT ;  /* 0x000000affb00720c */ /* 0x000fe20003fc4070 */
[--C-:B------:R-:W-:Y:S01]  /*15b90*/  @!P3 IMAD.IADD R177, R177, 0x1, -R251.reuse ;  /* 0x00000001b1b1b824 */ /* 0x100fe200078e0afb */
[----:B------:R-:W-:Y:S01]  /*15ba0*/  ISETP.GE.AND P4, PT, R20, RZ, PT ;  /* 0x000000ff1400720c */ /* 0x000fe20003f86270 */
[----:B------:R-:W-:Y:S01]  /*15bb0*/  STL [R1+0x247c], R0 ;  /* 0x00247c0001007387 */ /* 0x000fe20000100800 */
[----:B------:R-:W-:Y:S01]  /*15bc0*/  ISETP.GE.AND P3, PT, R16, RZ, PT ;  /* 0x000000ff1000720c */ /* 0x000fe20003f66270 */
[----:B------:R-:W-:Y:S02]  /*15bd0*/  IMAD.MOV.U32 R16, RZ, RZ, R180 ;  /* 0x000000ffff107224 */ /* 0x000fe400078e00b4 */
[--C-:B------:R-:W-:Y:S01]  /*15be0*/  @!P5 IMAD.IADD R176, R176, 0x1, -R251.reuse ;  /* 0x00000001b0b0d824 */ /* 0x100fe200078e0afb */
[----:B------:R-:W-:Y:S01]  /*15bf0*/  ISETP.GT.U32.AND P5, PT, R251, R177, PT ;  /* 0x000000b1fb00720c */ /* 0x000fe20003fa4070 */
[----:B------:R-:W-:Y:S01]  /*15c00*/  IMAD.HI.U32 R196, R93, R188, RZ ;  /* 0x000000bc5dc47227 */ /* 0x000fe200078e00ff */
[----:B------:R1:W-:Y:S03]  /*15c10*/  STL [R1+0x150], R12 ;  /* 0x0001500c01007387 */ /* 0x0003e60000100800 */
[----:B------:R-:W-:Y:S01]  /*15c20*/  @!P6 IMAD.IADD R175, R175, 0x1, -R251 ;  /* 0x00000001afafe824 */ /* 0x000fe200078e0afb */
[----:B------:R-:W-:Y:S01]  /*15c30*/  STL [R1+0x2474], R9 ;  /* 0x0024740901007387 */ /* 0x000fe20000100800 */
[----:B------:R-:W-:Y:S01]  /*15c40*/  @!P4 IMAD.MOV R16, RZ, RZ, -R16 ;  /* 0x000000ffff10c224 */ /* 0x000fe200078e0a10 */
[C---:B------:R-:W-:Y:S01]  /*15c50*/  ISETP.GT.U32.AND P6, PT, R251.reuse, R176, PT ;  /* 0x000000b0fb00720c */ /* 0x040fe20003fc4070 */
[----:B------:R-:W-:Y:S01]  /*15c60*/  IMAD.MOV R174, RZ, RZ, -R196 ;  /* 0x000000ffffae7224 */ /* 0x000fe200078e0ac4 */
[----:B------:R-:W-:Y:S01]  /*15c70*/  ISETP.GT.U32.AND P4, PT, R251, R175, PT ;  /* 0x000000affb00720c */ /* 0x000fe20003f84070 */
[----:B------:R-:W-:Y:S01]  /*15c80*/  IMAD.HI.U32 R184, R93, R179, RZ ;  /* 0x000000b35db87227 */ /* 0x000fe200078e00ff */
[----:B-1----:R-:W-:-:S02]  /*15c90*/  IADD3 R12, R248, 0x1a5, RZ ;  /* 0x000001a5f80c7810 */ /* 0x002fc40007ffe0ff */
[----:B------:R-:W-:Y:S01]  /*15ca0*/  @!P5 IADD3 R177, R177, -R251, RZ ;  /* 0x800000fbb1b1d210 */ /* 0x000fe20007ffe0ff */
[----:B------:R-:W-:Y:S01]  /*15cb0*/  IMAD R174, R251, R174, R188 ;  /* 0x000000aefbae7224 */ /* 0x000fe200078e02bc */
[----:B------:R-:W-:Y:S01]  /*15cc0*/  ISETP.GE.AND P5, PT, R15, RZ, PT ;  /* 0x000000ff0f00720c */ /* 0x000fe20003fa6270 */
[----:B------:R-:W-:Y:S01]  /*15cd0*/  STL [R1+0x246c], R12 ;  /* 0x00246c0c01007387 */ /* 0x000fe20000100800 */
[----:B------:R-:W-:Y:S02]  /*15ce0*/  IMAD.MOV R184, RZ, RZ, -R184 ;  /* 0x000000ffffb87224 */ /* 0x000fe400078e0ab8 */
[----:B------:R-:W-:Y:S01]  /*15cf0*/  IMAD.MOV.U32 R15, RZ, RZ, R177 ;  /* 0x000000ffff0f7224 */ /* 0x000fe200078e00b1 */
[----:B------:R1:W-:Y:S01]  /*15d00*/  STL [R1+0x14c], R16 ;  /* 0x00014c1001007387 */ /* 0x0003e20000100800 */
[----:B------:R-:W-:Y:S01]  /*15d10*/  IMAD R172, R251, R184, R179 ;  /* 0x000000b8fbac7224 */ /* 0x000fe200078e02b3 */
[----:B------:R-:W-:Y:S01]  /*15d20*/  IABS R184, R19 ;  /* 0x0000001300b87213 */ /* 0x000fe20000000000 */
[--C-:B------:R-:W-:Y:S01]  /*15d30*/  @!P4 IMAD.IADD R175, R175, 0x1, -R251.reuse ;  /* 0x00000001afafc824 */ /* 0x100fe200078e0afb */
[----:B------:R-:W-:Y:S01]  /*15d40*/  ISETP.GE.AND P4, PT, R8, RZ, PT ;  /* 0x000000ff0800720c */ /* 0x000fe20003f86270 */
[----:B------:R-:W-:Y:S01]  /*15d50*/  @!P6 IMAD.IADD R176, R176, 0x1, -R251 ;  /* 0x00000001b0b0e824 */ /* 0x000fe200078e0afb */
[----:B------:R-:W-:Y:S01]  /*15d60*/  IADD3 R8, R248, 0x1a6, RZ ;  /* 0x000001a6f8087810 */ /* 0x000fe20007ffe0ff */
[----:B------:R-:W-:Y:S01]  /*15d70*/  IMAD.HI.U32 R188, R93, R173, RZ ;  /* 0x000000ad5dbc7227 */ /* 0x000fe200078e00ff */
[----:B------:R-:W-:-:S02]  /*15d80*/  ISETP.GT.U32.AND P6, PT, R251, R172, PT ;  /* 0x000000acfb00720c */ /* 0x000fc40003fc4070 */
[----:B------:R-:W-:Y:S01]  /*15d90*/  IABS R179, R6 ;  /* 0x0000000600b37213 */ /* 0x000fe20000000000 */
[----:B-1----:R-:W-:Y:S02]  /*15da0*/  IMAD.MOV.U32 R16, RZ, RZ, R178 ;  /* 0x000000ffff107224 */ /* 0x002fe400078e00b2 */
[----:B------:R-:W-:Y:S02]  /*15db0*/  @!P5 IMAD.MOV R15, RZ, RZ, -R15 ;  /* 0x000000ffff0fd224 */ /* 0x000fe400078e0a0f */
[----:B------:R-:W-:Y:S01]  /*15dc0*/  @!P3 IMAD.MOV R16, RZ, RZ, -R16 ;  /* 0x000000ffff10b224 */ /* 0x000fe200078e0a10 */
[----:B------:R-:W-:Y:S01]  /*15dd0*/  ISETP.GT.U32.AND P3, PT, R251, R174, PT ;  /* 0x000000aefb00720c */ /* 0x000fe20003f64070 */
[----:B------:R-:W-:-:S03]  /*15de0*/  IMAD.HI.U32 R171, R93, R184, RZ ;  /* 0x000000b85dab7227 */ /* 0x000fc600078e00ff */
[----:B------:R-:W-:Y:S01]  /*15df0*/  STL [R1+0x148], R16 ;  /* 0x0001481001007387 */ /* 0x000fe20000100800 */
[----:B------:R-:W-:Y:S02]  /*15e00*/  IMAD.MOV R188, RZ, RZ, -R188 ;  /* 0x000000ffffbc7224 */ /* 0x000fe400078e0abc */
[----:B------:R-:W-:Y:S01]  /*15e10*/  IMAD.MOV R171, RZ, RZ, -R171 ;  /* 0x000000ffffab7224 */ /* 0x000fe200078e0aab */
[----:B------:R-:W-:Y:S01]  /*15e20*/  STL [R1+0x2460], R8 ;  /* 0x0024600801007387 */ /* 0x000fe20000100800 */
[----:B------:R-:W-:Y:S01]  /*15e30*/  IMAD R173, R251, R188, R173 ;  /* 0x000000bcfbad7224 */ /* 0x000fe200078e02ad */
[----:B------:R-:W-:Y:S01]  /*15e40*/  IABS R188, R13 ;  /* 0x0000000d00bc7213 */ /* 0x000fe20000000000 */
[--C-:B------:R-:W-:Y:S01]  /*15e50*/  @!P6 IMAD.IADD R172, R172, 0x1, -R251.reuse ;  /* 0x00000001acace824 */ /* 0x100fe200078e0afb */
[----:B------:R1:W-:Y:S01]  /*15e60*/  STL [R1+0x144], R15 ;  /* 0x0001440f01007387 */ /* 0x0003e20000100800 */
[----:B------:R-:W-:Y:S01]  /*15e70*/  @!P3 IMAD.IADD R174, R174, 0x1, -R251 ;  /* 0x00000001aeaeb824 */ /* 0x000fe200078e0afb */
[----:B------:R-:W-:Y:S01]  /*15e80*/  ISETP.GE.AND P3, PT, R5, RZ, PT ;  /* 0x000000ff0500720c */ /* 0x000fe20003f66270 */
[----:B------:R-:W-:Y:S01]  /*15e90*/  IMAD R171, R251, R171, R184 ;  /* 0x000000abfbab7224 */ /* 0x000fe200078e02b8 */
[----:B------:R-:W-:Y:S01]  /*15ea0*/  IADD3 R5, R248, 0x1a7, RZ ;  /* 0x000001a7f8057810 */ /* 0x000fe20007ffe0ff */
[----:B------:R-:W-:Y:S01]  /*15eb0*/  IMAD.HI.U32 R170, R93, R179, RZ ;  /* 0x000000b35daa7227 */ /* 0x000fe200078e00ff */
[----:B------:R-:W-:-:S02]  /*15ec0*/  ISETP.GT.U32.AND P5, PT, R251, R174, PT ;  /* 0x000000aefb00720c */ /* 0x000fc40003fa4070 */
[C---:B------:R-:W-:Y:S01]  /*15ed0*/  ISETP.GT.U32.AND P6, PT, R251.reuse, R173, PT ;  /* 0x000000adfb00720c */ /* 0x040fe20003fc4070 */
[----:B------:R-:W-:Y:S01]  /*15ee0*/  STL [R1+0x2454], R5 ;  /* 0x0024540501007387 */ /* 0x000fe20000100800 */
[----:B-1----:R-:W-:Y:S01]  /*15ef0*/  IMAD.MOV.U32 R15, RZ, RZ, R176 ;  /* 0x000000ffff0f7224 */ /* 0x002fe200078e00b0 */
[----:B------:R-:W-:Y:S01]  /*15f00*/  IABS R184, R11 ;  /* 0x0000000b00b87213 */ /* 0x000fe20000000000 */
[----:B------:R-:W-:Y:S01]  /*15f10*/  IMAD.MOV R170, RZ, RZ, -R170 ;  /* 0x000000ffffaa7224 */ /* 0x000fe200078e0aaa */
[----:B------:R-:W-:Y:S01]  /*15f20*/  IADD3 R16, R248, 0x1a8, RZ ;  /* 0x000001a8f8107810 */ /* 0x000fe20007ffe0ff */
[----:B------:R-:W-:Y:S01]  /*15f30*/  @!P4 IMAD.MOV R15, RZ, RZ, -R15 ;  /* 0x000000ffff0fc224 */ /* 0x000fe200078e0a0f */
[C---:B------:R-:W-:Y:S01]  /*15f40*/  ISETP.GT.U32.AND P4, PT, R251.reuse, R172, PT ;  /* 0x000000acfb00720c */ /* 0x040fe20003f84070 */
[----:B------:R-:W-:Y:S01]  /*15f50*/  IMAD R170, R251, R170, R179 ;  /* 0x000000aafbaa7224 */ /* 0x000fe200078e02b3 */
[----:B------:R-:W-:Y:S01]  /*15f60*/  IABS R179, R3 ;  /* 0x0000000300b37213 */ /* 0x000fe20000000000 */
[----:B------:R-:W-:Y:S01]  /*15f70*/  IMAD.HI.U32 R190, R93, R188, RZ ;  /* 0x000000bc5dbe7227 */ /* 0x000fe200078e00ff */
[----:B------:R1:W-:Y:S03]  /*15f80*/  STL [R1+0x140], R15 ;  /* 0x0001400f01007387 */ /* 0x0003e60000100800 */
[--C-:B------:R-:W-:Y:S01]  /*15f90*/  @!P5 IMAD.IADD R174, R174, 0x1, -R251.reuse ;  /* 0x00000001aeaed824 */ /* 0x100fe200078e0afb */
[----:B------:R-:W-:Y:S01]  /*15fa0*/  ISETP.GE.AND P5, PT, R14, RZ, PT ;  /* 0x000000ff0e00720c */ /* 0x000fe20003fa6270 */
[----:B------:R-:W-:Y:S01]  /*15fb0*/  @!P6 IMAD.IADD R173, R173, 0x1, -R251 ;  /* 0x00000001adade824 */ /* 0x000fe200078e0afb */
[----:B------:R-:W-:Y:S01]  /*15fc0*/  STL [R1+0x244c], R16 ;  /* 0x00244c1001007387 */ /* 0x000fe20000100800 */
[----:B------:R-:W-:-:S03]  /*15fd0*/  IMAD.HI.U32 R191, R93, R179, RZ ;  /* 0x000000b35dbf7227 */ /* 0x000fc600078e00ff */
[----:B------:R-:W-:Y:S01]  /*15fe0*/  ISETP.GT.U32.AND P6, PT, R251, R173, PT ;  /* 0x000000adfb00720c */ /* 0x000fe20003fc4070 */
[----:B-1----:R-:W-:Y:S01]  /*15ff0*/  IMAD.MOV.U32 R15, RZ, RZ, R175 ;  /* 0x000000ffff0f7224 */ /* 0x002fe200078e00af */
[----:B------:R-:W-:Y:S01]  /*16000*/  IABS R175, R16 ;  /* 0x0000001000af7213 */ /* 0x000fe20000000000 */
[----:B------:R-:W-:Y:S01]  /*16010*/  @!P4 IMAD.IADD R172, R172, 0x1, -R251 ;  /* 0x00000001acacc824 */ /* 0x000fe200078e0afb */
[----:B------:R-:W-:Y:S01]  /*16020*/  ISETP.GE.AND P4, PT, R7, RZ, PT ;  /* 0x000000ff0700720c */ /* 0x000fe20003f86270 */
[----:B------:R-:W-:Y:S01]  /*16030*/  @!P3 IMAD.MOV R15, RZ, RZ, -R15 ;  /* 0x000000ffff0fb224 */ /* 0x000fe200078e0a0f */
[----:B------:R-:W-:Y:S01]  /*16040*/  ISETP.GT.U32.AND P3, PT, R251, R171, PT ;  /* 0x000000abfb00720c */ /* 0x000fe20003f64070 */
[----:B------:R-:W-:Y:S02]  /*16050*/  IMAD.MOV.U32 R14, RZ, RZ, R174 ;  /* 0x000000ffff0e7224 */ /* 0x000fe400078e00ae */
[----:B------:R-:W-:Y:S01]  /*16060*/  IMAD.MOV R191, RZ, RZ, -R191 ;  /* 0x000000ffffbf7224 */ /* 0x000fe200078e0abf */
[----:B------:R1:W-:Y:S01]  /*16070*/  STL [R1+0x13c], R15 ;  /* 0x00013c0f01007387 */ /* 0x0003e20000100800 */
[----:B------:R-:W-:-:S02]  /*16080*/  IMAD.MOV.U32 R7, RZ, RZ, R172 ;  /* 0x000000ffff077224 */ /* 0x000fc400078e00ac */
[----:B------:R-:W-:Y:S01]  /*16090*/  @!P5 IMAD.MOV R14, RZ, RZ, -R14 ;  /* 0x000000ffff0ed224 */ /* 0x000fe200078e0a0e */
[C---:B------:R-:W-:Y:S01]  /*160a0*/  ISETP.GT.U32.AND P5, PT, R251.reuse, R170, PT ;  /* 0x000000aafb00720c */ /* 0x040fe20003fa4070 */
[----:B------:R-:W-:Y:S02]  /*160b0*/  IMAD R179, R251, R191, R179 ;  /* 0x000000bffbb37224 */ /* 0x000fe400078e02b3 */
[----:B------:R-:W-:Y:S01]  /*160c0*/  @!P4 IMAD.MOV R7, RZ, RZ, -R7 ;  /* 0x000000ffff07c224 */ /* 0x000fe200078e0a07 */
[----:B------:R-:W-:Y:S01]  /*160d0*/  ISETP.GE.AND P4, PT, R4, RZ, PT ;  /* 0x000000ff0400720c */ /* 0x000fe20003f86270 */
[--C-:B------:R-:W-:Y:S01]  /*160e0*/  @!P3 IMAD.IADD R171, R171, 0x1, -R251.reuse ;  /* 0x00000001ababb824 */ /* 0x100fe200078e0afb */
[----:B------:R2:W-:Y:S01]  /*160f0*/  STL [R1+0x138], R14 ;  /* 0x0001380e01007387 */ /* 0x0005e20000100800 */
[--C-:B------:R-:W-:Y:S01]  /*16100*/  @!P6 IMAD.IADD R173, R173, 0x1, -R251.reuse ;  /* 0x00000001adade824 */ /* 0x100fe200078e0afb */
[----:B------:R-:W-:Y:S01]  /*16110*/  ISETP.GT.U32.AND P6, PT, R251, R179, PT ;  /* 0x000000b3fb00720c */ /* 0x000fe20003fc4070 */
[----:B------:R-:W-:Y:S01]  /*16120*/  IMAD.HI.U32 R189, R93, R184, RZ ;  /* 0x000000b85dbd7227 */ /* 0x000fe200078e00ff */
[C---:B------:R-:W-:Y:S01]  /*16130*/  ISETP.GT.U32.AND P3, PT, R251.reuse, R171, PT ;  /* 0x000000abfb00720c */ /* 0x040fe20003f64070 */
[----:B------:R3:W-:Y:S01]  /*16140*/  STL [R1+0x134], R7 ;  /* 0x0001340701007387 */ /* 0x0007e20000100800 */
[----:B-1----:R-:W-:Y:S01]  /*16150*/  IADD3 R15, R248, 0x1a9, RZ ;  /* 0x000001a9f80f7810 */ /* 0x002fe20007ffe0ff */
[----:B------:R-:W-:Y:S01]  /*16160*/  @!P5 IMAD.IADD R170, R170, 0x1, -R251 ;  /* 0x00000001aaaad824 */ /* 0x000fe200078e0afb */
[----:B------:R-:W-:Y:S01]  /*16170*/  ISETP.GE.AND P5, PT, R6, RZ, PT ;  /* 0x000000ff0600720c */ /* 0x000fe20003fa6270 */
[----:B------:R-:W-:Y:S01]  /*16180*/  IMAD.MOV R190, RZ, RZ, -R190 ;  /* 0x000000ffffbe7224 */ /* 0x000fe200078e0abe */
[C---:B------:R-:W-:Y:S01]  /*16190*/  IADD3 R4, R248.reuse, 0x1aa, RZ ;  /* 0x000001aaf8047810 */ /* 0x040fe20007ffe0ff */
[----:B--2---:R-:W-:Y:S01]  /*161a0*/  IMAD.MOV.U32 R14, RZ, RZ, R173 ;  /* 0x000000ffff0e7224 */ /* 0x004fe200078e00ad */
[----:B------:R-:W-:Y:S01]  /*161b0*/  STL [R1+0x2444], R15 ;  /* 0x0024440f01007387 */ /* 0x000fe20000100800 */
[----:B------:R-:W-:Y:S01]  /*161c0*/  IMAD.MOV R189, RZ, RZ, -R189 ;  /* 0x000000ffffbd7224 */ /* 0x000fe200078e0abd */
[----:B------:R-:W-:Y:S01]  /*161d0*/  IABS R173, R15 ;  /* 0x0000000f00ad7213 */ /* 0x000fe20000000000 */
[----:B------:R-:W-:Y:S01]  /*161e0*/  @!P4 IMAD.MOV R14, RZ, RZ, -R14 ;  /* 0x000000ffff0ec224 */ /* 0x000fe200078e0a0e */
[----:B------:R-:W-:Y:S01]  /*161f0*/  ISETP.GT.U32.AND P4, PT, R251, R170, PT ;  /* 0x000000aafb00720c */ /* 0x000fe20003f84070 */
[--C-:B------:R-:W-:Y:S01]  /*16200*/  @!P3 IMAD.IADD R171, R171, 0x1, -R251.reuse ;  /* 0x00000001ababb824 */ /* 0x100fe200078e0afb */
[----:B------:R-:W-:Y:S01]  /*16210*/  ISETP.GE.AND P3, PT, R19, RZ, PT ;  /* 0x000000ff1300720c */ /* 0x000fe20003f66270 */
[C---:B------:R-:W-:Y:S01]  /*16220*/  IMAD R188, R251.reuse, R190, R188 ;  /* 0x000000befbbc7224 */ /* 0x040fe200078e02bc */
[----:B---3--:R-:W-:Y:S01]  /*16230*/  IADD3 R7, R248, 0x1ab, RZ ;  /* 0x000001abf8077810 */ /* 0x008fe20007ffe0ff */
[----:B------:R-:W-:Y:S01]  /*16240*/  IMAD R184, R251, R189, R184 ;  /* 0x000000bdfbb87224 */ /* 0x000fe200078e02b8 */
[----:B------:R-:W-:Y:S01]  /*16250*/  IABS R189, R2 ;  /* 0x0000000200bd7213 */ /* 0x000fe20000000000 */
[----:B------:R-:W-:Y:S01]  /*16260*/  @!P6 IMAD.IADD R179, R179, 0x1, -R251 ;  /* 0x00000001b3b3e824 */ /* 0x000fe200078e0afb */
[----:B------:R-:W-:Y:S01]  /*16270*/  STL [R1+0x243c], R4 ;  /* 0x00243c0401007387 */ /* 0x000fe20000100800 */
[----:B------:R-:W-:Y:S01]  /*16280*/  IMAD.MOV.U32 R6, RZ, RZ, R171 ;  /* 0x000000ffff067224 */ /* 0x000fe200078e00ab */
[----:B------:R-:W-:Y:S01]  /*16290*/  IABS R174, R4 ;  /* 0x0000000400ae7213 */ /* 0x000fe20000000000 */
[----:B------:R-:W-:Y:S01]  /*162a0*/  IMAD.HI.U32 R187, R93, R189, RZ ;  /* 0x000000bd5dbb7227 */ /* 0x000fe200078e00ff */
[C---:B------:R-:W-:Y:S01]  /*162b0*/  ISETP.GT.U32.AND P6, PT, R251.reuse, R179, PT ;  /* 0x000000b3fb00720c */ /* 0x040fe20003fc4070 */
[----:B------:R-:W-:Y:S02]  /*162c0*/  STL [R1+0x2438], R7 ;  /* 0x0024380701007387 */ /* 0x000fe40000100800 */
[----:B------:R-:W-:Y:S01]  /*162d0*/  @!P3 IMAD.MOV R6, RZ, RZ, -R6 ;  /* 0x000000ffff06b224 */ /* 0x000fe200078e0a06 */
[C---:B------:R-:W-:Y:S01]  /*162e0*/  ISETP.GT.U32.AND P3, PT, R251.reuse, R188, PT ;  /* 0x000000bcfb00720c */ /* 0x040fe20003f64070 */
[----:B------:R-:W-:Y:S01]  /*162f0*/  IMAD.MOV R187, RZ, RZ, -R187 ;  /* 0x000000ffffbb7224 */ /* 0x000fe200078e0abb */
[----:B------:R1:W-:Y:S01]  /*16300*/  STL [R1+0x130], R14 ;  /* 0x0001300e01007387 */ /* 0x0003e20000100800 */
[----:B------:R-:W-:Y:S01]  /*16310*/  @!P4 IMAD.IADD R170, R170, 0x1, -R251 ;  /* 0x00000001aaaac824 */ /* 0x000fe200078e0afb */
[C---:B------:R-:W-:Y:S01]  /*16320*/  ISETP.GT.U32.AND P4, PT, R251.reuse, R184, PT ;  /* 0x000000b8fb00720c */ /* 0x040fe20003f84070 */
[----:B------:R-:W-:Y:S01]  /*16330*/  IMAD R189, R251, R187, R189 ;  /* 0x000000bbfbbd7224 */ /* 0x000fe200078e02bd */
[----:B------:R-:W-:Y:S01]  /*16340*/  IABS R187, R18 ;  /* 0x0000001200bb7213 */ /* 0x000fe20000000000 */
[----:B------:R-:W-:Y:S01]  /*16350*/  IMAD.MOV.U32 R183, RZ, RZ, R185 ;  /* 0x000000ffffb77224 */ /* 0x000fe200078e00b9 */
[----:B------:R2:W-:Y:S01]  /*16360*/  STL [R1+0x12c], R6 ;  /* 0x00012c0601007387 */ /* 0x0005e20000100800 */
[----:B------:R-:W-:Y:S01]  /*16370*/  @!P6 IMAD.IADD R179, R179, 0x1, -R251 ;  /* 0x00000001b3b3e824 */ /* 0x000fe200078e0afb */
[----:B------:R-:W-:Y:S01]  /*16380*/  ISETP.GT.U32.AND P6, PT, R251, R189, PT ;  /* 0x000000bdfb00720c */ /* 0x000fe20003fc4070 */
[----:B------:R-:W-:Y:S01]  /*16390*/  IMAD.HI.U32 R185, R93, R187, RZ ;  /* 0x000000bb5db97227 */ /* 0x000fe200078e00ff */
[----:B-1----:R-:W-:-:S03]  /*163a0*/  IADD3 R14, R248, 0x1ac, RZ ;  /* 0x000001acf80e7810 */ /* 0x002fc60007ffe0ff */
[----:B------:R-:W-:Y:S01]  /*163b0*/  @!P3 IMAD.IADD R188, R188, 0x1, -R251 ;  /* 0x00000001bcbcb824 */ /* 0x000fe200078e0afb */
[----:B------:R-:W-:Y:S01]  /*163c0*/  ISETP.GE.AND P3, PT, R3, RZ, PT ;  /* 0x000000ff0300720c */ /* 0x000fe20003f66270 */
[----:B------:R-:W-:Y:S01]  /*163d0*/  IMAD.MOV.U32 R3, RZ, RZ, R170 ;  /* 0x000000ffff037224 */ /* 0x000fe200078e00aa */
[----:B--2---:R-:W-:Y:S01]  /*163e0*/  IADD3 R6, R248, 0x1ae, RZ ;  /* 0x000001aef8067810 */ /* 0x004fe20007ffe0ff */
[----:B------:R-:W-:Y:S02]  /*163f0*/  IMAD.MOV R185, RZ, RZ, -R185 ;  /* 0x000000ffffb97224 */ /* 0x000fe400078e0ab9 */
[----:B------:R-:W-:Y:S01]  /*16400*/  @!P5 IMAD.MOV R3, RZ, RZ, -R3 ;  /* 0x000000ffff03d224 */ /* 0x000fe200078e0a03 */
[----:B------:R-:W-:Y:S01]  /*16410*/  ISETP.GT.U32.AND P5, PT, R251, R188, PT ;  /* 0x000000bcfb00720c */ /* 0x000fe20003fa4070 */
[----:B------:R-:W-:Y:S02]  /*16420*/  @!P4 IMAD.IADD R184, R184, 0x1, -R251 ;  /* 0x00000001b8b8c824 */ /* 0x000fe400078e0afb */
[----:B------:R-:W-:Y:S01]  /*16430*/  IMAD.HI.U32 R190, R93, R186, RZ ;  /* 0x000000ba5dbe7227 */ /* 0x000fe200078e00ff */
[----:B------:R1:W-:Y:S02]  /*16440*/  STL [R1+0x128], R3 ;  /* 0x0001280301007387 */ /* 0x0003e40000100800 */
[C---:B------:R-:W-:Y:S01]  /*16450*/  ISETP.GT.U32.AND P4, PT, R251.reuse, R184, PT ;  /* 0x000000b8fb00720c */ /* 0x040fe20003f84070 */
[----:B------:R-:W-:Y:S01]  /*16460*/  IMAD R187, R251, R185, R187 ;  /* 0x000000b9fbbb7224 */ /* 0x000fe200078e02bb */
[----:B------:R-:W-:Y:S01]  /*16470*/  IABS R185, R0 ;  /* 0x0000000000b97213 */ /* 0x000fe20000000000 */
[----:B------:R-:W-:Y:S01]  /*16480*/  IMAD.MOV.U32 R19, RZ, RZ, R179 ;  /* 0x000000ffff137224 */ /* 0x000fe200078e00b3 */
[----:B------:R-:W-:Y:S01]  /*16490*/  STL [R1+0x2428], R14 ;  /* 0x0024280e01007387 */ /* 0x000fe20000100800 */
[----:B------:R-:W-:-:S02]  /*164a0*/  IMAD.MOV R190, RZ, RZ, -R190 ;  /* 0x000000ffffbe7224 */ /* 0x000fc400078e0abe */
[----:B------:R-:W-:Y:S01]  /*164b0*/  @!P6 IMAD.IADD R189, R189, 0x1, -R251 ;  /* 0x00000001bdbde824 */ /* 0x000fe200078e0afb */
[----:B------:R-:W-:Y:S01]  /*164c0*/  @!P5 IADD3 R188, R188, -R251, RZ ;  /* 0x800000fbbcbcd210 */ /* 0x000fe20007ffe0ff */
[----:B------:R-:W-:Y:S01]  /*164d0*/  @!P3 IMAD.MOV R19, RZ, RZ, -R19 ;  /* 0x000000ffff13b224 */ /* 0x000fe200078e0a13 */
[C---:B------:R-:W-:Y:S01]  /*164e0*/  ISETP.GT.U32.AND P3, PT, R251.reuse, R187, PT ;  /* 0x000000bbfb00720c */ /* 0x040fe20003f64070 */
[C---:B------:R-:W-:Y:S01]  /*164f0*/  IMAD R186, R251.reuse, R190, R186 ;  /* 0x000000befbba7224 */ /* 0x040fe200078e02ba */
[----:B------:R-:W-:Y:S01]  /*16500*/  ISETP.GT.U32.AND P6, PT, R251, R189, PT ;  /* 0x000000bdfb00720c */ /* 0x000fe20003fc4070 */
[----:B------:R-:W-:Y:S01]  /*16510*/  IMAD.HI.U32 R191, R93, R183, RZ ;  /* 0x000000b75dbf7227 */ /* 0x000fe200078e00ff */
[----:B-1----:R-:W-:Y:S02]  /*16520*/  IADD3 R3, R248, 0x1ad, RZ ;  /* 0x000001adf8037810 */ /* 0x002fe40007ffe0ff */
[----:B------:R-:W-:Y:S01]  /*16530*/  ISETP.GT.U32.AND P5, PT, R251, R186, PT ;  /* 0x000000bafb00720c */ /* 0x000fe20003fa4070 */
[----:B------:R-:W-:Y:S01]  /*16540*/  IMAD.MOV R182, RZ, RZ, -R191 ;  /* 0x000000ffffb67224 */ /* 0x000fe200078e0abf */
[----:B------:R-:W-:Y:S01]  /*16550*/  IABS R191, R8 ;  /* 0x0000000800bf7213 */ /* 0x000fe20000000000 */
[----:B------:R-:W-:Y:S01]  /*16560*/  @!P4 IMAD.IADD R184, R184, 0x1, -R251 ;  /* 0x00000001b8b8c824 */ /* 0x000fe200078e0afb */
[----:B------:R-:W-:Y:S01]  /*16570*/  ISETP.GE.AND P4, PT, R13, RZ, PT ;  /* 0x000000ff0d00720c */ /* 0x000fe20003f86270 */
[----:B------:R-:W-:Y:S01]  /*16580*/  IMAD R181, R251, R182, R183 ;  /* 0x000000b6fbb57224 */ /* 0x000fe200078e02b7 */
[----:B------:R-:W-:Y:S01]  /*16590*/  STL [R1+0x2420], R3 ;  /* 0x0024200301007387 */ /* 0x000fe20000100800 */
[--C-:B------:R-:W-:Y:S01]  /*165a0*/  @!P3 IMAD.IADD R187, R187, 0x1, -R251.reuse ;  /* 0x00000001bbbbb824 */ /* 0x100fe200078e0afb */
[----:B------:R-:W-:Y:S01]  /*165b0*/  ISETP.GE.AND P3, PT, R11, RZ, PT ;  /* 0x000000ff0b00720c */ /* 0x000fe20003f66270 */
[--C-:B------:R-:W-:Y:S01]  /*165c0*/  @!P6 IMAD.IADD R189, R189, 0x1, -R251.reuse ;  /* 0x00000001bdbde824 */ /* 0x100fe200078e0afb */
[----:B------:R-:W-:Y:S01]  /*165d0*/  ISETP.GT.U32.AND P6, PT, R251, R181, PT ;  /* 0x000000b5fb00720c */ /* 0x000fe20003fc4070 */
[----:B------:R-:W-:Y:S01]  /*165e0*/  IMAD.MOV.U32 R11, RZ, RZ, R188 ;  /* 0x000000ffff0b7224 */ /* 0x000fe200078e00bc */
[----:B------:R-:W-:Y:S01]  /*165f0*/  STL [R1+0x241c], R6 ;  /* 0x00241c0601007387 */ /* 0x000fe20000100800 */
[----:B------:R-:W-:Y:S01]  /*16600*/  @!P5 IMAD.IADD R186, R186, 0x1, -R251 ;  /* 0x00000001babad824 */ /* 0x000fe200078e0afb */
[----:B------:R-:W-:Y:S01]  /*16610*/  ISETP.GE.AND P5, PT, R2, RZ, PT ;  /* 0x000000ff0200720c */ /* 0x000fe20003fa6270 */
[----:B------:R-:W-:Y:S01]  /*16620*/  IMAD.MOV.U32 R2, RZ, RZ, R184 ;  /* 0x000000ffff027224 */ /* 0x000fe200078e00b8 */
[----:B------:R-:W-:Y:S01]  /*16630*/  STL [R1+0x124], R19 ;  /* 0x0001241301007387 */ /* 0x000fe20000100800 */
[----:B------:R-:W-:Y:S01]  /*16640*/  IMAD.HI.U32 R190, R93, R185, RZ ;  /* 0x000000b95dbe7227 */ /* 0x000fe200078e00ff */
[----:B------:R-:W-:-:S02]  /*16650*/  IABS R183, R9 ;  /* 0x0000000900b77213 */ /* 0x000fc40000000000 */
[----:B------:R-:W-:Y:S01]  /*16660*/  IABS R182, R12 ;  /* 0x0000000c00b67213 */ /* 0x000fe20000000000 */
[----:B------:R-:W-:Y:S01]  /*16670*/  @!P4 IMAD.MOV R11, RZ, RZ, -R11 ;  /* 0x000000ffff0bc224 */ /* 0x000fe200078e0a0b */
[C---:B------:R-:W-:Y:S01]  /*16680*/  ISETP.GT.U32.AND P4, PT, R251.reuse, R187, PT ;  /* 0x000000bbfb00720c */ /* 0x040fe20003f84070 */
[----:B------:R-:W-:Y:S01]  /*16690*/  @!P3 IMAD.MOV R2, RZ, RZ, -R2 ;  /* 0x000000ffff02b224 */ /* 0x000fe200078e0a02 */
[----:B------:R-:W-:Y:S01]  /*166a0*/  ISETP.GT.U32.AND P3, PT, R251, R186, PT ;  /* 0x000000bafb00720c */ /* 0x000fe20003f64070 */
[----:B------:R-:W-:Y:S01]  /*166b0*/  IMAD.MOV R190, RZ, RZ, -R190 ;  /* 0x000000ffffbe7224 */ /* 0x000fe200078e0abe */
[----:B------:R1:W-:Y:S01]  /*166c0*/  STL [R1+0x120], R11 ;  /* 0x0001200b01007387 */ /* 0x0003e20000100800 */
[----:B------:R-:W-:Y:S01]  /*166d0*/  @!P6 IMAD.IADD R181, R181, 0x1, -R251 ;  /* 0x00000001b5b5e824 */ /* 0x000fe200078e0afb */
[----:B------:R-:W-:Y:S01]  /*166e0*/  IADD3 R13, R248, 0x1af, RZ ;  /* 0x000001aff80d7810 */ /* 0x000fe20007ffe0ff */
[----:B------:R-:W-:Y:S01]  /*166f0*/  IMAD R185, R251, R190, R185 ;  /* 0x000000befbb97224 */ /* 0x000fe200078e02b9 */
[----:B------:R2:W-:Y:S01]  /*16700*/  STL [R1+0x11c], R2 ;  /* 0x00011c0201007387 */ /* 0x0005e20000100800 */
[----:B------:R-:W-:Y:S01]  /*16710*/  IMAD.HI.U32 R180, R93, R183, RZ ;  /* 0x000000b75db47227 */ /* 0x000fe200078e00ff */
[----:B------:R-:W-:-:S02]  /*16720*/  ISETP.GT.U32.AND P6, PT, R251, R181, PT ;  /* 0x000000b5fb00720c */ /* 0x000fc40003fc4070 */
[----:B------:R-:W-:Y:S01]  /*16730*/  IABS R190, R5 ;  /* 0x0000000500be7213 */ /* 0x000fe20000000000 */
[----:B------:R-:W-:Y:S01]  /*16740*/  IMAD.MOV R180, RZ, RZ, -R180 ;  /* 0x000000ffffb47224 */ /* 0x000fe200078e0ab4 */
[----:B-1----:R-:W-:Y:S01]  /*16750*/  IADD3 R11, R248, 0x1b0, RZ ;  /* 0x000001b0f80b7810 */ /* 0x002fe20007ffe0ff */
[----:B------:R-:W-:Y:S01]  /*16760*/  @!P3 IMAD.IADD R186, R186, 0x1, -R251 ;  /* 0x00000001babab824 */ /* 0x000fe200078e0afb */
[----:B------:R-:W-:Y:S01]  /*16770*/  ISETP.GE.AND P3, PT, R18, RZ, PT ;  /* 0x000000ff1200720c */ /* 0x000fe20003f66270 */
[----:B------:R-:W-:Y:S01]  /*16780*/  IMAD R183, R251, R180, R183 ;  /* 0x000000b4fbb77224 */ /* 0x000fe200078e02b7 */
[----:B------:R-:W-:Y:S01]  /*16790*/  IABS R180, R11 ;  /* 0x0000000b00b47213 */ /* 0x000fe20000000000 */
[----:B--2---:R-:W-:Y:S02]  /*167a0*/  IMAD.MOV.U32 R2, RZ, RZ, R189 ;  /* 0x000000ffff027224 */ /* 0x004fe400078e00bd */
[--C-:B------:R-:W-:Y:S01]  /*167b0*/  @!P4 IMAD.IADD R187, R187, 0x1, -R251.reuse ;  /* 0x00000001bbbbc824 */ /* 0x100fe200078e0afb */
[C---:B------:R-:W-:Y:S01]  /*167c0*/  ISETP.GT.U32.AND P4, PT, R251.reuse, R183, PT ;  /* 0x000000b7fb00720c */ /* 0x040fe20003f84070 */
[----:B------:R-:W-:Y:S01]  /*167d0*/  @!P5 IMAD.MOV R2, RZ, RZ, -R2 ;  /* 0x000000ffff02d224 */ /* 0x000fe200078e0a02 */
[----:B------:R-:W-:Y:S01]  /*167e0*/  ISETP.GT.U32.AND P5, PT, R251, R185, PT ;  /* 0x000000b9fb00720c */ /* 0x000fe20003fa4070 */
[----:B------:R-:W-:Y:S01]  /*167f0*/  @!P6 IMAD.IADD R181, R181, 0x1, -R251 ;  /* 0x00000001b5b5e824 */ /* 0x000fe200078e0afb */
[----:B------:R-:W-:Y:S01]  /*16800*/  ISETP.GE.AND P6, PT, R17, RZ, PT ;  /* 0x000000ff1100720c */ /* 0x000fe20003fc6270 */
[C---:B------:R-:W-:Y:S01]  /*16810*/  IMAD.HI.U32 R178, R93.reuse, R182, RZ ;  /* 0x000000b65db27227 */ /* 0x040fe200078e00ff */
[----:B------:R1:W-:Y:S03]  /*16820*/  STL [R1+0x118], R2 ;  /* 0x0001180201007387 */ /* 0x0003e60000100800 */
[----:B------:R-:W-:Y:S01]  /*16830*/  IMAD.MOV R178, RZ, RZ, -R178 ;  /* 0x000000ffffb27224 */ /* 0x000fe200078e0ab2 */
[----:B------:R-:W-:Y:S01]  /*16840*/  STL [R1+0x2410], R13 ;  /* 0x0024100d01007387 */ /* 0x000fe20000100800 */
[----:B------:R-:W-:-:S03]  /*16850*/  IMAD.HI.U32 R176, R93, R191, RZ ;  /* 0x000000bf5db07227 */ /* 0x000fc600078e00ff */
[----:B------:R-:W-:Y:S01]  /*16860*/  STL [R1+0x2404], R11 ;  /* 0x0024040b01007387 */ /* 0x000fe20000100800 */
[----:B------:R-:W-:Y:S01]  /*16870*/  @!P5 IMAD.IADD R185, R185, 0x1, -R251 ;  /* 0x00000001b9b9d824 */ /* 0x000fe200078e0afb */
[----:B------:R-:W-:Y:S01]  /*16880*/  ISETP.GE.AND P5, PT, R10, RZ, PT ;  /* 0x000000ff0a00720c */ /* 0x000fe20003fa6270 */
[----:B------:R-:W-:Y:S01]  /*16890*/  IMAD.MOV.U32 R10, RZ, RZ, R187 ;  /* 0x000000ffff0a7224 */ /* 0x000fe200078e00bb */
[----:B-1----:R-:W-:Y:S01]  /*168a0*/  IADD3 R2, R248, 0x1b1, RZ ;  /* 0x000001b1f8027810 */ /* 0x002fe20007ffe0ff */
[----:B------:R-:W-:-:S04]  /*168b0*/  IMAD.HI.U32 R177, R93, R190, RZ ;  /* 0x000000be5db17227 */ /* 0x000fc800078e00ff */
[----:B------:R-:W-:Y:S01]  /*168c0*/  @!P3 IMAD.MOV R10, RZ, RZ, -R10 ;  /* 0x000000ffff0ab224 */ /* 0x000fe200078e0a0a */
[----:B------:R-:W-:Y:S01]  /*168d0*/  STL [R1+0x2400], R2 ;  /* 0x0024000201007387 */ /* 0x000fe20000100800 */
[C---:B------:R-:W-:Y:S01]  /*168e0*/  IMAD R182, R251.reuse, R178, R182 ;  /* 0x000000b2fbb67224 */ /* 0x040fe200078e02b6 */
[----:B------:R-:W-:Y:S01]  /*168f0*/  IABS R178, R6 ;  /* 0x0000000600b27213 */ /* 0x000fe20000000000 */
[----:B------:R-:W-:Y:S01]  /*16900*/  IMAD.MOV R176, RZ, RZ, -R176 ;  /* 0x000000ffffb07224 */ /* 0x000fe200078e0ab0 */
[----:B------:R1:W-:Y:S01]  /*16910*/  STL [R1+0x114], R10 ;  /* 0x0001140a01007387 */ /* 0x0003e20000100800 */
[----:B------:R-:W-:Y:S02]  /*16920*/  IMAD.MOV.U32 R17, RZ, RZ, R186 ;  /* 0x000000ffff117224 */ /* 0x000fe400078e00ba */
[----:B------:R-:W-:Y:S02]  /*16930*/  IMAD.MOV R177, RZ, RZ, -R177 ;  /* 0x000000ffffb17224 */ /* 0x000fe400078e0ab1 */
[----:B------:R-:W-:-:S02]  /*16940*/  IMAD R191, R251, R176, R191 ;  /* 0x000000b0fbbf7224 */ /* 0x000fc400078e02bf */
[----:B------:R-:W-:Y:S01]  /*16950*/  @!P6 IMAD.MOV R17, RZ, RZ, -R17 ;  /* 0x000000ffff11e224 */ /* 0x000fe200078e0a11 */
[----:B------:R-:W-:Y:S01]  /*16960*/  ISETP.GT.U32.AND P6, PT, R251, R182, PT ;  /* 0x000000b6fb00720c */ /* 0x000fe20003fc4070 */
[----:B------:R-:W-:-:S03]  /*16970*/  IMAD.HI.U32 R176, R93, R175, RZ ;  /* 0x000000af5db07227 */ /* 0x000fc600078e00ff */
[----:B------:R-:W-:Y:S01]  /*16980*/  STL [R1+0x110], R17 ;  /* 0x0001101101007387 */ /* 0x000fe20000100800 */
[----:B-1----:R-:W-:Y:S02]  /*16990*/  IMAD.MOV.U32 R10, RZ, RZ, R181 ;  /* 0x000000ffff0a7224 */ /* 0x002fe400078e00b5 */
[----:B------:R-:W-:Y:S01]  /*169a0*/  @!P4 IMAD.IADD R183, R183, 0x1, -R251 ;  /* 0x00000001b7b7c824 */ /* 0x000fe200078e0afb */
[C---:B------:R-:W-:Y:S01]  /*169b0*/  ISETP.GT.U32.AND P4, PT, R251.reuse, R185, PT ;  /* 0x000000b9fb00720c */ /* 0x040fe20003f84070 */
[----:B------:R-:W-:Y:S02]  /*169c0*/  IMAD R190, R251, R177, R190 ;  /* 0x000000b1fbbe7224 */ /* 0x000fe400078e02be */
[----:B------:R-:W-:Y:S01]  /*169d0*/  IMAD.HI.U32 R177, R93, R173, RZ ;  /* 0x000000ad5db17227 */ /* 0x000fe200078e00ff */
[----:B------:R-:W-:-:S03]  /*169e0*/  ISETP.GT.U32.AND P3, PT, R251, R183, PT ;  /* 0x000000b7fb00720c */ /* 0x000fc60003f64070 */
[----:B------:R-:W-:Y:S01]  /*169f0*/  @!P5 IMAD.MOV R10, RZ, RZ, -R10 ;  /* 0x000000ffff0ad224 */ /* 0x000fe200078e0a0a */
[C---:B------:R-:W-:Y:S01]  /*16a00*/  ISETP.GT.U32.AND P5, PT, R251.reuse, R191, PT ;  /* 0x000000bffb00720c */ /* 0x040fe20003fa4070 */
[----:B------:R-:W-:Y:S02]  /*16a10*/  IMAD.MOV R176, RZ, RZ, -R176 ;  /* 0x000000ffffb07224 */ /* 0x000fe400078e0ab0 */
[----:B------:R-:W-:Y:S01]  /*16a20*/  IMAD.MOV R177, RZ, RZ, -R177 ;  /* 0x000000ffffb17224 */ /* 0x000fe200078e0ab1 */
[----:B------:R1:W-:Y:S01]  /*16a30*/  STL [R1+0x10c], R10 ;  /* 0x00010c0a01007387 */ /* 0x0003e20000100800 */
[----:B------:R-:W-:Y:S01]  /*16a40*/  IMAD R172, R251, R176, R175 ;  /* 0x000000b0fbac7224 */ /* 0x000fe200078e02af */
[----:B------:R-:W-:Y:S01]  /*16a50*/  IABS R175, R7 ;  /* 0x0000000700af7213 */ /* 0x000fe20000000000 */
[----:B------:R-:W-:-:S04]  /*16a60*/  IMAD.HI.U32 R176, R93, R174, RZ ;  /* 0x000000ae5db07227 */ /* 0x000fc800078e00ff */
[----:B------:R-:W-:Y:S01]  /*16a70*/  IMAD R173, R251, R177, R173 ;  /* 0x000000b1fbad7224 */ /* 0x000fe200078e02ad */
[----:B------:R-:W-:Y:S01]  /*16a80*/  IABS R177, R3 ;  /* 0x0000000300b17213 */ /* 0x000fe20000000000 */
[----:B------:R-:W-:Y:S01]  /*16a90*/  IMAD.MOV R176, RZ, RZ, -R176 ;  /* 0x000000ffffb07224 */ /* 0x000fe200078e0ab0 */
[----:B-1----:R-:W-:Y:S01]  /*16aa0*/  IADD3 R10, R248, 0x1b3, RZ ;  /* 0x000001b3f80a7810 */ /* 0x002fe20007ffe0ff */
[----:B------:R-:W-:Y:S01]  /*16ab0*/  @!P6 IMAD.IADD R182, R182, 0x1, -R251 ;  /* 0x00000001b6b6e824 */ /* 0x000fe200078e0afb */
[----:B------:R-:W-:Y:S01]  /*16ac0*/  ISETP.GE.AND P6, PT, R9, RZ, PT ;  /* 0x000000ff0900720c */ /* 0x000fe20003fc6270 */
[----:B------:R-:W-:Y:S01]  /*16ad0*/  IMAD R174, R251, R176, R174 ;  /* 0x000000b0fbae7224 */ /* 0x000fe200078e02ae */
[----:B------:R-:W-:Y:S01]  /*16ae0*/  IABS R176, R14 ;  /* 0x0000000e00b07213 */ /* 0x000fe20000000000 */
[----:B------:R-:W-:-:S04]  /*16af0*/  IMAD.HI.U32 R170, R93, R177, RZ ;  /* 0x000000b15daa7227 */ /* 0x000fc800078e00ff */
[--C-:B------:R-:W-:Y:S01]  /*16b00*/  @!P4 IMAD.IADD R185, R185, 0x1, -R251.reuse ;  /* 0x00000001b9b9c824 */ /* 0x100fe200078e0afb */
[----:B------:R-:W-:Y:S01]  /*16b10*/  ISETP.GT.U32.AND P4, PT, R251, R190, PT ;  /* 0x000000befb00720c */ /* 0x000fe20003f84070 */
[----:B------:R-:W-:Y:S01]  /*16b20*/  @!P5 IMAD.IADD R191, R191, 0x1, -R251 ;  /* 0x00000001bfbfd824 */ /* 0x000fe200078e0afb */
[----:B------:R-:W-:Y:S01]  /*16b30*/  ISETP.GT.U32.AND P5, PT, R251, R182, PT ;  /* 0x000000b6fb00720c */ /* 0x000fe20003fa4070 */
[----:B------:R-:W-:-:S04]  /*16b40*/  IMAD.HI.U32 R171, R93, R175, RZ ;  /* 0x000000af5dab7227 */ /* 0x000fc800078e00ff */
[----:B------:R-:W-:Y:S01]  /*16b50*/  @!P3 IMAD.IADD R183, R183, 0x1, -R251 ;  /* 0x00000001b7b7b824 */ /* 0x000fe200078e0afb */
[----:B------:R-:W-:Y:S01]  /*16b60*/  ISETP.GE.AND P3, PT, R0, RZ, PT ;  /* 0x000000ff0000720c */ /* 0x000fe20003f66270 */
[----:B------:R-:W-:Y:S01]  /*16b70*/  IMAD.MOV R170, RZ, RZ, -R170 ;  /* 0x000000ffffaa7224 */ /* 0x000fe200078e0aaa */
[----:B------:R-:W-:Y:S01]  /*16b80*/  IADD3 R0, R248, 0x1b2, RZ ;  /* 0x000001b2f8007810 */ /* 0x000fe20007ffe0ff */
[----:B------:R-:W-:Y:S02]  /*16b90*/  IMAD.MOV R171, RZ, RZ, -R171 ;  /* 0x000000ffffab7224 */ /* 0x000fe400078e0aab */
[----:B------:R-:W-:Y:S02]  /*16ba0*/  IMAD.HI.U32 R179, R93, R176, RZ ;  /* 0x000000b05db37227 */ /* 0x000fe400078e00ff */
[----:B------:R-:W-:Y:S02]  /*16bb0*/  STL [R1+0x23f4], R0 ;  /* 0x0023f40001007387 */ /* 0x000fe40000100800 */
[C---:B------:R-:W-:Y:S01]  /*16bc0*/  IMAD R177, R251.reuse, R170, R177 ;  /* 0x000000aafbb17224 */ /* 0x040fe200078e02b1 */
[----:B------:R-:W-:Y:S01]  /*16bd0*/  IABS R170, R2 ;  /* 0x0000000200aa7213 */ /* 0x000fe20000000000 */
[----:B------:R-:W-:Y:S01]  /*16be0*/  IMAD R175, R251, R171, R175 ;  /* 0x000000abfbaf7224 */ /* 0x000fe200078e02af */
[----:B------:R-:W-:Y:S01]  /*16bf0*/  STL [R1+0x23ec], R10 ;  /* 0x0023ec0a01007387 */ /* 0x000fe20000100800 */
[----:B------:R-:W-:-:S02]  /*16c00*/  IMAD.MOV R179, RZ, RZ, -R179 ;  /* 0x000000ffffb37224 */ /* 0x000fc400078e0ab3 */
[----:B------:R-:W-:-:S04]  /*16c10*/  IMAD.HI.U32 R171, R93, R178, RZ ;  /* 0x000000b25dab7227 */ /* 0x000fc800078e00ff */
[----:B------:R-:W-:Y:S02]  /*16c20*/  IMAD.MOV.U32 R9, RZ, RZ, R185 ;  /* 0x000000ffff097224 */ /* 0x000fe400078e00b9 */
[----:B------:R-:W-:Y:S01]  /*16c30*/  IMAD R176, R251, R179, R176 ;  /* 0x000000b3fbb07224 */ /* 0x000fe200078e02b0 */
[----:B------:R-:W-:Y:S01]  /*16c40*/  IABS R179, R13 ;  /* 0x0000000d00b37213 */ /* 0x000fe20000000000 */
[----:B------:R-:W-:-:S04]  /*16c50*/  IMAD.HI.U32 R184, R93, R170, RZ ;  /* 0x000000aa5db87227 */ /* 0x000fc800078e00ff */
[--C-:B------:R-:W-:Y:S02]  /*16c60*/  @!P4 IMAD.IADD R190, R190, 0x1, -R251.reuse ;  /* 0x00000001bebec824 */ /* 0x100fe400078e0afb */
[----:B------:R-:W-:Y:S01]  /*16c70*/  @!P5 IMAD.IADD R182, R182, 0x1, -R251 ;  /* 0x00000001b6b6d824 */ /* 0x000fe200078e0afb */
[C---:B------:R-:W-:Y:S01]  /*16c80*/  ISETP.GT.U32.AND P5, PT, R251.reuse, R172, PT ;  /* 0x000000acfb00720c */ /* 0x040fe20003fa4070 */
[----:B------:R-:W-:Y:S01]  /*16c90*/  IMAD.MOV R171, RZ, RZ, -R171 ;  /* 0x000000ffffab7224 */ /* 0x000fe200078e0aab */
[C---:B------:R-:W-:Y:S01]  /*16ca0*/  ISETP.GT.U32.AND P4, PT, R251.reuse, R190, PT ;  /* 0x000000befb00720c */ /* 0x040fe20003f84070 */
[----:B------:R-:W-:Y:S01]  /*16cb0*/  @!P3 IMAD.MOV R9, RZ, RZ, -R9 ;  /* 0x000000ffff09b224 */ /* 0x000fe200078e0a09 */
[C---:B------:R-:W-:Y:S01]  /*16cc0*/  ISETP.GT.U32.AND P3, PT, R251.reuse, R191, PT ;  /* 0x000000bffb00720c */ /* 0x040fe20003f64070 */
[----:B------:R-:W-:Y:S01]  /*16cd0*/  IMAD.MOV.U32 R17, RZ, RZ, R183 ;  /* 0x000000ffff117224 */ /* 0x000fe200078e00b7 */
[----:B------:R-:W-:Y:S01]  /*16ce0*/  IABS R183, R10 ;  /* 0x0000000a00b77213 */ /* 0x000fe20000000000 */
[----:B------:R-:W-:Y:S01]  /*16cf0*/  IMAD.MOV R184, RZ, RZ, -R184 ;  /* 0x000000ffffb87224 */ /* 0x000fe200078e0ab8 */
[----:B------:R1:W-:Y:S01]  /*16d00*/  STL [R1+0x108], R9 ;  /* 0x0001080901007387 */ /* 0x0003e20000100800 */
[----:B------:R-:W-:-:S02]  /*16d10*/  IMAD R178, R251, R171, R178 ;  /* 0x000000abfbb27224 */ /* 0x000fc400078e02b2 */
[----:B------:R-:W-:-:S04]  /*16d20*/  IMAD.HI.U32 R171, R93, R179, RZ ;  /* 0x000000b35dab7227 */ /* 0x000fc800078e00ff */
[----:B------:R-:W-:Y:S01]  /*16d30*/  @!P6 IMAD.MOV R17, RZ, RZ, -R17 ;  /* 0x000000ffff11e224 */ /* 0x000fe200078e0a11 */
[----:B------:R-:W-:Y:S01]  /*16d40*/  ISETP.GE.AND P6, PT, R12, RZ, PT ;  /* 0x000000ff0c00720c */ /* 0x000fe20003fc6270 */
        /* <DEDUP_REMOVED lines=8> */
[----:B------:R-:W-:Y:S01]  /*16dd0*/  IMAD.HI.U32 R170, R93, R184, RZ ;  /* 0x000000b85daa7227 */ /* 0x000fe200078e00ff */
[----:B------:R-:W-:Y:S01]  /*16de0*/  STL [R1+0x23e8], R9 ;  /* 0x0023e80901007387 */ /* 0x000fe20000100800 */
[----:B------:R-:W-:-:S02]  /*16df0*/  IADD3 R12, R248, 0x1b7, RZ ;  /* 0x000001b7f80c7810 */ /* 0x000fc40007ffe0ff */
[----:B------:R-:W-:Y:S01]  /*16e00*/  IMAD.HI.U32 R171, R93, R183, RZ ;  /* 0x000000b75dab7227 */ /* 0x000fe200078e00ff */
[----:B------:R-:W-:Y:S01]  /*16e10*/  STL [R1+0x104], R17 ;  /* 0x0001041101007387 */ /* 0x000fe20000100800 */
[----:B------:R-:W-:Y:S02]  /*16e20*/  IABS R193, R12 ;  /* 0x0000000c00c17213 */ /* 0x000fe40000000000 */
[--C-:B------:R-:W-:Y:S01]  /*16e30*/  @!P3 IMAD.IADD R191, R191, 0x1, -R251.reuse ;  /* 0x00000001bfbfb824 */ /* 0x100fe200078e0afb */
[----:B------:R-:W-:Y:S01]  /*16e40*/  ISETP.GT.U32.AND P3, PT, R251, R173, PT ;  /* 0x000000adfb00720c */ /* 0x000fe20003f64070 */
[----:B------:R-:W-:Y:S01]  /*16e50*/  IMAD.MOV.U32 R5, RZ, RZ, R182 ;  /* 0x000000ffff057224 */ /* 0x000fe200078e00b6 */
[----:B------:R-:W-:Y:S01]  /*16e60*/  IADD3 R171, -R171, RZ, RZ ;  /* 0x000000ffabab7210 */ /* 0x000fe20007ffe1ff */
[----:B------:R-:W-:Y:S02]  /*16e70*/  IMAD.MOV R170, RZ, RZ, -R170 ;  /* 0x000000ffffaa7224 */ /* 0x000fe400078e0aaa */
[----:B------:R-:W-:Y:S01]  /*16e80*/  @!P4 IMAD.IADD R190, R190, 0x1, -R251 ;  /* 0x00000001bebec824 */ /* 0x000fe200078e0afb */
[----:B------:R-:W-:Y:S01]  /*16e90*/  ISETP.GE.AND P4, PT, R8, RZ, PT ;  /* 0x000000ff0800720c */ /* 0x000fe20003f86270 */
[----:B------:R-:W-:Y:S01]  /*16ea0*/  @!P6 IMAD.MOV R5, RZ, RZ, -R5 ;  /* 0x000000ffff05e224 */ /* 0x000fe200078e0a05 */
[C---:B------:R-:W-:Y:S01]  /*16eb0*/  ISETP.GT.U32.AND P6, PT, R251.reuse, R172, PT ;  /* 0x000000acfb00720c */ /* 0x040fe20003fc4070 */
[----:B------:R-:W-:Y:S01]  /*16ec0*/  IMAD R184, R251, R170, R184 ;  /* 0x000000aafbb87224 */ /* 0x000fe200078e02b8 */
[----:B------:R-:W-:Y:S01]  /*16ed0*/  IADD3 R8, R248, 0x1b5, RZ ;  /* 0x000001b5f8087810 */ /* 0x000fe20007ffe0ff */
[----:B------:R-:W-:Y:S01]  /*16ee0*/  IMAD.HI.U32 R170, R93, R196, RZ ;  /* 0x000000c45daa7227 */ /* 0x000fe200078e00ff */
[----:B------:R1:W-:Y:S02]  /*16ef0*/  STL [R1+0x100], R5 ;  /* 0x0001000501007387 */ /* 0x0003e40000100800 */
[----:B------:R-:W-:Y:S01]  /*16f00*/  IABS R187, R8 ;  /* 0x0000000800bb7213 */ /* 0x000fe20000000000 */
[----:B------:R-:W-:-:S02]  /*16f10*/  IMAD R183, R251, R171, R183 ;  /* 0x000000abfbb77224 */ /* 0x000fc400078e02b7 */
[----:B------:R-:W-:Y:S02]  /*16f20*/  IMAD.MOV.U32 R171, RZ, RZ, R190 ;  /* 0x000000ffffab7224 */ /* 0x000fe400078e00be */
[----:B------:R-:W-:Y:S02]  /*16f30*/  IMAD.MOV R182, RZ, RZ, -R170 ;  /* 0x000000ffffb67224 */ /* 0x000fe400078e0aaa */
[----:B------:R-:W-:Y:S01]  /*16f40*/  IMAD.MOV.U32 R170, RZ, RZ, R191 ;  /* 0x000000ffffaa7224 */ /* 0x000fe200078e00bf */
[----:B-1----:R-:W-:Y:S01]  /*16f50*/  IADD3 R5, R248, 0x1b6, RZ ;  /* 0x000001b6f8057810 */ /* 0x002fe20007ffe0ff */
[----:B------:R-:W-:Y:S02]  /*16f60*/  @!P3 IMAD.IADD R173, R173, 0x1, -R251 ;  /* 0x00000001adadb824 */ /* 0x000fe400078e0afb */
[----:B------:R-:W-:Y:S01]  /*16f70*/  @!P5 IMAD.MOV R171, RZ, RZ, -R171 ;  /* 0x000000ffffabd224 */ /* 0x000fe200078e0aab */
[C---:B------:R-:W-:Y:S01]  /*16f80*/  ISETP.GT.U32.AND P5, PT, R251.reuse, R175, PT ;  /* 0x000000affb00720c */ /* 0x040fe20003fa4070 */
[----:B------:R-:W-:Y:S01]  /*16f90*/  @!P4 IMAD.MOV R170, RZ, RZ, -R170 ;  /* 0x000000ffffaac224 */ /* 0x000fe200078e0aaa */
[C---:B------:R-:W-:Y:S01]  /*16fa0*/  ISETP.GT.U32.AND P4, PT, R251.reuse, R174, PT ;  /* 0x000000aefb00720c */ /* 0x040fe20003f84070 */
[----:B------:R-:W-:Y:S01]  /*16fb0*/  @!P6 IMAD.IADD R172, R172, 0x1, -R251 ;  /* 0x00000001acace824 */ /* 0x000fe200078e0afb */
[----:B------:R-:W-:Y:S01]  /*16fc0*/  ISETP.GT.U32.AND P3, PT, R251, R173, PT ;  /* 0x000000adfb00720c */ /* 0x000fe20003f64070 */
[----:B------:R-:W-:Y:S01]  /*16fd0*/  IMAD.HI.U32 R186, R93, R180, RZ ;  /* 0x000000b45dba7227 */ /* 0x000fe200078e00ff */
[----:B------:R-:W-:Y:S01]  /*16fe0*/  ISETP.GT.U32.AND P6, PT, R251, R176, PT ;  /* 0x000000b0fb00720c */ /* 0x000fe20003fc4070 */
[----:B------:R-:W-:Y:S02]  /*16ff0*/  STL.64 [R1+0x2e78], R170 ;  /* 0x002e78aa01007387 */ /* 0x000fe40000100a00 */
[----:B------:R-:W-:-:S02]  /*17000*/  IMAD.MOV R186, RZ, RZ, -R186 ;  /* 0x000000ffffba7224 */ /* 0x000fc400078e0aba */
[----:B------:R-:W-:Y:S01]  /*17010*/  IMAD R196, R251, R182, R196 ;  /* 0x000000b6fbc47224 */ /* 0x000fe200078e02c4 */
[----:B------:R-:W-:Y:S01]  /*17020*/  STL [R1+0x23dc], R8 ;  /* 0x0023dc0801007387 */ /* 0x000fe20000100800 */
[--C-:B------:R-:W-:Y:S02]  /*17030*/  @!P5 IMAD.IADD R175, R175, 0x1, -R251.reuse ;  /* 0x00000001afafd824 */ /* 0x100fe400078e0afb */
[--C-:B------:R-:W-:Y:S01]  /*17040*/  @!P4 IMAD.IADD R174, R174, 0x1, -R251.reuse ;  /* 0x00000001aeaec824 */ /* 0x100fe200078e0afb */
[----:B------:R-:W-:Y:S01]  /*17050*/  ISETP.GE.AND P4, PT, R15, RZ, PT ;  /* 0x000000ff0f00720c */ /* 0x000fe20003f86270 */
[--C-:B------:R-:W-:Y:S01]  /*17060*/  @!P3 IMAD.IADD R173, R173, 0x1, -R251.reuse ;  /* 0x00000001adadb824 */ /* 0x100fe200078e0afb */
[----:B------:R-:W-:Y:S01]  /*17070*/  ISETP.GE.AND P3, PT, R16, RZ, PT ;  /* 0x000000ff1000720c */ /* 0x000fe20003f66270 */
[----:B------:R-:W-:Y:S01]  /*17080*/  @!P6 IMAD.IADD R176, R176, 0x1, -R251 ;  /* 0x00000001b0b0e824 */ /* 0x000fe200078e0afb */
[C---:B------:R-:W-:Y:S01]  /*17090*/  ISETP.GT.U32.AND P6, PT, R251.reuse, R175, PT ;  /* 0x000000affb00720c */ /* 0x040fe20003fc4070 */
[C---:B------:R-:W-:Y:S01]  /*170a0*/  IMAD R180, R251.reuse, R186, R180 ;  /* 0x000000bafbb47224 */ /* 0x040fe200078e02b4 */
[----:B------:R-:W-:Y:S01]  /*170b0*/  ISETP.GT.U32.AND P5, PT, R251, R174, PT ;  /* 0x000000aefb00720c */ /* 0x000fe20003fa4070 */
[----:B------:R-:W-:Y:S01]  /*170c0*/  IMAD.HI.U32 R185, R93, R187, RZ ;  /* 0x000000bb5db97227 */ /* 0x000fe200078e00ff */
[----:B------:R-:W-:Y:S01]  /*170d0*/  IABS R186, R5 ;  /* 0x0000000500ba7213 */ /* 0x000fe20000000000 */
[----:B------:R-:W-:Y:S01]  /*170e0*/  STL [R1+0x23d8], R5 ;  /* 0x0023d80501007387 */ /* 0x000fe20000100800 */
[----:B------:R-:W-:Y:S01]  /*170f0*/  IADD3 R15, R248, 0x1bb, RZ ;  /* 0x000001bbf80f7810 */ /* 0x000fe20007ffe0ff */
[----:B------:R-:W-:-:S02]  /*17100*/  IMAD.MOV R185, RZ, RZ, -R185 ;  /* 0x000000ffffb97224 */ /* 0x000fc400078e0ab9 */
[----:B------:R-:W-:Y:S01]  /*17110*/  @!P4 IMAD.MOV R173, RZ, RZ, -R173 ;  /* 0x000000ffffadc224 */ /* 0x000fe200078e0aad */
[C---:B------:R-:W-:Y:S01]  /*17120*/  ISETP.GT.U32.AND P4, PT, R251.reuse, R177, PT ;  /* 0x000000b1fb00720c */ /* 0x040fe20003f84070 */
[----:B------:R-:W-:Y:S01]  /*17130*/  @!P3 IMAD.MOV R172, RZ, RZ, -R172 ;  /* 0x000000ffffacb224 */ /* 0x000fe200078e0aac */
[----:B------:R-:W-:Y:S01]  /*17140*/  ISETP.GT.U32.AND P3, PT, R251, R176, PT ;  /* 0x000000b0fb00720c */ /* 0x000fe20003f64070 */
[--C-:B------:R-:W-:Y:S01]  /*17150*/  @!P6 IMAD.IADD R175, R175, 0x1, -R251.reuse ;  /* 0x00000001afafe824 */ /* 0x100fe200078e0afb */
[----:B------:R-:W-:Y:S01]  /*17160*/  ISETP.GT.U32.AND P6, PT, R251, R178, PT ;  /* 0x000000b2fb00720c */ /* 0x000fe20003fc4070 */
[--C-:B------:R-:W-:Y:S01]  /*17170*/  @!P5 IMAD.IADD R174, R174, 0x1, -R251.reuse ;  /* 0x00000001aeaed824 */ /* 0x100fe200078e0afb */
[----:B------:R-:W-:Y:S01]  /*17180*/  ISETP.GE.AND P5, PT, R4, RZ, PT ;  /* 0x000000ff0400720c */ /* 0x000fe20003fa6270 */
[----:B------:R-:W-:Y:S01]  /*17190*/  STL [R1+0x23d4], R12 ;  /* 0x0023d40c01007387 */ /* 0x000fe20000100800 */
[----:B------:R-:W-:Y:S01]  /*171a0*/  IADD3 R4, R248, 0x1b8, RZ ;  /* 0x000001b8f8047810 */ /* 0x000fe20007ffe0ff */
[----:B------:R-:W-:Y:S01]  /*171b0*/  IMAD.HI.U32 R182, R93, R186, RZ ;  /* 0x000000ba5db67227 */ /* 0x000fe200078e00ff */
[----:B------:R-:W-:Y:S01]  /*171c0*/  IABS R195, R15 ;  /* 0x0000000f00c37213 */ /* 0x000fe20000000000 */
[----:B------:R-:W-:Y:S01]  /*171d0*/  STL.64 [R1+0x2e80], R172 ;  /* 0x002e80ac01007387 */ /* 0x000fe20000100a00 */
[----:B------:R-:W-:Y:S01]  /*171e0*/  IABS R192, R4 ;  /* 0x0000000400c07213 */ /* 0x000fe20000000000 */
[----:B------:R-:W-:-:S02]  /*171f0*/  @!P4 IMAD.IADD R177, R177, 0x1, -R251 ;  /* 0x00000001b1b1c824 */ /* 0x000fc400078e0afb */
[--C-:B------:R-:W-:Y:S01]  /*17200*/  @!P3 IMAD.IADD R176, R176, 0x1, -R251.reuse ;  /* 0x00000001b0b0b824 */ /* 0x100fe200078e0afb */
[----:B------:R-:W-:Y:S01]  /*17210*/  ISETP.GE.AND P3, PT, R7, RZ, PT ;  /* 0x000000ff0700720c */ /* 0x000fe20003f66270 */
[----:B------:R-:W-:Y:S01]  /*17220*/  @!P6 IMAD.IADD R178, R178, 0x1, -R251 ;  /* 0x00000001b2b2e824 */ /* 0x000fe200078e0afb */
[C---:B------:R-:W-:Y:S01]  /*17230*/  ISETP.GT.U32.AND P4, PT, R251.reuse, R177, PT ;  /* 0x000000b1fb00720c */ /* 0x040fe20003f84070 */
[----:B------:R-:W-:Y:S01]  /*17240*/  @!P5 IMAD.MOV R174, RZ, RZ, -R174 ;  /* 0x000000ffffaed224 */ /* 0x000fe200078e0aae */
[----:B------:R-:W-:Y:S01]  /*17250*/  ISETP.GE.AND P5, PT, R14, RZ, PT ;  /* 0x000000ff0e00720c */ /* 0x000fe20003fa6270 */
[----:B------:R-:W-:Y:S01]  /*17260*/  STL [R1+0x23c8], R4 ;  /* 0x0023c80401007387 */ /* 0x000fe20000100800 */
[C---:B------:R-:W-:Y:S01]  /*17270*/  ISETP.GT.U32.AND P6, PT, R251.reuse, R178, PT ;  /* 0x000000b2fb00720c */ /* 0x040fe20003fc4070 */
[----:B------:R-:W-:Y:S01]  /*17280*/  IMAD R187, R251, R185, R187 ;  /* 0x000000b9fbbb7224 */ /* 0x000fe200078e02bb */
[----:B------:R-:W-:Y:S01]  /*17290*/  IADD3 R7, R248, 0x1b9, RZ ;  /* 0x000001b9f8077810 */ /* 0x000fe20007ffe0ff */
[----:B------:R-:W-:-:S02]  /*172a0*/  IMAD.MOV R182, RZ, RZ, -R182 ;  /* 0x000000ffffb67224 */ /* 0x000fc400078e0ab6 */
[----:B------:R-:W-:Y:S01]  /*172b0*/  IMAD.HI.U32 R185, R93, R192, RZ ;  /* 0x000000c05db97227 */ /* 0x000fe200078e00ff */
[----:B------:R-:W-:Y:S01]  /*172c0*/  IABS R191, R7 ;  /* 0x0000000700bf7213 */ /* 0x000fe20000000000 */
[----:B------:R-:W-:Y:S02]  /*172d0*/  STL [R1+0x23c4], R7 ;  /* 0x0023c40701007387 */ /* 0x000fe40000100800 */
        /* <DEDUP_REMOVED lines=8> */
[----:B------:R-:W-:Y:S01]  /*17360*/  STL.64 [R1+0x2e88], R174 ;  /* 0x002e88ae01007387 */ /* 0x000fe20000100a00 */
[----:B------:R-:W-:Y:S01]  /*17370*/  IADD3 R3, R248, 0x1ba, RZ ;  /* 0x000001baf8037810 */ /* 0x000fe20007ffe0ff */
[----:B------:R-:W-:-:S02]  /*17380*/  IMAD R186, R251, R182, R186 ;  /* 0x000000b6fbba7224 */ /* 0x000fc400078e02ba */
[----:B------:R-:W-:Y:S01]  /*17390*/  IMAD.HI.U32 R182, R93, R193, RZ ;  /* 0x000000c15db67227 */ /* 0x000fe200078e00ff */
[----:B------:R-:W-:Y:S01]  /*173a0*/  IABS R190, R3 ;  /* 0x0000000300be7213 */ /* 0x000fe20000000000 */
[----:B------:R-:W-:Y:S02]  /*173b0*/  STL [R1+0x23c0], R3 ;  /* 0x0023c00301007387 */ /* 0x000fe40000100800 */
[--C-:B------:R-:W-:Y:S01]  /*173c0*/  @!P3 IMAD.IADD R179, R179, 0x1, -R251.reuse ;  /* 0x00000001b3b3b824 */ /* 0x100fe200078e0afb */
[----:B------:R-:W-:Y:S01]  /*173d0*/  ISETP.GE.AND P3, PT, R6, RZ, PT ;  /* 0x000000ff0600720c */ /* 0x000fe20003f66270 */
[--C-:B------:R-:W-:Y:S01]  /*173e0*/  @!P5 IMAD.IADD R180, R180, 0x1, -R251.reuse ;  /* 0x00000001b4b4d824 */ /* 0x100fe200078e0afb */
[----:B------:R-:W-:Y:S01]  /*173f0*/  IADD3 R6, R248, 0x1bc, RZ ;  /* 0x000001bcf8067810 */ /* 0x000fe20007ffe0ff */
[----:B------:R-:W-:Y:S02]  /*17400*/  @!P6 IMAD.IADD R181, R181, 0x1, -R251 ;  /* 0x00000001b5b5e824 */ /* 0x000fe400078e0afb */
[----:B------:R-:W-:Y:S01]  /*17410*/  @!P4 IMAD.MOV R177, RZ, RZ, -R177 ;  /* 0x000000ffffb1c224 */ /* 0x000fe200078e0ab1 */
[C---:B------:R-:W-:Y:S01]  /*17420*/  ISETP.GT.U32.AND P5, PT, R251.reuse, R180, PT ;  /* 0x000000b4fb00720c */ /* 0x040fe20003fa4070 */
[----:B------:R-:W-:Y:S01]  /*17430*/  IMAD.MOV R182, RZ, RZ, -R182 ;  /* 0x000000ffffb67224 */ /* 0x000fe200078e0ab6 */
[C---:B------:R-:W-:Y:S01]  /*17440*/  ISETP.GT.U32.AND P6, PT, R251.reuse, R181, PT ;  /* 0x000000b5fb00720c */ /* 0x040fe20003fc4070 */
[----:B------:R-:W-:Y:S01]  /*17450*/  IMAD.MOV R185, RZ, RZ, -R185 ;  /* 0x000000ffffb97224 */ /* 0x000fe200078e0ab9 */
[C---:B------:R-:W-:Y:S01]  /*17460*/  ISETP.GT.U32.AND P4, PT, R251.reuse, R179, PT ;  /* 0x000000b3fb00720c */ /* 0x040fe20003f84070 */
[----:B------:R-:W-:Y:S01]  /*17470*/  STL.64 [R1+0x2e90], R176 ;  /* 0x002e90b001007387 */ /* 0x000fe20000100a00 */
[----:B------:R-:W-:-:S02]  /*17480*/  IMAD R193, R251, R182, R193 ;  /* 0x000000b6fbc17224 */ /* 0x000fc400078e02c1 */
[----:B------:R-:W-:Y:S01]  /*17490*/  @!P3 IMAD.MOV R178, RZ, RZ, -R178 ;  /* 0x000000ffffb2b224 */ /* 0x000fe200078e0ab2 */
[C---:B------:R-:W-:Y:S01]  /*174a0*/  ISETP.GT.U32.AND P3, PT, R251.reuse, R184, PT ;  /* 0x000000b8fb00720c */ /* 0x040fe20003f64070 */
[----:B------:R-:W-:Y:S01]  /*174b0*/  STL [R1+0x23bc], R15 ;  /* 0x0023bc0f01007387 */ /* 0x000fe20000100800 */
[C---:B------:R-:W-:Y:S02]  /*174c0*/  IMAD R192, R251.reuse, R185, R192 ;  /* 0x000000b9fbc07224 */ /* 0x040fe400078e02c0 */
[--C-:B------:R-:W-:Y:S01]  /*174d0*/  @!P5 IMAD.IADD R180, R180, 0x1, -R251.reuse ;  /* 0x00000001b4b4d824 */ /* 0x100fe200078e0afb */
[----:B------:R-:W-:Y:S01]  /*174e0*/  ISETP.GT.U32.AND P5, PT, R251, R183, PT ;  /* 0x000000b7fb00720c */ /* 0x000fe20003fa4070 */
[--C-:B------:R-:W-:Y:S01]  /*174f0*/  @!P6 IMAD.IADD R181, R181, 0x1, -R251.reuse ;  /* 0x00000001b5b5e824 */ /* 0x100fe200078e0afb */
[----:B------:R-:W-:Y:S01]  /*17500*/  ISETP.GE.AND P6, PT, R11, RZ, PT ;  /* 0x000000ff0b00720c */ /* 0x000fe20003fc6270 */
[----:B------:R-:W-:Y:S01]  /*17510*/  @!P4 IMAD.IADD R179, R179, 0x1, -R251 ;  /* 0x00000001b3b3c824 */ /* 0x000fe200078e0afb */
[----:B------:R-:W-:Y:S01]  /*17520*/  ISETP.GE.AND P4, PT, R13, RZ, PT ;  /* 0x000000ff0d00720c */ /* 0x000fe20003f86270 */
[----:B------:R-:W-:Y:S01]  /*17530*/  STL [R1+0x23b8], R6 ;  /* 0x0023b80601007387 */ /* 0x000fe20000100800 */
[C---:B------:R-:W-:Y:S01]  /*17540*/  IADD3 R13, R248.reuse, 0x1bf, RZ ;  /* 0x000001bff80d7810 */ /* 0x040fe20007ffe0ff */
[----:B------:R-:W-:Y:S01]  /*17550*/  IMAD.HI.U32 R182, R93, R191, RZ ;  /* 0x000000bf5db67227 */ /* 0x000fe200078e00ff */
[----:B------:R-:W-:-:S03]  /*17560*/  IADD3 R11, R248, 0x1c0, RZ ;  /* 0x000001c0f80b7810 */ /* 0x000fc60007ffe0ff */
[--C-:B------:R-:W-:Y:S01]  /*17570*/  @!P3 IMAD.IADD R184, R184, 0x1, -R251.reuse ;  /* 0x00000001b8b8b824 */ /* 0x100fe200078e0afb */
[----:B------:R-:W-:Y:S01]  /*17580*/  ISETP.GE.AND P3, PT, R2, RZ, PT ;  /* 0x000000ff0200720c */ /* 0x000fe20003f66270 */
[----:B------:R-:W-:Y:S01]  /*17590*/  @!P5 IMAD.IADD R183, R183, 0x1, -R251 ;  /* 0x00000001b7b7d824 */ /* 0x000fe200078e0afb */
[----:B------:R-:W-:Y:S01]  /*175a0*/  IADD3 R2, R248, 0x1bd, RZ ;  /* 0x000001bdf8027810 */ /* 0x000fe20007ffe0ff */
[----:B------:R-:W-:Y:S01]  /*175b0*/  IMAD.MOV R182, RZ, RZ, -R182 ;  /* 0x000000ffffb67224 */ /* 0x000fe200078e0ab6 */
[----:B------:R-:W-:Y:S01]  /*175c0*/  ISETP.GT.U32.AND P5, PT, R251, R184, PT ;  /* 0x000000b8fb00720c */ /* 0x000fe20003fa4070 */
[----:B------:R-:W-:Y:S01]  /*175d0*/  @!P4 IMAD.MOV R179, RZ, RZ, -R179 ;  /* 0x000000ffffb3c224 */ /* 0x000fe200078e0ab3 */
[----:B------:R-:W-:Y:S01]  /*175e0*/  @!P6 IADD3 R180, -R180, RZ, RZ ;  /* 0x000000ffb4b4e210 */ /* 0x000fe20007ffe1ff */
[----:B------:R-:W-:Y:S01]  /*175f0*/  IMAD.HI.U32 R185, R93, R190, RZ ;  /* 0x000000be5db97227 */ /* 0x000fe200078e00ff */
[C---:B------:R-:W-:Y:S02]  /*17600*/  ISETP.GT.U32.AND P6, PT, R251.reuse, R196, PT ;  /* 0x000000c4fb00720c */ /* 0x040fe40003fc4070 */
[C---:B------:R-:W-:Y:S01]  /*17610*/  ISETP.GT.U32.AND P4, PT, R251.reuse, R183, PT ;  /* 0x000000b7fb00720c */ /* 0x040fe20003f84070 */
[----:B------:R-:W-:Y:S01]  /*17620*/  STL.64 [R1+0x2e98], R178 ;  /* 0x002e98b201007387 */ /* 0x000fe20000100a00 */
[----:B------:R-:W-:Y:S01]  /*17630*/  IMAD R191, R251, R182, R191 ;  /* 0x000000b6fbbf7224 */ /* 0x000fe200078e02bf */
[----:B------:R-:W-:Y:S01]  /*17640*/  IABS R182, R6 ;  /* 0x0000000600b67213 */ /* 0x000fe20000000000 */
[----:B------:R-:W-:Y:S01]  /*17650*/  @!P3 IMAD.MOV R181, RZ, RZ, -R181 ;  /* 0x000000ffffb5b224 */ /* 0x000fe200078e0ab5 */
[----:B------:R-:W-:Y:S01]  /*17660*/  ISETP.GE.AND P3, PT, R0, RZ, PT ;  /* 0x000000ff0000720c */ /* 0x000fe20003f66270 */
[----:B------:R-:W-:Y:S01]  /*17670*/  IMAD.MOV R185, RZ, RZ, -R185 ;  /* 0x000000ffffb97224 */ /* 0x000fe200078e0ab9 */
[----:B------:R-:W-:Y:S01]  /*17680*/  IADD3 R0, R248, 0x1be, RZ ;  /* 0x000001bef8007810 */ /* 0x000fe20007ffe0ff */
[--C-:B------:R-:W-:Y:S01]  /*17690*/  @!P5 IMAD.IADD R184, R184, 0x1, -R251.reuse ;  /* 0x00000001b8b8d824 */ /* 0x100fe200078e0afb */
[----:B------:R-:W-:Y:S01]  /*176a0*/  ISETP.GE.AND P5, PT, R10, RZ, PT ;  /* 0x000000ff0a00720c */ /* 0x000fe20003fa6270 */
[----:B------:R-:W-:Y:S01]  /*176b0*/  STL.64 [R1+0x2ea0], R180 ;  /* 0x002ea0b401007387 */ /* 0x000fe20000100a00 */
[----:B------:R-:W-:-:S02]  /*176c0*/  @!P6 IMAD.IADD R196, R196, 0x1, -R251 ;  /* 0x00000001c4c4e824 */ /* 0x000fc400078e0afb */
[----:B------:R-:W-:Y:S01]  /*176d0*/  IMAD.MOV.U32 R10, RZ, RZ, R184 ;  /* 0x000000ffff0a7224 */ /* 0x000fe200078e00b8 */
[----:B------:R-:W-:Y:S01]  /*176e0*/  STL [R1+0x23b0], R2 ;  /* 0x0023b00201007387 */ /* 0x000fe20000100800 */
[----:B------:R-:W-:Y:S01]  /*176f0*/  @!P4 IMAD.IADD R183, R183, 0x1, -R251 ;  /* 0x00000001b7b7c824 */ /* 0x000fe200078e0afb */
[C---:B------:R-:W-:Y:S01]  /*17700*/  ISETP.GT.U32.AND P4, PT, R251.reuse, R187, PT ;  /* 0x000000bbfb00720c */ /* 0x040fe20003f84070 */
[C---:B------:R-:W-:Y:S01]  /*17710*/  IMAD R190, R251.reuse, R185, R190 ;  /* 0x000000b9fbbe7224 */ /* 0x040fe200078e02be */
[C---:B------:R-:W-:Y:S01]  /*17720*/  ISETP.GT.U32.AND P6, PT, R251.reuse, R196, PT ;  /* 0x000000c4fb00720c */ /* 0x040fe20003fc4070 */
[----:B------:R-:W-:Y:S01]  /*17730*/  @!P3 IMAD.MOV R10, RZ, RZ, -R10 ;  /* 0x000000ffff0ab224 */ /* 0x000fe200078e0a0a */
[----:B------:R-:W-:Y:S01]  /*17740*/  STL [R1+0x23ac], R0 ;  /* 0x0023ac0001007387 */ /* 0x000fe20000100800 */
[----:B------:R-:W-:Y:S01]  /*17750*/  ISETP.GT.U32.AND P3, PT, R251, R186, PT ;  /* 0x000000bafb00720c */ /* 0x000fe20003f64070 */
[----:B------:R-:W-:Y:S01]  /*17760*/  IMAD.HI.U32 R185, R93, R195, RZ ;  /* 0x000000c35db97227 */ /* 0x000fe200078e00ff */
[----:B------:R-:W-:Y:S01]  /*17770*/  IABS R184, R0 ;  /* 0x0000000000b87213 */ /* 0x000fe20000000000 */
[----:B------:R-:W-:Y:S02]  /*17780*/  STL [R1+0x23b4], R13 ;  /* 0x0023b40d01007387 */ /* 0x000fe40000100800 */
[----:B------:R-:W-:-:S02]  /*17790*/  IMAD.MOV R185, RZ, RZ, -R185 ;  /* 0x000000ffffb97224 */ /* 0x000fc400078e0ab9 */
[----:B------:R1:W-:Y:S01]  /*177a0*/  STL [R1+0xe8], R10 ;  /* 0x0000e80a01007387 */ /* 0x0003e20000100800 */
[--C-:B------:R-:W-:Y:S02]  /*177b0*/  @!P4 IMAD.IADD R187, R187, 0x1, -R251.reuse ;  /* 0x00000001bbbbc824 */ /* 0x100fe400078e0afb */
[----:B------:R-:W-:Y:S01]  /*177c0*/  @!P6 IMAD.IADD R196, R196, 0x1, -R251 ;  /* 0x00000001c4c4e824 */ /* 0x000fe200078e0afb */
[----:B------:R-:W-:Y:S01]  /*177d0*/  ISETP.GT.U32.AND P6, PT, R251, R193, PT ;  /* 0x000000c1fb00720c */ /* 0x000fe20003fc4070 */
[----:B------:R-:W-:Y:S01]  /*177e0*/  IMAD.HI.U32 R188, R93, R182, RZ ;  /* 0x000000b65dbc7227 */ /* 0x000fe200078e00ff */
[----:B------:R-:W-:-:S03]  /*177f0*/  ISETP.GT.U32.AND P4, PT, R251, R187, PT ;  /* 0x000000bbfb00720c */ /* 0x000fc60003f84070 */
[----:B------:R-:W-:Y:S02]  /*17800*/  @!P3 IMAD.IADD R186, R186, 0x1, -R251 ;  /* 0x00000001babab824 */ /* 0x000fe400078e0afb */
        /* <DEDUP_REMOVED lines=16> */
[C---:B------:R-:W-:Y:S01]  /*17910*/  ISETP.GT.U32.AND P3, PT, R251.reuse, R192, PT ;  /* 0x000000c0fb00720c */ /* 0x040fe20003f64070 */
[----:B------:R-:W-:Y:S01]  /*17920*/  @!P5 IMAD.MOV R9, RZ, RZ, -R9 ;  /* 0x000000ffff09d224 */ /* 0x000fe200078e0a09 */
[----:B------:R-:W-:Y:S01]  /*17930*/  ISETP.GE.AND P5, PT, R8, RZ, PT ;  /* 0x000000ff0800720c */ /* 0x000fe20003fa6270 */
[----:B------:R-:W-:Y:S01]  /*17940*/  IMAD.MOV.U32 R8, RZ, RZ, R186 ;  /* 0x000000ffff087224 */ /* 0x000fe200078e00ba */
[----:B-1----:R-:W-:Y:S01]  /*17950*/  IADD3 R10, R248, 0x1c1, RZ ;  /* 0x000001c1f80a7810 */ /* 0x002fe20007ffe0ff */
[----:B------:R-:W-:Y:S01]  /*17960*/  IMAD R182, R251, R188, R182 ;  /* 0x000000bcfbb67224 */ /* 0x000fe200078e02b6 */
[----:B------:R1:W-:Y:S01]  /*17970*/  STL [R1+0xec], R9 ;  /* 0x0000ec0901007387 */ /* 0x0003e20000100800 */
[----:B------:R-:W-:Y:S01]  /*17980*/  @!P4 IMAD.MOV R8, RZ, RZ, -R8 ;  /* 0x000000ffff08c224 */ /* 0x000fe200078e0a08 */
[----:B------:R-:W-:Y:S01]  /*17990*/  ISETP.GE.AND P4, PT, R4, RZ, PT ;  /* 0x000000ff0400720c */ /* 0x000fe20003f86270 */
[----:B------:R-:W-:Y:S01]  /*179a0*/  @!P6 IMAD.IADD R193, R193, 0x1, -R251 ;  /* 0x00000001c1c1e824 */ /* 0x000fe200078e0afb */
[----:B------:R-:W-:Y:S01]  /*179b0*/  ISETP.GT.U32.AND P6, PT, R251, R191, PT ;  /* 0x000000bffb00720c */ /* 0x000fe20003fc4070 */
[----:B------:R-:W-:Y:S01]  /*179c0*/  STL [R1+0x239c], R11 ;  /* 0x00239c0b01007387 */ /* 0x000fe20000100800 */
[----:B------:R-:W-:Y:S01]  /*179d0*/  IABS R188, R2 ;  /* 0x0000000200bc7213 */ /* 0x000fe20000000000 */
[----:B------:R-:W-:Y:S01]  /*179e0*/  IMAD.MOV.U32 R4, RZ, RZ, R193 ;  /* 0x000000ffff047224 */ /* 0x000fe200078e00c1 */
[----:B------:R-:W-:Y:S01]  /*179f0*/  IABS R186, R11 ;  /* 0x0000000b00ba7213 */ /* 0x000fe20000000000 */
[----:B------:R-:W-:Y:S01]  /*17a00*/  @!P5 IMAD.MOV R14, RZ, RZ, -R14 ;  /* 0x000000ffff0ed224 */ /* 0x000fe200078e0a0e */
[----:B------:R-:W-:Y:S01]  /*17a10*/  ISETP.GE.AND P5, PT, R12, RZ, PT ;  /* 0x000000ff0c00720c */ /* 0x000fe20003fa6270 */
[--C-:B------:R-:W-:Y:S01]  /*17a20*/  @!P3 IMAD.IADD R192, R192, 0x1, -R251.reuse ;  /* 0x00000001c0c0b824 */ /* 0x100fe200078e0afb */
[C---:B-1----:R-:W-:Y:S01]  /*17a30*/  IADD3 R9, R248.reuse, 0x1c2, RZ ;  /* 0x000001c2f8097810 */ /* 0x042fe20007ffe0ff */
[----:B------:R-:W-:Y:S01]  /*17a40*/  STL [R1+0x23a4], R10 ;  /* 0x0023a40a01007387 */ /* 0x000fe20000100800 */
[----:B------:R-:W-:Y:S01]  /*17a50*/  IMAD.MOV.U32 R183, RZ, RZ, R188 ;  /* 0x000000ffffb77224 */ /* 0x000fe200078e00bc */
[----:B------:R-:W-:Y:S01]  /*17a60*/  IABS R187, R10 ;  /* 0x0000000a00bb7213 */ /* 0x000fe20000000000 */
[----:B------:R-:W-:Y:S01]  /*17a70*/  IMAD.HI.U32 R189, R93, R184, RZ ;  /* 0x000000b85dbd7227 */ /* 0x000fe200078e00ff */
[----:B------:R-:W-:Y:S01]  /*17a80*/  ISETP.GT.U32.AND P3, PT, R251, R192, PT ;  /* 0x000000c0fb00720c */ /* 0x000fe20003f64070 */
[----:B------:R-:W-:Y:S01]  /*17a90*/  STL [R1+0x23a0], R9 ;  /* 0x0023a00901007387 */ /* 0x000fe20000100800 */
[----:B------:R-:W-:Y:S01]  /*17aa0*/  IADD3 R12, R248, 0x1c8, RZ ;  /* 0x000001c8f80c7810 */ /* 0x000fe20007ffe0ff */
[----:B------:R-:W-:-:S02]  /*17ab0*/  @!P6 IMAD.IADD R191, R191, 0x1, -R251 ;  /* 0x00000001bfbfe824 */ /* 0x000fc400078e0afb */
[----:B------:R-:W-:Y:S01]  /*17ac0*/  STL [R1+0xf0], R14 ;  /* 0x0000f00e01007387 */ /* 0x000fe20000100800 */
[----:B------:R-:W-:Y:S01]  /*17ad0*/  @!P5 IMAD.MOV R4, RZ, RZ, -R4 ;  /* 0x000000ffff04d224 */ /* 0x000fe200078e0a04 */
[----:B------:R-:W-:Y:S01]  /*17ae0*/  ISETP.GT.U32.AND P5, PT, R251, R190, PT ;  /* 0x000000befb00720c */ /* 0x000fe20003fa4070 */
[----:B------:R-:W-:Y:S01]  /*17af0*/  IMAD.HI.U32 R194, R93, R183, RZ ;  /* 0x000000b75dc27227 */ /* 0x000fe200078e00ff */
[C---:B------:R-:W-:Y:S01]  /*17b00*/  ISETP.GT.U32.AND P6, PT, R251.reuse, R191, PT ;  /* 0x000000bffb00720c */ /* 0x040fe20003fc4070 */
[----:B------:R-:W-:Y:S02]  /*17b10*/  STL [R1+0x23a8], R5 ;  /* 0x0023a80501007387 */ /* 0x000fe40000100800 */
[----:B------:R-:W-:Y:S02]  /*17b20*/  IMAD.MOV R194, RZ, RZ, -R194 ;  /* 0x000000ffffc27224 */ /* 0x000fe400078e0ac2 */
[----:B------:R-:W-:Y:S01]  /*17b30*/  @!P3 IMAD.IADD R192, R192, 0x1, -R251 ;  /* 0x00000001c0c0b824 */ /* 0x000fe200078e0afb */
[C---:B------:R-:W-:Y:S01]  /*17b40*/  ISETP.GT.U32.AND P3, PT, R251.reuse, R195, PT ;  /* 0x000000c3fb00720c */ /* 0x040fe20003f64070 */
[----:B------:R-:W-:Y:S01]  /*17b50*/  STL [R1+0xf8], R8 ;  /* 0x0000f80801007387 */ /* 0x000fe20000100800 */
[----:B------:R-:W-:-:S02]  /*17b60*/  IMAD R183, R251, R194, R183 ;  /* 0x000000c2fbb77224 */ /* 0x000fc400078e02b7 */
[----:B------:R-:W-:Y:S01]  /*17b70*/  IMAD.MOV R189, RZ, RZ, -R189 ;  /* 0x000000ffffbd7224 */ /* 0x000fe200078e0abd */
[----:B------:R1:W-:Y:S01]  /*17b80*/  STL [R1+0xf4], R4 ;  /* 0x0000f40401007387 */ /* 0x0003e20000100800 */
[--C-:B------:R-:W-:Y:S02]  /*17b90*/  @!P5 IMAD.IADD R190, R190, 0x1, -R251.reuse ;  /* 0x00000001bebed824 */ /* 0x100fe400078e0afb */
[----:B------:R-:W-:Y:S01]  /*17ba0*/  @!P6 IMAD.IADD R191, R191, 0x1, -R251 ;  /* 0x00000001bfbfe824 */ /* 0x000fe200078e0afb */
[----:B------:R-:W-:Y:S01]  /*17bb0*/  ISETP.GE.AND P6, PT, R7, RZ, PT ;  /* 0x000000ff0700720c */ /* 0x000fe20003fc6270 */
[C---:B------:R-:W-:Y:S01]  /*17bc0*/  IMAD R184, R251.reuse, R189, R184 ;  /* 0x000000bdfbb87224 */ /* 0x040fe200078e02b8 */
[----:B------:R-:W-:Y:S01]  /*17bd0*/  ISETP.GT.U32.AND P5, PT, R251, R190, PT ;  /* 0x000000befb00720c */ /* 0x000fe20003fa4070 */
[----:B------:R-:W-:Y:S01]  /*17be0*/  IMAD.MOV.U32 R16, RZ, RZ, R191 ;  /* 0x000000ffff107224 */ /* 0x000fe200078e00bf */
[----:B------:R-:W-:Y:S01]  /*17bf0*/  IABS R189, R5 ;  /* 0x0000000500bd7213 */ /* 0x000fe20000000000 */
[----:B------:R-:W-:Y:S01]  /*17c00*/  @!P3 IMAD.IADD R195, R195, 0x1, -R251 ;  /* 0x00000001c3c3b824 */ /* 0x000fe200078e0afb */
[C---:B------:R-:W-:Y:S01]  /*17c10*/  IADD3 R7, R248.reuse, 0x1c7, RZ ;  /* 0x000001c7f8077810 */ /* 0x040fe20007ffe0ff */
[----:B-1----:R-:W-:Y:S01]  /*17c20*/  IMAD.MOV.U32 R4, RZ, RZ, R192 ;  /* 0x000000ffff047224 */ /* 0x002fe200078e00c0 */
[----:B------:R-:W-:Y:S01]  /*17c30*/  IADD3 R8, R248, 0x1c6, RZ ;  /* 0x000001c6f8087810 */ /* 0x000fe20007ffe0ff */
[----:B------:R-:W-:Y:S01]  /*17c40*/  IMAD.HI.U32 R188, R93, R185, RZ ;  /* 0x000000b95dbc7227 */ /* 0x000fe200078e00ff */
[----:B------:R-:W-:-:S02]  /*17c50*/  ISETP.GT.U32.AND P3, PT, R251, R195, PT ;  /* 0x000000c3fb00720c */ /* 0x000fc40003f64070 */
[----:B------:R-:W-:Y:S01]  /*17c60*/  IABS R192, R8 ;  /* 0x0000000800c07213 */ /* 0x000fe20000000000 */
[----:B------:R-:W-:Y:S01]  /*17c70*/  @!P4 IMAD.MOV R4, RZ, RZ, -R4 ;  /* 0x000000ffff04c224 */ /* 0x000fe200078e0a04 */
[----:B------:R-:W-:Y:S01]  /*17c80*/  ISETP.GE.AND P4, PT, R3, RZ, PT ;  /* 0x000000ff0300720c */ /* 0x000fe20003f86270 */
[--C-:B------:R-:W-:Y:S01]  /*17c90*/  @!P5 IMAD.IADD R190, R190, 0x1, -R251.reuse ;  /* 0x00000001bebed824 */ /* 0x100fe200078e0afb */
[----:B------:R-:W-:Y:S01]  /*17ca0*/  ISETP.GT.U32.AND P5, PT, R251, R182, PT ;  /* 0x000000b6fb00720c */ /* 0x000fe20003fa4070 */
[----:B------:R-:W-:Y:S01]  /*17cb0*/  @!P6 IMAD.MOV R16, RZ, RZ, -R16 ;  /* 0x000000ffff10e224 */ /* 0x000fe200078e0a10 */
[----:B------:R-:W-:Y:S01]  /*17cc0*/  ISETP.GE.AND P6, PT, R15, RZ, PT ;  /* 0x000000ff0f00720c */ /* 0x000fe20003fc6270 */
[----:B------:R-:W-:Y:S01]  /*17cd0*/  IMAD.MOV.U32 R14, RZ, RZ, R190 ;  /* 0x000000ffff0e7224 */ /* 0x000fe200078e00be */
[----:B------:R1:W-:Y:S01]  /*17ce0*/  STL [R1+0xd8], R4 ;  /* 0x0000d80401007387 */ /* 0x0003e20000100800 */
[----:B------:R-:W-:Y:S01]  /*17cf0*/  IMAD.MOV R188, RZ, RZ, -R188 ;  /* 0x000000ffffbc7224 */ /* 0x000fe200078e0abc */
[----:B------:R-:W-:Y:S01]  /*17d00*/  IADD3 R3, R248, 0x1c5, RZ ;  /* 0x000001c5f8037810 */ /* 0x000fe20007ffe0ff */
[----:B------:R-:W-:Y:S01]  /*17d10*/  @!P3 IMAD.IADD R195, R195, 0x1, -R251 ;  /* 0x00000001c3c3b824 */ /* 0x000fe200078e0afb */
[----:B------:R-:W-:Y:S01]  /*17d20*/  ISETP.GE.AND P3, PT, R6, RZ, PT ;  /* 0x000000ff0600720c */ /* 0x000fe20003f66270 */
[----:B------:R-:W-:Y:S01]  /*17d30*/  IMAD.HI.U32 R197, R93, R186, RZ ;  /* 0x000000ba5dc57227 */ /* 0x000fe200078e00ff */
[----:B------:R-:W-:-:S02]  /*17d40*/  IABS R191, R3 ;  /* 0x0000000300bf7213 */ /* 0x000fc40000000000 */
[----:B------:R-:W-:Y:S01]  /*17d50*/  @!P4 IADD3 R14, -R14, RZ, RZ ;  /* 0x000000ff0e0ec210 */ /* 0x000fe20007ffe1ff */
[----:B------:R-:W-:Y:S01]  /*17d60*/  @!P5 IMAD.IADD R182, R182, 0x1, -R251 ;  /* 0x00000001b6b6d824 */ /* 0x000fe200078e0afb */
[C---:B------:R-:W-:Y:S01]  /*17d70*/  ISETP.GT.U32.AND P4, PT, R251.reuse, R183, PT ;  /* 0x000000b7fb00720c */ /* 0x040fe20003f84070 */
[----:B------:R-:W-:Y:S01]  /*17d80*/  IMAD.MOV.U32 R6, RZ, RZ, R195 ;  /* 0x000000ffff067224 */ /* 0x000fe200078e00c3 */
[C---:B------:R-:W-:Y:S01]  /*17d90*/  ISETP.GT.U32.AND P5, PT, R251.reuse, R184, PT ;  /* 0x000000b8fb00720c */ /* 0x040fe20003fa4070 */
[C---:B------:R-:W-:Y:S01]  /*17da0*/  IMAD R185, R251.reuse, R188, R185 ;  /* 0x000000bcfbb97224 */ /* 0x040fe200078e02b9 */
[----:B------:R-:W-:Y:S01]  /*17db0*/  IABS R188, R9 ;  /* 0x0000000900bc7213 */ /* 0x000fe20000000000 */
[----:B------:R-:W-:Y:S01]  /*17dc0*/  @!P6 IMAD.MOV R6, RZ, RZ, -R6 ;  /* 0x000000ffff06e224 */ /* 0x000fe200078e0a06 */
[----:B------:R-:W-:Y:S01]  /*17dd0*/  ISETP.GT.U32.AND P6, PT, R251, R182, PT ;  /* 0x000000b6fb00720c */ /* 0x000fe20003fc4070 */
[----:B------:R-:W-:Y:S01]  /*17de0*/  IMAD.MOV R197, RZ, RZ, -R197 ;  /* 0x000000ffffc57224 */ /* 0x000fe200078e0ac5 */
[C---:B-1----:R-:W-:Y:S01]  /*17df0*/  IADD3 R4, R248.reuse, 0x1c4, RZ ;  /* 0x000001c4f8047810 */ /* 0x042fe20007ffe0ff */
[----:B------:R-:W-:Y:S01]  /*17e00*/  IMAD.HI.U32 R196, R93, R187, RZ ;  /* 0x000000bb5dc47227 */ /* 0x000fe200078e00ff */
[----:B------:R-:W-:-:S02]  /*17e10*/  IADD3 R15, R248, 0x1f1, RZ ;  /* 0x000001f1f80f7810 */ /* 0x000fc40007ffe0ff */
[----:B------:R-:W-:Y:S01]  /*17e20*/  IABS R190, R4 ;  /* 0x0000000400be7213 */ /* 0x000fe20000000000 */
[--C-:B------:R-:W-:Y:S01]  /*17e30*/  @!P4 IMAD.IADD R183, R183, 0x1, -R251.reuse ;  /* 0x00000001b7b7c824 */ /* 0x100fe200078e0afb */
[----:B------:R-:W-:Y:S01]  /*17e40*/  STL [R1+0x2388], R4 ;  /* 0x0023880401007387 */ /* 0x000fe20000100800 */
[--C-:B------:R-:W-:Y:S02]  /*17e50*/  @!P5 IMAD.IADD R184, R184, 0x1, -R251.reuse ;  /* 0x00000001b8b8d824 */ /* 0x100fe400078e0afb */
[C---:B------:R-:W-:Y:S01]  /*17e60*/  IMAD R186, R251.reuse, R197, R186 ;  /* 0x000000c5fbba7224 */ /* 0x040fe200078e02ba */
[C---:B------:R-:W-:Y:S01]  /*17e70*/  ISETP.GT.U32.AND P4, PT, R251.reuse, R183, PT ;  /* 0x000000b7fb00720c */ /* 0x040fe20003f84070 */
[----:B------:R-:W-:Y:S01]  /*17e80*/  @!P6 IMAD.IADD R182, R182, 0x1, -R251 ;  /* 0x00000001b6b6e824 */ /* 0x000fe200078e0afb */
[----:B------:R-:W-:Y:S01]  /*17e90*/  ISETP.GT.U32.AND P5, PT, R251, R184, PT ;  /* 0x000000b8fb00720c */ /* 0x000fe20003fa4070 */
[----:B------:R-:W-:Y:S01]  /*17ea0*/  IMAD.HI.U32 R194, R93, R188, RZ ;  /* 0x000000bc5dc27227 */ /* 0x000fe200078e00ff */
[----:B------:R-:W-:Y:S01]  /*17eb0*/  ISETP.GT.U32.AND P6, PT, R251, R185, PT ;  /* 0x000000b9fb00720c */ /* 0x000fe20003fc4070 */
[----:B------:R-:W-:Y:S02]  /*17ec0*/  STL [R1+0x2390], R3 ;  /* 0x0023900301007387 */ /* 0x000fe40000100800 */
[----:B------:R-:W-:-:S02]  /*17ed0*/  IMAD.MOV R196, RZ, RZ, -R196 ;  /* 0x000000ffffc47224 */ /* 0x000fc400078e0ac4 */
[----:B------:R-:W-:Y:S01]  /*17ee0*/  IMAD.MOV R194, RZ, RZ, -R194 ;  /* 0x000000ffffc27224 */ /* 0x000fe200078e0ac2 */
[----:B------:R-:W-:Y:S01]  /*17ef0*/  STL [R1+0x238c], R8 ;  /* 0x00238c0801007387 */ /* 0x000fe20000100800 */
[----:B------:R-:W-:Y:S02]  /*17f00*/  IMAD R187, R251, R196, R187 ;  /* 0x000000c4fbbb7224 */ /* 0x000fe400078e02bb */
[--C-:B------:R-:W-:Y:S01]  /*17f10*/  @!P4 IMAD.IADD R183, R183, 0x1, -R251.reuse ;  /* 0x00000001b7b7c824 */ /* 0x100fe200078e0afb */
[----:B------:R-:W-:Y:S01]  /*17f20*/  ISETP.GT.U32.AND P4, PT, R251, R186, PT ;  /* 0x000000bafb00720c */ /* 0x000fe20003f84070 */
[--C-:B------:R-:W-:Y:S01]  /*17f30*/  @!P5 IMAD.IADD R184, R184, 0x1, -R251.reuse ;  /* 0x00000001b8b8d824 */ /* 0x100fe200078e0afb */
[----:B------:R-:W-:Y:S01]  /*17f40*/  ISETP.GE.AND P5, PT, R2, RZ, PT ;  /* 0x000000ff0200720c */ /* 0x000fe20003fa6270 */
[----:B------:R-:W-:Y:S01]  /*17f50*/  @!P6 IMAD.IADD R185, R185, 0x1, -R251 ;  /* 0x00000001b9b9e824 */ /* 0x000fe200078e0afb */
[----:B------:R-:W-:Y:S01]  /*17f60*/  ISETP.GE.AND P6, PT, R0, RZ, PT ;  /* 0x000000ff0000720c */ /* 0x000fe20003fc6270 */
[----:B------:R-:W-:Y:S01]  /*17f70*/  IMAD R188, R251, R194, R188 ;  /* 0x000000c2fbbc7224 */ /* 0x000fe200078e02bc */
[----:B------:R-:W-:Y:S01]  /*17f80*/  IABS R194, R12 ;  /* 0x0000000c00c27213 */ /* 0x000fe20000000000 */
[----:B------:R-:W-:Y:S01]  /*17f90*/  @!P3 IMAD.MOV R182, RZ, RZ, -R182 ;  /* 0x000000ffffb6b224 */ /* 0x000fe200078e0ab6 */
[C---:B------:R-:W-:Y:S01]  /*17fa0*/  IADD3 R2, R248.reuse, 0x1ca, RZ ;  /* 0x000001caf8027810 */ /* 0x040fe20007ffe0ff */
[----:B------:R-:W-:Y:S01]  /*17fb0*/  IMAD.HI.U32 R193, R93, R189, RZ ;  /* 0x000000bd5dc17227 */ /* 0x000fe200078e00ff */
[----:B------:R-:W-:Y:S01]  /*17fc0*/  STL [R1+0x2398], R7 ;  /* 0x0023980701007387 */ /* 0x000fe20000100800 */
[----:B------:R-:W-:-:S02]  /*17fd0*/  IADD3 R0, R248, 0x1cb, RZ ;  /* 0x000001cbf8007810 */ /* 0x000fc40007ffe0ff */
[----:B------:R-:W-:Y:S01]  /*17fe0*/  @!P4 IMAD.IADD R186, R186, 0x1, -R251 ;  /* 0x00000001babac824 */ /* 0x000fe200078e0afb */
[C---:B------:R-:W-:Y:S01]  /*17ff0*/  ISETP.GT.U32.AND P4, PT, R251.reuse, R185, PT ;  /* 0x000000b9fb00720c */ /* 0x040fe20003f84070 */
[----:B------:R-:W-:Y:S01]  /*18000*/  @!P5 IMAD.MOV R183, RZ, RZ, -R183 ;  /* 0x000000ffffb7d224 */ /* 0x000fe200078e0ab7 */
[C---:B------:R-:W-:Y:S01]  /*18010*/  ISETP.GT.U32.AND P5, PT, R251.reuse, R187, PT ;  /* 0x000000bbfb00720c */ /* 0x040fe20003fa4070 */
[----:B------:R-:W-:Y:S01]  /*18020*/  @!P6 IMAD.MOV R184, RZ, RZ, -R184 ;  /* 0x000000ffffb8e224 */ /* 0x000fe200078e0ab8 */
[----:B------:R-:W-:Y:S01]  /*18030*/  ISETP.GT.U32.AND P3, PT, R251, R186, PT ;  /* 0x000000bafb00720c */ /* 0x000fe20003f64070 */
[----:B------:R-:W-:Y:S01]  /*18040*/  IMAD.MOV R193, RZ, RZ, -R193 ;  /* 0x000000ffffc17224 */ /* 0x000fe200078e0ac1 */
[----:B------:R-:W-:Y:S01]  /*18050*/  ISETP.GE.AND P6, PT, R13, RZ, PT ;  /* 0x000000ff0d00720c */ /* 0x000fe20003fc6270 */
[----:B------:R-:W-:Y:S01]  /*18060*/  IMAD.HI.U32 R199, R93, R190, RZ ;  /* 0x000000be5dc77227 */ /* 0x000fe200078e00ff */
[----:B------:R-:W-:Y:S01]  /*18070*/  STL [R1+0x2394], R12 ;  /* 0x0023940c01007387 */ /* 0x000fe20000100800 */
[----:B------:R-:W-:-:S02]  /*18080*/  IADD3 R13, R248, 0x1f3, RZ ;  /* 0x000001f3f80d7810 */ /* 0x000fc40007ffe0ff */
[----:B------:R-:W-:Y:S01]  /*18090*/  IMAD R189, R251, R193, R189 ;  /* 0x000000c1fbbd7224 */ /* 0x000fe200078e02bd */
[----:B------:R-:W-:Y:S01]  /*180a0*/  IABS R193, R7 ;  /* 0x0000000700c17213 */ /* 0x000fe20000000000 */
[--C-:B------:R-:W-:Y:S01]  /*180b0*/  @!P4 IMAD.IADD R185, R185, 0x1, -R251.reuse ;  /* 0x00000001b9b9c824 */ /* 0x100fe200078e0afb */
[----:B------:R-:W-:Y:S01]  /*180c0*/  ISETP.GT.U32.AND P4, PT, R251, R188, PT ;  /* 0x000000bcfb00720c */ /* 0x000fe20003f84070 */
[----:B------:R-:W-:Y:S01]  /*180d0*/  @!P5 IMAD.IADD R187, R187, 0x1, -R251 ;  /* 0x00000001bbbbd824 */ /* 0x000fe200078e0afb */
[----:B------:R-:W-:Y:S01]  /*180e0*/  ISETP.GE.AND P5, PT, R11, RZ, PT ;  /* 0x000000ff0b00720c */ /* 0x000fe20003fa6270 */
[----:B------:R-:W-:Y:S01]  /*180f0*/  IMAD.MOV R199, RZ, RZ, -R199 ;  /* 0x000000ffffc77224 */ /* 0x000fe200078e0ac7 */
[----:B------:R1:W-:Y:S01]  /*18100*/  STL [R1+0xdc], R16 ;  /* 0x0000dc1001007387 */ /* 0x0003e20000100800 */
[----:B------:R-:W-:Y:S01]  /*18110*/  @!P3 IMAD.IADD R186, R186, 0x1, -R251 ;  /* 0x00000001babab824 */ /* 0x000fe200078e0afb */
[C---:B------:R-:W-:Y:S01]  /*18120*/  ISETP.GT.U32.AND P3, PT, R251.reuse, R189, PT ;  /* 0x000000bdfb00720c */ /* 0x040fe20003f64070 */
[----:B------:R-:W-:Y:S01]  /*18130*/  IMAD R190, R251, R199, R190 ;  /* 0x000000c7fbbe7224 */ /* 0x000fe200078e02be */
[----:B------:R-:W-:Y:S01]  /*18140*/  STL [R1+0xe4], R14 ;  /* 0x0000e40e01007387 */ /* 0x000fe20000100800 */
[----:B------:R-:W-:Y:S01]  /*18150*/  @!P6 IMAD.MOV R185, RZ, RZ, -R185 ;  /* 0x000000ffffb9e224 */ /* 0x000fe200078e0ab9 */
[C---:B------:R-:W-:Y:S01]  /*18160*/  IADD3 R11, R248.reuse, 0x1cc, RZ ;  /* 0x000001ccf80b7810 */ /* 0x040fe20007ffe0ff */
[----:B------:R-:W-:Y:S01]  /*18170*/  IMAD.HI.U32 R198, R93, R191, RZ ;  /* 0x000000bf5dc67227 */ /* 0x000fe200078e00ff */
[----:B------:R2:W-:Y:S01]  /*18180*/  STL [R1+0xe0], R6 ;  /* 0x0000e00601007387 */ /* 0x0005e20000100800 */
[----:B-1----:R-:W-:-:S02]  /*18190*/  IADD3 R16, R248, 0x1f0, RZ ;  /* 0x000001f0f8107810 */ /* 0x002fc40007ffe0ff */
[--C-:B------:R-:W-:Y:S01]  /*181a0*/  @!P4 IMAD.IADD R188, R188, 0x1, -R251.reuse ;  /* 0x00000001bcbcc824 */ /* 0x100fe200078e0afb */
[C---:B------:R-:W-:Y:S01]  /*181b0*/  ISETP.GT.U32.AND P4, PT, R251.reuse, R187, PT ;  /* 0x000000bbfb00720c */ /* 0x040fe20003f84070 */
[----:B------:R-:W-:Y:S01]  /*181c0*/  @!P5 IMAD.MOV R186, RZ, RZ, -R186 ;  /* 0x000000ffffbad224 */ /* 0x000fe200078e0aba */
[C---:B------:R-:W-:Y:S01]  /*181d0*/  ISETP.GT.U32.AND P5, PT, R251.reuse, R190, PT ;  /* 0x000000befb00720c */ /* 0x040fe20003fa4070 */
[----:B------:R-:W-:Y:S01]  /*181e0*/  IMAD.MOV R198, RZ, RZ, -R198 ;  /* 0x000000ffffc67224 */ /* 0x000fe200078e0ac6 */
[----:B------:R-:W-:Y:S01]  /*181f0*/  ISETP.GT.U32.AND P6, PT, R251, R188, PT ;  /* 0x000000bcfb00720c */ /* 0x000fe20003fc4070 */
[----:B------:R-:W-:Y:S01]  /*18200*/  @!P3 IMAD.IADD R189, R189, 0x1, -R251 ;  /* 0x00000001bdbdb824 */ /* 0x000fe200078e0afb */
[----:B--2---:R-:W-:Y:S01]  /*18210*/  IADD3 R6, R248, 0x1c9, RZ ;  /* 0x000001c9f8067810 */ /* 0x004fe20007ffe0ff */
[----:B------:R-:W-:Y:S01]  /*18220*/  IMAD R191, R251, R198, R191 ;  /* 0x000000c6fbbf7224 */ /* 0x000fe200078e02bf */
[----:B------:R-:W-:Y:S01]  /*18230*/  IABS R236, R16 ;  /* 0x0000001000ec7213 */ /* 0x000fe20000000000 */
[----:B------:R-:W-:Y:S01]  /*18240*/  IMAD.HI.U32 R196, R93, R193, RZ ;  /* 0x000000c15dc47227 */ /* 0x000fe200078e00ff */
[----:B------:R-:W-:Y:S01]  /*18250*/  ISETP.GT.U32.AND P3, PT, R251, R189, PT ;  /* 0x000000bdfb00720c */ /* 0x000fe20003f64070 */
[----:B------:R1:W-:Y:S01]  /*18260*/  STL [R1+0x2380], R6 ;  /* 0x0023800601007387 */ /* 0x0003e20000100800 */
[----:B------:R-:W-:Y:S01]  /*18270*/  IABS R199, R6 ;  /* 0x0000000600c77213 */ /* 0x000fe20000000000 */
[--C-:B------:R-:W-:Y:S01]  /*18280*/  @!P4 IMAD.IADD R187, R187, 0x1, -R251.reuse ;  /* 0x00000001bbbbc824 */ /* 0x100fe200078e0afb */
        /* <DEDUP_REMOVED lines=8> */
[C---:B------:R-:W-:Y:S01]  /*18310*/  IADD3 R5, R248.reuse, 0x1ce, RZ ;  /* 0x000001cef8057810 */ /* 0x040fe20007ffe0ff */
[----:B------:R2:W-:Y:S01]  /*18320*/  STL [R1+0x237c], R2 ;  /* 0x00237c0201007387 */ /* 0x0005e20000100800 */
[C---:B------:R-:W-:Y:S01]  /*18330*/  IADD3 R14, R248.reuse, 0x1f2, RZ ;  /* 0x000001f2f80e7810 */ /* 0x040fe20007ffe0ff */
[C---:B------:R-:W-:Y:S01]  /*18340*/  IMAD R193, R251.reuse, R196, R193 ;  /* 0x000000c4fbc17224 */ /* 0x040fe200078e02c1 */
[----:B------:R-:W-:Y:S01]  /*18350*/  IABS R196, R2 ;  /* 0x0000000200c47213 */ /* 0x000fe20000000000 */
[----:B------:R-:W-:Y:S01]  /*18360*/  @!P4 IMAD.MOV R187, RZ, RZ, -R187 ;  /* 0x000000ffffbbc224 */ /* 0x000fe200078e0abb */
[----:B------:R-:W-:Y:S01]  /*18370*/  ISETP.GT.U32.AND P4, PT, R251, R190, PT ;  /* 0x000000befb00720c */ /* 0x000fe20003f84070 */
[--C-:B------:R-:W-:Y:S01]  /*18380*/  @!P3 IMAD.IADD R189, R189, 0x1, -R251.reuse ;  /* 0x00000001bdbdb824 */ /* 0x100fe200078e0afb */
[----:B------:R-:W-:Y:S01]  /*18390*/  ISETP.GE.AND P3, PT, R9, RZ, PT ;  /* 0x000000ff0900720c */ /* 0x000fe20003f66270 */
[----:B------:R-:W-:Y:S01]  /*183a0*/  @!P6 IMAD.IADD R191, R191, 0x1, -R251 ;  /* 0x00000001bfbfe824 */ /* 0x000fe200078e0afb */
[----:B------:R-:W-:Y:S01]  /*183b0*/  IADD3 R9, R248, 0x1d1, RZ ;  /* 0x000001d1f8097810 */ /* 0x000fe20007ffe0ff */
[----:B------:R-:W-:Y:S01]  /*183c0*/  @!P5 IMAD.MOV R189, RZ, RZ, -R189 ;  /* 0x000000ffffbdd224 */ /* 0x000fe200078e0abd */
[C---:B------:R-:W-:Y:S01]  /*183d0*/  ISETP.GT.U32.AND P5, PT, R251.reuse, R193, PT ;  /* 0x000000c1fb00720c */ /* 0x040fe20003fa4070 */
[----:B------:R-:W-:Y:S01]  /*183e0*/  IMAD.MOV R197, RZ, RZ, -R197 ;  /* 0x000000ffffc57224 */ /* 0x000fe200078e0ac5 */
[----:B------:R-:W-:Y:S01]  /*183f0*/  ISETP.GT.U32.AND P6, PT, R251, R191, PT ;  /* 0x000000bffb00720c */ /* 0x000fe20003fc4070 */
[----:B------:R-:W-:Y:S01]  /*18400*/  IMAD.HI.U32 R195, R93, R194, RZ ;  /* 0x000000c25dc37227 */ /* 0x000fe200078e00ff */
[----:B------:R-:W-:Y:S01]  /*18410*/  STL.64 [R1+0x2ea8], R182 ;  /* 0x002ea8b601007387 */ /* 0x000fe20000100a00 */
[----:B------:R-:W-:-:S02]  /*18420*/  IABS R237, R14 ;  /* 0x0000000e00ed7213 */ /* 0x000fc40000000000 */
[--C-:B------:R-:W-:Y:S01]  /*18430*/  @!P4 IMAD.IADD R190, R190, 0x1, -R251.reuse ;  /* 0x00000001bebec824 */ /* 0x100fe200078e0afb */
[----:B------:R-:W-:Y:S01]  /*18440*/  ISETP.GE.AND P4, PT, R4, RZ, PT ;  /* 0x000000ff0400720c */ /* 0x000fe20003f86270 */
[----:B------:R-:W-:Y:S01]  /*18450*/  IMAD R192, R251, R197, R192 ;  /* 0x000000c5fbc07224 */ /* 0x000fe200078e02c0 */
[----:B------:R-:W-:Y:S01]  /*18460*/  IABS R197, R0 ;  /* 0x0000000000c57213 */ /* 0x000fe20000000000 */
[----:B------:R-:W-:Y:S01]  /*18470*/  @!P3 IMAD.MOV R188, RZ, RZ, -R188 ;  /* 0x000000ffffbcb224 */ /* 0x000fe200078e0abc */
[----:B------:R-:W-:Y:S01]  /*18480*/  IADD3 R4, R248, 0x1cf, RZ ;  /* 0x000001cff8047810 */ /* 0x000fe20007ffe0ff */
[--C-:B------:R-:W-:Y:S01]  /*18490*/  @!P5 IMAD.IADD R193, R193, 0x1, -R251.reuse ;  /* 0x00000001c1c1d824 */ /* 0x100fe200078e0afb */
[----:B------:R-:W-:Y:S01]  /*184a0*/  ISETP.GT.U32.AND P3, PT, R251, R192, PT ;  /* 0x000000c0fb00720c */ /* 0x000fe20003f64070 */
[----:B------:R-:W-:Y:S01]  /*184b0*/  @!P6 IMAD.IADD R191, R191, 0x1, -R251 ;  /* 0x00000001bfbfe824 */ /* 0x000fe200078e0afb */
[----:B------:R-:W-:Y:S01]  /*184c0*/  ISETP.GE.AND P6, PT, R3, RZ, PT ;  /* 0x000000ff0300720c */ /* 0x000fe20003fc6270 */
[----:B------:R-:W-:Y:S01]  /*184d0*/  IMAD.MOV R195, RZ, RZ, -R195 ;  /* 0x000000ffffc37224 */ /* 0x000fe200078e0ac3 */
[----:B------:R-:W-:Y:S01]  /*184e0*/  ISETP.GE.AND P5, PT, R8, RZ, PT ;  /* 0x000000ff0800720c */ /* 0x000fe20003fa6270 */
[----:B------:R-:W-:Y:S01]  /*184f0*/  IMAD.HI.U32 R198, R93, R196, RZ ;  /* 0x000000c45dc67227 */ /* 0x000fe200078e00ff */
[----:B------:R-:W-:Y:S01]  /*18500*/  IADD3 R3, R248, 0x1d0, RZ ;  /* 0x000001d0f8037810 */ /* 0x000fe20007ffe0ff */
[----:B------:R3:W-:Y:S01]  /*18510*/  STL [R1+0x2384], R0 ;  /* 0x0023840001007387 */ /* 0x0007e20000100800 */
[----:B------:R-:W-:Y:S01]  /*18520*/  @!P4 IADD3 R190, -R190, RZ, RZ ;  /* 0x000000ffbebec210 */ /* 0x000fe20007ffe1ff */
[C---:B------:R-:W-:Y:S01]  /*18530*/  IMAD R194, R251.reuse, R195, R194 ;  /* 0x000000c3fbc27224 */ /* 0x040fe200078e02c2 */
[C---:B------:R-:W-:Y:S01]  /*18540*/  ISETP.GT.U32.AND P4, PT, R251.reuse, R193, PT ;  /* 0x000000c1fb00720c */ /* 0x040fe20003f84070 */
[----:B------:R-:W-:Y:S01]  /*18550*/  IMAD.MOV R198, RZ, RZ, -R198 ;  /* 0x000000ffffc67224 */ /* 0x000fe200078e0ac6 */
[----:B------:R-:W-:Y:S01]  /*18560*/  IABS R202, R3 ;  /* 0x0000000300ca7213 */ /* 0x000fe20000000000 */
[----:B------:R-:W-:Y:S01]  /*18570*/  @!P3 IMAD.IADD R192, R192, 0x1, -R251 ;  /* 0x00000001c0c0b824 */ /* 0x000fe200078e0afb */
[----:B------:R-:W-:Y:S01]  /*18580*/  IADD3 R8, R248, 0x1d2, RZ ;  /* 0x000001d2f8087810 */ /* 0x000fe20007ffe0ff */
[C---:B------:R-:W-:Y:S01]  /*18590*/  IMAD R196, R251.reuse, R198, R196 ;  /* 0x000000c6fbc47224 */ /* 0x040fe200078e02c4 */
[----:B------:R-:W-:Y:S01]  /*185a0*/  IABS R198, R11 ;  /* 0x0000000b00c67213 */ /* 0x000fe20000000000 */
[----:B------:R-:W-:Y:S01]  /*185b0*/  @!P6 IMAD.MOV R191, RZ, RZ, -R191 ;  /* 0x000000ffffbfe224 */ /* 0x000fe200078e0abf */
[----:B------:R-:W-:Y:S01]  /*185c0*/  ISETP.GT.U32.AND P3, PT, R251, R192, PT ;  /* 0x000000c0fb00720c */ /* 0x000fe20003f64070 */
[----:B------:R-:W-:Y:S01]  /*185d0*/  IMAD.HI.U32 R195, R93, R199, RZ ;  /* 0x000000c75dc37227 */ /* 0x000fe200078e00ff */
[----:B------:R-:W-:Y:S01]  /*185e0*/  ISETP.GT.U32.AND P6, PT, R251, R194, PT ;  /* 0x000000c2fb00720c */ /* 0x000fe20003fc4070 */
[----:B------:R-:W-:Y:S02]  /*185f0*/  STL.64 [R1+0x2eb0], R184 ;  /* 0x002eb0b801007387 */ /* 0x000fe40000100a00 */
[----:B------:R-:W-:Y:S01]  /*18600*/  @!P4 IMAD.IADD R193, R193, 0x1, -R251 ;  /* 0x00000001c1c1c824 */ /* 0x000fe200078e0afb */
[----:B------:R-:W-:Y:S01]  /*18610*/  ISETP.GT.U32.AND P4, PT, R251, R196, PT ;  /* 0x000000c4fb00720c */ /* 0x000fe20003f84070 */
[----:B------:R-:W-:Y:S01]  /*18620*/  IMAD.MOV R195, RZ, RZ, -R195 ;  /* 0x000000ffffc37224 */ /* 0x000fe200078e0ac3 */
[----:B------:R-:W-:Y:S01]  /*18630*/  STL [R1+0x2374], R11 ;  /* 0x0023740b01007387 */ /* 0x000fe20000100800 */
[----:B------:R-:W-:-:S03]  /*18640*/  IMAD.HI.U32 R200, R93, R197, RZ ;  /* 0x000000c55dc87227 */ /* 0x000fc600078e00ff */
[----:B------:R4:W-:Y:S01]  /*18650*/  STL [R1+0x2378], R10 ;  /* 0x0023780a01007387 */ /* 0x0009e20000100800 */
[C---:B------:R-:W-:Y:S01]  /*18660*/  IMAD R195, R251.reuse, R195, R199 ;  /* 0x000000c3fbc37224 */ /* 0x040fe200078e02c7 */
[----:B------:R-:W-:Y:S01]  /*18670*/  IABS R199, R10 ;  /* 0x0000000a00c77213 */ /* 0x000fe20000000000 */
[----:B------:R-:W-:Y:S01]  /*18680*/  IMAD.MOV R200, RZ, RZ, -R200 ;  /* 0x000000ffffc87224 */ /* 0x000fe200078e0ac8 */
[----:B------:R-:W-:Y:S01]  /*18690*/  STL.64 [R1+0x2eb8], R186 ;  /* 0x002eb8ba01007387 */ /* 0x000fe20000100a00 */
[--C-:B------:R-:W-:Y:S01]  /*186a0*/  @!P3 IMAD.IADD R192, R192, 0x1, -R251.reuse ;  /* 0x00000001c0c0b824 */ /* 0x100fe200078e0afb */
[----:B------:R-:W-:Y:S01]  /*186b0*/  ISETP.GT.U32.AND P3, PT, R251, R195, PT ;  /* 0x000000c3fb00720c */ /* 0x000fe20003f64070 */
[----:B------:R-:W-:Y:S01]  /*186c0*/  @!P6 IMAD.IADD R194, R194, 0x1, -R251 ;  /* 0x00000001c2c2e824 */ /* 0x000fe200078e0afb */
[----:B------:R-:W-:Y:S01]  /*186d0*/  ISETP.GE.AND P6, PT, R7, RZ, PT ;  /* 0x000000ff0700720c */ /* 0x000fe20003fc6270 */
[C---:B------:R-:W-:Y:S01]  /*186e0*/  IMAD R197, R251.reuse, R200, R197 ;  /* 0x000000c8fbc57224 */ /* 0x040fe200078e02c5 */
[----:B------:R-:W-:Y:S01]  /*186f0*/  IADD3 R7, R248, 0x1d3, RZ ;  /* 0x000001d3f8077810 */ /* 0x000fe20007ffe0ff */
[----:B------:R-:W-:Y:S01]  /*18700*/  @!P5 IMAD.MOV R192, RZ, RZ, -R192 ;  /* 0x000000ffffc0d224 */ /* 0x000fe200078e0ac0 */
[----:B------:R-:W-:Y:S01]  /*18710*/  ISETP.GT.U32.AND P5, PT, R251, R194, PT ;  /* 0x000000c2fb00720c */ /* 0x000fe20003fa4070 */
[----:B------:R-:W-:Y:S01]  /*18720*/  @!P4 IMAD.IADD R196, R196, 0x1, -R251 ;  /* 0x00000001c4c4c824 */ /* 0x000fe200078e0afb */
[----:B------:R-:W-:Y:S01]  /*18730*/  IABS R205, R7 ;  /* 0x0000000700cd7213 */ /* 0x000fe20000000000 */
[----:B------:R-:W-:Y:S01]  /*18740*/  IMAD.HI.U32 R200, R93, R198, RZ ;  /* 0x000000c65dc87227 */ /* 0x000fe200078e00ff */
[----:B------:R-:W-:Y:S02]  /*18750*/  STL [R1+0x2368], R5 ;  /* 0x0023680501007387 */ /* 0x000fe40000100800 */
[----:B------:R-:W-:Y:S01]  /*18760*/  ISETP.GT.U32.AND P4, PT, R251, R196, PT ;  /* 0x000000c4fb00720c */ /* 0x000fe20003f84070 */
[----:B------:R-:W-:Y:S01]  /*18770*/  IMAD.MOV R200, RZ, RZ, -R200 ;  /* 0x000000ffffc87224 */ /* 0x000fe200078e0ac8 */
[----:B------:R1:W-:Y:S01]  /*18780*/  STL [R1+0x2370], R4 ;  /* 0x0023700401007387 */ /* 0x0003e20000100800 */
[----:B------:R-:W-:-:S03]  /*18790*/  IMAD.HI.U32 R201, R93, R199, RZ ;  /* 0x000000c75dc97227 */ /* 0x000fc600078e00ff */
[----:B------:R1:W-:Y:S01]  /*187a0*/  STL [R1+0x236c], R3 ;  /* 0x00236c0301007387 */ /* 0x0003e20000100800 */
[----:B------:R-:W-:Y:S02]  /*187b0*/  IMAD R198, R251, R200, R198 ;  /* 0x000000c8fbc67224 */ /* 0x000fe400078e02c6 */
[----:B------:R-:W-:Y:S01]  /*187c0*/  IMAD.MOV R200, RZ, RZ, -R201 ;  /* 0x000000ffffc87224 */ /* 0x000fe200078e0ac9 */
[----:B------:R-:W-:Y:S01]  /*187d0*/  IABS R201, R4 ;  /* 0x0000000400c97213 */ /* 0x000fe20000000000 */
[----:B------:R-:W-:Y:S01]  /*187e0*/  @!P3 IMAD.IADD R195, R195, 0x1, -R251 ;  /* 0x00000001c3c3b824 */ /* 0x000fe200078e0afb */
[----:B------:R1:W-:Y:S01]  /*187f0*/  STL [R1+0x2364], R9 ;  /* 0x0023640901007387 */ /* 0x0003e20000100800 */
[C---:B------:R-:W-:Y:S01]  /*18800*/  IMAD R199, R251.reuse, R200, R199 ;  /* 0x000000c8fbc77224 */ /* 0x040fe200078e02c7 */
[----:B------:R-:W-:Y:S01]  /*18810*/  IABS R200, R5 ;  /* 0x0000000500c87213 */ /* 0x000fe20000000000 */
[----:B------:R-:W-:Y:S01]  /*18820*/  @!P6 IMAD.MOV R193, RZ, RZ, -R193 ;  /* 0x000000ffffc1e224 */ /* 0x000fe200078e0ac1 */
[C---:B------:R-:W-:Y:S01]  /*18830*/  ISETP.GT.U32.AND P3, PT, R251.reuse, R195, PT ;  /* 0x000000c3fb00720c */ /* 0x040fe20003f64070 */
[--C-:B------:R-:W-:Y:S01]  /*18840*/  @!P5 IMAD.IADD R194, R194, 0x1, -R251.reuse ;  /* 0x00000001c2c2d824 */ /* 0x100fe200078e0afb */
[C---:B------:R-:W-:Y:S01]  /*18850*/  ISETP.GT.U32.AND P6, PT, R251.reuse, R197, PT ;  /* 0x000000c5fb00720c */ /* 0x040fe20003fc4070 */
[----:B------:R-:W-:Y:S01]  /*18860*/  @!P4 IMAD.IADD R196, R196, 0x1, -R251 ;  /* 0x00000001c4c4c824 */ /* 0x000fe200078e0afb */
[----:B------:R-:W-:Y:S01]  /*18870*/  ISETP.GT.U32.AND P5, PT, R251, R198, PT ;  /* 0x000000c6fb00720c */ /* 0x000fe20003fa4070 */
[----:B------:R-:W-:Y:S01]  /*18880*/  IMAD.HI.U32 R203, R93, R200, RZ ;  /* 0x000000c85dcb7227 */ /* 0x000fe200078e00ff */
[----:B------:R-:W-:Y:S01]  /*18890*/  ISETP.GT.U32.AND P4, PT, R251, R199, PT ;  /* 0x000000c7fb00720c */ /* 0x000fe20003f84070 */
[----:B------:R1:W-:Y:S02]  /*188a0*/  STL [R1+0x2360], R8 ;  /* 0x0023600801007387 */ /* 0x0003e40000100800 */
[----:B------:R-:W-:-:S02]  /*188b0*/  IMAD.MOV R203, RZ, RZ, -R203 ;  /* 0x000000ffffcb7224 */ /* 0x000fc400078e0acb */
[----:B------:R-:W-:Y:S01]  /*188c0*/  IMAD.HI.U32 R204, R93, R201, RZ ;  /* 0x000000c95dcc7227 */ /* 0x000fe200078e00ff */
[----:B------:R1:W-:Y:S03]  /*188d0*/  STL [R1+0x235c], R7 ;  /* 0x00235c0701007387 */ /* 0x0003e60000100800 */
[--C-:B------:R-:W-:Y:S01]  /*188e0*/  @!P3 IMAD.IADD R195, R195, 0x1, -R251.reuse ;  /* 0x00000001c3c3b824 */ /* 0x100fe200078e0afb */
[----:B------:R-:W-:Y:S01]  /*188f0*/  ISETP.GE.AND P3, PT, R12, RZ, PT ;  /* 0x000000ff0c00720c */ /* 0x000fe20003f66270 */
[--C-:B------:R-:W-:Y:S01]  /*18900*/  @!P6 IMAD.IADD R197, R197, 0x1, -R251.reuse ;  /* 0x00000001c5c5e824 */ /* 0x100fe200078e0afb */
[----:B------:R-:W-:Y:S01]  /*18910*/  ISETP.GE.AND P6, PT, R6, RZ, PT ;  /* 0x000000ff0600720c */ /* 0x000fe20003fc6270 */
[--C-:B------:R-:W-:Y:S01]  /*18920*/  @!P5 IMAD.IADD R198, R198, 0x1, -R251.reuse ;  /* 0x00000001c6c6d824 */ /* 0x100fe200078e0afb */
[----:B------:R-:W-:Y:S01]  /*18930*/  ISETP.GE.AND P5, PT, R2, RZ, PT ;  /* 0x000000ff0200720c */ /* 0x000fe20003fa6270 */
[----:B------:R-:W-:Y:S01]  /*18940*/  @!P4 IMAD.IADD R199, R199, 0x1, -R251 ;  /* 0x00000001c7c7c824 */ /* 0x000fe200078e0afb */
[C---:B-1----:R-:W-:Y:S01]  /*18950*/  IADD3 R6, R248.reuse, 0x1d4, RZ ;  /* 0x000001d4f8067810 */ /* 0x042fe20007ffe0ff */
[C---:B------:R-:W-:Y:S01]  /*18960*/  IMAD R200, R251.reuse, R203, R200 ;  /* 0x000000cbfbc87224 */ /* 0x040fe200078e02c8 */
[----:B------:R-:W-:Y:S01]  /*18970*/  ISETP.GT.U32.AND P4, PT, R251, R198, PT ;  /* 0x000000c6fb00720c */ /* 0x000fe20003f84070 */
[----:B------:R-:W-:Y:S01]  /*18980*/  IMAD.HI.U32 R203, R93, R202, RZ ;  /* 0x000000ca5dcb7227 */ /* 0x000fe200078e00ff */
[C---:B--2---:R-:W-:Y:S01]  /*18990*/  IADD3 R2, R248.reuse, 0x1d5, RZ ;  /* 0x000001d5f8027810 */ /* 0x044fe20007ffe0ff */
[----:B------:R1:W-:Y:S01]  /*189a0*/  STL [R1+0x2358], R6 ;  /* 0x0023580601007387 */ /* 0x0003e20000100800 */
[----:B------:R-:W-:Y:S01]  /*189b0*/  IADD3 R12, R248, 0x1f4, RZ ;  /* 0x000001f4f80c7810 */ /* 0x000fe20007ffe0ff */
[----:B------:R-:W-:Y:S01]  /*189c0*/  @!P3 IMAD.MOV R194, RZ, RZ, -R194 ;  /* 0x000000ffffc2b224 */ /* 0x000fe200078e0ac2 */
[C---:B------:R-:W-:Y:S01]  /*189d0*/  ISETP.GT.U32.AND P3, PT, R251.reuse, R197, PT ;  /* 0x000000c5fb00720c */ /* 0x040fe20003f64070 */
[----:B------:R-:W-:Y:S01]  /*189e0*/  @!P6 IMAD.MOV R195, RZ, RZ, -R195 ;  /* 0x000000ffffc3e224 */ /* 0x000fe200078e0ac3 */
[C---:B------:R-:W-:Y:S01]  /*189f0*/  ISETP.GT.U32.AND P6, PT, R251.reuse, R199, PT ;  /* 0x000000c7fb00720c */ /* 0x040fe20003fc4070 */
[----:B------:R-:W-:Y:S01]  /*18a00*/  @!P5 IMAD.MOV R196, RZ, RZ, -R196 ;  /* 0x000000ffffc4d224 */ /* 0x000fe200078e0ac4 */
[C---:B------:R-:W-:Y:S01]  /*18a10*/  ISETP.GT.U32.AND P5, PT, R251.reuse, R200, PT ;  /* 0x000000c8fb00720c */ /* 0x040fe20003fa4070 */
[----:B------:R-:W-:Y:S01]  /*18a20*/  IMAD.MOV R204, RZ, RZ, -R204 ;  /* 0x000000ffffcc7224 */ /* 0x000fe200078e0acc */
[----:B------:R2:W-:Y:S01]  /*18a30*/  STL [R1+0x2354], R2 ;  /* 0x0023540201007387 */ /* 0x0005e20000100800 */
[----:B------:R-:W-:Y:S01]  /*18a40*/  @!P4 IMAD.IADD R198, R198, 0x1, -R251 ;  /* 0x00000001c6c6c824 */ /* 0x000fe200078e0afb */
[----:B------:R-:W-:Y:S01]  /*18a50*/  ISETP.GE.AND P4, PT, R0, RZ, PT ;  /* 0x000000ff0000720c */ /* 0x000fe20003f86270 */
[----:B------:R-:W-:Y:S01]  /*18a60*/  IMAD.MOV R203, RZ, RZ, -R203 ;  /* 0x000000ffffcb7224 */ /* 0x000fe200078e0acb */
[----:B---3--:R-:W-:Y:S01]  /*18a70*/  IADD3 R0, R248, 0x1d6, RZ ;  /* 0x000001d6f8007810 */ /* 0x008fe20007ffe0ff */
[C---:B------:R-:W-:Y:S01]  /*18a80*/  IMAD R201, R251.reuse, R204, R201 ;  /* 0x000000ccfbc97224 */ /* 0x040fe200078e02c9 */
[----:B------:R-:W-:Y:S01]  /*18a90*/  IABS R204, R8 ;  /* 0x0000000800cc7213 */ /* 0x000fe20000000000 */
[----:B------:R-:W-:Y:S01]  /*18aa0*/  IMAD R202, R251, R203, R202 ;  /* 0x000000cbfbca7224 */ /* 0x000fe200078e02ca */
[----:B------:R-:W-:Y:S01]  /*18ab0*/  IABS R203, R9 ;  /* 0x0000000900cb7213 */ /* 0x000fe20000000000 */
[--C-:B------:R-:W-:Y:S01]  /*18ac0*/  @!P3 IMAD.IADD R197, R197, 0x1, -R251.reuse ;  /* 0x00000001c5c5b824 */ /* 0x100fe200078e0afb */
[----:B------:R-:W-:Y:S01]  /*18ad0*/  ISETP.GT.U32.AND P3, PT, R251, R201, PT ;  /* 0x000000c9fb00720c */ /* 0x000fe20003f64070 */
[--C-:B------:R-:W-:Y:S01]  /*18ae0*/  @!P6 IMAD.IADD R199, R199, 0x1, -R251.reuse ;  /* 0x00000001c7c7e824 */ /* 0x100fe200078e0afb */
[----:B------:R-:W-:Y:S01]  /*18af0*/  ISETP.GE.AND P6, PT, R11, RZ, PT ;  /* 0x000000ff0b00720c */ /* 0x000fe20003fc6270 */
[----:B------:R-:W-:Y:S01]  /*18b00*/  @!P5 IMAD.IADD R200, R200, 0x1, -R251 ;  /* 0x00000001c8c8d824 */ /* 0x000fe200078e0afb */
[----:B------:R-:W-:Y:S01]  /*18b10*/  ISETP.GE.AND P5, PT, R10, RZ, PT ;  /* 0x000000ff0a00720c */ /* 0x000fe20003fa6270 */
[----:B------:R-:W-:Y:S01]  /*18b20*/  IMAD.HI.U32 R206, R93, R203, RZ ;  /* 0x000000cb5dce7227 */ /* 0x000fe200078e00ff */
[C---:B----4-:R-:W-:Y:S01]  /*18b30*/  IADD3 R10, R248.reuse, 0x1da, RZ ;  /* 0x000001daf80a7810 */ /* 0x050fe20007ffe0ff */
[----:B------:R3:W-:Y:S01]  /*18b40*/  STL [R1+0x2350], R0 ;  /* 0x0023500001007387 */ /* 0x0007e20000100800 */
[----:B------:R-:W-:Y:S01]  /*18b50*/  IADD3 R11, R248, 0x1f5, RZ ;  /* 0x000001f5f80b7810 */ /* 0x000fe20007ffe0ff */
[----:B------:R-:W-:Y:S01]  /*18b60*/  @!P4 IMAD.MOV R197, RZ, RZ, -R197 ;  /* 0x000000ffffc5c224 */ /* 0x000fe200078e0ac5 */
[----:B------:R-:W-:Y:S01]  /*18b70*/  ISETP.GT.U32.AND P4, PT, R251, R200, PT ;  /* 0x000000c8fb00720c */ /* 0x000fe20003f84070 */
[----:B------:R-:W-:-:S04]  /*18b80*/  IMAD.HI.U32 R207, R93, R204, RZ ;  /* 0x000000cc5dcf7227 */ /* 0x000fc800078e00ff */
[----:B------:R-:W-:Y:S02]  /*18b90*/  IMAD.MOV R208, RZ, RZ, -R206 ;  /* 0x000000ffffd07224 */ /* 0x000fe400078e0ace */
[----:B------:R-:W-:Y:S02]  /*18ba0*/  IMAD.MOV R207, RZ, RZ, -R207 ;  /* 0x000000ffffcf7224 */ /* 0x000fe400078e0acf */
[C---:B------:R-:W-:Y:S02]  /*18bb0*/  IMAD R203, R251.reuse, R208, R203 ;  /* 0x000000d0fbcb7224 */ /* 0x040fe400078e02cb */
[----:B------:R-:W-:Y:S01]  /*18bc0*/  IMAD R204, R251, R207, R204 ;  /* 0x000000cffbcc7224 */ /* 0x000fe200078e02cc */
[----:B------:R-:W-:Y:S01]  /*18bd0*/  IABS R207, R2 ;  /* 0x0000000200cf7213 */ /* 0x000fe20000000000 */
        /* <DEDUP_REMOVED lines=8> */
[----:B------:R-:W-:-:S03]  /*18c60*/  ISETP.GT.U32.AND P4, PT, R251, R204, PT ;  /* 0x000000ccfb00720c */ /* 0x000fc60003f84070 */
[----:B------:R-:W-:Y:S02]  /*18c70*/  IMAD.MOV R206, RZ, RZ, -R209 ;  /* 0x000000ffffce7224 */ /* 0x000fe400078e0ad1 */
[----:B------:R-:W-:-:S04]  /*18c80*/  IMAD.HI.U32 R209, R93, R207, RZ ;  /* 0x000000cf5dd17227 */ /* 0x000fc800078e00ff */
[----:B------:R-:W-:Y:S01]  /*18c90*/  IMAD R205, R251, R206, R205 ;  /* 0x000000cefbcd7224 */ /* 0x000fe200078e02cd */
[----:B------:R-:W-:Y:S01]  /*18ca0*/  IABS R206, R6 ;  /* 0x0000000600ce7213 */ /* 0x000fe20000000000 */
[--C-:B------:R-:W-:Y:S01]  /*18cb0*/  @!P6 IMAD.IADD R202, R202, 0x1, -R251.reuse ;  /* 0x00000001cacae824 */ /* 0x100fe200078e0afb */
[----:B------:R-:W-:Y:S01]  /*18cc0*/  ISETP.GE.AND P6, PT, R4, RZ, PT ;  /* 0x000000ff0400720c */ /* 0x000fe20003fc6270 */
[--C-:B------:R-:W-:Y:S01]  /*18cd0*/  @!P5 IMAD.IADD R203, R203, 0x1, -R251.reuse ;  /* 0x00000001cbcbd824 */ /* 0x100fe200078e0afb */
[----:B------:R-:W-:Y:S01]  /*18ce0*/  IADD3 R4, R248, 0x1d8, RZ ;  /* 0x000001d8f8047810 */ /* 0x000fe20007ffe0ff */
[--C-:B------:R-:W-:Y:S01]  /*18cf0*/  @!P3 IMAD.IADD R201, R201, 0x1, -R251.reuse ;  /* 0x00000001c9c9b824 */ /* 0x100fe200078e0afb */
[----:B------:R-:W-:Y:S01]  /*18d00*/  ISETP.GE.AND P3, PT, R5, RZ, PT ;  /* 0x000000ff0500720c */ /* 0x000fe20003f66270 */
[----:B------:R-:W-:Y:S01]  /*18d10*/  @!P4 IMAD.IADD R204, R204, 0x1, -R251 ;  /* 0x00000001ccccc824 */ /* 0x000fe200078e0afb */
[----:B------:R-:W-:Y:S01]  /*18d20*/  ISETP.GT.U32.AND P5, PT, R251, R202, PT ;  /* 0x000000cafb00720c */ /* 0x000fe20003fa4070 */
[----:B------:R-:W-:Y:S01]  /*18d30*/  IMAD.HI.U32 R208, R93, R206, RZ ;  /* 0x000000ce5dd07227 */ /* 0x000fe200078e00ff */
[----:B------:R-:W-:-:S02]  /*18d40*/  ISETP.GT.U32.AND P4, PT, R251, R203, PT ;  /* 0x000000cbfb00720c */ /* 0x000fc40003f84070 */
[----:B------:R-:W-:Y:S01]  /*18d50*/  IADD3 R5, R248, 0x1d7, RZ ;  /* 0x000001d7f8057810 */ /* 0x000fe20007ffe0ff */
[----:B------:R-:W-:Y:S02]  /*18d60*/  IMAD.MOV R208, RZ, RZ, -R208 ;  /* 0x000000ffffd07224 */ /* 0x000fe400078e0ad0 */
[----:B------:R-:W-:Y:S01]  /*18d70*/  @!P6 IMAD.MOV R201, RZ, RZ, -R201 ;  /* 0x000000ffffc9e224 */ /* 0x000fe200078e0ac9 */
[C---:B------:R-:W-:Y:S01]  /*18d80*/  ISETP.GT.U32.AND P6, PT, R251.reuse, R205, PT ;  /* 0x000000cdfb00720c */ /* 0x040fe20003fc4070 */
[C---:B------:R-:W-:Y:S01]  /*18d90*/  IMAD R206, R251.reuse, R208, R206 ;  /* 0x000000d0fbce7224 */ /* 0x040fe200078e02ce */
[----:B------:R-:W-:Y:S01]  /*18da0*/  IABS R208, R0 ;  /* 0x0000000000d07213 */ /* 0x000fe20000000000 */
[----:B------:R-:W-:Y:S01]  /*18db0*/  @!P3 IMAD.MOV R200, RZ, RZ, -R200 ;  /* 0x000000ffffc8b224 */ /* 0x000fe200078e0ac8 */
[----:B------:R-:W-:Y:S01]  /*18dc0*/  ISETP.GT.U32.AND P3, PT, R251, R204, PT ;  /* 0x000000ccfb00720c */ /* 0x000fe20003f64070 */
[----:B------:R-:W-:Y:S01]  /*18dd0*/  @!P5 IMAD.IADD R202, R202, 0x1, -R251 ;  /* 0x00000001cacad824 */ /* 0x000fe200078e0afb */
[----:B------:R-:W-:Y:S01]  /*18de0*/  ISETP.GE.AND P5, PT, R3, RZ, PT ;  /* 0x000000ff0300720c */ /* 0x000fe20003fa6270 */
[----:B------:R-:W-:Y:S01]  /*18df0*/  IMAD.MOV R209, RZ, RZ, -R209 ;  /* 0x000000ffffd17224 */ /* 0x000fe200078e0ad1 */
[----:B------:R-:W-:Y:S01]  /*18e00*/  @!P4 IADD3 R203, R203, -R251, RZ ;  /* 0x800000fbcbcbc210 */ /* 0x000fe20007ffe0ff */
[----:B------:R4:W-:Y:S01]  /*18e10*/  STL [R1+0x234c], R5 ;  /* 0x00234c0501007387 */ /* 0x0009e20000100800 */
[C---:B------:R-:W-:Y:S01]  /*18e20*/  ISETP.GT.U32.AND P4, PT, R251.reuse, R206, PT ;  /* 0x000000cefb00720c */ /* 0x040fe20003f84070 */
[----:B------:R-:W-:Y:S01]  /*18e30*/  IMAD R207, R251, R209, R207 ;  /* 0x000000d1fbcf7224 */ /* 0x000fe200078e02cf */
[----:B------:R-:W-:Y:S01]  /*18e40*/  IABS R210, R5 ;  /* 0x0000000500d27213 */ /* 0x000fe20000000000 */
[--C-:B------:R-:W-:Y:S01]  /*18e50*/  @!P6 IMAD.IADD R205, R205, 0x1, -R251.reuse ;  /* 0x00000001cdcde824 */ /* 0x100fe200078e0afb */
[----:B------:R-:W-:Y:S01]  /*18e60*/  IADD3 R3, R248, 0x1d9, RZ ;  /* 0x000001d9f8037810 */ /* 0x000fe20007ffe0ff */
[----:B------:R-:W-:Y:S01]  /*18e70*/  IMAD.HI.U32 R209, R93, R208, RZ ;  /* 0x000000d05dd17227 */ /* 0x000fe200078e00ff */
[----:B------:R1:W-:Y:S02]  /*18e80*/  STL [R1+0x2348], R4 ;  /* 0x0023480401007387 */ /* 0x0003e40000100800 */
[----:B------:R-:W-:Y:S01]  /*18e90*/  ISETP.GT.U32.AND P6, PT, R251, R205, PT ;  /* 0x000000cdfb00720c */ /* 0x000fe20003fc4070 */
[--C-:B------:R-:W-:Y:S01]  /*18ea0*/  @!P3 IMAD.IADD R204, R204, 0x1, -R251.reuse ;  /* 0x00000001ccccb824 */ /* 0x100fe200078e0afb */
[----:B------:R-:W-:Y:S01]  /*18eb0*/  ISETP.GE.AND P3, PT, R9, RZ, PT ;  /* 0x000000ff0900720c */ /* 0x000fe20003f66270 */
[----:B------:R-:W-:Y:S01]  /*18ec0*/  @!P5 IMAD.MOV R202, RZ, RZ, -R202 ;  /* 0x000000ffffcad224 */ /* 0x000fe200078e0aca */
[----:B------:R-:W-:Y:S01]  /*18ed0*/  ISETP.GE.AND P5, PT, R8, RZ, PT ;  /* 0x000000ff0800720c */ /* 0x000fe20003fa6270 */
[----:B------:R-:W-:Y:S01]  /*18ee0*/  @!P4 IMAD.IADD R206, R206, 0x1, -R251 ;  /* 0x00000001cecec824 */ /* 0x000fe200078e0afb */
[----:B------:R-:W-:Y:S01]  /*18ef0*/  IABS R211, R3 ;  /* 0x0000000300d37213 */ /* 0x000fe20000000000 */
[----:B------:R-:W-:Y:S01]  /*18f00*/  IMAD.MOV R209, RZ, RZ, -R209 ;  /* 0x000000ffffd17224 */ /* 0x000fe200078e0ad1 */
[C---:B------:R-:W-:Y:S01]  /*18f10*/  IADD3 R9, R248.reuse, 0x1db, RZ ;  /* 0x000001dbf8097810 */ /* 0x040fe20007ffe0ff */
[----:B------:R1:W-:Y:S01]  /*18f20*/  STL [R1+0x2344], R3 ;  /* 0x0023440301007387 */ /* 0x0003e20000100800 */
[C---:B------:R-:W-:Y:S01]  /*18f30*/  ISETP.GT.U32.AND P4, PT, R251.reuse, R206, PT ;  /* 0x000000cefb00720c */ /* 0x040fe20003f84070 */
[C---:B------:R-:W-:Y:S01]  /*18f40*/  IMAD R208, R251.reuse, R209, R208 ;  /* 0x000000d1fbd07224 */ /* 0x040fe200078e02d0 */
[C---:B------:R-:W-:Y:S01]  /*18f50*/  IADD3 R8, R248.reuse, 0x1dc, RZ ;  /* 0x000001dcf8087810 */ /* 0x040fe20007ffe0ff */
[----:B------:R-:W-:Y:S01]  /*18f60*/  IMAD.MOV.U32 R209, RZ, RZ, R210 ;  /* 0x000000ffffd17224 */ /* 0x000fe200078e00d2 */
[----:B------:R-:W-:Y:S01]  /*18f70*/  IABS R210, R4 ;  /* 0x0000000400d27213 */ /* 0x000fe20000000000 */
[----:B------:R-:W-:Y:S01]  /*18f80*/  @!P3 IMAD.MOV R203, RZ, RZ, -R203 ;  /* 0x000000ffffcbb224 */ /* 0x000fe200078e0acb */
[C---:B------:R-:W-:Y:S01]  /*18f90*/  ISETP.GT.U32.AND P3, PT, R251.reuse, R207, PT ;  /* 0x000000cffb00720c */ /* 0x040fe20003f64070 */
[----:B------:R-:W-:Y:S01]  /*18fa0*/  @!P5 IMAD.MOV R204, RZ, RZ, -R204 ;  /* 0x000000ffffccd224 */ /* 0x000fe200078e0acc */
[----:B------:R-:W-:Y:S01]  /*18fb0*/  ISETP.GT.U32.AND P5, PT, R251, R208, PT ;  /* 0x000000d0fb00720c */ /* 0x000fe20003fa4070 */
[--C-:B------:R-:W-:Y:S01]  /*18fc0*/  @!P6 IMAD.IADD R205, R205, 0x1, -R251.reuse ;  /* 0x00000001cdcde824 */ /* 0x100fe200078e0afb */
[----:B------:R-:W-:Y:S01]  /*18fd0*/  ISETP.GE.AND P6, PT, R7, RZ, PT ;  /* 0x000000ff0700720c */ /* 0x000fe20003fc6270 */
[----:B------:R-:W-:Y:S01]  /*18fe0*/  IMAD.HI.U32 R212, R93, R209, RZ ;  /* 0x000000d15dd47227 */ /* 0x000fe200078e00ff */
[----:B------:R-:W-:Y:S01]  /*18ff0*/  IABS R214, R8 ;  /* 0x0000000800d67213 */ /* 0x000fe20000000000 */
[----:B------:R-:W-:Y:S01]  /*19000*/  STL [R1+0x2340], R10 ;  /* 0x0023400a01007387 */ /* 0x000fe20000100800 */
[----:B------:R-:W-:Y:S01]  /*19010*/  IADD3 R7, R248, 0x1df, RZ ;  /* 0x000001dff8077810 */ /* 0x000fe20007ffe0ff */
[--C-:B------:R-:W-:Y:S01]  /*19020*/  @!P4 IMAD.IADD R206, R206, 0x1, -R251.reuse ;  /* 0x00000001cecec824 */ /* 0x100fe200078e0afb */
[----:B------:R-:W-:Y:S01]  /*19030*/  ISETP.GE.AND P4, PT, R6, RZ, PT ;  /* 0x000000ff0600720c */ /* 0x000fe20003f86270 */
[----:B------:R-:W-:Y:S01]  /*19040*/  IMAD.MOV R212, RZ, RZ, -R212 ;  /* 0x000000ffffd47224 */ /* 0x000fe200078e0ad4 */
[----:B-1----:R-:W-:Y:S01]  /*19050*/  IADD3 R6, R248, 0x1e0, RZ ;  /* 0x000001e0f8067810 */ /* 0x002fe20007ffe0ff */
[----:B------:R-:W-:Y:S01]  /*19060*/  @!P3 IMAD.IADD R207, R207, 0x1, -R251 ;  /* 0x00000001cfcfb824 */ /* 0x000fe200078e0afb */
[----:B------:R-:W-:Y:S01]  /*19070*/  ISETP.GE.AND P3, PT, R2, RZ, PT ;  /* 0x000000ff0200720c */ /* 0x000fe20003f66270 */
[C---:B------:R-:W-:Y:S01]  /*19080*/  IMAD R209, R251.reuse, R212, R209 ;  /* 0x000000d4fbd17224 */ /* 0x040fe200078e02d1 */
[----:B--2---:R-:W-:Y:S01]  /*19090*/  IADD3 R2, R248, 0x1dd, RZ ;  /* 0x000001ddf8027810 */ /* 0x004fe20007ffe0ff */
[----:B------:R-:W-:Y:S01]  /*190a0*/  @!P5 IMAD.IADD R208, R208, 0x1, -R251 ;  /* 0x00000001d0d0d824 */ /* 0x000fe200078e0afb */
[----:B------:R1:W-:Y:S01]  /*190b0*/  STL [R1+0x233c], R9 ;  /* 0x00233c0901007387 */ /* 0x0003e20000100800 */
[----:B------:R-:W-:Y:S01]  /*190c0*/  @!P6 IMAD.MOV R205, RZ, RZ, -R205 ;  /* 0x000000ffffcde224 */ /* 0x000fe200078e0acd */
[----:B------:R-:W-:Y:S01]  /*190d0*/  ISETP.GT.U32.AND P6, PT, R251, R207, PT ;  /* 0x000000cffb00720c */ /* 0x000fe20003fc4070 */
[----:B------:R-:W-:Y:S01]  /*190e0*/  IMAD.HI.U32 R213, R93, R210, RZ ;  /* 0x000000d25dd57227 */ /* 0x000fe200078e00ff */
[C---:B------:R-:W-:Y:S01]  /*190f0*/  ISETP.GT.U32.AND P5, PT, R251.reuse, R208, PT ;  /* 0x000000d0fb00720c */ /* 0x040fe20003fa4070 */
[----:B------:R2:W-:Y:S02]  /*19100*/  STL [R1+0x2338], R8 ;  /* 0x0023380801007387 */ /* 0x0005e40000100800 */
[----:B------:R-:W-:Y:S01]  /*19110*/  @!P4 IMAD.MOV R206, RZ, RZ, -R206 ;  /* 0x000000ffffcec224 */ /* 0x000fe200078e0ace */
[----:B------:R-:W-:Y:S01]  /*19120*/  ISETP.GT.U32.AND P4, PT, R251, R209, PT ;  /* 0x000000d1fb00720c */ /* 0x000fe20003f84070 */
[----:B------:R-:W-:Y:S01]  /*19130*/  IMAD.HI.U32 R212, R93, R211, RZ ;  /* 0x000000d35dd47227 */ /* 0x000fe200078e00ff */
[----:B------:R1:W-:Y:S03]  /*19140*/  STL [R1+0x2334], R2 ;  /* 0x0023340201007387 */ /* 0x0003e60000100800 */
[----:B------:R-:W-:-:S02]  /*19150*/  IMAD.MOV R213, RZ, RZ, -R213 ;  /* 0x000000ffffd57224 */ /* 0x000fc400078e0ad5 */
[----:B------:R-:W-:Y:S02]  /*19160*/  IMAD.MOV R212, RZ, RZ, -R212 ;  /* 0x000000ffffd47224 */ /* 0x000fe400078e0ad4 */
[C---:B------:R-:W-:Y:S01]  /*19170*/  IMAD R210, R251.reuse, R213, R210 ;  /* 0x000000d5fbd27224 */ /* 0x040fe200078e02d2 */
[----:B------:R-:W-:Y:S01]  /*19180*/  IABS R213, R9 ;  /* 0x0000000900d57213 */ /* 0x000fe20000000000 */
[----:B------:R-:W-:Y:S01]  /*19190*/  IMAD R211, R251, R212, R211 ;  /* 0x000000d4fbd37224 */ /* 0x000fe200078e02d3 */
[----:B------:R-:W-:Y:S01]  /*191a0*/  IABS R212, R10 ;  /* 0x0000000a00d47213 */ /* 0x000fe20000000000 */
[--C-:B------:R-:W-:Y:S01]  /*191b0*/  @!P6 IMAD.IADD R207, R207, 0x1, -R251.reuse ;  /* 0x00000001cfcfe824 */ /* 0x100fe200078e0afb */
[C---:B------:R-:W-:Y:S01]  /*191c0*/  ISETP.GT.U32.AND P6, PT, R251.reuse, R210, PT ;  /* 0x000000d2fb00720c */ /* 0x040fe20003fc4070 */
[--C-:B------:R-:W-:Y:S01]  /*191d0*/  @!P5 IMAD.IADD R208, R208, 0x1, -R251.reuse ;  /* 0x00000001d0d0d824 */ /* 0x100fe200078e0afb */
[----:B------:R-:W-:Y:S01]  /*191e0*/  ISETP.GT.U32.AND P5, PT, R251, R211, PT ;  /* 0x000000d3fb00720c */ /* 0x000fe20003fa4070 */
[----:B------:R-:W-:Y:S01]  /*191f0*/  @!P4 IMAD.IADD R209, R209, 0x1, -R251 ;  /* 0x00000001d1d1c824 */ /* 0x000fe200078e0afb */
[----:B------:R-:W-:Y:S01]  /*19200*/  ISETP.GE.AND P4, PT, R0, RZ, PT ;  /* 0x000000ff0000720c */ /* 0x000fe20003f86270 */
[----:B------:R-:W-:Y:S01]  /*19210*/  @!P3 IMAD.MOV R207, RZ, RZ, -R207 ;  /* 0x000000ffffcfb224 */ /* 0x000fe200078e0acf */
[----:B---3--:R-:W-:Y:S01]  /*19220*/  IADD3 R0, R248, 0x1de, RZ ;  /* 0x000001def8007810 */ /* 0x008fe20007ffe0ff */
[----:B------:R-:W-:Y:S01]  /*19230*/  IMAD.HI.U32 R216, R93, R213, RZ ;  /* 0x000000d55dd87227 */ /* 0x000fe200078e00ff */
[----:B------:R-:W-:-:S03]  /*19240*/  ISETP.GT.U32.AND P3, PT, R251, R209, PT ;  /* 0x000000d1fb00720c */ /* 0x000fc60003f64070 */
[----:B------:R-:W-:Y:S01]  /*19250*/  IMAD.HI.U32 R215, R93, R212, RZ ;  /* 0x000000d45dd77227 */ /* 0x000fe200078e00ff */
[----:B------:R-:W-:Y:S03]  /*19260*/  STL [R1+0x2330], R0 ;  /* 0x0023300001007387 */ /* 0x000fe60000100800 */
[----:B------:R-:W-:Y:S01]  /*19270*/  IMAD.MOV R216, RZ, RZ, -R216 ;  /* 0x000000ffffd87224 */ /* 0x000fe200078e0ad8 */
[----:B------:R3:W-:Y:S01]  /*19280*/  STL [R1+0x232c], R7 ;  /* 0x00232c0701007387 */ /* 0x0007e20000100800 */
[----:B------:R-:W-:Y:S02]  /*19290*/  IMAD.MOV R215, RZ, RZ, -R215 ;  /* 0x000000ffffd77224 */ /* 0x000fe400078e0ad7 */
[----:B------:R-:W-:Y:S01]  /*192a0*/  IMAD R213, R251, R216, R213 ;  /* 0x000000d8fbd57224 */ /* 0x000fe200078e02d5 */
[----:B------:R-:W-:Y:S01]  /*192b0*/  IABS R216, R0 ;  /* 0x0000000000d87213 */ /* 0x000fe20000000000 */
[--C-:B------:R-:W-:Y:S01]  /*192c0*/  @!P6 IMAD.IADD R210, R210, 0x1, -R251.reuse ;  /* 0x00000001d2d2e824 */ /* 0x100fe200078e0afb */
[----:B------:R-:W-:Y:S01]  /*192d0*/  STL [R1+0x2328], R6 ;  /* 0x0023280601007387 */ /* 0x000fe20000100800 */
[----:B------:R-:W-:-:S02]  /*192e0*/  @!P5 IMAD.IADD R211, R211, 0x1, -R251 ;  /* 0x00000001d3d3d824 */ /* 0x000fc400078e0afb */
[C---:B------:R-:W-:Y:S01]  /*192f0*/  IMAD R212, R251.reuse, R215, R212 ;  /* 0x000000d7fbd47224 */ /* 0x040fe200078e02d4 */
[----:B------:R-:W-:Y:S01]  /*19300*/  ISETP.GT.U32.AND P6, PT, R251, R210, PT ;  /* 0x000000d2fb00720c */ /* 0x000fe20003fc4070 */
[----:B------:R-:W-:Y:S01]  /*19310*/  @!P3 IMAD.IADD R209, R209, 0x1, -R251 ;  /* 0x00000001d1d1b824 */ /* 0x000fe200078e0afb */
[----:B------:R-:W-:Y:S01]  /*19320*/  ISETP.GT.U32.AND P5, PT, R251, R211, PT ;  /* 0x000000d3fb00720c */ /* 0x000fe20003fa4070 */
[----:B------:R-:W-:Y:S01]  /*19330*/  IMAD.HI.U32 R217, R93, R214, RZ ;  /* 0x000000d65dd97227 */ /* 0x000fe200078e00ff */
[C---:B------:R-:W-:Y:S02]  /*19340*/  ISETP.GT.U32.AND P3, PT, R251.reuse, R213, PT ;  /* 0x000000d5fb00720c */ /* 0x040fe40003f64070 */
[----:B------:R-:W-:Y:S01]  /*19350*/  IABS R215, R2 ;  /* 0x0000000200d77213 */ /* 0x000fe20000000000 */
[----:B------:R-:W-:Y:S01]  /*19360*/  @!P4 IMAD.MOV R208, RZ, RZ, -R208 ;  /* 0x000000ffffd0c224 */ /* 0x000fe200078e0ad0 */
[----:B------:R-:W-:Y:S01]  /*19370*/  ISETP.GT.U32.AND P4, PT, R251, R212, PT ;  /* 0x000000d4fb00720c */ /* 0x000fe20003f84070 */
[----:B------:R-:W-:-:S02]  /*19380*/  IMAD.MOV R217, RZ, RZ, -R217 ;  /* 0x000000ffffd97224 */ /* 0x000fc400078e0ad9 */
[----:B------:R-:W-:-:S04]  /*19390*/  IMAD.HI.U32 R218, R93, R215, RZ ;  /* 0x000000d75dda7227 */ /* 0x000fc800078e00ff */
[----:B------:R-:W-:Y:S01]  /*193a0*/  IMAD R214, R251, R217, R214 ;  /* 0x000000d9fbd67224 */ /* 0x000fe200078e02d6 */
[----:B------:R-:W-:Y:S01]  /*193b0*/  IABS R217, R7 ;  /* 0x0000000700d97213 */ /* 0x000fe20000000000 */
[--C-:B------:R-:W-:Y:S01]  /*193c0*/  @!P6 IMAD.IADD R210, R210, 0x1, -R251.reuse ;  /* 0x00000001d2d2e824 */ /* 0x100fe200078e0afb */
[----:B------:R-:W-:Y:S01]  /*193d0*/  ISETP.GE.AND P6, PT, R5, RZ, PT ;  /* 0x000000ff0500720c */ /* 0x000fe20003fc6270 */
[--C-:B------:R-:W-:Y:S01]  /*193e0*/  @!P5 IMAD.IADD R211, R211, 0x1, -R251.reuse ;  /* 0x00000001d3d3d824 */ /* 0x100fe200078e0afb */
[----:B------:R-:W-:Y:S01]  /*193f0*/  ISETP.GT.U32.AND P5, PT, R251, R214, PT ;  /* 0x000000d6fb00720c */ /* 0x000fe20003fa4070 */
[--C-:B------:R-:W-:Y:S01]  /*19400*/  @!P3 IMAD.IADD R213, R213, 0x1, -R251.reuse ;  /* 0x00000001d5d5b824 */ /* 0x100fe200078e0afb */
[----:B------:R-:W-:Y:S01]  /*19410*/  ISETP.GE.AND P3, PT, R3, RZ, PT ;  /* 0x000000ff0300720c */ /* 0x000fe20003f66270 */
[----:B------:R-:W-:Y:S01]  /*19420*/  @!P4 IMAD.IADD R212, R212, 0x1, -R251 ;  /* 0x00000001d4d4c824 */ /* 0x000fe200078e0afb */
[----:B------:R-:W-:Y:S01]  /*19430*/  ISETP.GE.AND P4, PT, R4, RZ, PT ;  /* 0x000000ff0400720c */ /* 0x000fe20003f86270 */
[----:B------:R-:W-:Y:S01]  /*19440*/  IMAD.MOV R218, RZ, RZ, -R218 ;  /* 0x000000ffffda7224 */ /* 0x000fe200078e0ada */
[C---:B----4-:R-:W-:Y:S01]  /*19450*/  IADD3 R5, R248.reuse, 0x1e1, RZ ;  /* 0x000001e1f8057810 */ /* 0x050fe20007ffe0ff */
[----:B------:R-:W-:Y:S01]  /*19460*/  IMAD.HI.U32 R219, R93, R216, RZ ;  /* 0x000000d85ddb7227 */ /* 0x000fe200078e00ff */
[----:B------:R-:W-:-:S02]  /*19470*/  IADD3 R4, R248, 0x1e2, RZ ;  /* 0x000001e2f8047810 */ /* 0x000fc40007ffe0ff */
[----:B------:R-:W-:Y:S01]  /*19480*/  IADD3 R3, R248, 0x1e3, RZ ;  /* 0x000001e3f8037810 */ /* 0x000fe20007ffe0ff */
[C---:B------:R-:W-:Y:S01]  /*19490*/  IMAD R215, R251.reuse, R218, R215 ;  /* 0x000000dafbd77224 */ /* 0x040fe200078e02d7 */
[----:B------:R-:W-:Y:S01]  /*194a0*/  IABS R220, R4 ;  /* 0x0000000400dc7213 */ /* 0x000fe20000000000 */
[----:B------:R-:W-:Y:S01]  /*194b0*/  @!P5 IMAD.IADD R214, R214, 0x1, -R251 ;  /* 0x00000001d6d6d824 */ /* 0x000fe200078e0afb */
[C---:B------:R-:W-:Y:S01]  /*194c0*/  ISETP.GT.U32.AND P5, PT, R251.reuse, R212, PT ;  /* 0x000000d4fb00720c */ /* 0x040fe20003fa4070 */
[----:B------:R-:W-:Y:S01]  /*194d0*/  @!P6 IMAD.MOV R209, RZ, RZ, -R209 ;  /* 0x000000ffffd1e224 */ /* 0x000fe200078e0ad1 */
[C---:B------:R-:W-:Y:S01]  /*194e0*/  ISETP.GT.U32.AND P6, PT, R251.reuse, R213, PT ;  /* 0x000000d5fb00720c */ /* 0x040fe20003fc4070 */
[----:B------:R-:W-:Y:S01]  /*194f0*/  @!P3 IMAD.MOV R211, RZ, RZ, -R211 ;  /* 0x000000ffffd3b224 */ /* 0x000fe200078e0ad3 */
[----:B------:R-:W-:Y:S01]  /*19500*/  ISETP.GT.U32.AND P3, PT, R251, R215, PT ;  /* 0x000000d7fb00720c */ /* 0x000fe20003f64070 */
[----:B------:R-:W-:Y:S01]  /*19510*/  IMAD.HI.U32 R218, R93, R217, RZ ;  /* 0x000000d95dda7227 */ /* 0x000fe200078e00ff */
[----:B------:R-:W-:Y:S01]  /*19520*/  IABS R221, R3 ;  /* 0x0000000300dd7213 */ /* 0x000fe20000000000 */
[----:B------:R4:W-:Y:S02]  /*19530*/  STL [R1+0x2324], R5 ;  /* 0x0023240501007387 */ /* 0x0009e40000100800 */
[----:B------:R-:W-:Y:S01]  /*19540*/  @!P4 IMAD.MOV R210, RZ, RZ, -R210 ;  /* 0x000000ffffd2c224 */ /* 0x000fe200078e0ad2 */
[----:B------:R-:W-:Y:S01]  /*19550*/  ISETP.GT.U32.AND P4, PT, R251, R214, PT ;  /* 0x000000d6fb00720c */ /* 0x000fe20003f84070 */
[----:B------:R-:W-:Y:S01]  /*19560*/  IMAD.MOV R219, RZ, RZ, -R219 ;  /* 0x000000ffffdb7224 */ /* 0x000fe200078e0adb */
[----:B------:R1:W-:Y:S01]  /*19570*/  STL [R1+0x2320], R4 ;  /* 0x0023200401007387 */ /* 0x0003e20000100800 */
[----:B------:R-:W-:-:S02]  /*19580*/  IMAD.MOV R218, RZ, RZ, -R218 ;  /* 0x000000ffffda7224 */ /* 0x000fc400078e0ada */
[C---:B------:R-:W-:Y:S01]  /*19590*/  IMAD R216, R251.reuse, R219, R216 ;  /* 0x000000dbfbd87224 */ /* 0x040fe200078e02d8 */
[----:B------:R-:W-:Y:S01]  /*195a0*/  IABS R219, R5 ;  /* 0x0000000500db7213 */ /* 0x000fe20000000000 */
[----:B------:R-:W-:Y:S01]  /*195b0*/  IMAD R217, R251, R218, R217 ;  /* 0x000000dafbd97224 */ /* 0x000fe200078e02d9 */
[----:B------:R-:W-:Y:S01]  /*195c0*/  IABS R218, R6 ;  /* 0x0000000600da7213 */ /* 0x000fe20000000000 */
[--C-:B------:R-:W-:Y:S01]  /*195d0*/  @!P6 IMAD.IADD R213, R213, 0x1, -R251.reuse ;  /* 0x00000001d5d5e824 */ /* 0x100fe200078e0afb */
[----:B------:R-:W-:Y:S01]  /*195e0*/  ISETP.GT.U32.AND P6, PT, R251, R216, PT ;  /* 0x000000d8fb00720c */ /* 0x000fe20003fc4070 */
[--C-:B------:R-:W-:Y:S01]  /*195f0*/  @!P3 IMAD.IADD R215, R215, 0x1, -R251.reuse ;  /* 0x00000001d7d7b824 */ /* 0x100fe200078e0afb */
[----:B------:R-:W-:Y:S01]  /*19600*/  ISETP.GT.U32.AND P3, PT, R251, R217, PT ;  /* 0x000000d9fb00720c */ /* 0x000fe20003f64070 */
[----:B------:R-:W-:Y:S01]  /*19610*/  @!P4 IMAD.IADD R214, R214, 0x1, -R251 ;  /* 0x00000001d6d6c824 */ /* 0x000fe200078e0afb */
[----:B------:R-:W-:Y:S01]  /*19620*/  ISETP.GE.AND P4, PT, R9, RZ, PT ;  /* 0x000000ff0900720c */ /* 0x000fe20003f86270 */
[C---:B------:R-:W-:Y:S01]  /*19630*/  IMAD.HI.U32 R224, R93.reuse, R219, RZ ;  /* 0x000000db5de07227 */ /* 0x040fe200078e00ff */
[----:B-1----:R-:W-:Y:S01]  /*19640*/  IADD3 R9, R248, 0x1e7, RZ ;  /* 0x000001e7f8097810 */ /* 0x002fe20007ffe0ff */
[----:B------:R1:W-:Y:S02]  /*19650*/  STL [R1+0x231c], R3 ;  /* 0x00231c0301007387 */ /* 0x0003e40000100800 */
[----:B------:R-:W-:Y:S01]  /*19660*/  IMAD.HI.U32 R222, R93, R218, RZ ;  /* 0x000000da5dde7227 */ /* 0x000fe200078e00ff */
[----:B------:R-:W-:-:S03]  /*19670*/  IADD3 R224, -R224, RZ, RZ ;  /* 0x000000ffe0e07210 */ /* 0x000fc60007ffe1ff */
[--C-:B------:R-:W-:Y:S01]  /*19680*/  @!P6 IMAD.IADD R216, R216, 0x1, -R251.reuse ;  /* 0x00000001d8d8e824 */ /* 0x100fe200078e0afb */
[----:B------:R-:W-:Y:S01]  /*19690*/  ISETP.GE.AND P6, PT, R8, RZ, PT ;  /* 0x000000ff0800720c */ /* 0x000fe20003fc6270 */
[----:B------:R-:W-:Y:S01]  /*196a0*/  @!P3 IMAD.IADD R217, R217, 0x1, -R251 ;  /* 0x00000001d9d9b824 */ /* 0x000fe200078e0afb */
[C---:B------:R-:W-:Y:S01]  /*196b0*/  ISETP.GT.U32.AND P3, PT, R251.reuse, R215, PT ;  /* 0x000000d7fb00720c */ /* 0x040fe20003f64070 */
[----:B------:R-:W-:Y:S01]  /*196c0*/  @!P4 IMAD.MOV R213, RZ, RZ, -R213 ;  /* 0x000000ffffd5c224 */ /* 0x000fe200078e0ad5 */
[C---:B------:R-:W-:Y:S01]  /*196d0*/  ISETP.GT.U32.AND P4, PT, R251.reuse, R216, PT ;  /* 0x000000d8fb00720c */ /* 0x040fe20003f84070 */
[----:B------:R-:W-:Y:S01]  /*196e0*/  IMAD.MOV R222, RZ, RZ, -R222 ;  /* 0x000000ffffde7224 */ /* 0x000fe200078e0ade */
[----:B--2---:R-:W-:Y:S01]  /*196f0*/  IADD3 R8, R248, 0x1e8, RZ ;  /* 0x000001e8f8087810 */ /* 0x004fe20007ffe0ff */
[C---:B------:R-:W-:Y:S02]  /*19700*/  IMAD R219, R251.reuse, R224, R219 ;  /* 0x000000e0fbdb7224 */ /* 0x040fe400078e02db */
[----:B------:R-:W-:Y:S01]  /*19710*/  @!P5 IMAD.IADD R212, R212, 0x1, -R251 ;  /* 0x00000001d4d4d824 */ /* 0x000fe200078e0afb */
[----:B------:R-:W-:Y:S01]  /*19720*/  ISETP.GE.AND P5, PT, R10, RZ, PT ;  /* 0x000000ff0a00720c */ /* 0x000fe20003fa6270 */
[----:B------:R-:W-:Y:S01]  /*19730*/  IMAD R218, R251, R222, R218 ;  /* 0x000000defbda7224 */ /* 0x000fe200078e02da */
[----:B------:R-:W-:Y:S01]  /*19740*/  IADD3 R10, R248, 0x1e6, RZ ;  /* 0x000001e6f80a7810 */ /* 0x000fe20007ffe0ff */
[----:B------:R-:W-:-:S02]  /*19750*/  @!P6 IMAD.MOV R214, RZ, RZ, -R214 ;  /* 0x000000ffffd6e224 */ /* 0x000fc400078e0ad6 */
[--C-:B------:R-:W-:Y:S01]  /*19760*/  @!P3 IMAD.IADD R215, R215, 0x1, -R251.reuse ;  /* 0x00000001d7d7b824 */ /* 0x100fe200078e0afb */
[C---:B------:R-:W-:Y:S01]  /*19770*/  ISETP.GT.U32.AND P3, PT, R251.reuse, R219, PT ;  /* 0x000000dbfb00720c */ /* 0x040fe20003f64070 */
[--C-:B------:R-:W-:Y:S01]  /*19780*/  @!P4 IMAD.IADD R216, R216, 0x1, -R251.reuse ;  /* 0x00000001d8d8c824 */ /* 0x100fe200078e0afb */
[----:B------:R-:W-:Y:S01]  /*19790*/  ISETP.GT.U32.AND P6, PT, R251, R218, PT ;  /* 0x000000dafb00720c */ /* 0x000fe20003fc4070 */
[----:B------:R-:W-:Y:S01]  /*197a0*/  IMAD.HI.U32 R223, R93, R220, RZ ;  /* 0x000000dc5ddf7227 */ /* 0x000fe200078e00ff */
[----:B------:R-:W-:Y:S02]  /*197b0*/  ISETP.GE.AND P4, PT, R2, RZ, PT ;  /* 0x000000ff0200720c */ /* 0x000fe40003f86270 */
[----:B------:R-:W-:Y:S01]  /*197c0*/  IADD3 R2, R248, 0x1e4, RZ ;  /* 0x000001e4f8027810 */ /* 0x000fe20007ffe0ff */
[----:B------:R-:W-:Y:S01]  /*197d0*/  @!P5 IMAD.MOV R212, RZ, RZ, -R212 ;  /* 0x000000ffffd4d224 */ /* 0x000fe200078e0ad4 */
[----:B------:R-:W-:Y:S01]  /*197e0*/  ISETP.GT.U32.AND P5, PT, R251, R217, PT ;  /* 0x000000d9fb00720c */ /* 0x000fe20003fa4070 */
[----:B------:R-:W-:Y:S01]  /*197f0*/  IMAD.HI.U32 R222, R93, R221, RZ ;  /* 0x000000dd5dde7227 */ /* 0x000fe200078e00ff */
[----:B------:R-:W-:Y:S01]  /*19800*/  IABS R224, R10 ;  /* 0x0000000a00e07213 */ /* 0x000fe20000000000 */
[----:B------:R2:W-:Y:S02]  /*19810*/  STL [R1+0x2318], R2 ;  /* 0x0023180201007387 */ /* 0x0005e40000100800 */
[----:B------:R-:W-:-:S02]  /*19820*/  @!P3 IMAD.IADD R219, R219, 0x1, -R251 ;  /* 0x00000001dbdbb824 */ /* 0x000fc400078e0afb */
[----:B------:R-:W-:Y:S01]  /*19830*/  @!P6 IMAD.IADD R218, R218, 0x1, -R251 ;  /* 0x00000001dadae824 */ /* 0x000fe200078e0afb */
[----:B------:R-:W-:Y:S01]  /*19840*/  ISETP.GE.AND P6, PT, R7, RZ, PT ;  /* 0x000000ff0700720c */ /* 0x000fe20003fc6270 */
[----:B------:R-:W-:Y:S01]  /*19850*/  @!P4 IMAD.MOV R215, RZ, RZ, -R215 ;  /* 0x000000ffffd7c224 */ /* 0x000fe200078e0ad7 */
[C---:B------:R-:W-:Y:S01]  /*19860*/  ISETP.GT.U32.AND P4, PT, R251.reuse, R219, PT ;  /* 0x000000dbfb00720c */ /* 0x040fe20003f84070 */
[----:B------:R-:W-:Y:S01]  /*19870*/  IMAD.MOV R223, RZ, RZ, -R223 ;  /* 0x000000ffffdf7224 */ /* 0x000fe200078e0adf */
[C---:B------:R-:W-:Y:S01]  /*19880*/  ISETP.GT.U32.AND P3, PT, R251.reuse, R218, PT ;  /* 0x000000dafb00720c */ /* 0x040fe20003f64070 */
[----:B------:R-:W-:Y:S01]  /*19890*/  IMAD.MOV R222, RZ, RZ, -R222 ;  /* 0x000000ffffde7224 */ /* 0x000fe200078e0ade */
[----:B---3--:R-:W-:Y:S01]  /*198a0*/  IADD3 R7, R248, 0x1e9, RZ ;  /* 0x000001e9f8077810 */ /* 0x008fe20007ffe0ff */
[----:B------:R-:W-:Y:S02]  /*198b0*/  IMAD R220, R251, R223, R220 ;  /* 0x000000dffbdc7224 */ /* 0x000fe400078e02dc */
[----:B------:R-:W-:Y:S01]  /*198c0*/  @!P5 IMAD.IADD R217, R217, 0x1, -R251 ;  /* 0x00000001d9d9d824 */ /* 0x000fe200078e0afb */
[----:B------:R-:W-:Y:S01]  /*198d0*/  ISETP.GE.AND P5, PT, R0, RZ, PT ;  /* 0x000000ff0000720c */ /* 0x000fe20003fa6270 */
[C---:B------:R-:W-:Y:S01]  /*198e0*/  IMAD R221, R251.reuse, R222, R221 ;  /* 0x000000defbdd7224 */ /* 0x040fe200078e02dd */
[----:B------:R-:W-:Y:S01]  /*198f0*/  IABS R222, R2 ;  /* 0x0000000200de7213 */ /* 0x000fe20000000000 */
[----:B------:R-:W-:Y:S01]  /*19900*/  @!P6 IMAD.MOV R217, RZ, RZ, -R217 ;  /* 0x000000ffffd9e224 */ /* 0x000fe200078e0ad9 */
[----:B------:R-:W-:Y:S01]  /*19910*/  ISETP.GT.U32.AND P6, PT, R251, R220, PT ;  /* 0x000000dcfb00720c */ /* 0x000fe20003fc4070 */
[--C-:B------:R-:W-:Y:S01]  /*19920*/  @!P4 IMAD.IADD R219, R219, 0x1, -R251.reuse ;  /* 0x00000001dbdbc824 */ /* 0x100fe200078e0afb */
[----:B------:R-:W-:Y:S01]  /*19930*/  ISETP.GT.U32.AND P4, PT, R251, R221, PT ;  /* 0x000000ddfb00720c */ /* 0x000fe20003f84070 */
[----:B------:R-:W-:Y:S01]  /*19940*/  @!P3 IMAD.IADD R218, R218, 0x1, -R251 ;  /* 0x00000001dadab824 */ /* 0x000fe200078e0afb */
[----:B------:R-:W-:Y:S01]  /*19950*/  ISETP.GE.AND P3, PT, R5, RZ, PT ;  /* 0x000000ff0500720c */ /* 0x000fe20003f66270 */
[----:B------:R-:W-:Y:S01]  /*19960*/  IMAD.HI.U32 R225, R93, R222, RZ ;  /* 0x000000de5de17227 */ /* 0x000fe200078e00ff */
[----:B------:R-:W-:-:S02]  /*19970*/  IADD3 R0, R248, 0x1e5, RZ ;  /* 0x000001e5f8007810 */ /* 0x000fc40007ffe0ff */
[----:B----4-:R-:W-:Y:S01]  /*19980*/  IADD3 R5, R248, 0x1eb, RZ ;  /* 0x000001ebf8057810 */ /* 0x010fe20007ffe0ff */
[----:B------:R-:W-:Y:S01]  /*19990*/  IMAD.MOV R227, RZ, RZ, -R225 ;  /* 0x000000ffffe37224 */ /* 0x000fe200078e0ae1 */
[----:B------:R-:W-:Y:S01]  /*199a0*/  IABS R223, R0 ;  /* 0x0000000000df7213 */ /* 0x000fe20000000000 */
[----:B------:R-:W-:Y:S01]  /*199b0*/  IMAD.HI.U32 R228, R93, R224, RZ ;  /* 0x000000e05de47227 */ /* 0x000fe200078e00ff */
[----:B------:R3:W-:Y:S03]  /*199c0*/  STL [R1+0x2314], R0 ;  /* 0x0023140001007387 */ /* 0x0007e60000100800 */
[--C-:B------:R-:W-:Y:S01]  /*199d0*/  @!P6 IMAD.IADD R220, R220, 0x1, -R251.reuse ;  /* 0x00000001dcdce824 */ /* 0x100fe200078e0afb */
[----:B------:R4:W-:Y:S01]  /*199e0*/  STL [R1+0x2310], R10 ;  /* 0x0023100a01007387 */ /* 0x0009e20000100800 */
[----:B------:R-:W-:Y:S02]  /*199f0*/  @!P4 IMAD.IADD R221, R221, 0x1, -R251 ;  /* 0x00000001ddddc824 */ /* 0x000fe400078e0afb */
[C---:B------:R-:W-:Y:S01]  /*19a00*/  IMAD R222, R251.reuse, R227, R222 ;  /* 0x000000e3fbde7224 */ /* 0x040fe200078e02de */
[C---:B------:R-:W-:Y:S01]  /*19a10*/  ISETP.GT.U32.AND P6, PT, R251.reuse, R220, PT ;  /* 0x000000dcfb00720c */ /* 0x040fe20003fc4070 */
[----:B------:R-:W-:Y:S01]  /*19a20*/  @!P3 IMAD.MOV R219, RZ, RZ, -R219 ;  /* 0x000000ffffdbb224 */ /* 0x000fe200078e0adb */
[----:B------:R-:W-:Y:S01]  /*19a30*/  ISETP.GT.U32.AND P4, PT, R251, R221, PT ;  /* 0x000000ddfb00720c */ /* 0x000fe20003f84070 */
[----:B------:R-:W-:Y:S01]  /*19a40*/  IMAD.HI.U32 R226, R93, R223, RZ ;  /* 0x000000df5de27227 */ /* 0x000fe200078e00ff */
[----:B------:R-:W-:Y:S01]  /*19a50*/  ISETP.GE.AND P3, PT, R4, RZ, PT ;  /* 0x000000ff0400720c */ /* 0x000fe20003f66270 */
[----:B------:R1:W-:Y:S01]  /*19a60*/  STL [R1+0x230c], R9 ;  /* 0x00230c0901007387 */ /* 0x0003e20000100800 */
[----:B------:R-:W-:Y:S01]  /*19a70*/  IABS R227, R7 ;  /* 0x0000000700e37213 */ /* 0x000fe20000000000 */
[----:B------:R-:W-:Y:S01]  /*19a80*/  IMAD.MOV R225, RZ, RZ, -R226 ;  /* 0x000000ffffe17224 */ /* 0x000fe200078e0ae2 */
[----:B------:R-:W-:Y:S01]  /*19a90*/  IADD3 R4, R248, 0x1ec, RZ ;  /* 0x000001ecf8047810 */ /* 0x000fe20007ffe0ff */
[----:B------:R-:W-:Y:S01]  /*19aa0*/  IMAD.MOV R226, RZ, RZ, -R228 ;  /* 0x000000ffffe27224 */ /* 0x000fe200078e0ae4 */
[----:B------:R1:W-:Y:S01]  /*19ab0*/  STL [R1+0x2308], R8 ;  /* 0x0023080801007387 */ /* 0x0003e20000100800 */
[C---:B------:R-:W-:Y:S01]  /*19ac0*/  IMAD R223, R251.reuse, R225, R223 ;  /* 0x000000e1fbdf7224 */ /* 0x040fe200078e02df */
[----:B------:R-:W-:Y:S01]  /*19ad0*/  IABS R225, R9 ;  /* 0x0000000900e17213 */ /* 0x000fe20000000000 */
[--C-:B------:R-:W-:Y:S01]  /*19ae0*/  @!P6 IMAD.IADD R220, R220, 0x1, -R251.reuse ;  /* 0x00000001dcdce824 */ /* 0x100fe200078e0afb */
[----:B------:R-:W-:Y:S01]  /*19af0*/  ISETP.GT.U32.AND P6, PT, R251, R222, PT ;  /* 0x000000defb00720c */ /* 0x000fe20003fc4070 */
[--C-:B------:R-:W-:Y:S01]  /*19b00*/  @!P4 IMAD.IADD R221, R221, 0x1, -R251.reuse ;  /* 0x00000001ddddc824 */ /* 0x100fe200078e0afb */
[----:B------:R-:W-:Y:S01]  /*19b10*/  ISETP.GE.AND P4, PT, R3, RZ, PT ;  /* 0x000000ff0300720c */ /* 0x000fe20003f86270 */
[C---:B------:R-:W-:Y:S01]  /*19b20*/  IMAD R224, R251.reuse, R226, R224 ;  /* 0x000000e2fbe07224 */ /* 0x040fe200078e02e0 */
[----:B------:R-:W-:Y:S01]  /*19b30*/  IABS R226, R8 ;  /* 0x0000000800e27213 */ /* 0x000fe20000000000 */
[----:B------:R-:W-:Y:S01]  /*19b40*/  @!P3 IMAD.MOV R220, RZ, RZ, -R220 ;  /* 0x000000ffffdcb224 */ /* 0x000fe200078e0adc */
[----:B------:R-:W-:Y:S01]  /*19b50*/  ISETP.GT.U32.AND P3, PT, R251, R223, PT ;  /* 0x000000dffb00720c */ /* 0x000fe20003f64070 */
[----:B------:R-:W-:Y:S01]  /*19b60*/  @!P5 IMAD.MOV R216, RZ, RZ, -R216 ;  /* 0x000000ffffd8d224 */ /* 0x000fe200078e0ad8 */
[----:B------:R-:W-:Y:S01]  /*19b70*/  ISETP.GE.AND P5, PT, R6, RZ, PT ;  /* 0x000000ff0600720c */ /* 0x000fe20003fa6270 */
[----:B------:R-:W-:Y:S01]  /*19b80*/  IMAD.MOV.U32 R18, RZ, RZ, c[0x0][0x180] ;  /* 0x00006000ff127624 */ /* 0x000fe200078e00ff */
[C---:B------:R-:W-:Y:S01]  /*19b90*/  IADD3 R6, R248.reuse, 0x1ea, RZ ;  /* 0x000001eaf8067810 */ /* 0x040fe20007ffe0ff */
[----:B------:R-:W-:Y:S01]  /*19ba0*/  IMAD.HI.U32 R231, R93, R226, RZ ;  /* 0x000000e25de77227 */ /* 0x000fe200078e00ff */
[----:B-1----:R-:W-:Y:S01]  /*19bb0*/  IADD3 R3, R248, 0x1ed, RZ ;  /* 0x000001edf8037810 */ /* 0x002fe20007ffe0ff */
[----:B------:R1:W-:Y:S01]  /*19bc0*/  STL [R1+0x2304], R7 ;  /* 0x0023040701007387 */ /* 0x0003e20000100800 */
[----:B------:R-:W-:Y:S01]  /*19bd0*/  IADD3 R229, R18, -0x1, RZ ;  /* 0xffffffff12e57810 */ /* 0x000fe20007ffe0ff */
[----:B------:R-:W-:Y:S01]  /*19be0*/  @!P6 IMAD.IADD R222, R222, 0x1, -R251 ;  /* 0x00000001dedee824 */ /* 0x000fe200078e0afb */
[----:B------:R-:W-:Y:S01]  /*19bf0*/  IABS R228, R6 ;  /* 0x0000000600e47213 */ /* 0x000fe20000000000 */
[----:B------:R-:W-:Y:S01]  /*19c00*/  @!P4 IMAD.MOV R221, RZ, RZ, -R221 ;  /* 0x000000ffffddc224 */ /* 0x000fe200078e0add */
[----:B------:R-:W-:Y:S01]  /*19c10*/  ISETP.GT.U32.AND P4, PT, R251, R224, PT ;  /* 0x000000e0fb00720c */ /* 0x000fe20003f84070 */
[----:B------:R-:W-:Y:S01]  /*19c20*/  @!P3 IMAD.IADD R223, R223, 0x1, -R251 ;  /* 0x00000001dfdfb824 */ /* 0x000fe200078e0afb */
[----:B------:R-:W-:Y:S01]  /*19c30*/  ISETP.GT.U32.AND P6, PT, R251, R222, PT ;  /* 0x000000defb00720c */ /* 0x000fe20003fc4070 */
[----:B------:R-:W-:Y:S01]  /*19c40*/  @!P5 IMAD.MOV R218, RZ, RZ, -R218 ;  /* 0x000000ffffdad224 */ /* 0x000fe200078e0ada */
[----:B------:R-:W-:Y:S01]  /*19c50*/  ISETP.GE.U32.AND P5, PT, R229, 0x7fffff80, PT ;  /* 0x7fffff80e500780c */ /* 0x000fe20003fa6070 */
[----:B------:R-:W-:Y:S01]  /*19c60*/  IMAD.HI.U32 R229, R93, R225, RZ ;  /* 0x000000e15de57227 */ /* 0x000fe200078e00ff */
[----:B------:R-:W-:Y:S01]  /*19c70*/  ISETP.GT.U32.AND P3, PT, R251, R223, PT ;  /* 0x000000dffb00720c */ /* 0x000fe20003f64070 */
[----:B------:R1:W-:Y:S02]  /*19c80*/  STL [R1+0x2300], R6 ;  /* 0x0023000601007387 */ /* 0x0003e40000100800 */
[----:B------:R-:W-:-:S02]  /*19c90*/  IMAD.MOV R230, RZ, RZ, -R229 ;  /* 0x000000ffffe67224 */ /* 0x000fc400078e0ae5 */
[----:B------:R-:W-:Y:S01]  /*19ca0*/  IMAD.MOV R229, RZ, RZ, -R231 ;  /* 0x000000ffffe57224 */ /* 0x000fe200078e0ae7 */
[----:B------:R1:W-:Y:S01]  /*19cb0*/  STL [R1+0x22fc], R5 ;  /* 0x0022fc0501007387 */ /* 0x0003e20000100800 */
[--C-:B------:R-:W-:Y:S02]  /*19cc0*/  @!P4 IMAD.IADD R224, R224, 0x1, -R251.reuse ;  /* 0x00000001e0e0c824 */ /* 0x100fe400078e0afb */
[----:B------:R-:W-:Y:S01]  /*19cd0*/  @!P6 IMAD.IADD R222, R222, 0x1, -R251 ;  /* 0x00000001dedee824 */ /* 0x000fe200078e0afb */
[----:B------:R-:W-:Y:S01]  /*19ce0*/  ISETP.GE.AND P6, PT, R2, RZ, PT ;  /* 0x000000ff0200720c */ /* 0x000fe20003fc6270 */
[C---:B------:R-:W-:Y:S01]  /*19cf0*/  IMAD R225, R251.reuse, R230, R225 ;  /* 0x000000e6fbe17224 */ /* 0x040fe200078e02e1 */
[C---:B------:R-:W-:Y:S01]  /*19d00*/  ISETP.GT.U32.AND P4, PT, R251.reuse, R224, PT ;  /* 0x000000e0fb00720c */ /* 0x040fe20003f84070 */
[----:B------:R-:W-:Y:S01]  /*19d10*/  IMAD R226, R251, R229, R226 ;  /* 0x000000e5fbe27224 */ /* 0x000fe200078e02e2 */
[----:B------:R-:W-:Y:S01]  /*19d20*/  IABS R229, R5 ;  /* 0x0000000500e57213 */ /* 0x000fe20000000000 */
[----:B------:R-:W-:Y:S01]  /*19d30*/  @!P3 IMAD.IADD R223, R223, 0x1, -R251 ;  /* 0x00000001dfdfb824 */ /* 0x000fe200078e0afb */
[----:B------:R-:W-:Y:S01]  /*19d40*/  ISETP.GT.U32.AND P3, PT, R251, R225, PT ;  /* 0x000000e1fb00720c */ /* 0x000fe20003f64070 */
[----:B------:R-:W-:Y:S01]  /*19d50*/  IMAD.HI.U32 R233, R93, R227, RZ ;  /* 0x000000e35de97227 */ /* 0x000fe200078e00ff */
[----:B------:R-:W-:Y:S01]  /*19d60*/  IABS R230, R4 ;  /* 0x0000000400e67213 */ /* 0x000fe20000000000 */
[----:B------:R1:W-:Y:S01]  /*19d70*/  STL [R1+0x22f8], R4 ;  /* 0x0022f80401007387 */ /* 0x0003e20000100800 */
[----:B--2---:R-:W-:Y:S01]  /*19d80*/  IADD3 R2, R248, 0x1ee, RZ ;  /* 0x000001eef8027810 */ /* 0x004fe20007ffe0ff */
[----:B------:R-:W-:-:S02]  /*19d90*/  IMAD.MOV R231, RZ, RZ, -R233 ;  /* 0x000000ffffe77224 */ /* 0x000fc400078e0ae9 */
[----:B------:R-:W-:Y:S01]  /*19da0*/  @!P6 IMAD.MOV R222, RZ, RZ, -R222 ;  /* 0x000000ffffdee224 */ /* 0x000fe200078e0ade */
[----:B------:R-:W-:Y:S01]  /*19db0*/  ISETP.GE.AND P6, PT, R0, RZ, PT ;  /* 0x000000ff0000720c */ /* 0x000fe20003fc6270 */
[--C-:B------:R-:W-:Y:S01]  /*19dc0*/  @!P4 IMAD.IADD R224, R224, 0x1, -R251.reuse ;  /* 0x00000001e0e0c824 */ /* 0x100fe200078e0afb */
[----:B------:R-:W-:Y:S01]  /*19dd0*/  ISETP.GT.U32.AND P4, PT, R251, R226, PT ;  /* 0x000000e2fb00720c */ /* 0x000fe20003f84070 */
[----:B------:R-:W-:Y:S01]  /*19de0*/  IMAD.HI.U32 R232, R93, R228, RZ ;  /* 0x000000e45de87227 */ /* 0x000fe200078e00ff */
[----:B------:R-:W-:Y:S01]  /*19df0*/  IABS R234, R2 ;  /* 0x0000000200ea7213 */ /* 0x000fe20000000000 */
[----:B------:R2:W-:Y:S01]  /*19e00*/  STL [R1+0x22f4], R3 ;  /* 0x0022f40301007387 */ /* 0x0005e20000100800 */
[----:B---3--:R-:W-:Y:S01]  /*19e10*/  IADD3 R0, R248, 0x1ef, RZ ;  /* 0x000001eff8007810 */ /* 0x008fe20007ffe0ff */
[----:B------:R-:W-:Y:S01]  /*19e20*/  @!P3 IMAD.IADD R225, R225, 0x1, -R251 ;  /* 0x00000001e1e1b824 */ /* 0x000fe200078e0afb */
[----:B------:R-:W-:Y:S01]  /*19e30*/  ISETP.GE.AND P3, PT, R10, RZ, PT ;  /* 0x000000ff0a00720c */ /* 0x000fe20003f66270 */
[C---:B------:R-:W-:Y:S01]  /*19e40*/  IMAD R227, R251.reuse, R231, R227 ;  /* 0x000000e7fbe37224 */ /* 0x040fe200078e02e3 */
[----:B------:R-:W-:Y:S01]  /*19e50*/  IABS R231, R3 ;  /* 0x0000000300e77213 */ /* 0x000fe20000000000 */
[----:B------:R-:W-:Y:S01]  /*19e60*/  IMAD.MOV R232, RZ, RZ, -R232 ;  /* 0x000000ffffe87224 */ /* 0x000fe200078e0ae8 */
[----:B----4-:R-:W-:Y:S01]  /*19e70*/  IADD3 R10, R248, 0x1f6, RZ ;  /* 0x000001f6f80a7810 */ /* 0x010fe20007ffe0ff */
[----:B------:R-:W-:Y:S01]  /*19e80*/  @!P6 IMAD.MOV R223, RZ, RZ, -R223 ;  /* 0x000000ffffdfe224 */ /* 0x000fe200078e0adf */
[C---:B------:R-:W-:Y:S01]  /*19e90*/  ISETP.GT.U32.AND P6, PT, R251.reuse, R225, PT ;  /* 0x000000e1fb00720c */ /* 0x040fe20003fc4070 */
[----:B------:R-:W-:Y:S01]  /*19ea0*/  @!P4 IMAD.IADD R226, R226, 0x1, -R251 ;  /* 0x00000001e2e2c824 */ /* 0x000fe200078e0afb */
[----:B------:R3:W-:Y:S01]  /*19eb0*/  STL [R1+0x22f0], R2 ;  /* 0x0022f00201007387 */ /* 0x0007e20000100800 */
[----:B------:R-:W-:-:S02]  /*19ec0*/  IMAD R228, R251, R232, R228 ;  /* 0x000000e8fbe47224 */ /* 0x000fc400078e02e4 */
[----:B------:R-:W-:Y:S01]  /*19ed0*/  IMAD.HI.U32 R233, R93, R229, RZ ;  /* 0x000000e55de97227 */ /* 0x000fe200078e00ff */
[C---:B------:R-:W-:Y:S01]  /*19ee0*/  ISETP.GT.U32.AND P4, PT, R251.reuse, R226, PT ;  /* 0x000000e2fb00720c */ /* 0x040fe20003f84070 */
[----:B------:R4:W-:Y:S02]  /*19ef0*/  STL [R1+0x22ec], R0 ;  /* 0x0022ec0001007387 */ /* 0x0009e40000100800 */
[----:B------:R-:W-:Y:S01]  /*19f00*/  @!P3 IMAD.MOV R224, RZ, RZ, -R224 ;  /* 0x000000ffffe0b224 */ /* 0x000fe200078e0ae0 */
[----:B------:R-:W-:Y:S01]  /*19f10*/  ISETP.GT.U32.AND P3, PT, R251, R227, PT ;  /* 0x000000e3fb00720c */ /* 0x000fe20003f64070 */
[----:B------:R-:W-:Y:S01]  /*19f20*/  IMAD.MOV R235, RZ, RZ, -R233 ;  /* 0x000000ffffeb7224 */ /* 0x000fe200078e0ae9 */
[----:B------:R1:W-:Y:S01]  /*19f30*/  STL [R1+0x22e8], R16 ;  /* 0x0022e81001007387 */ /* 0x0003e20000100800 */
[----:B------:R-:W-:Y:S01]  /*19f40*/  @!P6 IMAD.IADD R225, R225, 0x1, -R251 ;  /* 0x00000001e1e1e824 */ /* 0x000fe200078e0afb */
[----:B------:R-:W-:Y:S01]  /*19f50*/  ISETP.GE.AND P6, PT, R9, RZ, PT ;  /* 0x000000ff0900720c */ /* 0x000fe20003fc6270 */
[----:B------:R-:W-:Y:S01]  /*19f60*/  IMAD R229, R251, R235, R229 ;  /* 0x000000ebfbe57224 */ /* 0x000fe200078e02e5 */
[----:B------:R-:W-:Y:S01]  /*19f70*/  IABS R235, R0 ;  /* 0x0000000000eb7213 */ /* 0x000fe20000000000 */
[----:B------:R-:W-:Y:S01]  /*19f80*/  IMAD.HI.U32 R232, R93, R230, RZ ;  /* 0x000000e65de87227 */ /* 0x000fe200078e00ff */
[----:B------:R-:W-:Y:S01]  /*19f90*/  IADD3 R9, R248, 0x1f7, RZ ;  /* 0x000001f7f8097810 */ /* 0x000fe20007ffe0ff */
[----:B------:R-:W-:Y:S02]  /*19fa0*/  STL [R1+0x22e4], R15 ;  /* 0x0022e40f01007387 */ /* 0x000fe40000100800 */
[--C-:B------:R-:W-:Y:S01]  /*19fb0*/  @!P4 IMAD.IADD R226, R226, 0x1, -R251.reuse ;  /* 0x00000001e2e2c824 */ /* 0x100fe200078e0afb */
[----:B------:R-:W-:Y:S01]  /*19fc0*/  ISETP.GT.U32.AND P4, PT, R251, R228, PT ;  /* 0x000000e4fb00720c */ /* 0x000fe20003f84070 */
[----:B------:R-:W-:Y:S01]  /*19fd0*/  @!P3 IMAD.IADD R227, R227, 0x1, -R251 ;  /* 0x00000001e3e3b824 */ /* 0x000fe200078e0afb */
[----:B------:R-:W-:Y:S01]  /*19fe0*/  ISETP.GE.AND P3, PT, R8, RZ, PT ;  /* 0x000000ff0800720c */ /* 0x000fe20003f66270 */
[----:B------:R-:W-:Y:S01]  /*19ff0*/  IMAD.MOV R233, RZ, RZ, -R232 ;  /* 0x000000ffffe97224 */ /* 0x000fe200078e0ae8 */
[----:B------:R-:W-:Y:S01]  /*1a000*/  IADD3 R8, R248, 0x1f8, RZ ;  /* 0x000001f8f8087810 */ /* 0x000fe20007ffe0ff */
[----:B------:R-:W-:Y:S01]  /*1a010*/  @!P6 IMAD.MOV R225, RZ, RZ, -R225 ;  /* 0x000000ffffe1e224 */ /* 0x000fe200078e0ae1 */
[C---:B------:R-:W-:Y:S01]  /*1a020*/  ISETP.GT.U32.AND P6, PT, R251.reuse, R227, PT ;  /* 0x000000e3fb00720c */ /* 0x040fe20003fc4070 */
[----:B------:R-:W-:Y:S01]  /*1a030*/  IMAD R230, R251, R233, R230 ;  /* 0x000000e9fbe67224 */ /* 0x000fe200078e02e6 */
[----:B------:R-:W-:Y:S01]  /*1a040*/  STL [R1+0x22e0], R14 ;  /* 0x0022e00e01007387 */ /* 0x000fe20000100800 */
[----:B------:R-:W-:-:S03]  /*1a050*/  IMAD.HI.U32 R233, R93, R231, RZ ;  /* 0x000000e75de97227 */ /* 0x000fc600078e00ff */
[----:B------:R-:W-:Y:S01]  /*1a060*/  STL [R1+0x22dc], R13 ;  /* 0x0022dc0d01007387 */ /* 0x000fe20000100800 */
[--C-:B------:R-:W-:Y:S01]  /*1a070*/  @!P4 IMAD.IADD R228, R228, 0x1, -R251.reuse ;  /* 0x00000001e4e4c824 */ /* 0x100fe200078e0afb */
[----:B------:R-:W-:Y:S01]  /*1a080*/  IADD3 R233, -R233, RZ, RZ ;  /* 0x000000ffe9e97210 */ /* 0x000fe20007ffe1ff */
[----:B------:R-:W-:Y:S01]  /*1a090*/  @!P3 IMAD.MOV R226, RZ, RZ, -R226 ;  /* 0x000000ffffe2b224 */ /* 0x000fe200078e0ae2 */
[C---:B------:R-:W-:Y:S01]  /*1a0a0*/  ISETP.GT.U32.AND P3, PT, R251.reuse, R229, PT ;  /* 0x000000e5fb00720c */ /* 0x040fe20003f64070 */
[----:B------:R-:W-:Y:S01]  /*1a0b0*/  IMAD.MOV.U32 R232, RZ, RZ, R234 ;  /* 0x000000ffffe87224 */ /* 0x000fe200078e00ea */
[----:B------:R-:W-:Y:S01]  /*1a0c0*/  ISETP.GT.U32.AND P4, PT, R251, R228, PT ;  /* 0x000000e4fb00720c */ /* 0x000fe20003f84070 */
[----:B------:R-:W-:Y:S01]  /*1a0d0*/  @!P6 IMAD.IADD R227, R227, 0x1, -R251 ;  /* 0x00000001e3e3e824 */ /* 0x000fe200078e0afb */
[----:B------:R-:W-:Y:S01]  /*1a0e0*/  ISETP.GE.AND P6, PT, R7, RZ, PT ;  /* 0x000000ff0700720c */ /* 0x000fe20003fc6270 */
[----:B------:R-:W-:Y:S01]  /*1a0f0*/  IMAD.HI.U32 R234, R93, R232, RZ ;  /* 0x000000e85dea7227 */ /* 0x000fe200078e00ff */
[----:B-1----:R-:W-:Y:S01]  /*1a100*/  IADD3 R7, R248, 0x1f9, RZ ;  /* 0x000001f9f8077810 */ /* 0x002fe20007ffe0ff */
[----:B------:R-:W-:Y:S02]  /*1a110*/  STL [R1+0x22d8], R12 ;  /* 0x0022d80c01007387 */ /* 0x000fe40000100800 */
[----:B------:R-:W-:Y:S01]  /*1a120*/  IMAD R231, R251, R233, R231 ;  /* 0x000000e9fbe77224 */ /* 0x000fe200078e02e7 */
[----:B------:R-:W-:Y:S01]  /*1a130*/  IABS R244, R7 ;  /* 0x0000000700f47213 */ /* 0x000fe20000000000 */
[----:B------:R-:W-:Y:S01]  /*1a140*/  IMAD.MOV R234, RZ, RZ, -R234 ;  /* 0x000000ffffea7224 */ /* 0x000fe200078e0aea */
[----:B------:R-:W-:Y:S01]  /*1a150*/  STL [R1+0x22d4], R11 ;  /* 0x0022d40b01007387 */ /* 0x000fe20000100800 */
[----:B------:R-:W-:-:S02]  /*1a160*/  @!P3 IMAD.IADD R229, R229, 0x1, -R251 ;  /* 0x00000001e5e5b824 */ /* 0x000fc400078e0afb */
[----:B------:R-:W-:Y:S01]  /*1a170*/  @!P4 IMAD.IADD R228, R228, 0x1, -R251 ;  /* 0x00000001e4e4c824 */ /* 0x000fe200078e0afb */
[----:B------:R-:W-:Y:S01]  /*1a180*/  ISETP.GE.AND P4, PT, R6, RZ, PT ;  /* 0x000000ff0600720c */ /* 0x000fe20003f86270 */
[----:B------:R-:W-:Y:S01]  /*1a190*/  @!P6 IMAD.MOV R227, RZ, RZ, -R227 ;  /* 0x000000ffffe3e224 */ /* 0x000fe200078e0ae3 */
[C---:B------:R-:W-:Y:S01]  /*1a1a0*/  ISETP.GT.U32.AND P6, PT, R251.reuse, R230, PT ;  /* 0x000000e6fb00720c */ /* 0x040fe20003fc4070 */
[----:B------:R-:W-:Y:S01]  /*1a1b0*/  IMAD.MOV.U32 R233, RZ, RZ, R235 ;  /* 0x000000ffffe97224 */ /* 0x000fe200078e00eb */
[C---:B------:R-:W-:Y:S01]  /*1a1c0*/  ISETP.GT.U32.AND P3, PT, R251.reuse, R229, PT ;  /* 0x000000e5fb00720c */ /* 0x040fe20003f64070 */
[----:B------:R-:W-:Y:S01]  /*1a1d0*/  IMAD R232, R251, R234, R232 ;  /* 0x000000eafbe87224 */ /* 0x000fe200078e02e8 */
[----:B------:R-:W-:Y:S01]  /*1a1e0*/  IABS R235, R15 ;  /* 0x0000000f00eb7213 */ /* 0x000fe20000000000 */
[----:B------:R-:W-:Y:S01]  /*1a1f0*/  IMAD.HI.U32 R234, R93, R233, RZ ;  /* 0x000000e95dea7227 */ /* 0x000fe200078e00ff */
[----:B------:R-:W-:Y:S01]  /*1a200*/  IADD3 R6, R248, 0x1fa, RZ ;  /* 0x000001faf8067810 */ /* 0x000fe20007ffe0ff */
[----:B------:R-:W-:Y:S02]  /*1a210*/  STL [R1+0x22d0], R10 ;  /* 0x0022d00a01007387 */ /* 0x000fe40000100800 */
[----:B------:R-:W-:Y:S01]  /*1a220*/  IMAD.MOV R234, RZ, RZ, -R234 ;  /* 0x000000ffffea7224 */ /* 0x000fe200078e0aea */
[----:B------:R-:W-:Y:S01]  /*1a230*/  IABS R245, R6 ;  /* 0x0000000600f57213 */ /* 0x000fe20000000000 */
[----:B------:R-:W-:Y:S01]  /*1a240*/  @!P4 IMAD.MOV R228, RZ, RZ, -R228 ;  /* 0x000000ffffe4c224 */ /* 0x000fe200078e0ae4 */
[----:B------:R-:W-:Y:S01]  /*1a250*/  ISETP.GE.AND P4, PT, R5, RZ, PT ;  /* 0x000000ff0500720c */ /* 0x000fe20003f86270 */
[--C-:B------:R-:W-:Y:S01]  /*1a260*/  @!P6 IMAD.IADD R230, R230, 0x1, -R251.reuse ;  /* 0x00000001e6e6e824 */ /* 0x100fe200078e0afb */
[----:B------:R-:W-:Y:S01]  /*1a270*/  IADD3 R5, R248, 0x1ff, RZ ;  /* 0x000001fff8057810 */ /* 0x000fe20007ffe0ff */
[----:B------:R-:W-:Y:S01]  /*1a280*/  @!P3 IMAD.IADD R229, R229, 0x1, -R251 ;  /* 0x00000001e5e5b824 */ /* 0x000fe200078e0afb */
[C---:B------:R-:W-:Y:S01]  /*1a290*/  ISETP.GT.U32.AND P3, PT, R251.reuse, R231, PT ;  /* 0x000000e7fb00720c */ /* 0x040fe20003f64070 */
[C---:B------:R-:W-:Y:S01]  /*1a2a0*/  IMAD R233, R251.reuse, R234, R233 ;  /* 0x000000eafbe97224 */ /* 0x040fe200078e02e9 */
[----:B------:R-:W-:Y:S01]  /*1a2b0*/  ISETP.GT.U32.AND P6, PT, R251, R230, PT ;  /* 0x000000e6fb00720c */ /* 0x000fe20003fc4070 */
[----:B------:R-:W-:Y:S01]  /*1a2c0*/  IMAD.MOV.U32 R234, RZ, RZ, R236 ;  /* 0x000000ffffea7224 */ /* 0x000fe200078e00ec */
[----:B------:R-:W-:Y:S01]  /*1a2d0*/  IABS R249, R5 ;  /* 0x0000000500f97213 */ /* 0x000fe20000000000 */
[----:B------:R-:W-:Y:S01]  /*1a2e0*/  IMAD.MOV.U32 R236, RZ, RZ, R237 ;  /* 0x000000ffffec7224 */ /* 0x000fe200078e00ed */
[----:B------:R-:W-:Y:S01]  /*1a2f0*/  STL [R1+0x22cc], R9 ;  /* 0x0022cc0901007387 */ /* 0x000fe20000100800 */
[----:B------:R-:W-:-:S03]  /*1a300*/  IMAD.HI.U32 R238, R93, R234, RZ ;  /* 0x000000ea5dee7227 */ /* 0x000fc600078e00ff */
[----:B------:R-:W-:Y:S01]  /*1a310*/  STL [R1+0x22c8], R8 ;  /* 0x0022c80801007387 */ /* 0x000fe20000100800 */
[----:B------:R-:W-:Y:S01]  /*1a320*/  @!P4 IMAD.MOV R229, RZ, RZ, -R229 ;  /* 0x000000ffffe5c224 */ /* 0x000fe200078e0ae5 */
[----:B------:R-:W-:Y:S01]  /*1a330*/  ISETP.GE.AND P4, PT, R4, RZ, PT ;  /* 0x000000ff0400720c */ /* 0x000fe20003f86270 */
[--C-:B------:R-:W-:Y:S01]  /*1a340*/  @!P3 IMAD.IADD R231, R231, 0x1, -R251.reuse ;  /* 0x00000001e7e7b824 */ /* 0x100fe200078e0afb */
[----:B------:R-:W-:Y:S01]  /*1a350*/  IADD3 R4, R248, 0x1fc, RZ ;  /* 0x000001fcf8047810 */ /* 0x000fe20007ffe0ff */
[----:B------:R-:W-:Y:S01]  /*1a360*/  @!P6 IMAD.IADD R230, R230, 0x1, -R251 ;  /* 0x00000001e6e6e824 */ /* 0x000fe200078e0afb */
[C---:B------:R-:W-:Y:S01]  /*1a370*/  ISETP.GT.U32.AND P6, PT, R251.reuse, R232, PT ;  /* 0x000000e8fb00720c */ /* 0x040fe20003fc4070 */
[----:B------:R-:W-:Y:S01]  /*1a380*/  IMAD.MOV R239, RZ, RZ, -R238 ;  /* 0x000000ffffef7224 */ /* 0x000fe200078e0aee */
[----:B------:R-:W-:Y:S01]  /*1a390*/  ISETP.GT.U32.AND P3, PT, R251, R231, PT ;  /* 0x000000e7fb00720c */ /* 0x000fe20003f64070 */
[----:B------:R-:W-:Y:S01]  /*1a3a0*/  IMAD.HI.U32 R237, R93, R235, RZ ;  /* 0x000000eb5ded7227 */ /* 0x000fe200078e00ff */
[----:B------:R-:W-:Y:S03]  /*1a3b0*/  STL [R1+0x22c4], R7 ;  /* 0x0022c40701007387 */ /* 0x000fe60000100800 */
[C---:B------:R-:W-:Y:S01]  /*1a3c0*/  IMAD R234, R251.reuse, R239, R234 ;  /* 0x000000effbea7224 */ /* 0x040fe200078e02ea */
[----:B------:R-:W-:Y:S01]  /*1a3d0*/  IABS R239, R11 ;  /* 0x0000000b00ef7213 */ /* 0x000fe20000000000 */
[----:B------:R-:W-:Y:S01]  /*1a3e0*/  @!P4 IMAD.MOV R230, RZ, RZ, -R230 ;  /* 0x000000ffffe6c224 */ /* 0x000fe200078e0ae6 */
[----:B------:R-:W-:Y:S01]  /*1a3f0*/  ISETP.GT.U32.AND P4, PT, R251, R233, PT ;  /* 0x000000e9fb00720c */ /* 0x000fe20003f84070 */
[----:B------:R-:W-:Y:S01]  /*1a400*/  IMAD.MOV R237, RZ, RZ, -R237 ;  /* 0x000000ffffed7224 */ /* 0x000fe200078e0aed */
[----:B------:R-:W-:Y:S01]  /*1a410*/  STL [R1+0x22c0], R6 ;  /* 0x0022c00601007387 */ /* 0x000fe20000100800 */
[----:B------:R-:W-:-:S02]  /*1a420*/  @!P6 IMAD.IADD R232, R232, 0x1, -R251 ;  /* 0x00000001e8e8e824 */ /* 0x000fc400078e0afb */
[----:B------:R-:W-:Y:S01]  /*1a430*/  @!P3 IMAD.IADD R231, R231, 0x1, -R251 ;  /* 0x00000001e7e7b824 */ /* 0x000fe200078e0afb */
[----:B------:R-:W-:Y:S01]  /*1a440*/  ISETP.GE.AND P3, PT, R3, RZ, PT ;  /* 0x000000ff0300720c */ /* 0x000fe20003f66270 */
[C---:B------:R-:W-:Y:S01]  /*1a450*/  IMAD R235, R251.reuse, R237, R235 ;  /* 0x000000edfbeb7224 */ /* 0x040fe200078e02eb */
[----:B------:R-:W-:Y:S01]  /*1a460*/  ISETP.GT.U32.AND P6, PT, R251, R232, PT ;  /* 0x000000e8fb00720c */ /* 0x000fe20003fc4070 */
[----:B------:R-:W-:Y:S01]  /*1a470*/  IMAD.HI.U32 R240, R93, R236, RZ ;  /* 0x000000ec5df07227 */ /* 0x000fe200078e00ff */
[----:B------:R-:W-:Y:S02]  /*1a480*/  IABS R237, R13 ;  /* 0x0000000d00ed7213 */ /* 0x000fe40000000000 */
[----:B--2---:R-:W-:Y:S01]  /*1a490*/  IADD3 R3, R248, 0x1fd, RZ ;  /* 0x000001fdf8037810 */ /* 0x004fe20007ffe0ff */
[----:B------:R-:W-:Y:S02]  /*1a4a0*/  @!P4 IMAD.IADD R233, R233, 0x1, -R251 ;  /* 0x00000001e9e9c824 */ /* 0x000fe400078e0afb */
[----:B------:R-:W-:Y:S01]  /*1a4b0*/  IMAD.MOV R238, RZ, RZ, -R240 ;  /* 0x000000ffffee7224 */ /* 0x000fe200078e0af0 */
[----:B------:R-:W-:Y:S01]  /*1a4c0*/  IABS R240, R10 ;  /* 0x0000000a00f07213 */ /* 0x000fe20000000000 */
[----:B------:R-:W-:Y:S01]  /*1a4d0*/  IMAD.HI.U32 R241, R93, R237, RZ ;  /* 0x000000ed5df17227 */ /* 0x000fe200078e00ff */
[----:B------:R-:W-:-:S03]  /*1a4e0*/  ISETP.GT.U32.AND P4, PT, R251, R233, PT ;  /* 0x000000e9fb00720c */ /* 0x000fc60003f84070 */
[----:B------:R-:W-:Y:S01]  /*1a4f0*/  @!P3 IMAD.MOV R231, RZ, RZ, -R231 ;  /* 0x000000ffffe7b224 */ /* 0x000fe200078e0ae7 */
[C---:B------:R-:W-:Y:S01]  /*1a500*/  ISETP.GT.U32.AND P3, PT, R251.reuse, R234, PT ;  /* 0x000000eafb00720c */ /* 0x040fe20003f64070 */
[----:B------:R-:W-:Y:S01]  /*1a510*/  @!P6 IMAD.IADD R232, R232, 0x1, -R251 ;  /* 0x00000001e8e8e824 */ /* 0x000fe200078e0afb */
[----:B------:R-:W-:Y:S01]  /*1a520*/  ISETP.GE.AND P6, PT, R2, RZ, PT ;  /* 0x000000ff0200720c */ /* 0x000fe20003fc6270 */
[----:B------:R-:W-:Y:S01]  /*1a530*/  IMAD R236, R251, R238, R236 ;  /* 0x000000eefbec7224 */ /* 0x000fe200078e02ec */
[----:B------:R-:W-:Y:S01]  /*1a540*/  IABS R238, R12 ;  /* 0x0000000c00ee7213 */ /* 0x000fe20000000000 */
[----:B------:R-:W-:Y:S01]  /*1a550*/  IMAD.MOV R242, RZ, RZ, -R241 ;  /* 0x000000fffff27224 */ /* 0x000fe200078e0af1 */
[----:B---3--:R-:W-:-:S03]  /*1a560*/  IADD3 R2, R248, 0x1fb, RZ ;  /* 0x000001fbf8027810 */ /* 0x008fc60007ffe0ff */
[----:B------:R-:W-:Y:S01]  /*1a570*/  @!P4 IMAD.IADD R233, R233, 0x1, -R251 ;  /* 0x00000001e9e9c824 */ /* 0x000fe200078e0afb */
[----:B------:R-:W-:Y:S01]  /*1a580*/  ISETP.GE.AND P4, PT, R0, RZ, PT ;  /* 0x000000ff0000720c */ /* 0x000fe20003f86270 */
[----:B------:R-:W-:Y:S01]  /*1a590*/  IMAD R237, R251, R242, R237 ;  /* 0x000000f2fbed7224 */ /* 0x000fe200078e02ed */
[----:B----4-:R-:W-:Y:S01]  /*1a5a0*/  IADD3 R0, R248, 0x1fe, RZ ;  /* 0x000001fef8007810 */ /* 0x010fe20007ffe0ff */
[----:B------:R-:W-:Y:S01]  /*1a5b0*/  @!P3 IMAD.IADD R234, R234, 0x1, -R251 ;  /* 0x00000001eaeab824 */ /* 0x000fe200078e0afb */
[----:B------:R-:W-:Y:S01]  /*1a5c0*/  ISETP.GE.AND P3, PT, R16, RZ, PT ;  /* 0x000000ff1000720c */ /* 0x000fe20003f66270 */
[----:B------:R-:W-:Y:S01]  /*1a5d0*/  @!P6 IMAD.MOV R232, RZ, RZ, -R232 ;  /* 0x000000ffffe8e224 */ /* 0x000fe200078e0ae8 */
[----:B------:R-:W-:Y:S01]  /*1a5e0*/  IABS R248, R0 ;  /* 0x0000000000f87213 */ /* 0x000fe20000000000 */
[----:B------:R-:W-:Y:S01]  /*1a5f0*/  IMAD.HI.U32 R243, R93, R238, RZ ;  /* 0x000000ee5df37227 */ /* 0x000fe200078e00ff */
[----:B------:R-:W-:Y:S01]  /*1a600*/  ISETP.GT.U32.AND P6, PT, R251, R234, PT ;  /* 0x000000eafb00720c */ /* 0x000fe20003fc4070 */
[----:B------:R-:W-:Y:S02]  /*1a610*/  STL [R1+0x22bc], R2 ;  /* 0x0022bc0201007387 */ /* 0x000fe40000100800 */
[----:B------:R-:W-:-:S02]  /*1a620*/  IMAD.MOV R241, RZ, RZ, -R243 ;  /* 0x000000fffff17224 */ /* 0x000fc400078e0af3 */
[----:B------:R-:W-:Y:S01]  /*1a630*/  @!P4 IMAD.MOV R233, RZ, RZ, -R233 ;  /* 0x000000ffffe9c224 */ /* 0x000fe200078e0ae9 */
[C---:B------:R-:W-:Y:S01]  /*1a640*/  ISETP.GT.U32.AND P4, PT, R251.reuse, R235, PT ;  /* 0x000000ebfb00720c */ /* 0x040fe20003f84070 */
[----:B------:R-:W-:Y:S01]  /*1a650*/  IMAD R238, R251, R241, R238 ;  /* 0x000000f1fbee7224 */ /* 0x000fe200078e02ee */
[----:B------:R-:W-:Y:S01]  /*1a660*/  STL [R1+0x22b8], R4 ;  /* 0x0022b80401007387 */ /* 0x000fe20000100800 */
[----:B------:R-:W-:-:S03]  /*1a670*/  IMAD.HI.U32 R242, R93, R239, RZ ;  /* 0x000000ef5df27227 */ /* 0x000fc600078e00ff */
[----:B------:R-:W-:Y:S01]  /*1a680*/  STL [R1+0x22b4], R3 ;  /* 0x0022b40301007387 */ /* 0x000fe20000100800 */
[--C-:B------:R-:W-:Y:S01]  /*1a690*/  @!P6 IMAD.IADD R234, R234, 0x1, -R251.reuse ;  /* 0x00000001eaeae824 */ /* 0x100fe200078e0afb */
[----:B------:R-:W-:Y:S01]  /*1a6a0*/  ISETP.GE.AND P6, PT, R252, RZ, PT ;  /* 0x000000fffc00720c */ /* 0x000fe20003fc6270 */
[----:B------:R-:W-:Y:S01]  /*1a6b0*/  IMAD.MOV R241, RZ, RZ, -R242 ;  /* 0x000000fffff17224 */ /* 0x000fe200078e0af2 */
[----:B------:R-:W-:Y:S01]  /*1a6c0*/  STL [R1+0x22b0], R0 ;  /* 0x0022b00001007387 */ /* 0x000fe20000100800 */
[----:B------:R-:W-:Y:S01]  /*1a6d0*/  @!P3 IMAD.MOV R234, RZ, RZ, -R234 ;  /* 0x000000ffffeab224 */ /* 0x000fe200078e0aea */
[----:B------:R-:W-:Y:S01]  /*1a6e0*/  ISETP.GT.U32.AND P3, PT, R251, R236, PT ;  /* 0x000000ecfb00720c */ /* 0x000fe20003f64070 */
[----:B------:R-:W-:Y:S01]  /*1a6f0*/  @!P4 IMAD.IADD R235, R235, 0x1, -R251 ;  /* 0x00000001ebebc824 */ /* 0x000fe200078e0afb */
[----:B------:R-:W-:Y:S01]  /*1a700*/  STL [R1+0x22ac], R5 ;  /* 0x0022ac0501007387 */ /* 0x000fe20000100800 */
[----:B------:R-:W-:Y:S01]  /*1a710*/  IMAD R239, R251, R241, R239 ;  /* 0x000000f1fbef7224 */ /* 0x000fe200078e02ef */
[----:B------:R-:W-:Y:S01]  /*1a720*/  IABS R241, R9 ;  /* 0x0000000900f17213 */ /* 0x000fe20000000000 */
[----:B------:R-:W-:Y:S01]  /*1a730*/  IMAD.HI.U32 R243, R93, R240, RZ ;  /* 0x000000f05df37227 */ /* 0x000fe200078e00ff */
[----:B------:R-:W-:-:S03]  /*1a740*/  ISETP.GT.U32.AND P4, PT, R251, R235, PT ;  /* 0x000000ebfb00720c */ /* 0x000fc60003f84070 */
[----:B------:R-:W-:Y:S02]  /*1a750*/  @!P6 IMAD.MOV R92, RZ, RZ, -R92 ;  /* 0x000000ffff5ce224 */ /* 0x000fe400078e0a5c */
[----:B------:R-:W-:Y:S02]  /*1a760*/  IMAD.MOV R242, RZ, RZ, -R243 ;  /* 0x000000fffff27224 */ /* 0x000fe400078e0af3 */
[----:B------:R-:W-:Y:S01]  /*1a770*/  @!P3 IMAD.IADD R236, R236, 0x1, -R251 ;  /* 0x00000001ececb824 */ /* 0x000fe200078e0afb */
[----:B------:R-:W-:Y:S01]  /*1a780*/  ISETP.NE.AND P3, PT, RZ, c[0x0][0x178], PT ;  /* 0x00005e00ff007a0c */ /* 0x000fe20003f65270 */
[----:B------:R-:W-:Y:S01]  /*1a790*/  IMAD R240, R251, R242, R240 ;  /* 0x000000f2fbf07224 */ /* 0x000fe200078e02f0 */
[----:B------:R-:W-:Y:S01]  /*1a7a0*/  IABS R242, R8 ;  /* 0x0000000800f27213 */ /* 0x000fe20000000000 */
[----:B------:R-:W-:Y:S01]  /*1a7b0*/  IMAD.HI.U32 R243, R93, R241, RZ ;  /* 0x000000f15df37227 */ /* 0x000fe200078e00ff */
[----:B------:R-:W-:-:S03]  /*1a7c0*/  ISETP.GT.U32.AND P6, PT, R251, R236, PT ;  /* 0x000000ecfb00720c */ /* 0x000fc60003fc4070 */
[----:B------:R-:W-:Y:S01]  /*1a7d0*/  @!P4 IMAD.IADD R235, R235, 0x1, -R251 ;  /* 0x00000001ebebc824 */ /* 0x000fe200078e0afb */
[----:B------:R-:W-:Y:S01]  /*1a7e0*/  ISETP.GE.AND P4, PT, R15, RZ, PT ;  /* 0x000000ff0f00720c */ /* 0x000fe20003f86270 */
[----:B------:R-:W-:Y:S02]  /*1a7f0*/  IMAD.MOV R246, RZ, RZ, -R243 ;  /* 0x000000fffff67224 */ /* 0x000fe400078e0af3 */
[----:B------:R-:W-:Y:S02]  /*1a800*/  IMAD.MOV.U32 R243, RZ, RZ, R244 ;  /* 0x000000fffff37224 */ /* 0x000fe400078e00f4 */
[----:B------:R-:W-:Y:S01]  /*1a810*/  IMAD R241, R251, R246, R241 ;  /* 0x000000f6fbf17224 */ /* 0x000fe200078e02f1 */
[----:B------:R-:W-:Y:S01]  /*1a820*/  @!P3 LOP3.LUT R92, RZ, c[0x0][0x178], RZ, 0x33, !PT ;  /* 0x00005e00ff5cba12 */ /* 0x000fe200078e33ff */
[----:B------:R-:W-:Y:S02]  /*1a830*/  IMAD.MOV.U32 R244, RZ, RZ, R245 ;  /* 0x000000fffff47224 */ /* 0x000fe400078e00f5 */
[----:B------:R-:W-:Y:S01]  /*1a840*/  @!P6 IMAD.IADD R236, R236, 0x1, -R251 ;  /* 0x00000001ecece824 */ /* 0x000fe200078e0afb */
[----:B------:R-:W-:Y:S01]  /*1a850*/  ISETP.GE.AND P6, PT, R14, RZ, PT ;  /* 0x000000ff0e00720c */ /* 0x000fe20003fc6270 */
[----:B------:R-:W-:-:S04]  /*1a860*/  IMAD.HI.U32 R245, R93, R242, RZ ;  /* 0x000000f25df57227 */ /* 0x000fc800078e00ff */
[----:B------:R-:W-:Y:S01]  /*1a870*/  @!P4 IMAD.MOV R235, RZ, RZ, -R235 ;  /* 0x000000ffffebc224 */ /* 0x000fe200078e0aeb */
[----:B------:R-:W-:Y:S01]  /*1a880*/  ISETP.GT.U32.AND P4, PT, R251, R237, PT ;  /* 0x000000edfb00720c */ /* 0x000fe20003f84070 */
[----:B------:R-:W-:Y:S02]  /*1a890*/  IMAD.MOV R245, RZ, RZ, -R245 ;  /* 0x000000fffff57224 */ /* 0x000fe400078e0af5 */
[----:B------:R-:W-:-:S04]  /*1a8a0*/  IMAD.HI.U32 R246, R93, R243, RZ ;  /* 0x000000f35df67227 */ /* 0x000fc800078e00ff */
[----:B------:R-:W-:Y:S01]  /*1a8b0*/  @!P6 IMAD.MOV R236, RZ, RZ, -R236 ;  /* 0x000000ffffece224 */ /* 0x000fe200078e0aec */
[C---:B------:R-:W-:Y:S01]  /*1a8c0*/  ISETP.GT.U32.AND P6, PT, R251.reuse, R238, PT ;  /* 0x000000eefb00720c */ /* 0x040fe20003fc4070 */
[----:B------:R-:W-:Y:S01]  /*1a8d0*/  IMAD R242, R251, R245, R242 ;  /* 0x000000f5fbf27224 */ /* 0x000fe200078e02f2 */
[----:B------:R-:W-:Y:S01]  /*1a8e0*/  IABS R245, R2 ;  /* 0x0000000200f57213 */ /* 0x000fe20000000000 */
[----:B------:R-:W-:Y:S02]  /*1a8f0*/  IMAD.MOV R246, RZ, RZ, -R246 ;  /* 0x000000fffff67224 */ /* 0x000fe400078e0af6 */
[----:B------:R-:W-:Y:S02]  /*1a900*/  @!P4 IMAD.IADD R237, R237, 0x1, -R251 ;  /* 0x00000001ededc824 */ /* 0x000fe400078e0afb */
[----:B------:R-:W-:Y:S01]  /*1a910*/  IMAD R243, R251, R246, R243 ;  /* 0x000000f6fbf37224 */ /* 0x000fe200078e02f3 */
[----:B------:R-:W-:Y:S01]  /*1a920*/  IABS R246, R4 ;  /* 0x0000000400f67213 */ /* 0x000fe20000000000 */
[----:B------:R-:W-:Y:S01]  /*1a930*/  IMAD.HI.U32 R247, R93, R244, RZ ;  /* 0x000000f45df77227 */ /* 0x000fe200078e00ff */
[----:B------:R-:W-:-:S03]  /*1a940*/  ISETP.GT.U32.AND P4, PT, R251, R237, PT ;  /* 0x000000edfb00720c */ /* 0x000fc60003f84070 */
[----:B------:R-:W-:Y:S02]  /*1a950*/  @!P6 IMAD.IADD R238, R238, 0x1, -R251 ;  /* 0x00000001eeeee824 */ /* 0x000fe400078e0afb */
[----:B------:R-:W-:Y:S02]  /*1a960*/  IMAD.MOV R247, RZ, RZ, -R247 ;  /* 0x000000fffff77224 */ /* 0x000fe400078e0af7 */
[----:B------:R-:W-:Y:S01]  /*1a970*/  IMAD.HI.U32 R20, R93, R245, RZ ;  /* 0x000000f55d147227 */ /* 0x000fe200078e00ff */
[----:B------:R-:W-:-:S03]  /*1a980*/  ISETP.GT.U32.AND P6, PT, R251, R238, PT ;  /* 0x000000eefb00720c */ /* 0x000fc60003fc4070 */
[----:B------:R-:W-:Y:S01]  /*1a990*/  IMAD R244, R251, R247, R244 ;  /* 0x000000f7fbf47224 */ /* 0x000fe200078e02f4 */
[----:B------:R-:W-:Y:S01]  /*1a9a0*/  IABS R247, R3 ;  /* 0x0000000300f77213 */ /* 0x000fe20000000000 */
[----:B------:R-:W-:Y:S01]  /*1a9b0*/  @!P4 IMAD.IADD R237, R237, 0x1, -R251 ;  /* 0x00000001ededc824 */ /* 0x000fe200078e0afb */
[----:B------:R-:W-:Y:S01]  /*1a9c0*/  ISETP.GE.AND P4, PT, R13, RZ, PT ;  /* 0x000000ff0d00720c */ /* 0x000fe20003f86270 */
[----:B------:R-:W-:Y:S02]  /*1a9d0*/  IMAD.MOV R20, RZ, RZ, -R20 ;  /* 0x000000ffff147224 */ /* 0x000fe400078e0a14 */
[----:B------:R-:W-:-:S04]  /*1a9e0*/  IMAD.HI.U32 R19, R93, R246, RZ ;  /* 0x000000f65d137227 */ /* 0x000fc800078e00ff */
[----:B------:R-:W-:Y:S01]  /*1a9f0*/  @!P6 IMAD.IADD R238, R238, 0x1, -R251 ;  /* 0x00000001eeeee824 */ /* 0x000fe200078e0afb */
[----:B------:R-:W-:Y:S01]  /*1aa00*/  ISETP.GE.AND P6, PT, R12, RZ, PT ;  /* 0x000000ff0c00720c */ /* 0x000fe20003fc6270 */
[C---:B------:R-:W-:Y:S02]  /*1aa10*/  IMAD R245, R251.reuse, R20, R245 ;  /* 0x00000014fbf57224 */ /* 0x040fe400078e02f5 */
[----:B------:R-:W-:Y:S02]  /*1aa20*/  IMAD.MOV R19, RZ, RZ, -R19 ;  /* 0x000000ffff137224 */ /* 0x000fe400078e0a13 */
[----:B------:R-:W-:Y:S01]  /*1aa30*/  @!P4 IMAD.MOV R237, RZ, RZ, -R237 ;  /* 0x000000ffffedc224 */ /* 0x000fe200078e0aed */
[C---:B------:R-:W-:Y:S01]  /*1aa40*/  ISETP.GT.U32.AND P4, PT, R251.reuse, R239, PT ;  /* 0x000000effb00720c */ /* 0x040fe20003f84070 */
[----:B------:R-:W-:Y:S02]  /*1aa50*/  IMAD R246, R251, R19, R246 ;  /* 0x00000013fbf67224 */ /* 0x000fe400078e02f6 */
[----:B------:R-:W-:-:S04]  /*1aa60*/  IMAD.HI.U32 R17, R93, R247, RZ ;  /* 0x000000f75d117227 */ /* 0x000fc800078e00ff */
[----:B------:R-:W-:Y:S01]  /*1aa70*/  @!P6 IMAD.MOV R238, RZ, RZ, -R238 ;  /* 0x000000ffffeee224 */ /* 0x000fe200078e0aee */
[----:B------:R-:W-:Y:S01]  /*1aa80*/  ISETP.GT.U32.AND P6, PT, R251, R240, PT ;  /* 0x000000f0fb00720c */ /* 0x000fe20003fc4070 */
[----:B------:R-:W-:Y:S02]  /*1aa90*/  IMAD.MOV R17, RZ, RZ, -R17 ;  /* 0x000000ffff117224 */ /* 0x000fe400078e0a11 */
[----:B------:R-:W-:-:S04]  /*1aaa0*/  IMAD.HI.U32 R16, R93, R248, RZ ;  /* 0x000000f85d107227 */ /* 0x000fc800078e00ff */
[----:B------:R-:W-:Y:S02]  /*1aab0*/  @!P4 IMAD.IADD R239, R239, 0x1, -R251 ;  /* 0x00000001efefc824 */ /* 0x000fe400078e0afb */
[C---:B------:R-:W-:Y:S02]  /*1aac0*/  IMAD R247, R251.reuse, R17, R247 ;  /* 0x00000011fbf77224 */ /* 0x040fe400078e02f7 */
[----:B------:R-:W-:Y:S01]  /*1aad0*/  IMAD.MOV R16, RZ, RZ, -R16 ;  /* 0x000000ffff107224 */ /* 0x000fe200078e0a10 */
[C---:B------:R-:W-:Y:S01]  /*1aae0*/  ISETP.GT.U32.AND P4, PT, R251.reuse, R239, PT ;  /* 0x000000effb00720c */ /* 0x040fe20003f84070 */
[----:B------:R-:W-:Y:S02]  /*1aaf0*/  @!P6 IMAD.IADD R240, R240, 0x1, -R251 ;  /* 0x00000001f0f0e824 */ /* 0x000fe400078e0afb */
[----:B------:R-:W-:Y:S02]  /*1ab00*/  IMAD R248, R251, R16, R248 ;  /* 0x00000010fbf87224 */ /* 0x000fe400078e02f8 */
[----:B------:R-:W-:Y:S01]  /*1ab10*/  IMAD.HI.U32 R93, R93, R249, RZ ;  /* 0x000000f95d5d7227 */ /* 0x000fe200078e00ff */
[----:B------:R-:W-:-:S03]  /*1ab20*/  ISETP.GT.U32.AND P6, PT, R251, R240, PT ;  /* 0x000000f0fb00720c */ /* 0x000fc60003fc4070 */
[----:B------:R-:W-:Y:S02]  /*1ab30*/  IMAD.MOV R93, RZ, RZ, -R93 ;  /* 0x000000ffff5d7224 */ /* 0x000fe400078e0a5d */
[----:B------:R-:W-:Y:S02]  /*1ab40*/  IMAD.MOV.U32 R19, RZ, RZ, c[0x0][0x188] ;  /* 0x00006200ff137624 */ /* 0x000fe400078e00ff */
[----:B------:R-:W-:Y:S01]  /*1ab50*/  @!P4 IMAD.IADD R239, R239, 0x1, -R251 ;  /* 0x00000001efefc824 */ /* 0x000fe200078e0afb */
[----:B------:R-:W-:Y:S01]  /*1ab60*/  ISETP.GE.AND P4, PT, R11, RZ, PT ;  /* 0x000000ff0b00720c */ /* 0x000fe20003f86270 */
[----:B------:R-:W-:Y:S02]  /*1ab70*/  IMAD R249, R251, R93, R249 ;  /* 0x0000005dfbf97224 */ /* 0x000fe400078e02f9 */
[----:B------:R-:W-:Y:S02]  /*1ab80*/  IMAD R93, R92, c[0x0][0x184], RZ ;  /* 0x000061005c5d7a24 */ /* 0x000fe400078e02ff */
[----:B------:R-:W-:Y:S01]  /*1ab90*/  @!P6 IMAD.IADD R240, R240, 0x1, -R251 ;  /* 0x00000001f0f0e824 */ /* 0x000fe200078e0afb */
[----:B------:R-:W-:Y:S01]  /*1aba0*/  ISETP.GE.AND P6, PT, R10, RZ, PT ;  /* 0x000000ff0a00720c */ /* 0x000fe20003fc6270 */
[----:B------:R-:W-:-:S02]  /*1abb0*/  IMAD R184, R19, 0x1fc, RZ ;  /* 0x000001fc13b87824 */ /* 0x000fc400078e02ff */
[C---:B------:R-:W-:Y:S02]  /*1abc0*/  IMAD R183, R19.reuse, 0x1ec, RZ ;  /* 0x000001ec13b77824 */ /* 0x040fe400078e02ff */
[----:B------:R-:W-:Y:S02]  /*1abd0*/  IMAD R181, R19, 0x7f, RZ ;  /* 0x0000007f13b57824 */ /* 0x000fe400078e02ff */
[----:B------:R-:W-:Y:S01]  /*1abe0*/  @!P4 IMAD.MOV R239, RZ, RZ, -R239 ;  /* 0x000000ffffefc224 */ /* 0x000fe200078e0aef */
[----:B------:R-:W-:Y:S01]  /*1abf0*/  ISETP.GT.U32.AND P4, PT, R251, R241, PT ;  /* 0x000000f1fb00720c */ /* 0x000fe20003f84070 */
[C---:B------:R-:W-:Y:S02]  /*1ac00*/  IMAD R182, R19.reuse, 0x1dc, RZ ;  /* 0x000001dc13b67824 */ /* 0x040fe400078e02ff */
[----:B------:R-:W-:Y:S02]  /*1ac10*/  IMAD R179, R19, 0x7b, RZ ;  /* 0x0000007b13b37824 */ /* 0x000fe400078e02ff */
[----:B------:R-:W-:Y:S01]  /*1ac20*/  @!P6 IMAD.MOV R240, RZ, RZ, -R240 ;  /* 0x000000fffff0e224 */ /* 0x000fe200078e0af0 */
[----:B------:R-:W-:Y:S01]  /*1ac30*/  ISETP.GT.U32.AND P6, PT, R251, R242, PT ;  /* 0x000000f2fb00720c */ /* 0x000fe20003fc4070 */
[----:B------:R-:W-:-:S02]  /*1ac40*/  IMAD R180, R19, 0x1cc, RZ ;  /* 0x000001cc13b47824 */ /* 0x000fc400078e02ff */
[C---:B------:R-:W-:Y:S02]  /*1ac50*/  IMAD R177, R19.reuse, 0x77, RZ ;  /* 0x0000007713b17824 */ /* 0x040fe400078e02ff */
[----:B------:R-:W-:Y:S02]  /*1ac60*/  IMAD R178, R19, 0x1bc, RZ ;  /* 0x000001bc13b27824 */ /* 0x000fe400078e02ff */
[--C-:B------:R-:W-:Y:S02]  /*1ac70*/  @!P4 IMAD.IADD R241, R241, 0x1, -R251.reuse ;  /* 0x00000001f1f1c824 */ /* 0x100fe400078e0afb */
[C---:B------:R-:W-:Y:S02]  /*1ac80*/  IMAD R175, R19.reuse, 0x73, RZ ;  /* 0x0000007313af7824 */ /* 0x040fe400078e02ff */
[----:B------:R-:W-:Y:S01]  /*1ac90*/  IMAD R176, R19, 0x1ac, RZ ;  /* 0x000001ac13b07824 */ /* 0x000fe200078e02ff */
[----:B------:R-:W-:Y:S01]  /*1aca0*/  ISETP.GT.U32.AND P4, PT, R251, R241, PT ;  /* 0x000000f1fb00720c */ /* 0x000fe20003f84070 */
[----:B------:R-:W-:-:S02]  /*1acb0*/  @!P6 IMAD.IADD R242, R242, 0x1, -R251 ;  /* 0x00000001f2f2e824 */ /* 0x000fc400078e0afb */
[C---:B------:R-:W-:Y:S02]  /*1acc0*/  IMAD R173, R19.reuse, 0x6f, RZ ;  /* 0x0000006f13ad7824 */ /* 0x040fe400078e02ff */
[----:B------:R-:W-:Y:S01]  /*1acd0*/  IMAD R174, R19, 0x19c, RZ ;  /* 0x0000019c13ae7824 */ /* 0x000fe200078e02ff */
[----:B------:R-:W-:Y:S01]  /*1ace0*/  ISETP.GT.U32.AND P6, PT, R251, R242, PT ;  /* 0x000000f2fb00720c */ /* 0x000fe20003fc4070 */
[C---:B------:R-:W-:Y:S02]  /*1acf0*/  IMAD R171, R19.reuse, 0x6b, RZ ;  /* 0x0000006b13ab7824 */ /* 0x040fe400078e02ff */
[C---:B------:R-:W-:Y:S02]  /*1ad00*/  IMAD R172, R19.reuse, 0x18c, RZ ;  /* 0x0000018c13ac7824 */ /* 0x040fe400078e02ff */
[----:B------:R-:W-:Y:S02]  /*1ad10*/  IMAD R169, R19, 0x67, RZ ;  /* 0x0000006713a97824 */ /* 0x000fe400078e02ff */
[----:B------:R-:W-:Y:S01]  /*1ad20*/  @!P4 IMAD.IADD R241, R241, 0x1, -R251 ;  /* 0x00000001f1f1c824 */ /* 0x000fe200078e0afb */
[----:B------:R-:W-:Y:S01]  /*1ad30*/  ISETP.GE.AND P4, PT, R9, RZ, PT ;  /* 0x000000ff0900720c */ /* 0x000fe20003f86270 */
[----:B------:R-:W-:-:S02]  /*1ad40*/  IMAD R170, R19, 0x17c, RZ ;  /* 0x0000017c13aa7824 */ /* 0x000fc400078e02ff */
[C---:B------:R-:W-:Y:S02]  /*1ad50*/  IMAD R167, R19.reuse, 0x63, RZ ;  /* 0x0000006313a77824 */ /* 0x040fe400078e02ff */
[----:B------:R-:W-:Y:S01]  /*1ad60*/  @!P6 IMAD.IADD R242, R242, 0x1, -R251 ;  /* 0x00000001f2f2e824 */ /* 0x000fe200078e0afb */
[----:B------:R-:W-:Y:S01]  /*1ad70*/  ISETP.GE.AND P6, PT, R8, RZ, PT ;  /* 0x000000ff0800720c */ /* 0x000fe20003fc6270 */
[C---:B------:R-:W-:Y:S02]  /*1ad80*/  IMAD R168, R19.reuse, 0x16c, RZ ;  /* 0x0000016c13a87824 */ /* 0x040fe400078e02ff */
[C---:B------:R-:W-:Y:S02]  /*1ad90*/  IMAD R165, R19.reuse, 0x5f, RZ ;  /* 0x0000005f13a57824 */ /* 0x040fe400078e02ff */
[----:B------:R-:W-:Y:S02]  /*1ada0*/  IMAD R166, R19, 0x15c, RZ ;  /* 0x0000015c13a67824 */ /* 0x000fe400078e02ff */
[----:B------:R-:W-:Y:S01]  /*1adb0*/  @!P4 IMAD.MOV R241, RZ, RZ, -R241 ;  /* 0x000000fffff1c224 */ /* 0x000fe200078e0af1 */
[----:B------:R-:W-:Y:S01]  /*1adc0*/  ISETP.GT.U32.AND P4, PT, R251, R243, PT ;  /* 0x000000f3fb00720c */ /* 0x000fe20003f84070 */
[----:B------:R-:W-:-:S02]  /*1add0*/  IMAD R163, R19, 0x5b, RZ ;  /* 0x0000005b13a37824 */ /* 0x000fc400078e02ff */
[----:B------:R-:W-:Y:S02]  /*1ade0*/  IMAD R164, R19, 0x14c, RZ ;  /* 0x0000014c13a47824 */ /* 0x000fe400078e02ff */
[----:B------:R-:W-:Y:S01]  /*1adf0*/  @!P6 IMAD.MOV R242, RZ, RZ, -R242 ;  /* 0x000000fffff2e224 */ /* 0x000fe200078e0af2 */
[----:B------:R-:W-:Y:S01]  /*1ae00*/  ISETP.GT.U32.AND P6, PT, R251, R244, PT ;  /* 0x000000f4fb00720c */ /* 0x000fe20003fc4070 */
[C---:B------:R-:W-:Y:S02]  /*1ae10*/  IMAD R161, R19.reuse, 0x57, RZ ;  /* 0x0000005713a17824 */ /* 0x040fe400078e02ff */
[C---:B------:R-:W-:Y:S02]  /*1ae20*/  IMAD R162, R19.reuse, 0x13c, RZ ;  /* 0x0000013c13a27824 */ /* 0x040fe400078e02ff */
[----:B------:R-:W-:Y:S02]  /*1ae30*/  IMAD R159, R19, 0x53, RZ ;  /* 0x00000053139f7824 */ /* 0x000fe400078e02ff */
[----:B------:R-:W-:-:S02]  /*1ae40*/  @!P4 IMAD.IADD R243, R243, 0x1, -R251 ;  /* 0x00000001f3f3c824 */ /* 0x000fc400078e0afb */
[C---:B------:R-:W-:Y:S02]  /*1ae50*/  IMAD R160, R19.reuse, 0x12c, RZ ;  /* 0x0000012c13a07824 */ /* 0x040fe400078e02ff */
[----:B------:R-:W-:Y:S01]  /*1ae60*/  IMAD R157, R19, 0x4f, RZ ;  /* 0x0000004f139d7824 */ /* 0x000fe200078e02ff */
[----:B------:R-:W-:Y:S01]  /*1ae70*/  ISETP.GT.U32.AND P4, PT, R251, R243, PT ;  /* 0x000000f3fb00720c */ /* 0x000fe20003f84070 */
[----:B------:R-:W-:Y:S02]  /*1ae80*/  @!P6 IMAD.IADD R244, R244, 0x1, -R251 ;  /* 0x00000001f4f4e824 */ /* 0x000fe400078e0afb */
[C---:B------:R-:W-:Y:S02]  /*1ae90*/  IMAD R158, R19.reuse, 0x11c, RZ ;  /* 0x0000011c139e7824 */ /* 0x040fe400078e02ff */
[----:B------:R-:W-:Y:S01]  /*1aea0*/  IMAD R155, R19, 0x4b, RZ ;  /* 0x0000004b139b7824 */ /* 0x000fe200078e02ff */
[----:B------:R-:W-:Y:S01]  /*1aeb0*/  ISETP.GT.U32.AND P6, PT, R251, R244, PT ;  /* 0x000000f4fb00720c */ /* 0x000fe20003fc4070 */
[----:B------:R-:W-:-:S02]  /*1aec0*/  IMAD R156, R19, 0x10c, RZ ;  /* 0x0000010c139c7824 */ /* 0x000fc400078e02ff */
[C---:B------:R-:W-:Y:S02]  /*1aed0*/  IMAD R153, R19.reuse, 0x47, RZ ;  /* 0x0000004713997824 */ /* 0x040fe400078e02ff */
[----:B------:R-:W-:Y:S02]  /*1aee0*/  IMAD R154, R19, 0xfc, RZ ;  /* 0x000000fc139a7824 */ /* 0x000fe400078e02ff */
[--C-:B------:R-:W-:Y:S01]  /*1aef0*/  @!P4 IMAD.IADD R243, R243, 0x1, -R251.reuse ;  /* 0x00000001f3f3c824 */ /* 0x100fe200078e0afb */
[----:B------:R-:W-:Y:S01]  /*1af00*/  ISETP.GE.AND P4, PT, R7, RZ, PT ;  /* 0x000000ff0700720c */ /* 0x000fe20003f86270 */
[C---:B------:R-:W-:Y:S02]  /*1af10*/  IMAD R151, R19.reuse, 0x43, RZ ;  /* 0x0000004313977824 */ /* 0x040fe400078e02ff */
[C---:B------:R-:W-:Y:S02]  /*1af20*/  IMAD R152, R19.reuse, 0xec, RZ ;  /* 0x000000ec13987824 */ /* 0x040fe400078e02ff */
        /* <DEDUP_REMOVED lines=14> */
[----:B------:R-:W-:Y:S01]  /*1b010*/  @!P4 IADD3 R245, R245, -R251, RZ ;  /* 0x800000fbf5f5c210 */ /* 0x000fe20007ffe0ff */
[C---:B------:R-:W-:Y:S02]  /*1b020*/  IMAD R141, R19.reuse, 0x2f, RZ ;  /* 0x0000002f138d7824 */ /* 0x040fe400078e02ff */
[----:B------:R-:W-:Y:S01]  /*1b030*/  IMAD R142, R19, 0x9c, RZ ;  /* 0x0000009c138e7824 */ /* 0x000fe200078e02ff */
[----:B------:R-:W-:Y:S01]  /*1b040*/  ISETP.GT.U32.AND P4, PT, R251, R245, PT ;  /* 0x000000f5fb00720c */ /* 0x000fe20003f84070 */
[----:B------:R-:W-:Y:S02]  /*1b050*/  IMAD R139, R19, 0x2b, RZ ;  /* 0x0000002b138b7824 */ /* 0x000fe400078e02ff */
[----:B------:R-:W-:-:S02]  /*1b060*/  @!P6 IMAD.IADD R246, R246, 0x1, -R251 ;  /* 0x00000001f6f6e824 */ /* 0x000fc400078e0afb */
[C---:B------:R-:W-:Y:S02]  /*1b070*/  IMAD R140, R19.reuse, 0x8c, RZ ;  /* 0x0000008c138c7824 */ /* 0x040fe400078e02ff */
[----:B------:R-:W-:Y:S01]  /*1b080*/  IMAD R137, R19, 0x27, RZ ;  /* 0x0000002713897824 */ /* 0x000fe200078e02ff */
[----:B------:R-:W-:Y:S01]  /*1b090*/  ISETP.GT.U32.AND P6, PT, R251, R246, PT ;  /* 0x000000f6fb00720c */ /* 0x000fe20003fc4070 */
[C---:B------:R-:W-:Y:S02]  /*1b0a0*/  IMAD R138, R19.reuse, 0x7c, RZ ;  /* 0x0000007c138a7824 */ /* 0x040fe400078e02ff */
[----:B------:R-:W-:Y:S02]  /*1b0b0*/  IMAD R135, R19, 0x23, RZ ;  /* 0x0000002313877824 */ /* 0x000fe400078e02ff */
[----:B------:R-:W-:Y:S01]  /*1b0c0*/  @!P4 IMAD.IADD R245, R245, 0x1, -R251 ;  /* 0x00000001f5f5c824 */ /* 0x000fe200078e0afb */
[----:B------:R-:W-:Y:S01]  /*1b0d0*/  ISETP.GE.AND P4, PT, R2, RZ, PT ;  /* 0x000000ff0200720c */ /* 0x000fe20003f86270 */
[----:B------:R-:W-:-:S02]  /*1b0e0*/  IMAD R136, R19, 0x6c, RZ ;  /* 0x0000006c13887824 */ /* 0x000fc400078e02ff */
[C---:B------:R-:W-:Y:S02]  /*1b0f0*/  IMAD R133, R19.reuse, 0x1f, RZ ;  /* 0x0000001f13857824 */ /* 0x040fe400078e02ff */
[----:B------:R-:W-:Y:S02]  /*1b100*/  IMAD R134, R19, 0x5c, RZ ;  /* 0x0000005c13867824 */ /* 0x000fe400078e02ff */
[----:B------:R-:W-:Y:S01]  /*1b110*/  @!P6 IMAD.IADD R246, R246, 0x1, -R251 ;  /* 0x00000001f6f6e824 */ /* 0x000fe200078e0afb */
[----:B------:R-:W-:Y:S01]  /*1b120*/  ISETP.GT.U32.AND P6, PT, R251, R248, PT ;  /* 0x000000f8fb00720c */ /* 0x000fe20003fc4070 */
[C---:B------:R-:W-:Y:S02]  /*1b130*/  IMAD R131, R19.reuse, 0x1b, RZ ;  /* 0x0000001b13837824 */ /* 0x040fe400078e02ff */
[----:B------:R-:W-:Y:S02]  /*1b140*/  IMAD R132, R19, 0x4c, RZ ;  /* 0x0000004c13847824 */ /* 0x000fe400078e02ff */
[----:B------:R-:W-:Y:S01]  /*1b150*/  @!P4 IMAD.MOV R245, RZ, RZ, -R245 ;  /* 0x000000fffff5c224 */ /* 0x000fe200078e0af5 */
[----:B------:R-:W-:Y:S01]  /*1b160*/  ISETP.GT.U32.AND P4, PT, R251, R247, PT ;  /* 0x000000f7fb00720c */ /* 0x000fe20003f84070 */
[----:B------:R-:W-:-:S02]  /*1b170*/  IMAD R129, R19, 0x17, RZ ;  /* 0x0000001713817824 */ /* 0x000fc400078e02ff */
[C---:B------:R-:W-:Y:S02]  /*1b180*/  IMAD R130, R19.reuse, 0x3c, RZ ;  /* 0x0000003c13827824 */ /* 0x040fe400078e02ff */
[C---:B------:R-:W-:Y:S02]  /*1b190*/  IMAD R127, R19.reuse, 0x13, RZ ;  /* 0x00000013137f7824 */ /* 0x040fe400078e02ff */
[--C-:B------:R-:W-:Y:S02]  /*1b1a0*/  @!P6 IMAD.IADD R248, R248, 0x1, -R251.reuse ;  /* 0x00000001f8f8e824 */ /* 0x100fe400078e0afb */
[C---:B------:R-:W-:Y:S02]  /*1b1b0*/  IMAD R128, R19.reuse, 0x2c, RZ ;  /* 0x0000002c13807824 */ /* 0x040fe400078e02ff */
[----:B------:R-:W-:Y:S01]  /*1b1c0*/  IMAD R125, R19, 0xf, RZ ;  /* 0x0000000f137d7824 */ /* 0x000fe200078e02ff */
[----:B------:R-:W-:Y:S01]  /*1b1d0*/  ISETP.GT.U32.AND P6, PT, R251, R248, PT ;  /* 0x000000f8fb00720c */ /* 0x000fe20003fc4070 */
[----:B------:R-:W-:Y:S01]  /*1b1e0*/  @!P4 IMAD.IADD R247, R247, 0x1, -R251 ;  /* 0x00000001f7f7c824 */ /* 0x000fe200078e0afb */
[----:B------:R-:W-:Y:S01]  /*1b1f0*/  ISETP.GE.AND P4, PT, R4, RZ, PT ;  /* 0x000000ff0400720c */ /* 0x000fe20003f86270 */
[----:B------:R-:W-:-:S02]  /*1b200*/  IMAD R126, R19, 0x1c, RZ ;  /* 0x0000001c137e7824 */ /* 0x000fc400078e02ff */
[----:B------:R-:W-:Y:S01]  /*1b210*/  IMAD R123, R19, 0xb, RZ ;  /* 0x0000000b137b7824 */ /* 0x000fe200078e02ff */
[----:B------:R-:W-:Y:S01]  /*1b220*/  ISETP.GT.U32.AND P3, PT, R251, R247, PT ;  /* 0x000000f7fb00720c */ /* 0x000fe20003f64070 */
[C---:B------:R-:W-:Y:S02]  /*1b230*/  IMAD R124, R19.reuse, 0xc, RZ ;  /* 0x0000000c137c7824 */ /* 0x040fe400078e02ff */
[C---:B------:R-:W-:Y:S02]  /*1b240*/  IMAD R121, R19.reuse, 0x7, RZ ;  /* 0x0000000713797824 */ /* 0x040fe400078e02ff */
[----:B------:R-:W-:Y:S02]  /*1b250*/  IMAD R122, R19, 0x1f8, RZ ;  /* 0x000001f8137a7824 */ /* 0x000fe400078e02ff */
[--C-:B------:R-:W-:Y:S01]  /*1b260*/  @!P6 IMAD.IADD R248, R248, 0x1, -R251.reuse ;  /* 0x00000001f8f8e824 */ /* 0x100fe200078e0afb */
[----:B------:R-:W-:Y:S01]  /*1b270*/  LEA R92, P6, R93, c[0x0][0x160], 0x2 ;  /* 0x000058005d5c7a11 */ /* 0x000fe200078c10ff */
[----:B------:R-:W-:Y:S01]  /*1b280*/  @!P4 IMAD.MOV R246, RZ, RZ, -R246 ;  /* 0x000000fffff6c224 */ /* 0x000fe200078e0af6 */
[----:B------:R-:W-:Y:S01]  /*1b290*/  ISETP.GE.AND P4, PT, R3, RZ, PT ;  /* 0x000000ff0300720c */ /* 0x000fe20003f86270 */
[----:B------:R-:W-:Y:S01]  /*1b2a0*/  IMAD R119, R19, 0x3, RZ ;  /* 0x0000000313777824 */ /* 0x000fe200078e02ff */
[----:B------:R-:W-:Y:S01]  /*1b2b0*/  LEA.HI.X.SX32 R93, R93, c[0x0][0x164], 0x2, P6 ;  /* 0x000059005d5d7a11 */ /* 0x000fe200030f16ff */
[----:B------:R-:W-:Y:S01]  /*1b2c0*/  @!P3 IMAD.IADD R247, R247, 0x1, -R251 ;  /* 0x00000001f7f7b824 */ /* 0x000fe200078e0afb */
[----:B------:R-:W-:Y:S01]  /*1b2d0*/  ISETP.GE.AND P3, PT, R0, RZ, PT ;  /* 0x000000ff0000720c */ /* 0x000fe20003f66270 */
[----:B------:R-:W-:-:S02]  /*1b2e0*/  IMAD R120, R19, 0x1e8, RZ ;  /* 0x000001e813787824 */ /* 0x000fc400078e02ff */
[C---:B------:R-:W-:Y:S02]  /*1b2f0*/  IMAD R117, R19.reuse, 0x7e, RZ ;  /* 0x0000007e13757824 */ /* 0x040fe400078e02ff */
[C---:B------:R-:W-:Y:S02]  /*1b300*/  IMAD R118, R19.reuse, 0x1d8, RZ ;  /* 0x000001d813767824 */ /* 0x040fe400078e02ff */
[C---:B------:R-:W-:Y:S02]  /*1b310*/  IMAD R115, R19.reuse, 0x7a, RZ ;  /* 0x0000007a13737824 */ /* 0x040fe400078e02ff */
[----:B------:R-:W-:Y:S01]  /*1b320*/  @!P4 IMAD.MOV R247, RZ, RZ, -R247 ;  /* 0x000000fffff7c224 */ /* 0x000fe200078e0af7 */
[-C--:B------:R-:W-:Y:S01]  /*1b330*/  IADD3 R186, P4, R184, R92.reuse, RZ ;  /* 0x0000005cb8ba7210 */ /* 0x080fe20007f9e0ff */
[----:B------:R-:W-:Y:S01]  /*1b340*/  IMAD R116, R19, 0x1c8, RZ ;  /* 0x000001c813747824 */ /* 0x000fe200078e02ff */
[-C--:B------:R-:W-:Y:S01]  /*1b350*/  IADD3 R184, P6, R183, R92.reuse, RZ ;  /* 0x0000005cb7b87210 */ /* 0x080fe20007fde0ff */
[----:B------:R-:W-:Y:S01]  /*1b360*/  @!P3 IMAD.MOV R248, RZ, RZ, -R248 ;  /* 0x000000fffff8b224 */ /* 0x000fe200078e0af8 */
[-C--:B------:R-:W-:Y:S01]  /*1b370*/  IADD3 R182, P3, R182, R92.reuse, RZ ;  /* 0x0000005cb6b67210 */ /* 0x080fe20007f7e0ff */
[----:B------:R-:W-:Y:S01]  /*1b380*/  IMAD R113, R19, 0x76, RZ ;  /* 0x0000007613717824 */ /* 0x000fe200078e02ff */
[-C--:B------:R-:W-:Y:S01]  /*1b390*/  LEA.HI.X.SX32 R187, R181, R93.reuse, 0x2, P4 ;  /* 0x0000005db5bb7211 */ /* 0x080fe200020f16ff */
[C---:B------:R-:W-:Y:S01]  /*1b3a0*/  IMAD R114, R19.reuse, 0x1b8, RZ ;  /* 0x000001b813727824 */ /* 0x040fe200078e02ff */
[-C--:B------:R-:W-:Y:S01]  /*1b3b0*/  IADD3 R180, P4, R180, R92.reuse, RZ ;  /* 0x0000005cb4b47210 */ /* 0x080fe20007f9e0ff */
[----:B------:R-:W-:Y:S01]  /*1b3c0*/  IMAD R111, R19, 0x72, RZ ;  /* 0x00000072136f7824 */ /* 0x000fe200078e02ff */
[-C--:B------:R-:W-:Y:S01]  /*1b3d0*/  LEA.HI.X.SX32 R185, R179, R93.reuse, 0x2, P6 ;  /* 0x0000005db3b97211 */ /* 0x080fe200030f16ff */
[----:B------:R1:W-:Y:S01]  /*1b3e0*/  STL.64 [R1+0x1268], R186 ;  /* 0x001268ba01007387 */ /* 0x0003e20000100a00 */
[-C--:B------:R-:W-:Y:S01]  /*1b3f0*/  IADD3 R178, P6, R178, R92.reuse, RZ ;  /* 0x0000005cb2b27210 */ /* 0x080fe20007fde0ff */
[----:B------:R-:W-:Y:S01]  /*1b400*/  IMAD R112, R19, 0x1a8, RZ ;  /* 0x000001a813707824 */ /* 0x000fe200078e02ff */
[-C--:B------:R-:W-:Y:S01]  /*1b410*/  LEA.HI.X.SX32 R183, R177, R93.reuse, 0x2, P3 ;  /* 0x0000005db1b77211 */ /* 0x080fe200018f16ff */
[C---:B------:R-:W-:Y:S01]  /*1b420*/  IMAD R109, R19.reuse, 0x6e, RZ ;  /* 0x0000006e136d7824 */ /* 0x040fe200078e02ff */
[-C--:B------:R-:W-:Y:S01]  /*1b430*/  IADD3 R176, P3, R176, R92.reuse, RZ ;  /* 0x0000005cb0b07210 */ /* 0x080fe20007f7e0ff */
[----:B------:R-:W-:Y:S01]  /*1b440*/  IMAD R110, R19, 0x198, RZ ;  /* 0x00000198136e7824 */ /* 0x000fe200078e02ff */
[-C--:B------:R-:W-:Y:S01]  /*1b450*/  LEA.HI.X.SX32 R181, R175, R93.reuse, 0x2, P4 ;  /* 0x0000005dafb57211 */ /* 0x080fe200020f16ff */
[C---:B------:R-:W-:Y:S01]  /*1b460*/  IMAD R107, R19.reuse, 0x6a, RZ ;  /* 0x0000006a136b7824 */ /* 0x040fe200078e02ff */
[----:B------:R-:W-:Y:S01]  /*1b470*/  IADD3 R174, P4, R174, R92, RZ ;  /* 0x0000005caeae7210 */ /* 0x000fe20007f9e0ff */
[----:B------:R-:W-:Y:S01]  /*1b480*/  IMAD R108, R19, 0x188, RZ ;  /* 0x00000188136c7824 */ /* 0x000fe200078e02ff */
[----:B-1----:R-:W2:Y:S01]  /*1b490*/  LDL.LU.64 R186, [R1+0x2eb8] ;  /* 0x002eb80001ba7983 */ /* 0x002ea20000300a00 */
[----:B------:R-:W-:Y:S01]  /*1b4a0*/  LEA.HI.X.SX32 R179, R173, R93, 0x2, P6 ;  /* 0x0000005dadb37211 */ /* 0x000fe200030f16ff */
[----:B------:R-:W-:-:S02]  /*1b4b0*/  IMAD R105, R19, 0x66, RZ ;  /* 0x0000006613697824 */ /* 0x000fc400078e02ff */
[----:B------:R1:W-:Y:S01]  /*1b4c0*/  STL.64 [R1+0x1258], R184 ;  /* 0x001258b801007387 */ /* 0x0003e20000100a00 */
[-C--:B------:R-:W-:Y:S01]  /*1b4d0*/  IADD3 R172, P6, R172, R92.reuse, RZ ;  /* 0x0000005cacac7210 */ /* 0x080fe20007fde0ff */
[----:B------:R-:W-:Y:S01]  /*1b4e0*/  IMAD R106, R19, 0x178, RZ ;  /* 0x00000178136a7824 */ /* 0x000fe200078e02ff */
[-C--:B------:R-:W-:Y:S01]  /*1b4f0*/  LEA.HI.X.SX32 R177, R171, R93.reuse, 0x2, P3 ;  /* 0x0000005dabb17211 */ /* 0x080fe200018f16ff */
[C---:B------:R-:W-:Y:S01]  /*1b500*/  IMAD R103, R19.reuse, 0x62, RZ ;  /* 0x0000006213677824 */ /* 0x040fe200078e02ff */
[----:B------:R-:W-:Y:S01]  /*1b510*/  IADD3 R170, P3, R170, R92, RZ ;  /* 0x0000005caaaa7210 */ /* 0x000fe20007f7e0ff */
[----:B------:R-:W-:Y:S01]  /*1b520*/  IMAD R104, R19, 0x168, RZ ;  /* 0x0000016813687824 */ /* 0x000fe200078e02ff */
[----:B------:R-:W-:Y:S01]  /*1b530*/  LEA.HI.X.SX32 R175, R169, R93, 0x2, P4 ;  /* 0x0000005da9af7211 */ /* 0x000fe200020f16ff */
[C---:B------:R-:W-:Y:S02]  /*1b540*/  IMAD R101, R19.reuse, 0x5e, RZ ;  /* 0x0000005e13657824 */ /* 0x040fe400078e02ff */
[C---:B------:R-:W-:Y:S01]  /*1b550*/  IMAD R102, R19.reuse, 0x158, RZ ;  /* 0x0000015813667824 */ /* 0x040fe200078e02ff */
[----:B-1----:R-:W3:Y:S01]  /*1b560*/  LDL.LU.64 R184, [R1+0x2eb0] ;  /* 0x002eb00001b87983 */ /* 0x002ee20000300a00 */
[----:B------:R-:W-:-:S02]  /*1b570*/  IMAD R99, R19, 0x5a, RZ ;  /* 0x0000005a13637824 */ /* 0x000fc400078e02ff */
[C---:B------:R-:W-:Y:S01]  /*1b580*/  IMAD R100, R19.reuse, 0x148, RZ ;  /* 0x0000014813647824 */ /* 0x040fe200078e02ff */
[----:B------:R1:W-:Y:S01]  /*1b590*/  STL.64 [R1+0x1248], R182 ;  /* 0x001248b601007387 */ /* 0x0003e20000100a00 */
[-C--:B------:R-:W-:Y:S01]  /*1b5a0*/  IADD3 R168, P4, R168, R92.reuse, RZ ;  /* 0x0000005ca8a87210 */ /* 0x080fe20007f9e0ff */
[----:B------:R-:W-:Y:S01]  /*1b5b0*/  IMAD R97, R19, 0x56, RZ ;  /* 0x0000005613617824 */ /* 0x000fe200078e02ff */
[----:B------:R-:W-:Y:S01]  /*1b5c0*/  LEA.HI.X.SX32 R173, R167, R93, 0x2, P6 ;  /* 0x0000005da7ad7211 */ /* 0x000fe200030f16ff */
[C---:B------:R-:W-:Y:S01]  /*1b5d0*/  IMAD R98, R19.reuse, 0x138, RZ ;  /* 0x0000013813627824 */ /* 0x040fe200078e02ff */
[----:B------:R-:W-:Y:S01]  /*1b5e0*/  IADD3 R166, P6, R166, R92, RZ ;  /* 0x0000005ca6a67210 */ /* 0x000fe20007fde0ff */
[C---:B------:R-:W-:Y:S02]  /*1b5f0*/  IMAD R95, R19.reuse, 0x52, RZ ;  /* 0x00000052135f7824 */ /* 0x040fe400078e02ff */
[C---:B------:R-:W-:Y:S02]  /*1b600*/  IMAD R96, R19.reuse, 0x128, RZ ;  /* 0x0000012813607824 */ /* 0x040fe400078e02ff */
[C---:B------:R-:W-:Y:S01]  /*1b610*/  IMAD R91, R19.reuse, 0x4e, RZ ;  /* 0x0000004e135b7824 */ /* 0x040fe200078e02ff */
[----:B-1----:R-:W4:Y:S01]  /*1b620*/  LDL.LU.64 R182, [R1+0x2ea8] ;  /* 0x002ea80001b67983 */ /* 0x002f220000300a00 */
[----:B------:R-:W-:-:S02]  /*1b630*/  IMAD R94, R19, 0x118, RZ ;  /* 0x00000118135e7824 */ /* 0x000fc400078e02ff */
[----:B------:R-:W-:Y:S01]  /*1b640*/  IMAD R89, R19, 0x4a, RZ ;  /* 0x0000004a13597824 */ /* 0x000fe200078e02ff */
[----:B------:R1:W-:Y:S01]  /*1b650*/  STL.64 [R1+0x1238], R180 ;  /* 0x001238b401007387 */ /* 0x0003e20000100a00 */
[-C--:B------:R-:W-:Y:S01]  /*1b660*/  LEA.HI.X.SX32 R171, R165, R93.reuse, 0x2, P3 ;  /* 0x0000005da5ab7211 */ /* 0x080fe200018f16ff */
[C---:B------:R-:W-:Y:S01]  /*1b670*/  IMAD R90, R19.reuse, 0x108, RZ ;  /* 0x00000108135a7824 */ /* 0x040fe200078e02ff */
[----:B------:R-:W-:Y:S01]  /*1b680*/  IADD3 R164, P3, R164, R92, RZ ;  /* 0x0000005ca4a47210 */ /* 0x000fe20007f7e0ff */
[----:B------:R-:W-:Y:S01]  /*1b690*/  IMAD R87, R19, 0x46, RZ ;  /* 0x0000004613577824 */ /* 0x000fe200078e02ff */
[----:B------:R-:W-:Y:S01]  /*1b6a0*/  LEA.HI.X.SX32 R169, R163, R93, 0x2, P4 ;  /* 0x0000005da3a97211 */ /* 0x000fe200020f16ff */
[C---:B------:R-:W-:Y:S02]  /*1b6b0*/  IMAD R88, R19.reuse, 0xf8, RZ ;  /* 0x000000f813587824 */ /* 0x040fe400078e02ff */
[C---:B------:R-:W-:Y:S02]  /*1b6c0*/  IMAD R85, R19.reuse, 0x42, RZ ;  /* 0x0000004213557824 */ /* 0x040fe400078e02ff */
[C---:B------:R-:W-:Y:S01]  /*1b6d0*/  IMAD R86, R19.reuse, 0xe8, RZ ;  /* 0x000000e813567824 */ /* 0x040fe200078e02ff */
[----:B-1----:R-:W2:Y:S01]  /*1b6e0*/  LDL.LU.64 R180, [R1+0x2ea0] ;  /* 0x002ea00001b47983 */ /* 0x002ea20000300a00 */
[----:B------:R-:W-:-:S02]  /*1b6f0*/  IMAD R83, R19, 0x3e, RZ ;  /* 0x0000003e13537824 */ /* 0x000fc400078e02ff */
[C---:B------:R-:W-:Y:S01]  /*1b700*/  IMAD R84, R19.reuse, 0xd8, RZ ;  /* 0x000000d813547824 */ /* 0x040fe200078e02ff */
[----:B------:R1:W-:Y:S01]  /*1b710*/  STL.64 [R1+0x1228], R178 ;  /* 0x001228b201007387 */ /* 0x0003e20000100a00 */
[----:B------:R-:W-:Y:S01]  /*1b720*/  IADD3 R162, P4, R162, R92, RZ ;  /* 0x0000005ca2a27210 */ /* 0x000fe20007f9e0ff */
[----:B------:R-:W-:Y:S01]  /*1b730*/  IMAD R81, R19, 0x3a, RZ ;  /* 0x0000003a13517824 */ /* 0x000fe200078e02ff */
[----:B------:R-:W-:Y:S01]  /*1b740*/  LEA.HI.X.SX32 R167, R161, R93, 0x2, P6 ;  /* 0x0000005da1a77211 */ /* 0x000fe200030f16ff */
[C---:B------:R-:W-:Y:S02]  /*1b750*/  IMAD R82, R19.reuse, 0xc8, RZ ;  /* 0x000000c813527824 */ /* 0x040fe400078e02ff */
        /* <DEDUP_REMOVED lines=37> */
[----:B------:R-:W-:-:S02]  /*1b9b0*/  IMAD.SHL.U32 R55, R19, 0x2, RZ ;  /* 0x0000000213377824 */ /* 0x000fc400078e00ff */
        /* <DEDUP_REMOVED lines=79> */
[-C--:B------:R-:W-:Y:S01]  /*1beb0*/  IADD3 R140, P3, R140, R92.reuse, RZ ;  /* 0x0000005c8c8c7210 */ /* 0x080fe20007f7e0ff */
[----:B------:R-:W-:Y:S01]  /*1bec0*/  IMAD R6, R19, 0x54, RZ ;  /* 0x0000005413067824 */ /* 0x000fe200078e02ff */
[----:B------:R-:W-:Y:S01]  /*1bed0*/  LEA.HI.X.SX32 R145, R139, R93, 0x2, P4 ;  /* 0x0000005d8b917211 */ /* 0x000fe200020f16ff */
[C---:B------:R-:W-:Y:S02]  /*1bee0*/  IMAD R3, R19.reuse, 0x19, RZ ;  /* 0x0000001913037824 */ /* 0x040fe400078e02ff */
[C---:B------:R-:W-:Y:S02]  /*1bef0*/  IMAD R8, R19.reuse, 0x15, RZ ;  /* 0x0000001513087824 */ /* 0x040fe400078e02ff */
[----:B------:R-:W-:Y:S01]  /*1bf00*/  IMAD R4, R19, 0x11, RZ ;  /* 0x0000001113047824 */ /* 0x000fe200078e02ff */
[----:B-1----:R-:W2:Y:S04]  /*1bf10*/  LDL.LU.64 R156, [R1+0x2e40] ;  /* 0x002e4000019c7983 */ /* 0x002ea80000300a00 */
[----:B------:R1:W-:Y:S01]  /*1bf20*/  STL.64 [R1+0x1190], R154 ;  /* 0x0011909a01007387 */ /* 0x0003e20000100a00 */
[----:B------:R-:W-:-:S02]  /*1bf30*/  IADD3 R138, P4, R138, R92, RZ ;  /* 0x0000005c8a8a7210 */ /* 0x000fc40007f9e0ff */
[-C--:B------:R-:W-:Y:S01]  /*1bf40*/  LEA.HI.X.SX32 R143, R137, R93.reuse, 0x2, P6 ;  /* 0x0000005d898f7211 */ /* 0x080fe200030f16ff */
[----:B-1----:R-:W2:Y:S04]  /*1bf50*/  LDL.LU.64 R154, [R1+0x2e38] ;  /* 0x002e3800019a7983 */ /* 0x002ea80000300a00 */
[----:B------:R1:W-:Y:S01]  /*1bf60*/  STL.64 [R1+0x1188], R152 ;  /* 0x0011889801007387 */ /* 0x0003e20000100a00 */
[-C--:B------:R-:W-:Y:S02]  /*1bf70*/  IADD3 R136, P6, R136, R92.reuse, RZ ;  /* 0x0000005c88887210 */ /* 0x080fe40007fde0ff */
[----:B------:R-:W-:Y:S01]  /*1bf80*/  LEA.HI.X.SX32 R141, R135, R93, 0x2, P3 ;  /* 0x0000005d878d7211 */ /* 0x000fe200018f16ff */
        /* <DEDUP_REMOVED lines=136> */
[----:B------:R-:W-:Y:S01]  /*1c810*/  IMAD R61, R19, 0xe, RZ ;  /* 0x0000000e133d7824 */ /* 0x000fe200078e02ff */
[----:B-1----:R-:W2:Y:S04]  /*1c820*/  LDL.LU.64 R82, [R1+0x2d20] ;  /* 0x002d200001527983 */ /* 0x002ea80000300a00 */
[----:B------:R1:W-:Y:S01]  /*1c830*/  STL.64 [R1+0xfc0], R80 ;  /* 0x000fc05001007387 */ /* 0x0003e20000100a00 */
[----:B------:R-:W-:-:S02]  /*1c840*/  IADD3 R60, P4, R60, R92, RZ ;  /* 0x0000005c3c3c7210 */ /* 0x000fc40007f9e0ff */
[-C--:B------:R-:W-:Y:S01]  /*1c850*/  LEA.HI.X.SX32 R69, R65, R93.reuse, 0x2, P6 ;  /* 0x0000005d41457211 */ /* 0x080fe200030f16ff */
[----:B-1----:R-:W2:Y:S04]  /*1c860*/  LDL.LU.64 R80, [R1+0x2d18] ;  /* 0x002d180001507983 */ /* 0x002ea80000300a00 */
[----:B------:R1:W-:Y:S01]  /*1c870*/  STL.64 [R1+0xf98], R78 ;  /* 0x000f984e01007387 */ /* 0x0003e20000100a00 */
[-C--:B------:R-:W-:Y:S02]  /*1c880*/  LEA.HI.X.SX32 R67, R63, R93.reuse, 0x2, P3 ;  /* 0x0000005d3f437211 */ /* 0x080fe400018f16ff */
[----:B------:R-:W-:Y:S01]  /*1c890*/  LEA.HI.X.SX32 R61, R61, R93, 0x2, P4 ;  /* 0x0000005d3d3d7211 */ /* 0x000fe200020f16ff */
[----:B-1----:R-:W2:Y:S04]  /*1c8a0*/  LDL.LU.64 R78, [R1+0x2d10] ;  /* 0x002d1000014e7983 */ /* 0x002ea80000300a00 */
[----:B------:R1:W-:Y:S01]  /*1c8b0*/  STL.64 [R1+0xf90], R76 ;  /* 0x000f904c01007387 */ /* 0x0003e20000100a00 */
[----:B------:R-:W-:-:S03]  /*1c8c0*/  IADD3 R64, P6, R64, R92, RZ ;  /* 0x0000005c40407210 */ /* 0x000fc60007fde0ff */
[----:B-1----:R-:W2:Y:S04]  /*1c8d0*/  LDL.LU.64 R76, [R1+0x2d08] ;  /* 0x002d0800014c7983 */ /* 0x002ea80000300a00 */
[----:B------:R1:W-:Y:S01]  /*1c8e0*/  STL.64 [R1+0xf88], R74 ;  /* 0x000f884a01007387 */ /* 0x0003e20000100a00 */
[----:B------:R-:W-:-:S03]  /*1c8f0*/  IADD3 R62, P3, R62, R92, RZ ;  /* 0x0000005c3e3e7210 */ /* 0x000fc60007f7e0ff */
[----:B-1----:R-:W2:Y:S04]  /*1c900*/  LDL.LU.64 R74, [R1+0x2d00] ;  /* 0x002d0000014a7983 */ /* 0x002ea80000300a00 */
[----:B------:R1:W-:Y:S01]  /*1c910*/  STL.64 [R1+0xf80], R72 ;  /* 0x000f804801007387 */ /* 0x0003e20000100a00 */
[----:B------:R-:W-:-:S03]  /*1c920*/  LEA.HI.X.SX32 R65, R59, R93, 0x2, P6 ;  /* 0x0000005d3b417211 */ /* 0x000fc600030f16ff */
[----:B-1----:R-:W2:Y:S04]  /*1c930*/  LDL.LU.64 R72, [R1+0x2cf8] ;  /* 0x002cf80001487983 */ /* 0x002ea80000300a00 */
[----:B------:R1:W-:Y:S01]  /*1c940*/  STL.64 [R1+0xf78], R70 ;  /* 0x000f784601007387 */ /* 0x0003e20000100a00 */
[-C--:B------:R-:W-:Y:S02]  /*1c950*/  IADD3 R58, P6, R58, R92.reuse, RZ ;  /* 0x0000005c3a3a7210 */ /* 0x080fe40007fde0ff */
[----:B------:R-:W-:Y:S01]  /*1c960*/  LEA.HI.X.SX32 R63, R57, R93, 0x2, P3 ;  /* 0x0000005d393f7211 */ /* 0x000fe200018f16ff */
        /* <DEDUP_REMOVED lines=8> */
[----:B------:R-:W-:-:S03]  /*1c9f0*/  IADD3 R52, P6, R52, R92, RZ ;  /* 0x0000005c34347210 */ /* 0x000fc60007fde0ff */
[----:B------:R3:W-:Y:S01]  /*1ca00*/  STL.64 [R1+0xf40], R64 ;  /* 0x000f404001007387 */ /* 0x0007e20000100a00 */
[----:B-1----:R-:W-:-:S04]  /*1ca10*/  LEA R60, P4, R19, R92, 0x3 ;  /* 0x0000005c133c7211 */ /* 0x002fc800078818ff */
[-C--:B------:R-:W-:Y:S01]  /*1ca20*/  LEA.HI.X.SX32 R61, R55, R93.reuse, 0x2, P4 ;  /* 0x0000005d373d7211 */ /* 0x080fe200020f16ff */
[----:B---3--:R-:W3:Y:S01]  /*1ca30*/  LDL.LU.64 R64, [R1+0x2cd8] ;  /* 0x002cd80001407983 */ /* 0x008ee20000300a00 */
[-C--:B------:R-:W-:Y:S02]  /*1ca40*/  IADD3 R54, P4, R54, R92.reuse, RZ ;  /* 0x0000005c36367210 */ /* 0x080fe40007f9e0ff */
[-C--:B------:R-:W-:Y:S01]  /*1ca50*/  LEA.HI.X.SX32 R57, R51, R93.reuse, 0x2, P3 ;  /* 0x0000005d33397211 */ /* 0x080fe200018f16ff */
[----:B------:R1:W-:Y:S01]  /*1ca60*/  STL.64 [R1+0xf38], R62 ;  /* 0x000f383e01007387 */ /* 0x0003e20000100a00 */
[-C--:B------:R-:W-:Y:S02]  /*1ca70*/  IADD3 R50, P3, R50, R92.reuse, RZ ;  /* 0x0000005c32327210 */ /* 0x080fe40007f7e0ff */
[----:B------:R-:W-:Y:S02]  /*1ca80*/  LEA.HI.X.SX32 R55, R49, R93, 0x2, P4 ;  /* 0x0000005d31377211 */ /* 0x000fe400020f16ff */
[----:B------:R-:W-:-:S02]  /*1ca90*/  IADD3 R48, P4, R48, R92, RZ ;  /* 0x0000005c30307210 */ /* 0x000fc40007f9e0ff */
[-C--:B------:R-:W-:Y:S01]  /*1caa0*/  LEA.HI.X.SX32 R53, R47, R93.reuse, 0x2, P6 ;  /* 0x0000005d2f357211 */ /* 0x080fe200030f16ff */
[----:B-1----:R-:W2:Y:S04]  /*1cab0*/  LDL.LU.64 R62, [R1+0x2cd0] ;  /* 0x002cd000013e7983 */ /* 0x002ea80000300a00 */
[----:B------:R1:W-:Y:S01]  /*1cac0*/  STL.64 [R1+0xf30], R60 ;  /* 0x000f303c01007387 */ /* 0x0003e20000100a00 */
[-C--:B------:R-:W-:Y:S02]  /*1cad0*/  IADD3 R46, P6, R46, R92.reuse, RZ ;  /* 0x0000005c2e2e7210 */ /* 0x080fe40007fde0ff */
[-C--:B------:R-:W-:Y:S02]  /*1cae0*/  LEA.HI.X.SX32 R51, R45, R93.reuse, 0x2, P3 ;  /* 0x0000005d2d337211 */ /* 0x080fe400018f16ff */
[----:B------:R-:W-:Y:S01]  /*1caf0*/  IADD3 R44, P3, R44, R92, RZ ;  /* 0x0000005c2c2c7210 */ /* 0x000fe20007f7e0ff */
[----:B-1----:R-:W2:Y:S04]  /*1cb00*/  LDL.LU.64 R60, [R1+0x2cc8] ;  /* 0x002cc800013c7983 */ /* 0x002ea80000300a00 */
[----:B------:R1:W-:Y:S01]  /*1cb10*/  STL.64 [R1+0xf28], R58 ;  /* 0x000f283a01007387 */ /* 0x0003e20000100a00 */
[----:B------:R-:W-:-:S02]  /*1cb20*/  LEA.HI.X.SX32 R49, R43, R93, 0x2, P4 ;  /* 0x0000005d2b317211 */ /* 0x000fc400020f16ff */
[-C--:B------:R-:W-:Y:S02]  /*1cb30*/  IADD3 R42, P4, R42, R92.reuse, RZ ;  /* 0x0000005c2a2a7210 */ /* 0x080fe40007f9e0ff */
        /* <DEDUP_REMOVED lines=27> */
[----:B------:R-:W-:Y:S02]  /*1ccf0*/  IADD3 R24, P6, R24, R92, RZ ;  /* 0x0000005c18187210 */ /* 0x000fe40007fde0ff */
[-C--:B------:R-:W-:Y:S01]  /*1cd00*/  LEA.HI.X.SX32 R33, R252, R93.reuse, 0x2, P3 ;  /* 0x0000005dfc217211 */ /* 0x080fe200018f16ff */
[----:B-1----:R-:W2:Y:S04]  /*1cd10*/  LDL.LU.64 R44, [R1+0x2c88] ;  /* 0x002c8800012c7983 */ /* 0x002ea80000300a00 */
[----:B------:R1:W-:Y:S01]  /*1cd20*/  STL.64 [R1+0xec0], R42 ;  /* 0x000ec02a01007387 */ /* 0x0003e20000100a00 */
[----:B------:R-:W-:-:S02]  /*1cd30*/  LEA.HI.X.SX32 R31, R29, R93, 0x2, P4 ;  /* 0x0000005d1d1f7211 */ /* 0x000fc400020f16ff */
[----:B------:R-:W-:Y:S01]  /*1cd40*/  LEA.HI.X.SX32 R25, R250, R93, 0x2, P6 ;  /* 0x0000005dfa197211 */ /* 0x000fe200030f16ff */
[----:B-1----:R-:W2:Y:S04]  /*1cd50*/  LDL.LU.64 R42, [R1+0x2c80] ;  /* 0x002c8000012a7983 */ /* 0x002ea80000300a00 */
[----:B------:R1:W-:Y:S04]  /*1cd60*/  STL.64 [R1+0xeb8], R40 ;  /* 0x000eb82801007387 */ /* 0x0003e80000100a00 */
[----:B-1----:R-:W2:Y:S04]  /*1cd70*/  LDL.LU.64 R40, [R1+0x2c78] ;  /* 0x002c780001287983 */ /* 0x002ea80000300a00 */
[----:B------:R1:W-:Y:S04]  /*1cd80*/  STL.64 [R1+0xeb0], R38 ;  /* 0x000eb02601007387 */ /* 0x0003e80000100a00 */
[----:B-1----:R-:W2:Y:S04]  /*1cd90*/  LDL.LU.64 R38, [R1+0x2c70] ;  /* 0x002c700001267983 */ /* 0x002ea80000300a00 */
[----:B------:R1:W-:Y:S01]  /*1cda0*/  STL.64 [R1+0xe90], R36 ;  /* 0x000e902401007387 */ /* 0x0003e20000100a00 */
[----:B------:R-:W-:-:S03]  /*1cdb0*/  IADD3 R28, P4, R28, R92, RZ ;  /* 0x0000005c1c1c7210 */ /* 0x000fc60007f9e0ff */
[----:B-1----:R-:W2:Y:S04]  /*1cdc0*/  LDL.LU.64 R36, [R1+0x2c68] ;  /* 0x002c680001247983 */ /* 0x002ea80000300a00 */
[----:B------:R1:W-:Y:S04]  /*1cdd0*/  STL.64 [R1+0xe88], R34 ;  /* 0x000e882201007387 */ /* 0x0003e80000100a00 */
[----:B-1----:R-:W2:Y:S04]  /*1cde0*/  LDL.LU.64 R34, [R1+0x2c60] ;  /* 0x002c600001227983 */ /* 0x002ea80000300a00 */
[----:B------:R1:W-:Y:S01]  /*1cdf0*/  STL.64 [R1+0xe80], R32 ;  /* 0x000e802001007387 */ /* 0x0003e20000100a00 */
[----:B------:R-:W-:-:S03]  /*1ce00*/  LEA.HI.X.SX32 R29, R23, R93, 0x2, P4 ;  /* 0x0000005d171d7211 */ /* 0x000fc600020f16ff */
[----:B-1----:R-:W2:Y:S04]  /*1ce10*/  LDL.LU.64 R32, [R1+0x2c58] ;  /* 0x002c580001207983 */ /* 0x002ea80000300a00 */
[----:B------:R1:W-:Y:S01]  /*1ce20*/  STL.64 [R1+0xe78], R30 ;  /* 0x000e781e01007387 */ /* 0x0003e20000100a00 */
[----:B------:R-:W-:-:S03]  /*1ce30*/  ISETP.GT.U32.AND P3, PT, R251, R249, PT ;  /* 0x000000f9fb00720c */ /* 0x000fc60003f64070 */
[----:B-1----:R-:W2:Y:S04]  /*1ce40*/  LDL.LU.64 R30, [R1+0x2c50] ;  /* 0x002c5000011e7983 */ /* 0x002ea80000300a00 */
[----:B------:R1:W-:Y:S01]  /*1ce50*/  STL.64 [R1+0xe70], R24 ;  /* 0x000e701801007387 */ /* 0x0003e20000100a00 */
[-C--:B------:R-:W-:Y:S02]  /*1ce60*/  IADD3 R22, P4, R22, R92.reuse, RZ ;  /* 0x0000005c16167210 */ /* 0x080fe40007f9e0ff */
[----:B-1----:R-:W-:-:S04]  /*1ce70*/  IADD3 R24, P6, R2, R92, RZ ;  /* 0x0000005c02187210 */ /* 0x002fc80007fde0ff */
[-C--:B------:R-:W-:Y:S02]  /*1ce80*/  LEA.HI.X.SX32 R25, R27, R93.reuse, 0x2, P6 ;  /* 0x0000005d1b197211 */ /* 0x080fe400030f16ff */
[----:B------:R-:W-:-:S03]  /*1ce90*/  LEA.HI.X.SX32 R23, R26, R93, 0x2, P4 ;  /* 0x0000005d1a177211 */ /* 0x000fc600020f16ff */
[----:B------:R1:W-:Y:S04]  /*1cea0*/  STL.64 [R1+0xe60], R24 ;  /* 0x000e601801007387 */ /* 0x0003e80000100a00 */
[----:B------:R-:W-:Y:S01]  /*1ceb0*/  STL.64 [R1+0xe68], R28 ;  /* 0x000e681c01007387 */ /* 0x000fe20000100a00 */
[----:B-1----:R-:W-:-:S03]  /*1cec0*/  IADD3 R24, P6, R21, R92, RZ ;  /* 0x0000005c15187210 */ /* 0x002fc60007fde0ff */
[----:B------:R1:W-:Y:S01]  /*1ced0*/  STL.64 [R1+0xe58], R22 ;  /* 0x000e581601007387 */ /* 0x0003e20000100a00 */
[----:B------:R-:W-:Y:S02]  /*1cee0*/  LEA.HI.X.SX32 R25, R17, R93, 0x2, P6 ;  /* 0x0000005d11197211 */ /* 0x000fe400030f16ff */
[----:B------:R-:W-:Y:S01]  /*1cef0*/  IADD3 R16, P6, R16, R92, RZ ;  /* 0x0000005c10107210 */ /* 0x000fe20007fde0ff */
[----:B------:R-:W-:-:S03]  /*1cf00*/  @!P3 IMAD.IADD R249, R249, 0x1, -R251 ;  /* 0x00000001f9f9b824 */ /* 0x000fc600078e0afb */
[-C--:B------:R-:W-:Y:S02]  /*1cf10*/  LEA.HI.X.SX32 R17, R11, R93.reuse, 0x2, P6 ;  /* 0x0000005d0b117211 */ /* 0x080fe400030f16ff */
[-C--:B-1----:R-:W-:Y:S02]  /*1cf20*/  IADD3 R22, P4, R20, R92.reuse, RZ ;  /* 0x0000005c14167210 */ /* 0x082fe40007f9e0ff */
[-C--:B------:R-:W-:Y:S02]  /*1cf30*/  IADD3 R10, P6, R10, R92.reuse, RZ ;  /* 0x0000005c0a0a7210 */ /* 0x080fe40007fde0ff */
[-C--:B------:R-:W-:Y:S02]  /*1cf40*/  LEA.HI.X.SX32 R23, R15, R93.reuse, 0x2, P4 ;  /* 0x0000005d0f177211 */ /* 0x080fe400020f16ff */
[----:B------:R-:W-:Y:S02]  /*1cf50*/  IADD3 R14, P3, R14, R92, RZ ;  /* 0x0000005c0e0e7210 */ /* 0x000fe40007f7e0ff */
[-C--:B------:R-:W-:Y:S01]  /*1cf60*/  LEA.HI.X.SX32 R11, R9, R93.reuse, 0x2, P6 ;  /* 0x0000005d090b7211 */ /* 0x080fe200030f16ff */
[----:B------:R-:W-:Y:S01]  /*1cf70*/  STL.64 [R1+0xe50], R24 ;  /* 0x000e501801007387 */ /* 0x000fe20000100a00 */
[----:B------:R-:W-:-:S02]  /*1cf80*/  LEA.HI.X.SX32 R15, R13, R93, 0x2, P3 ;  /* 0x0000005d0d0f7211 */ /* 0x000fc400018f16ff */
[----:B------:R-:W-:Y:S01]  /*1cf90*/  IADD3 R12, P3, R12, R92, RZ ;  /* 0x0000005c0c0c7210 */ /* 0x000fe20007f7e0ff */
[----:B------:R-:W-:Y:S01]  /*1cfa0*/  STL.64 [R1+0xe40], R22 ;  /* 0x000e401601007387 */ /* 0x000fe20000100a00 */
[----:B------:R-:W-:-:S03]  /*1cfb0*/  IMAD R2, R19, 0x44, RZ ;  /* 0x0000004413027824 */ /* 0x000fc600078e02ff */
[----:B------:R-:W-:Y:S01]  /*1cfc0*/  STL.64 [R1+0xe38], R16 ;  /* 0x000e381001007387 */ /* 0x000fe20000100a00 */
[----:B------:R-:W-:-:S03]  /*1cfd0*/  LEA.HI.X.SX32 R13, R7, R93, 0x2, P3 ;  /* 0x0000005d070d7211 */ /* 0x000fc600018f16ff */
[----:B------:R1:W-:Y:S01]  /*1cfe0*/  STL.64 [R1+0xe28], R10 ;  /* 0x000e280a01007387 */ /* 0x0003e20000100a00 */
[----:B------:R-:W-:-:S04]  /*1cff0*/  IADD3 R6, P3, R6, R92, RZ ;  /* 0x0000005c06067210 */ /* 0x000fc80007f7e0ff */
[----:B------:R-:W-:Y:S02]  /*1d000*/  LEA.HI.X.SX32 R7, R8, R93, 0x2, P3 ;  /* 0x0000005d08077211 */ /* 0x000fe400018f16ff */
[----:B-1----:R-:W-:-:S04]  /*1d010*/  IADD3 R10, P6, R0, R92, RZ ;  /* 0x0000005c000a7210 */ /* 0x002fc80007fde0ff */
[-C--:B------:R-:W-:Y:S02]  /*1d020*/  LEA.HI.X.SX32 R11, R3, R93.reuse, 0x2, P6 ;  /* 0x0000005d030b7211 */ /* 0x080fe400030f16ff */
[----:B------:R-:W-:Y:S01]  /*1d030*/  IADD3 R2, P6, R2, R92, RZ ;  /* 0x0000005c02027210 */ /* 0x000fe20007fde0ff */
[----:B------:R1:W-:Y:S03]  /*1d040*/  STL.64 [R1+0xe30], R14 ;  /* 0x000e300e01007387 */ /* 0x0003e60000100a00 */
[----:B------:R-:W-:Y:S01]  /*1d050*/  LEA.HI.X.SX32 R3, R4, R93, 0x2, P6 ;  /* 0x0000005d04037211 */ /* 0x000fe200030f16ff */
[----:B------:R1:W-:Y:S04]  /*1d060*/  STL.64 [R1+0xe18], R12 ;  /* 0x000e180c01007387 */ /* 0x0003e80000100a00 */
[----:B------:R1:W-:Y:S04]  /*1d070*/  STL.64 [R1+0xe08], R10 ;  /* 0x000e080a01007387 */ /* 0x0003e80000100a00 */
[----:B------:R1:W-:Y:S04]  /*1d080*/  STL.64 [R1+0xdf8], R6 ;  /* 0x000df80601007387 */ /* 0x0003e80000100a00 */
[----:B------:R-:W2:Y:S04]  /*1d090*/  LDL.LU R17, [R1+0xd4] ;  /* 0x0000d40001117983 */ /* 0x000ea80000300800 */
[----:B------:R-:W3:Y:S04]  /*1d0a0*/  LDL.LU R16, [R1+0xd0] ;  /* 0x0000d00001107983 */ /* 0x000ee80000300800 */
[----:B------:R4:W-:Y:S04]  /*1d0b0*/  STL.64 [R1+0xde8], R2 ;  /* 0x000de80201007387 */ /* 0x0009e80000100a00 */
[----:B-1----:R-:W3:Y:S04]  /*1d0c0*/  LDL.LU R15, [R1+0xbc] ;  /* 0x0000bc00010f7983 */ /* 0x002ee80000300800 */
[----:B------:R-:W3:Y:S04]  /*1d0d0*/  LDL.LU R14, [R1+0xb8] ;  /* 0x0000b800010e7983 */ /* 0x000ee80000300800 */
[----:B------:R-:W3:Y:S04]  /*1d0e0*/  LDL.LU R13, [R1+0xb4] ;  /* 0x0000b400010d7983 */ /* 0x000ee80000300800 */
[----:B------:R-:W3:Y:S04]  /*1d0f0*/  LDL.LU R12, [R1+0xb0] ;  /* 0x0000b000010c7983 */ /* 0x000ee80000300800 */
[----:B------:R-:W3:Y:S01]  /*1d100*/  LDL.LU R11, [R1+0xac] ;  /* 0x0000ac00010b7983 */ /* 0x000ee20000300800 */
[----:B------:R-:W-:-:S03]  /*1d110*/  IMAD R0, R19, 0x34, RZ ;  /* 0x0000003413007824 */ /* 0x000fc600078e02ff */
[----:B------:R-:W3:Y:S01]  /*1d120*/  LDL.LU R10, [R1+0xa8] ;  /* 0x0000a800010a7983 */ /* 0x000ee20000300800 */
[----:B------:R-:W-:-:S03]  /*1d130*/  ISETP.GE.AND P3, PT, R5, RZ, PT ;  /* 0x000000ff0500720c */ /* 0x000fc60003f66270 */
[----:B------:R-:W3:Y:S04]  /*1d140*/  LDL.LU R9, [R1+0xa4] ;  /* 0x0000a40001097983 */ /* 0x000ee80000300800 */
[----:B------:R-:W3:Y:S04]  /*1d150*/  LDL.LU R8, [R1+0xa0] ;  /* 0x0000a00001087983 */ /* 0x000ee80000300800 */
[----:B------:R-:W3:Y:S04]  /*1d160*/  LDL.LU R7, [R1+0x9c] ;  /* 0x00009c0001077983 */ /* 0x000ee80000300800 */
[----:B------:R-:W3:Y:S01]  /*1d170*/  LDL.LU R6, [R1+0x98] ;  /* 0x0000980001067983 */ /* 0x000ee20000300800 */
[----:B------:R-:W-:-:S03]  /*1d180*/  IADD3 R22, P6, R0, R92, RZ ;  /* 0x0000005c00167210 */ /* 0x000fc60007fde0ff */
[----:B------:R-:W3:Y:S04]  /*1d190*/  LDL.LU R5, [R1+0x94] ;  /* 0x0000940001057983 */ /* 0x000ee80000300800 */
[----:B------:R-:W3:Y:S04]  /*1d1a0*/  LDL.LU R4, [R1+0x90] ;  /* 0x0000900001047983 */ /* 0x000ee80000300800 */
[----:B----4-:R-:W4:Y:S04]  /*1d1b0*/  LDL.LU R3, [R1+0x8c] ;  /* 0x00008c0001037983 */ /* 0x010f280000300800 */
[----:B------:R-:W4:Y:S04]  /*1d1c0*/  LDL.LU R2, [R1+0x88] ;  /* 0x0000880001027983 */ /* 0x000f280000300800 */
[----:B------:R-:W4:Y:S04]  /*1d1d0*/  LDL.LU R0, [R1+0x84] ;  /* 0x0000840001007983 */ /* 0x000f280000300800 */
[----:B------:R-:W4:Y:S04]  /*1d1e0*/  LDL.LU R250, [R1+0x80] ;  /* 0x0000800001fa7983 */ /* 0x000f280000300800 */
[----:B------:R-:W4:Y:S01]  /*1d1f0*/  LDL.LU R252, [R1+0x7c] ;  /* 0x00007c0001fc7983 */ /* 0x000f220000300800 */
[----:B------:R-:W-:Y:S01]  /*1d200*/  ISETP.GT.U32.AND P4, PT, R251, R249, PT ;  /* 0x000000f9fb00720c */ /* 0x000fe20003f84070 */
[----:B------:R-:W-:-:S02]  /*1d210*/  IMAD R21, R19, 0xd, RZ ;  /* 0x0000000d13157824 */ /* 0x000fc400078e02ff */
[C---:B------:R-:W-:Y:S02]  /*1d220*/  IMAD R20, R19.reuse, 0x24, RZ ;  /* 0x0000002413147824 */ /* 0x040fe400078e02ff */
[----:B------:R-:W-:Y:S01]  /*1d230*/  IMAD R19, R19, 0x9, RZ ;  /* 0x0000000913137824 */ /* 0x000fe200078e02ff */
[----:B------:R-:W-:Y:S02]  /*1d240*/  LEA.HI.X.SX32 R23, R21, R93, 0x2, P6 ;  /* 0x0000005d15177211 */ /* 0x000fe400030f16ff */
[----:B------:R-:W-:-:S05]  /*1d250*/  IADD3 R20, P6, R20, R92, RZ ;  /* 0x0000005c14147210 */ /* 0x000fca0007fde0ff */
[----:B------:R-:W-:Y:S01]  /*1d260*/  @!P4 IMAD.IADD R249, R249, 0x1, -R251 ;  /* 0x00000001f9f9c824 */ /* 0x000fe200078e0afb */
[C---:B------:R-:W-:Y:S02]  /*1d270*/  IADD3 R251, R18.reuse, -0x5, RZ ;  /* 0xfffffffb12fb7810 */ /* 0x040fe40007ffe0ff */
[----:B------:R-:W-:Y:S02]  /*1d280*/  LEA.HI.X.SX32 R21, R19, R93, 0x2, P6 ;  /* 0x0000005d13157211 */ /* 0x000fe400030f16ff */
[----:B------:R-:W-:Y:S02]  /*1d290*/  ISETP.GE.U32.AND P4, PT, R251, 0x7fffff7c, PT ;  /* 0x7fffff7cfb00780c */ /* 0x000fe40003f86070 */
[----:B------:R-:W-:Y:S02]  /*1d2a0*/  IADD3 R18, R18, -0x9, RZ ;  /* 0xfffffff712127810 */ /* 0x000fe40007ffe0ff */
[----:B------:R-:W-:Y:S02]  /*1d2b0*/  ISETP.NE.AND P6, PT, RZ, c[0x0][0x17c], PT ;  /* 0x00005f00ff007a0c */ /* 0x000fe40003fc5270 */
[----:B------:R-:W-:Y:S01]  /*1d2c0*/  LOP3.LUT R251, RZ, c[0x0][0x17c], RZ, 0x33, !PT ;  /* 0x00005f00fffb7a12 */ /* 0x000fe200078e33ff */
[----:B------:R-:W-:Y:S01]  /*1d2d0*/  @!P3 IMAD.MOV R249, RZ, RZ, -R249 ;  /* 0x000000fffff9b224 */ /* 0x000fe200078e0af9 */
[----:B------:R-:W-:Y:S01]  /*1d2e0*/  ISETP.GE.U32.AND P3, PT, R18, 0x7fffff78, PT ;  /* 0x7fffff781200780c */ /* 0x000fe20003f66070 */
[----:B------:R1:W-:Y:S04]  /*1d2f0*/  STL.64 [R1+0xdd8], R22 ;  /* 0x000dd81601007387 */ /* 0x0003e80000100a00 */
[----:B------:R1:W-:Y:S01]  /*1d300*/  STL.64 [R1+0xdd0], R20 ;  /* 0x000dd01401007387 */ /* 0x0003e20000100a00 */
[----:B--2---:R-:W-:-:S02]  /*1d310*/  SEL R19, R251, R17, !P6 ;  /* 0x00000011fb137207 */ /* 0x004fc40007000000 */
[----:B---3--:R-:W-:-:S03]  /*1d320*/  SEL R18, R251, R16, !P6 ;  /* 0x00000010fb127207 */ /* 0x008fc60007000000 */
[----:B------:R2:W-:Y:S01]  /*1d330*/  STL [R1+0x5e0], R19 ;  /* 0x0005e01301007387 */ /* 0x0005e20000100800 */
[----:B------:R-:W-:-:S03]  /*1d340*/  SEL R17, R251, R15, !P6 ;  /* 0x0000000ffb117207 */ /* 0x000fc60007000000 */
        /* <DEDUP_REMOVED lines=23> */
[----:B----4-:R-:W-:-:S03]  /*1d4c0*/  SEL R5, R251, R3, !P6 ;  /* 0x00000003fb057207 */ /* 0x010fc60007000000 */
        /* <DEDUP_REMOVED lines=8> */
[----:B------:R-:W4:Y:S04]  /*1d550*/  LDL.LU R29, [R1+0x78] ;  /* 0x00007800011d7983 */ /* 0x000f280000300800 */
[----:B------:R1:W-:Y:S04]  /*1d560*/  STL [R1+0x6dc], R2 ;  /* 0x0006dc0201007387 */ /* 0x0003e80000100800 */
[----:B------:R-:W4:Y:S04]  /*1d570*/  LDL.LU R28, [R1+0x74] ;  /* 0x00007400011c7983 */ /* 0x000f280000300800 */
[----:B------:R1:W-:Y:S04]  /*1d580*/  STL [R1+0x6d8], R0 ;  /* 0x0006d80001007387 */ /* 0x0003e80000100800 */
[----:B------:R-:W4:Y:S04]  /*1d590*/  LDL.LU R27, [R1+0x70] ;  /* 0x00007000011b7983 */ /* 0x000f280000300800 */
[----:B------:R-:W4:Y:S04]  /*1d5a0*/  LDL.LU R26, [R1+0x6c] ;  /* 0x00006c00011a7983 */ /* 0x000f280000300800 */
[----:B------:R-:W4:Y:S04]  /*1d5b0*/  LDL.LU R25, [R1+0x68] ;  /* 0x0000680001197983 */ /* 0x000f280000300800 */
[----:B------:R-:W4:Y:S04]  /*1d5c0*/  LDL.LU R24, [R1+0x64] ;  /* 0x0000640001187983 */ /* 0x000f280000300800 */
[----:B-1----:R-:W4:Y:S04]  /*1d5d0*/  LDL.LU R23, [R1+0x60] ;  /* 0x0000600001177983 */ /* 0x002f280000300800 */
[----:B------:R-:W4:Y:S04]  /*1d5e0*/  LDL.LU R22, [R1+0x5c] ;  /* 0x00005c0001167983 */ /* 0x000f280000300800 */
[----:B------:R-:W4:Y:S04]  /*1d5f0*/  LDL.LU R21, [R1+0x58] ;  /* 0x0000580001157983 */ /* 0x000f280000300800 */
[----:B------:R-:W4:Y:S04]  /*1d600*/  LDL.LU R20, [R1+0x54] ;  /* 0x0000540001147983 */ /* 0x000f280000300800 */
[----:B--2---:R-:W2:Y:S04]  /*1d610*/  LDL.LU R19, [R1+0x50] ;  /* 0x0000500001137983 */ /* 0x004ea80000300800 */
[----:B---3--:R-:W3:Y:S04]  /*1d620*/  LDL.LU R18, [R1+0x4c] ;  /* 0x00004c0001127983 */ /* 0x008ee80000300800 */
[----:B------:R-:W2:Y:S04]  /*1d630*/  LDL.LU R17, [R1+0x48] ;  /* 0x0000480001117983 */ /* 0x000ea80000300800 */
[----:B------:R-:W2:Y:S04]  /*1d640*/  LDL.LU R16, [R1+0x44] ;  /* 0x0000440001107983 */ /* 0x000ea80000300800 */
[----:B------:R-:W3:Y:S04]  /*1d650*/  LDL.LU R15, [R1+0x40] ;  /* 0x00004000010f7983 */ /* 0x000ee80000300800 */
        /* <DEDUP_REMOVED lines=15> */
[----:B------:R-:W3:Y:S01]  /*1d750*/  LDL.LU R252, [R1] ;  /* 0x0000000001fc7983 */ /* 0x000ee20000300800 */
[----:B----4-:R-:W-:-:S05]  /*1d760*/  SEL R29, R251, R29, !P6 ;  /* 0x0000001dfb1d7207 */ /* 0x010fca0007000000 */
[----:B------:R1:W-:Y:S01]  /*1d770*/  STL [R1+0x6d4], R29 ;  /* 0x0006d41d01007387 */ /* 0x0003e20000100800 */
[----:B------:R-:W-:-:S03]  /*1d780*/  SEL R28, R251, R28, !P6 ;  /* 0x0000001cfb1c7207 */ /* 0x000fc60007000000 */
[----:B-1----:R-:W4:Y:S01]  /*1d790*/  LDL.LU R29, [R1+0x2c4c] ;  /* 0x002c4c00011d7983 */ /* 0x002f220000300800 */
[----:B------:R-:W-:-:S03]  /*1d7a0*/  SEL R27, R251, R27, !P6 ;  /* 0x0000001bfb1b7207 */ /* 0x000fc60007000000 */
[----:B------:R1:W-:Y:S01]  /*1d7b0*/  STL [R1+0x6d0], R28 ;  /* 0x0006d01c01007387 */ /* 0x0003e20000100800 */
[C---:B------:R-:W-:Y:S02]  /*1d7c0*/  SEL R26, R251.reuse, R26, !P6 ;  /* 0x0000001afb1a7207 */ /* 0x040fe40007000000 */
[C---:B------:R-:W-:Y:S01]  /*1d7d0*/  SEL R25, R251.reuse, R25, !P6 ;  /* 0x00000019fb197207 */ /* 0x040fe20007000000 */
[----:B-1----:R-:W4:Y:S01]  /*1d7e0*/  LDL.LU R28, [R1+0x2c48] ;  /* 0x002c4800011c7983 */ /* 0x002f220000300800 */
[----:B------:R-:W-:-:S03]  /*1d7f0*/  SEL R24, R251, R24, !P6 ;  /* 0x00000018fb187207 */ /* 0x000fc60007000000 */
[----:B------:R1:W-:Y:S01]  /*1d800*/  STL [R1+0x6cc], R27 ;  /* 0x0006cc1b01007387 */ /* 0x0003e20000100800 */
[C---:B------:R-:W-:Y:S02]  /*1d810*/  SEL R23, R251.reuse, R23, !P6 ;  /* 0x00000017fb177207 */ /* 0x040fe40007000000 */
[C---:B------:R-:W-:Y:S01]  /*1d820*/  SEL R22, R251.reuse, R22, !P6 ;  /* 0x00000016fb167207 */ /* 0x040fe20007000000 */
[----:B-1----:R-:W4:Y:S04]  /*1d830*/  LDL.LU R27, [R1+0x2c44] ;  /* 0x002c4400011b7983 */ /* 0x002f280000300800 */
[----:B------:R1:W-:Y:S01]  /*1d840*/  STL [R1+0x6c8], R26 ;  /* 0x0006c81a01007387 */ /* 0x0003e20000100800 */
[C---:B------:R-:W-:Y:S02]  /*1d850*/  SEL R21, R251.reuse, R21, !P6 ;  /* 0x00000015fb157207 */ /* 0x040fe40007000000 */
[C---:B------:R-:W-:Y:S01]  /*1d860*/  SEL R20, R251.reuse, R20, !P6 ;  /* 0x00000014fb147207 */ /* 0x040fe20007000000 */
[----:B-1----:R-:W4:Y:S04]  /*1d870*/  LDL.LU R26, [R1+0x2c40] ;  /* 0x002c4000011a7983 */ /* 0x002f280000300800 */
[----:B------:R1:W-:Y:S01]  /*1d880*/  STL [R1+0x6c4], R25 ;  /* 0x0006c41901007387 */ /* 0x0003e20000100800 */
[----:B--2---:R-:W-:-:S03]  /*1d890*/  SEL R19, R251, R19, !P6 ;  /* 0x00000013fb137207 */ /* 0x004fc60007000000 */
[----:B-1----:R-:W2:Y:S04]  /*1d8a0*/  LDL.LU R25, [R1+0x2c3c] ;  /* 0x002c3c0001197983 */ /* 0x002ea80000300800 */
[----:B------:R1:W-:Y:S01]  /*1d8b0*/  STL [R1+0x5f4], R24 ;  /* 0x0005f41801007387 */ /* 0x0003e20000100800 */
[----:B---3--:R-:W-:-:S03]  /*1d8c0*/  SEL R18, R251, R18, !P6 ;  /* 0x00000012fb127207 */ /* 0x008fc60007000000 */
[----:B-1----:R-:W3:Y:S04]  /*1d8d0*/  LDL.LU R24, [R1+0x2c38] ;  /* 0x002c380001187983 */ /* 0x002ee80000300800 */
[----:B------:R1:W-:Y:S01]  /*1d8e0*/  STL [R1+0x6c0], R23 ;  /* 0x0006c01701007387 */ /* 0x0003e20000100800 */
[----:B------:R-:W-:-:S03]  /*1d8f0*/  SEL R17, R251, R17, !P6 ;  /* 0x00000011fb117207 */ /* 0x000fc60007000000 */
[----:B-1----:R-:W2:Y:S04]  /*1d900*/  LDL.LU R23, [R1+0x2c34] ;  /* 0x002c340001177983 */ /* 0x002ea80000300800 */
        /* <DEDUP_REMOVED lines=54> */
[----:B------:R1:W-:Y:S04]  /*1dc70*/  STL [R1+0x67c], R4 ;  /* 0x00067c0401007387 */ /* 0x0003e80000100800 */
[----:B-1----:R-:W2:Y:S04]  /*1dc80*/  LDL.LU R4, [R1+0x2be8] ;  /* 0x002be80001047983 */ /* 0x002ea80000300800 */
[----:B------:R1:W-:Y:S04]  /*1dc90*/  STL [R1+0x678], R3 ;  /* 0x0006780301007387 */ /* 0x0003e80000100800 */
[----:B-1----:R-:W2:Y:S04]  /*1dca0*/  LDL.LU R3, [R1+0x2be4] ;  /* 0x002be40001037983 */ /* 0x002ea80000300800 */
[----:B------:R1:W-:Y:S04]  /*1dcb0*/  STL [R1+0x674], R2 ;  /* 0x0006740201007387 */ /* 0x0003e80000100800 */
[----:B-1----:R-:W3:Y:S04]  /*1dcc0*/  LDL.LU R2, [R1+0x2be0] ;  /* 0x002be00001027983 */ /* 0x002ee80000300800 */
[----:B------:R1:W-:Y:S04]  /*1dcd0*/  STL [R1+0x670], R0 ;  /* 0x0006700001007387 */ /* 0x0003e80000100800 */
[----:B-1----:R-:W3:Y:S04]  /*1dce0*/  LDL.LU R0, [R1+0x2bdc] ;  /* 0x002bdc0001007983 */ /* 0x002ee80000300800 */
[----:B------:R1:W-:Y:S04]  /*1dcf0*/  STL [R1+0x59c], R250 ;  /* 0x00059cfa01007387 */ /* 0x0003e80000100800 */
[----:B-1----:R-:W3:Y:S04]  /*1dd00*/  LDL.LU R250, [R1+0x2bd8] ;  /* 0x002bd80001fa7983 */ /* 0x002ee80000300800 */
[----:B------:R1:W-:Y:S04]  /*1dd10*/  STL [R1+0x66c], R252 ;  /* 0x00066cfc01007387 */ /* 0x0003e80000100800 */
[----:B-1----:R-:W3:Y:S01]  /*1dd20*/  LDL.LU R252, [R1+0x2bd4] ;  /* 0x002bd40001fc7983 */ /* 0x002ee20000300800 */
[----:B--2---:R-:W-:-:S02]  /*1dd30*/  SEL R3, R251, R3, !P6 ;  /* 0x00000003fb037207 */ /* 0x004fc40007000000 */
[----:B---3--:R-:W-:-:S05]  /*1dd40*/  SEL R252, R251, R252, !P6 ;  /* 0x000000fcfbfc7207 */ /* 0x008fca0007000000 */
[----:B------:R1:W-:Y:S02]  /*1dd50*/  STL [R1+0x668], R252 ;  /* 0x000668fc01007387 */ /* 0x0003e40000100800 */
[C---:B-1----:R-:W-:Y:S02]  /*1dd60*/  SEL R252, R251.reuse, R250, !P6 ;  /* 0x000000fafbfc7207 */ /* 0x042fe40007000000 */
[C---:B------:R-:W-:Y:S02]  /*1dd70*/  SEL R250, R251.reuse, R0, !P6 ;  /* 0x00000000fbfa7207 */ /* 0x040fe40007000000 */
[C---:B------:R-:W-:Y:S01]  /*1dd80*/  SEL R0, R251.reuse, R2, !P6 ;  /* 0x00000002fb007207 */ /* 0x040fe20007000000 */
[----:B------:R-:W-:Y:S01]  /*1dd90*/  STL [R1+0x664], R252 ;  /* 0x000664fc01007387 */ /* 0x000fe20000100800 */
[----:B------:R-:W-:-:S03]  /*1dda0*/  SEL R2, R251, R4, !P6 ;  /* 0x00000004fb027207 */ /* 0x000fc60007000000 */
[----:B------:R-:W-:Y:S04]  /*1ddb0*/  STL [R1+0x660], R250 ;  /* 0x000660fa01007387 */ /* 0x000fe80000100800 */
[----:B------:R1:W-:Y:S04]  /*1ddc0*/  STL [R1+0x65c], R0 ;  /* 0x00065c0001007387 */ /* 0x0003e80000100800 */
[----:B------:R2:W-:Y:S01]  /*1ddd0*/  STL [R1+0x658], R3 ;  /* 0x0006580301007387 */ /* 0x0005e20000100800 */
[----:B-1----:R-:W-:-:S03]  /*1dde0*/  SEL R0, R251, R5, !P6 ;  /* 0x00000005fb007207 */ /* 0x002fc60007000000 */
[----:B------:R1:W-:Y:S01]  /*1ddf0*/  STL [R1+0x654], R2 ;  /* 0x0006540201007387 */ /* 0x0003e20000100800 */
[----:B--2---:R-:W-:-:S03]  /*1de00*/  SEL R3, R251, R6, !P6 ;  /* 0x00000006fb037207 */ /* 0x004fc60007000000 */
        /* <DEDUP_REMOVED lines=39> */
[----:B----4-:R-:W-:-:S03]  /*1e080*/  SEL R0, R251, R26, !P6 ;  /* 0x0000001afb007207 */ /* 0x010fc60007000000 */
        /* <DEDUP_REMOVED lines=196> */
[----:B------:R2:W-:Y:S04]  /*1ecd0*/  STL [R1+0x45c], R3 ;  /* 0x00045c0301007387 */ /* 0x0005e80000100800 */
[----:B------:R-:W3:Y:S01]  /*1ece0*/  LDL.LU R4, [R1+0x3b0] ;  /* 0x0003b00001047983 */ /* 0x000ee20000300800 */
[----:B-1----:R-:W-:-:S03]  /*1ecf0*/  SEL R0, R251, R127, !P6 ;  /* 0x0000007ffb007207 */ /* 0x002fc60007000000 */
[----:B------:R1:W-:Y:S04]  /*1ed00*/  STL [R1+0x458], R2 ;  /* 0x0004580201007387 */ /* 0x0003e80000100800 */
[----:B--2---:R-:W2:Y:S01]  /*1ed10*/  LDL.LU R3, [R1+0x3cc] ;  /* 0x0003cc0001037983 */ /* 0x004ea20000300800 */
[----:B------:R-:W-:-:S03]  /*1ed20*/  SEL R6, R251, R129, !P6 ;  /* 0x00000081fb067207 */ /* 0x000fc60007000000 */
[----:B------:R4:W-:Y:S01]  /*1ed30*/  STL [R1+0x30], R0 ;  /* 0x0000300001007387 */ /* 0x0009e20000100800 */
[----:B------:R-:W-:-:S03]  /*1ed40*/  SEL R5, R251, R130, !P6 ;  /* 0x00000082fb057207 */ /* 0x000fc60007000000 */
[----:B-1----:R-:W2:Y:S01]  /*1ed50*/  LDL.LU R2, [R1+0x3c4] ;  /* 0x0003c40001027983 */ /* 0x002ea20000300800 */
[----:B----4-:R-:W-:-:S05]  /*1ed60*/  SEL R0, R251, R128, !P6 ;  /* 0x00000080fb007207 */ /* 0x010fca0007000000 */
[----:B------:R1:W-:Y:S04]  /*1ed70*/  STL [R1+0x450], R0 ;  /* 0x0004500001007387 */ /* 0x0003e80000100800 */
[----:B------:R4:W-:Y:S01]  /*1ed80*/  STL [R1+0x44c], R6 ;  /* 0x00044c0601007387 */ /* 0x0009e20000100800 */
[----:B-1----:R-:W-:-:S03]  /*1ed90*/  SEL R0, R251, R131, !P6 ;  /* 0x00000083fb007207 */ /* 0x002fc60007000000 */
[----:B------:R1:W-:Y:S01]  /*1eda0*/  STL [R1+0x448], R5 ;  /* 0x0004480501007387 */ /* 0x0003e20000100800 */
[----:B----4-:R-:W-:-:S03]  /*1edb0*/  SEL R6, R251, R132, !P6 ;  /* 0x00000084fb067207 */ /* 0x010fc60007000000 */
        /* <DEDUP_REMOVED lines=8> */
[----:B------:R-:W-:Y:S04]  /*1ee40*/  STL [R1+0x2c], R6 ;  /* 0x00002c0601007387 */ /* 0x000fe80000100800 */
[----:B------:R-:W4:Y:S01]  /*1ee50*/  LDL.LU R23, [R1+0x3c8] ;  /* 0x0003c80001177983 */ /* 0x000f220000300800 */
[----:B-1----:R-:W-:-:S03]  /*1ee60*/  SEL R0, R251, R137, !P6 ;  /* 0x00000089fb007207 */ /* 0x002fc60007000000 */
[----:B------:R1:W-:Y:S04]  /*1ee70*/  STL [R1+0x418], R5 ;  /* 0x0004180501007387 */ /* 0x0003e80000100800 */
[----:B------:R-:W4:Y:S04]  /*1ee80*/  LDL.LU R22, [R1+0x3c0] ;  /* 0x0003c00001167983 */ /* 0x000f280000300800 */
[----:B------:R1:W-:Y:S02]  /*1ee90*/  STL [R1+0x40c], R0 ;  /* 0x00040c0001007387 */ /* 0x0003e40000100800 */
[----:B-1----:R-:W-:-:S02]  /*1eea0*/  SEL R5, R251, R138, !P6 ;  /* 0x0000008afb057207 */ /* 0x002fc40007000000 */
[----:B------:R-:W4:Y:S01]  /*1eeb0*/  LDL.LU R21, [R1+0x388] ;  /* 0x0003880001157983 */ /* 0x000f220000300800 */
[----:B------:R-:W-:-:S03]  /*1eec0*/  SEL R0, R251, R139, !P6 ;  /* 0x0000008bfb007207 */ /* 0x000fc60007000000 */
[----:B------:R-:W-:Y:S04]  /*1eed0*/  STL [R1+0x408], R5 ;  /* 0x0004080501007387 */ /* 0x000fe80000100800 */
[----:B------:R-:W4:Y:S04]  /*1eee0*/  LDL.LU R20, [R1+0x3a8] ;  /* 0x0003a80001147983 */ /* 0x000f280000300800 */
[----:B------:R1:W-:Y:S04]  /*1eef0*/  STL [R1+0x404], R0 ;  /* 0x0004040001007387 */ /* 0x0003e80000100800 */
[----:B------:R-:W4:Y:S04]  /*1ef00*/  LDL.LU R19, [R1+0x39c] ;  /* 0x00039c0001137983 */ /* 0x000f280000300800 */
[----:B------:R-:W4:Y:S01]  /*1ef10*/  LDL.LU R18, [R1+0x384] ;  /* 0x0003840001127983 */ /* 0x000f220000300800 */
[----:B-1----:R-:W-:-:S03]  /*1ef20*/  SEL R0, R251, R140, !P6 ;  /* 0x0000008cfb007207 */ /* 0x002fc60007000000 */
[----:B------:R-:W4:Y:S04]  /*1ef30*/  LDL.LU R17, [R1+0x2a8] ;  /* 0x0002a80001117983 */ /* 0x000f280000300800 */
[----:B------:R1:W-:Y:S04]  /*1ef40*/  STL [R1+0x3fc], R0 ;  /* 0x0003fc0001007387 */ /* 0x0003e80000100800 */
[----:B------:R-:W4:Y:S04]  /*1ef50*/  LDL.LU R16, [R1+0x2a4] ;  /* 0x0002a40001107983 */ /* 0x000f280000300800 */
[----:B------:R-:W4:Y:S04]  /*1ef60*/  LDL.LU R15, [R1+0x378] ;  /* 0x00037800010f7983 */ /* 0x000f280000300800 */
[----:B------:R-:W4:Y:S04]  /*1ef70*/  LDL.LU R14, [R1+0x380] ;  /* 0x00038000010e7983 */ /* 0x000f280000300800 */
[----:B------:R-:W4:Y:S04]  /*1ef80*/  LDL.LU R13, [R1+0x37c] ;  /* 0x00037c00010d7983 */ /* 0x000f280000300800 */
[----:B------:R-:W4:Y:S04]  /*1ef90*/  LDL.LU R12, [R1+0x364] ;  /* 0x00036400010c7983 */ /* 0x000f280000300800 */
[----:B-1----:R-:W4:Y:S04]  /*1efa0*/  LDL.LU R0, [R1+0x374] ;  /* 0x0003740001007983 */ /* 0x002f280000300800 */
[----:B------:R-:W4:Y:S04]  /*1efb0*/  LDL.LU R250, [R1+0x370] ;  /* 0x0003700001fa7983 */ /* 0x000f280000300800 */
[----:B------:R-:W4:Y:S01]  /*1efc0*/  LDL.LU R252, [R1+0x36c] ;  /* 0x00036c0001fc7983 */ /* 0x000f220000300800 */
[----:B------:R-:W-:-:S02]  /*1efd0*/  SEL R24, R251, R141, !P6 ;  /* 0x0000008dfb187207 */ /* 0x000fc40007000000 */
[----:B---3--:R-:W-:-:S05]  /*1efe0*/  SEL R4, R251, R4, !P6 ;  /* 0x00000004fb047207 */ /* 0x008fca0007000000 */
[----:B------:R1:W-:Y:S01]  /*1eff0*/  STL [R1+0x3f0], R4 ;  /* 0x0003f00401007387 */ /* 0x0003e20000100800 */
[----:B--2---:R-:W-:-:S03]  /*1f000*/  SEL R3, R251, R3, !P6 ;  /* 0x00000003fb037207 */ /* 0x004fc60007000000 */
[----:B------:R-:W2:Y:S04]  /*1f010*/  LDL.LU R11, [R1+0x344] ;  /* 0x00034400010b7983 */ /* 0x000ea80000300800 */
[----:B------:R3:W-:Y:S01]  /*1f020*/  STL [R1+0x3ec], R3 ;  /* 0x0003ec0301007387 */ /* 0x0007e20000100800 */
[----:B------:R-:W-:-:S03]  /*1f030*/  SEL R2, R251, R2, !P6 ;  /* 0x00000002fb027207 */ /* 0x000fc60007000000 */
[----:B------:R-:W2:Y:S04]  /*1f040*/  LDL.LU R10, [R1+0x360] ;  /* 0x00036000010a7983 */ /* 0x000ea80000300800 */
[----:B------:R1:W-:Y:S04]  /*1f050*/  STL [R1+0x28], R2 ;  /* 0x0000280201007387 */ /* 0x0003e80000100800 */
[----:B------:R-:W2:Y:S04]  /*1f060*/  LDL.LU R9, [R1+0x354] ;  /* 0x0003540001097983 */ /* 0x000ea80000300800 */
[----:B------:R-:W2:Y:S04]  /*1f070*/  LDL.LU R8, [R1+0x35c] ;  /* 0x00035c0001087983 */ /* 0x000ea80000300800 */
[----:B------:R-:W2:Y:S04]  /*1f080*/  LDL.LU R7, [R1+0x4b0] ;  /* 0x0004b00001077983 */ /* 0x000ea80000300800 */
[----:B------:R-:W2:Y:S04]  /*1f090*/  LDL.LU R6, [R1+0x4b4] ;  /* 0x0004b40001067983 */ /* 0x000ea80000300800 */
[----:B------:R-:W2:Y:S04]  /*1f0a0*/  LDL.LU R5, [R1+0x358] ;  /* 0x0003580001057983 */ /* 0x000ea80000300800 */
[----:B-1----:R-:W2:Y:S04]  /*1f0b0*/  LDL.LU R4, [R1+0x348] ;  /* 0x0003480001047983 */ /* 0x002ea80000300800 */
[----:B---3--:R-:W3:Y:S04]  /*1f0c0*/  LDL.LU R3, [R1+0x350] ;  /* 0x0003500001037983 */ /* 0x008ee80000300800 */
[----:B------:R-:W3:Y:S01]  /*1f0d0*/  LDL.LU R2, [R1+0x4a4] ;  /* 0x0004a40001027983 */ /* 0x000ee20000300800 */
[----:B----4-:R-:W-:-:S02]  /*1f0e0*/  SEL R23, R251, R23, !P6 ;  /* 0x00000017fb177207 */ /* 0x010fc40007000000 */
[----:B------:R-:W-:-:S03]  /*1f0f0*/  SEL R22, R251, R22, !P6 ;  /* 0x00000016fb167207 */ /* 0x000fc60007000000 */
[----:B------:R1:W-:Y:S04]  /*1f100*/  STL [R1+0x3e8], R23 ;  /* 0x0003e81701007387 */ /* 0x0003e80000100800 */
[----:B------:R4:W-:Y:S01]  /*1f110*/  STL [R1+0x3e4], R22 ;  /* 0x0003e41601007387 */ /* 0x0009e20000100800 */
[----:B-1----:R-:W-:-:S03]  /*1f120*/  SEL R23, R251, R142, !P6 ;  /* 0x0000008efb177207 */ /* 0x002fc60007000000 */
[----:B------:R-:W-:Y:S01]  /*1f130*/  STL [R1+0x3d0], R24 ;  /* 0x0003d01801007387 */ /* 0x000fe20000100800 */
[----:B----4-:R-:W-:-:S03]  /*1f140*/  SEL R22, R251, R21, !P6 ;  /* 0x00000015fb167207 */ /* 0x010fc60007000000 */
[----:B------:R-:W-:Y:S01]  /*1f150*/  STL [R1+0x3cc], R23 ;  /* 0x0003cc1701007387 */ /* 0x000fe20000100800 */
[----:B------:R-:W-:-:S03]  /*1f160*/  SEL R21, R251, R20, !P6 ;  /* 0x00000014fb157207 */ /* 0x000fc60007000000 */
[----:B------:R-:W-:Y:S01]  /*1f170*/  STL [R1+0x3c8], R22 ;  /* 0x0003c81601007387 */ /* 0x000fe20000100800 */
[C---:B------:R-:W-:Y:S02]  /*1f180*/  SEL R20, R251.reuse, R19, !P6 ;  /* 0x00000013fb147207 */ /* 0x040fe40007000000 */
[C---:B------:R-:W-:Y:S02]  /*1f190*/  SEL R19, R251.reuse, R143, !P6 ;  /* 0x0000008ffb137207 */ /* 0x040fe40007000000 */
[C---:B------:R-:W-:Y:S01]  /*1f1a0*/  SEL R18, R251.reuse, R18, !P6 ;  /* 0x00000012fb127207 */ /* 0x040fe20007000000 */
[----:B------:R-:W-:Y:S01]  /*1f1b0*/  STL [R1+0x3c4], R21 ;  /* 0x0003c41501007387 */ /* 0x000fe20000100800 */
[----:B------:R-:W-:-:S03]  /*1f1c0*/  SEL R17, R251, R17, !P6 ;  /* 0x00000011fb117207 */ /* 0x000fc60007000000 */
[----:B------:R-:W-:Y:S04]  /*1f1d0*/  STL [R1+0x3c0], R20 ;  /* 0x0003c01401007387 */ /* 0x000fe80000100800 */
[----:B------:R-:W-:Y:S01]  /*1f1e0*/  STL [R1+0x24], R19 ;  /* 0x0000241301007387 */ /* 0x000fe20000100800 */
[----:B------:R-:W-:-:S03]  /*1f1f0*/  SEL R16, R251, R16, !P6 ;  /* 0x00000010fb107207 */ /* 0x000fc60007000000 */
        /* <DEDUP_REMOVED lines=10> */
[----:B------:R1:W-:Y:S04]  /*1f2a0*/  STL [R1+0x380], R13 ;  /* 0x0003800d01007387 */ /* 0x0003e80000100800 */
[----:B------:R4:W-:Y:S01]  /*1f2b0*/  STL [R1+0x37c], R12 ;  /* 0x00037c0c01007387 */ /* 0x0009e20000100800 */
[----:B-1----:R-:W-:-:S03]  /*1f2c0*/  SEL R13, R251, R250, !P6 ;  /* 0x000000fafb0d7207 */ /* 0x002fc60007000000 */
[----:B------:R1:W-:Y:S01]  /*1f2d0*/  STL [R1+0x20], R0 ;  /* 0x0000200001007387 */ /* 0x0003e20000100800 */
[----:B----4-:R-:W-:-:S03]  /*1f2e0*/  SEL R12, R251, R252, !P6 ;  /* 0x000000fcfb0c7207 */ /* 0x010fc60007000000 */
[----:B-1----:R-:W4:Y:S04]  /*1f2f0*/  LDL.LU R0, [R1+0x338] ;  /* 0x0003380001007983 */ /* 0x002f280000300800 */
[----:B------:R1:W-:Y:S04]  /*1f300*/  STL [R1+0x378], R13 ;  /* 0x0003780d01007387 */ /* 0x0003e80000100800 */
[----:B------:R-:W4:Y:S04]  /*1f310*/  LDL.LU R250, [R1+0x340] ;  /* 0x0003400001fa7983 */ /* 0x000f280000300800 */
[----:B------:R1:W-:Y:S04]  /*1f320*/  STL [R1+0x374], R12 ;  /* 0x0003740c01007387 */ /* 0x0003e80000100800 */
[----:B------:R-:W4:Y:S01]  /*1f330*/  LDL.LU R252, [R1+0x49c] ;  /* 0x00049c0001fc7983 */ /* 0x000f220000300800 */
[----:B--2---:R-:W-:-:S02]  /*1f340*/  SEL R11, R251, R11, !P6 ;  /* 0x0000000bfb0b7207 */ /* 0x004fc40007000000 */
        /* <DEDUP_REMOVED lines=14> */
[----:B---3--:R-:W-:-:S03]  /*1f430*/  SEL R3, R251, R3, !P6 ;  /* 0x00000003fb037207 */ /* 0x008fc60007000000 */
[----:B------:R2:W-:Y:S01]  /*1f440*/  STL [R1+0x354], R4 ;  /* 0x0003540401007387 */ /* 0x0005e20000100800 */
[----:B------:R-:W-:-:S03]  /*1f450*/  SEL R2, R251, R2, !P6 ;  /* 0x00000002fb027207 */ /* 0x000fc60007000000 */
[----:B------:R-:W3:Y:S04]  /*1f460*/  LDL.LU R26, [R1+0x494] ;  /* 0x00049400011a7983 */ /* 0x000ee80000300800 */
[----:B------:R1:W-:Y:S04]  /*1f470*/  STL [R1+0x350], R3 ;  /* 0x0003500301007387 */ /* 0x0003e80000100800 */
[----:B------:R-:W3:Y:S04]  /*1f480*/  LDL.LU R25, [R1+0x334] ;  /* 0x0003340001197983 */ /* 0x000ee80000300800 */
[----:B------:R1:W-:Y:S04]  /*1f490*/  STL [R1+0x348], R2 ;  /* 0x0003480201007387 */ /* 0x0003e80000100800 */
        /* <DEDUP_REMOVED lines=11> */
[----:B-1----:R-:W3:Y:S04]  /*1f550*/  LDL.LU R13, [R1+0x300] ;  /* 0x00030000010d7983 */ /* 0x002ee80000300800 */
[----:B------:R-:W3:Y:S04]  /*1f560*/  LDL.LU R12, [R1+0x2fc] ;  /* 0x0002fc00010c7983 */ /* 0x000ee80000300800 */
[----:B--2---:R-:W2:Y:S04]  /*1f570*/  LDL.LU R4, [R1+0x2f8] ;  /* 0x0002f80001047983 */ /* 0x004ea80000300800 */
[----:B------:R-:W2:Y:S04]  /*1f580*/  LDL.LU R3, [R1+0x2f4] ;  /* 0x0002f40001037983 */ /* 0x000ea80000300800 */
[----:B------:R-:W2:Y:S01]  /*1f590*/  LDL.LU R2, [R1+0x2f0] ;  /* 0x0002f00001027983 */ /* 0x000ea20000300800 */
[----:B----4-:R-:W-:-:S05]  /*1f5a0*/  SEL R6, R251, R0, !P6 ;  /* 0x00000000fb067207 */ /* 0x010fca0007000000 */
[----:B------:R1:W-:Y:S01]  /*1f5b0*/  STL [R1+0x344], R6 ;  /* 0x0003440601007387 */ /* 0x0003e20000100800 */
[----:B------:R-:W-:-:S03]  /*1f5c0*/  SEL R5, R251, R250, !P6 ;  /* 0x000000fafb057207 */ /* 0x000fc60007000000 */
[----:B------:R-:W4:Y:S04]  /*1f5d0*/  LDL.LU R11, [R1+0x2ec] ;  /* 0x0002ec00010b7983 */ /* 0x000f280000300800 */
[----:B------:R1:W-:Y:S01]  /*1f5e0*/  STL [R1+0x340], R5 ;  /* 0x0003400501007387 */ /* 0x0003e20000100800 */
[----:B------:R-:W-:-:S03]  /*1f5f0*/  SEL R0, R251, R252, !P6 ;  /* 0x000000fcfb007207 */ /* 0x000fc60007000000 */
[----:B------:R-:W4:Y:S04]  /*1f600*/  LDL.LU R10, [R1+0x2e8] ;  /* 0x0002e800010a7983 */ /* 0x000f280000300800 */
[----:B------:R1:W-:Y:S04]  /*1f610*/  STL [R1+0x338], R0 ;  /* 0x0003380001007387 */ /* 0x0003e80000100800 */
[----:B------:R-:W4:Y:S04]  /*1f620*/  LDL.LU R9, [R1+0x2e4] ;  /* 0x0002e40001097983 */ /* 0x000f280000300800 */
[----:B------:R-:W4:Y:S04]  /*1f630*/  LDL.LU R8, [R1+0x2e0] ;  /* 0x0002e00001087983 */ /* 0x000f280000300800 */
[----:B------:R-:W4:Y:S04]  /*1f640*/  LDL.LU R7, [R1+0x2d4] ;  /* 0x0002d40001077983 */ /* 0x000f280000300800 */
[----:B-1----:R-:W4:Y:S04]  /*1f650*/  LDL.LU R6, [R1+0x2d0] ;  /* 0x0002d00001067983 */ /* 0x002f280000300800 */
[----:B------:R-:W4:Y:S04]  /*1f660*/  LDL.LU R5, [R1+0x454] ;  /* 0x0004540001057983 */ /* 0x000f280000300800 */
[----:B------:R-:W4:Y:S04]  /*1f670*/  LDL.LU R0, [R1+0x2cc] ;  /* 0x0002cc0001007983 */ /* 0x000f280000300800 */
[----:B------:R-:W4:Y:S04]  /*1f680*/  LDL.LU R250, [R1+0x2c8] ;  /* 0x0002c80001fa7983 */ /* 0x000f280000300800 */
[----:B------:R-:W4:Y:S01]  /*1f690*/  LDL.LU R252, [R1+0x2c4] ;  /* 0x0002c40001fc7983 */ /* 0x000f220000300800 */
[----:B---3--:R-:W-:-:S02]  /*1f6a0*/  SEL R26, R251, R26, !P6 ;  /* 0x0000001afb1a7207 */ /* 0x008fc40007000000 */
        /* <DEDUP_REMOVED lines=26> */
[----:B--2---:R-:W-:-:S03]  /*1f850*/  SEL R4, R251, R4, !P6 ;  /* 0x00000004fb047207 */ /* 0x004fc60007000000 */
[----:B------:R-:W-:Y:S01]  /*1f860*/  STL [R1+0x2fc], R12 ;  /* 0x0002fc0c01007387 */ /* 0x000fe20000100800 */
[----:B------:R-:W-:-:S03]  /*1f870*/  SEL R3, R251, R3, !P6 ;  /* 0x00000003fb037207 */ /* 0x000fc60007000000 */
[----:B------:R1:W-:Y:S01]  /*1f880*/  STL [R1+0x2f8], R4 ;  /* 0x0002f80401007387 */ /* 0x0003e20000100800 */
[----:B------:R-:W-:-:S03]  /*1f890*/  SEL R2, R251, R2, !P6 ;  /* 0x00000002fb027207 */ /* 0x000fc60007000000 */
[----:B-1----:R-:W2:Y:S04]  /*1f8a0*/  LDL.LU R4, [R1+0x2c0] ;  /* 0x0002c00001047983 */ /* 0x002ea80000300800 */
[----:B------:R1:W-:Y:S04]  /*1f8b0*/  STL [R1+0x2f4], R3 ;  /* 0x0002f40301007387 */ /* 0x0003e80000100800 */
[----:B-1----:R-:W3:Y:S04]  /*1f8c0*/  LDL.LU R3, [R1+0x2bc] ;  /* 0x0002bc0001037983 */ /* 0x002ee80000300800 */
[----:B------:R1:W-:Y:S04]  /*1f8d0*/  STL [R1+0x2f0], R2 ;  /* 0x0002f00201007387 */ /* 0x0003e80000100800 */
[----:B-1----:R-:W3:Y:S01]  /*1f8e0*/  LDL.LU R2, [R1+0x2b8] ;  /* 0x0002b80001027983 */ /* 0x002ee20000300800 */
[----:B----4-:R-:W-:-:S02]  /*1f8f0*/  SEL R12, R251, R11, !P6 ;  /* 0x0000000bfb0c7207 */ /* 0x010fc40007000000 */
[----:B------:R-:W-:-:S03]  /*1f900*/  SEL R11, R251, R10, !P6 ;  /* 0x0000000afb0b7207 */ /* 0x000fc60007000000 */
[----:B------:R1:W-:Y:S01]  /*1f910*/  STL [R1+0x2ec], R12 ;  /* 0x0002ec0c01007387 */ /* 0x0003e20000100800 */
        /* <DEDUP_REMOVED lines=8> */
[C---:B------:R-:W-:Y:S02]  /*1f9a0*/  SEL R141, R251.reuse, R5, !P6 ;  /* 0x00000005fb8d7207 */ /* 0x040fe40007000000 */
[C---:B------:R-:W-:Y:S01]  /*1f9b0*/  SEL R6, R251.reuse, R0, !P6 ;  /* 0x00000000fb067207 */ /* 0x040fe20007000000 */
[----:B------:R-:W-:Y:S01]  /*1f9c0*/  STL [R1+0x2d0], R7 ;  /* 0x0002d00701007387 */ /* 0x000fe20000100800 */
[----:B------:R-:W-:-:S03]  /*1f9d0*/  SEL R5, R251, R250, !P6 ;  /* 0x000000fafb057207 */ /* 0x000fc60007000000 */
[----:B------:R-:W-:Y:S01]  /*1f9e0*/  STL [R1+0x2cc], R6 ;  /* 0x0002cc0601007387 */ /* 0x000fe20000100800 */
[----:B------:R-:W-:-:S03]  /*1f9f0*/  SEL R0, R251, R252, !P6 ;  /* 0x000000fcfb007207 */ /* 0x000fc60007000000 */
[----:B------:R-:W4:Y:S04]  /*1fa00*/  LDL.LU R26, [R1+0x2b4] ;  /* 0x0002b400011a7983 */ /* 0x000f280000300800 */
[----:B------:R-:W-:Y:S04]  /*1fa10*/  STL [R1+0x2c8], R5 ;  /* 0x0002c80501007387 */ /* 0x000fe80000100800 */
[----:B------:R-:W4:Y:S04]  /*1fa20*/  LDL.LU R25, [R1+0x440] ;  /* 0x0004400001197983 */ /* 0x000f280000300800 */
[----:B------:R1:W-:Y:S04]  /*1fa30*/  STL [R1+0x2c4], R0 ;  /* 0x0002c40001007387 */ /* 0x0003e80000100800 */
[----:B------:R-:W4:Y:S04]  /*1fa40*/  LDL.LU R24, [R1+0x434] ;  /* 0x0004340001187983 */ /* 0x000f280000300800 */
[----:B------:R-:W4:Y:S01]  /*1fa50*/  LDL.LU R23, [R1+0x430] ;  /* 0x0004300001177983 */ /* 0x000f220000300800 */
[----:B------:R-:W-:-:S03]  /*1fa60*/  SEL R140, R251, R18, !P6 ;  /* 0x00000012fb8c7207 */ /* 0x000fc60007000000 */
[----:B------:R-:W4:Y:S04]  /*1fa70*/  LDL.LU R22, [R1+0x42c] ;  /* 0x00042c0001167983 */ /* 0x000f280000300800 */
        /* <DEDUP_REMOVED lines=9> */
[----:B-1----:R-:W4:Y:S04]  /*1fb10*/  LDL.LU R12, [R1+0x3dc] ;  /* 0x0003dc00010c7983 */ /* 0x002f280000300800 */
[----:B------:R-:W4:Y:S04]  /*1fb20*/  LDL.LU R0, [R1+0x3d8] ;  /* 0x0003d80001007983 */ /* 0x000f280000300800 */
[----:B------:R-:W4:Y:S04]  /*1fb30*/  LDL.LU R250, [R1+0x3d4] ;  /* 0x0003d40001fa7983 */ /* 0x000f280000300800 */
[----:B------:R-:W4:Y:S01]  /*1fb40*/  LDL.LU R252, [R1+0x3bc] ;  /* 0x0003bc0001fc7983 */ /* 0x000f220000300800 */
[----:B--2---:R-:W-:-:S05]  /*1fb50*/  SEL R4, R251, R4, !P6 ;  /* 0x00000004fb047207 */ /* 0x004fca0007000000 */
[----:B------:R1:W-:Y:S04]  /*1fb60*/  STL [R1+0x2c0], R4 ;  /* 0x0002c00401007387 */ /* 0x0003e80000100800 */
[----:B------:R-:W2:Y:S01]  /*1fb70*/  LDL.LU R11, [R1+0x3b8] ;  /* 0x0003b800010b7983 */ /* 0x000ea20000300800 */
[----:B---3--:R-:W-:-:S05]  /*1fb80*/  SEL R3, R251, R3, !P6 ;  /* 0x00000003fb037207 */ /* 0x008fca0007000000 */
[----:B------:R3:W-:Y:S04]  /*1fb90*/  STL [R1+0x2bc], R3 ;  /* 0x0002bc0301007387 */ /* 0x0007e80000100800 */
[----:B------:R-:W2:Y:S01]  /*1fba0*/  LDL.LU R10, [R1+0x3b4] ;  /* 0x0003b400010a7983 */ /* 0x000ea20000300800 */
[----:B------:R-:W-:-:S05]  /*1fbb0*/  SEL R2, R251, R2, !P6 ;  /* 0x00000002fb027207 */ /* 0x000fca0007000000 */
        /* <DEDUP_REMOVED lines=9> */
[----:B----4-:R-:W-:-:S05]  /*1fc50*/  SEL R26, R251, R26, !P6 ;  /* 0x0000001afb1a7207 */ /* 0x010fca0007000000 */
[----:B------:R-:W-:Y:S01]  /*1fc60*/  STL [R1+0x2b4], R26 ;  /* 0x0002b41a01007387 */ /* 0x000fe20000100800 */
[C---:B------:R-:W-:Y:S02]  /*1fc70*/  SEL R24, R251.reuse, R24, !P6 ;  /* 0x00000018fb187207 */ /* 0x040fe40007000000 */
        /* <DEDUP_REMOVED lines=23> */
[----:B------:R1:W-:Y:S01]  /*1fdf0*/  STL [R1+0xb0], R13 ;  /* 0x0000b00d01007387 */ /* 0x0003e20000100800 */
[----:B------:R-:W-:-:S03]  /*1fe00*/  SEL R0, R251, R0, !P6 ;  /* 0x00000000fb007207 */ /* 0x000fc60007000000 */
[----:B------:R4:W-:Y:S01]  /*1fe10*/  STL [R1+0xac], R12 ;  /* 0x0000ac0c01007387 */ /* 0x0009e20000100800 */
[----:B-1----:R-:W-:-:S03]  /*1fe20*/  SEL R13, R251, R250, !P6 ;  /* 0x000000fafb0d7207 */ /* 0x002fc60007000000 */
[----:B------:R1:W-:Y:S01]  /*1fe30*/  STL [R1+0xa8], R0 ;  /* 0x0000a80001007387 */ /* 0x0003e20000100800 */
[----:B----4-:R-:W-:-:S03]  /*1fe40*/  SEL R12, R251, R252, !P6 ;  /* 0x000000fcfb0c7207 */ /* 0x010fc60007000000 */
[----:B-1----:R-:W4:Y:S04]  /*1fe50*/  LDL.LU R0, [R1+0x328] ;  /* 0x0003280001007983 */ /* 0x002f280000300800 */
[----:B------:R-:W-:Y:S04]  /*1fe60*/  STL [R1+0xa4], R13 ;  /* 0x0000a40d01007387 */ /* 0x000fe80000100800 */
[----:B------:R-:W4:Y:S04]  /*1fe70*/  LDL.LU R250, [R1+0x33c] ;  /* 0x00033c0001fa7983 */ /* 0x000f280000300800 */
[----:B------:R2:W-:Y:S04]  /*1fe80*/  STL [R1+0xa0], R12 ;  /* 0x0000a00c01007387 */ /* 0x0005e80000100800 */
[----:B------:R-:W4:Y:S01]  /*1fe90*/  LDL.LU R252, [R1+0x34c] ;  /* 0x00034c0001fc7983 */ /* 0x000f220000300800 */
[----:B--2---:R-:W-:-:S05]  /*1fea0*/  SEL R12, R251, R11, !P6 ;  /* 0x0000000bfb0c7207 */ /* 0x004fca0007000000 */
[----:B------:R-:W-:Y:S01]  /*1feb0*/  STL [R1+0x9c], R12 ;  /* 0x00009c0c01007387 */ /* 0x000fe20000100800 */
[----:B------:R-:W-:-:S05]  /*1fec0*/  SEL R11, R251, R10, !P6 ;  /* 0x0000000afb0b7207 */ /* 0x000fca0007000000 */
        /* <DEDUP_REMOVED lines=11> */
[----:B------:R-:W-:Y:S01]  /*1ff80*/  STL [R1+0x84], R6 ;  /* 0x0000840601007387 */ /* 0x000fe20000100800 */
[----:B---3--:R-:W-:-:S03]  /*1ff90*/  SEL R4, R251, R3, !P6 ;  /* 0x00000003fb047207 */ /* 0x008fc60007000000 */
[----:B------:R-:W-:Y:S01]  /*1ffa0*/  STL [R1+0x80], R5 ;  /* 0x0000800501007387 */ /* 0x000fe20000100800 */
[C---:B------:R-:W-:Y:S02]  /*1ffb0*/  SEL R3, R251.reuse, R2, !P6 ;  /* 0x00000002fb037207 */ /* 0x040fe40007000000 */
[C---:B------:R-:W-:Y:S01]  /*1ffc0*/  SEL R2, R251.reuse, R144, !P6 ;  /* 0x00000090fb027207 */ /* 0x040fe20007000000 */
[----:B------:R2:W-:Y:S04]  /*1ffd0*/  STL [R1+0x7c], R4 ;  /* 0x00007c0401007387 */ /* 0x0005e80000100800 */
[----:B-1----:R-:W3:Y:S04]  /*1ffe0*/  LDL.LU R7, [R1+0x308] ;  /* 0x0003080001077983 */ /* 0x002ee80000300800 */
[----:B------:R1:W-:Y:S01]  /*1fff0*/  STL [R1+0x78], R3 ;  /* 0x0000780301007387 */ /* 0x0003e20000100800 */
[----:B--2---:R-:W-:-:S03]  /*20000*/  SEL R4, R251, R145, !P6 ;  /* 0x00000091fb047207 */ /* 0x004fc60007000000 */
[----:B------:R2:W-:Y:S04]  /*20010*/  STL [R1+0x74], R2 ;  /* 0x0000740201007387 */ /* 0x0005e80000100800 */
[----:B------:R-:W-:Y:S01]  /*20020*/  STL [R1+0x70], R4 ;  /* 0x0000700401007387 */ /* 0x000fe20000100800 */
[----:B-1----:R-:W-:-:S03]  /*20030*/  SEL R3, R251, R147, !P6 ;  /* 0x00000093fb037207 */ /* 0x002fc60007000000 */
[----:B------:R-:W3:Y:S01]  /*20040*/  LDL.LU R6, [R1+0x294] ;  /* 0x0002940001067983 */ /* 0x000ee20000300800 */
[----:B--2---:R-:W-:-:S05]  /*20050*/  SEL R2, R251, R146, !P6 ;  /* 0x00000092fb027207 */ /* 0x004fca0007000000 */
[----:B------:R1:W-:Y:S04]  /*20060*/  STL [R1+0x6c], R2 ;  /* 0x00006c0201007387 */ /* 0x0003e80000100800 */
[----:B------:R2:W-:Y:S04]  /*20070*/  STL [R1+0x68], R3 ;  /* 0x0000680301007387 */ /* 0x0005e80000100800 */
[----:B------:R-:W3:Y:S01]  /*20080*/  LDL.LU R5, [R1+0x2d8] ;  /* 0x0002d80001057983 */ /* 0x000ee20000300800 */
[C---:B-1----:R-:W-:Y:S02]  /*20090*/  SEL R2, R251.reuse, R148, !P6 ;  /* 0x00000094fb027207 */ /* 0x042fe40007000000 */
[----:B--2---:R-:W-:-:S03]  /*200a0*/  SEL R3, R251, R149, !P6 ;  /* 0x00000095fb037207 */ /* 0x004fc60007000000 */
[----:B------:R1:W-:Y:S01]  /*200b0*/  STL [R1+0x64], R2 ;  /* 0x0000640201007387 */ /* 0x0003e20000100800 */
[----:B------:R-:W-:-:S03]  /*200c0*/  SEL R8, R251, R151, !P6 ;  /* 0x00000097fb087207 */ /* 0x000fc60007000000 */
[----:B------:R-:W2:Y:S01]  /*200d0*/  LDL.LU R4, [R1+0x2dc] ;  /* 0x0002dc0001047983 */ /* 0x000ea20000300800 */
[----:B-1----:R-:W-:-:S03]  /*200e0*/  SEL R2, R251, R150, !P6 ;  /* 0x00000096fb027207 */ /* 0x002fc60007000000 */
[----:B------:R1:W-:Y:S01]  /*200f0*/  STL [R1+0x54], R3 ;  /* 0x0000540301007387 */ /* 0x0003e20000100800 */
[----:B------:R-:W-:-:S03]  /*20100*/  SEL R9, R251, R152, !P6 ;  /* 0x00000098fb097207 */ /* 0x000fc60007000000 */
[----:B-1----:R-:W2:Y:S04]  /*20110*/  LDL.LU R3, [R1+0x2ac] ;  /* 0x0002ac0001037983 */ /* 0x002ea80000300800 */
[----:B------:R1:W-:Y:S01]  /*20120*/  STL [R1+0x4c], R2 ;  /* 0x00004c0201007387 */ /* 0x0003e20000100800 */
[----:B------:R-:W-:-:S03]  /*20130*/  SEL R10, R251, R154, !P6 ;  /* 0x0000009afb0a7207 */ /* 0x000fc60007000000 */
[----:B-1----:R-:W2:Y:S04]  /*20140*/  LDL.LU R2, [R1+0x2b0] ;  /* 0x0002b00001027983 */ /* 0x002ea80000300800 */
[----:B------:R1:W-:Y:S04]  /*20150*/  STL [R1+0x38], R8 ;  /* 0x0000380801007387 */ /* 0x0003e80000100800 */
[----:B------:R1:W-:Y:S02]  /*20160*/  STL [R1+0x34], R9 ;  /* 0x0000340901007387 */ /* 0x0003e40000100800 */
[----:B-1----:R-:W-:-:S02]  /*20170*/  SEL R8, R251, R153, !P6 ;  /* 0x00000099fb087207 */ /* 0x002fc40007000000 */
[----:B------:R-:W-:-:S03]  /*20180*/  SEL R9, R251, R155, !P6 ;  /* 0x0000009bfb097207 */ /* 0x000fc60007000000 */
[----:B------:R4:W-:Y:S04]  /*20190*/  STL [R1+0x1c], R8 ;  /* 0x00001c0801007387 */ /* 0x0009e80000100800 */
[----:B------:R-:W-:Y:S01]  /*201a0*/  STL [R1+0x18], R10 ;  /* 0x0000180a01007387 */ /* 0x000fe20000100800 */
[C---:B----4-:R-:W-:Y:S02]  /*201b0*/  SEL R8, R251.reuse, R0, !P6 ;  /* 0x00000000fb087207 */ /* 0x050fe40007000000 */
[C---:B------:R-:W-:Y:S01]  /*201c0*/  SEL R0, R251.reuse, R250, !P6 ;  /* 0x000000fafb007207 */ /* 0x040fe20007000000 */
[----:B------:R1:W-:Y:S04]  /*201d0*/  STL [R1+0x10], R9 ;  /* 0x0000100901007387 */ /* 0x0003e80000100800 */
[----:B------:R4:W-:Y:S01]  /*201e0*/  STL [R1+0x8], R8 ;  /* 0x0000080801007387 */ /* 0x0009e20000100800 */
[----:B-1----:R-:W-:-:S03]  /*201f0*/  SEL R9, R251, R252, !P6 ;  /* 0x000000fcfb097207 */ /* 0x002fc60007000000 */
[----:B----4-:R-:W4:Y:S04]  /*20200*/  LDL.LU R8, [R1+0x2a0] ;  /* 0x0002a00001087983 */ /* 0x010f280000300800 */
[----:B------:R1:W-:Y:S04]  /*20210*/  STL [R1+0x4], R0 ;  /* 0x0000040001007387 */ /* 0x0003e80000100800 */
[----:B-1----:R-:W4:Y:S04]  /*20220*/  LDL.LU R0, [R1+0x29c] ;  /* 0x00029c0001007983 */ /* 0x002f280000300800 */
[----:B------:R1:W-:Y:S04]  /*20230*/  STL [R1], R9 ;  /* 0x0000000901007387 */ /* 0x0003e80000100800 */
[----:B------:R-:W4:Y:S01]  /*20240*/  LDL.LU R250, [R1+0x298] ;  /* 0x0002980001fa7983 */ /* 0x000f220000300800 */
[----:B------:R-:W-:-:S02]  /*20250*/  SEL R252, R251, R156, !P6 ;  /* 0x0000009cfbfc7207 */ /* 0x000fc40007000000 */
[C---:B------:R-:W-:Y:S01]  /*20260*/  SEL R157, R251.reuse, R157, !P6 ;  /* 0x0000009dfb9d7207 */ /* 0x040fe20007000000 */
[----:B------:R-:W4:Y:S01]  /*20270*/  LDL.LU R11, [R1+0x290] ;  /* 0x00029000010b7983 */ /* 0x000f220000300800 */
[C---:B------:R-:W-:Y:S02]  /*20280*/  SEL R158, R251.reuse, R158, !P6 ;  /* 0x0000009efb9e7207 */ /* 0x040fe40007000000 */
[C---:B------:R-:W-:Y:S01]  /*20290*/  SEL R159, R251.reuse, R159, !P6 ;  /* 0x0000009ffb9f7207 */ /* 0x040fe20007000000 */
[----:B------:R-:W4:Y:S04]  /*202a0*/  LDL.LU R10, [R1+0x28c] ;  /* 0x00028c00010a7983 */ /* 0x000f280000300800 */
[----:B------:R1:W-:Y:S04]  /*202b0*/  STL [R1+0x2ba4], R252 ;  /* 0x002ba4fc01007387 */ /* 0x0003e80000100800 */
[----:B------:R-:W-:Y:S04]  /*202c0*/  STL [R1+0x2ba8], R157 ;  /* 0x002ba89d01007387 */ /* 0x000fe80000100800 */
[----:B------:R1:W-:Y:S01]  /*202d0*/  STL [R1+0x2bac], R158 ;  /* 0x002bac9e01007387 */ /* 0x0003e20000100800 */
[----:B---3--:R-:W-:-:S05]  /*202e0*/  SEL R156, R251, R7, !P6 ;  /* 0x00000007fb9c7207 */ /* 0x008fca0007000000 */
[----:B------:R-:W-:Y:S04]  /*202f0*/  STL [R1+0x2bb0], R156 ;  /* 0x002bb09c01007387 */ /* 0x000fe80000100800 */
[----:B------:R-:W-:Y:S01]  /*20300*/  STL [R1+0x2bb4], R159 ;  /* 0x002bb49f01007387 */ /* 0x000fe20000100800 */
[----:B------:R-:W-:-:S05]  /*20310*/  SEL R153, R251, R6, !P6 ;  /* 0x00000006fb997207 */ /* 0x000fca0007000000 */
[----:B------:R-:W-:Y:S01]  /*20320*/  STL [R1+0x2bb8], R153 ;  /* 0x002bb89901007387 */ /* 0x000fe20000100800 */
[----:B------:R-:W-:-:S05]  /*20330*/  SEL R152, R251, R5, !P6 ;  /* 0x00000005fb987207 */ /* 0x000fca0007000000 */
[----:B------:R-:W-:Y:S01]  /*20340*/  STL [R1+0x2bbc], R152 ;  /* 0x002bbc9801007387 */ /* 0x000fe20000100800 */
[----:B--2---:R-:W-:-:S05]  /*20350*/  SEL R151, R251, R4, !P6 ;  /* 0x00000004fb977207 */ /* 0x004fca0007000000 */
[----:B------:R-:W-:Y:S01]  /*20360*/  STL [R1+0x2bc0], R151 ;  /* 0x002bc09701007387 */ /* 0x000fe20000100800 */
[----:B------:R-:W-:-:S05]  /*20370*/  SEL R150, R251, R3, !P6 ;  /* 0x00000003fb967207 */ /* 0x000fca0007000000 */
[----:B------:R-:W-:Y:S01]  /*20380*/  STL [R1+0x2bc4], R150 ;  /* 0x002bc49601007387 */ /* 0x000fe20000100800 */
[----:B------:R-:W-:-:S03]  /*20390*/  SEL R149, R251, R2, !P6 ;  /* 0x00000002fb957207 */ /* 0x000fc60007000000 */
[----:B------:R-:W2:Y:S04]  /*203a0*/  LDL.LU R2, [R1+0x288] ;  /* 0x0002880001027983 */ /* 0x000ea80000300800 */
[----:B------:R-:W3:Y:S04]  /*203b0*/  LDL.LU R3, [R1+0x284] ;  /* 0x0002840001037983 */ /* 0x000ee80000300800 */
[----:B------:R-:W2:Y:S04]  /*203c0*/  LDL.LU R4, [R1+0x280] ;  /* 0x0002800001047983 */ /* 0x000ea80000300800 */
[----:B------:R-:W2:Y:S04]  /*203d0*/  LDL.LU R5, [R1+0x274] ;  /* 0x0002740001057983 */ /* 0x000ea80000300800 */
[----:B------:R-:W2:Y:S04]  /*203e0*/  LDL.LU R6, [R1+0x27c] ;  /* 0x00027c0001067983 */ /* 0x000ea80000300800 */
[----:B------:R-:W2:Y:S04]  /*203f0*/  LDL.LU R7, [R1+0x278] ;  /* 0x0002780001077983 */ /* 0x000ea80000300800 */
[----:B------:R-:W-:Y:S01]  /*20400*/  STL [R1+0x2bc8], R149 ;  /* 0x002bc89501007387 */ /* 0x000fe20000100800 */
[----:B----4-:R-:W-:-:S03]  /*20410*/  SEL R148, R251, R8, !P6 ;  /* 0x00000008fb947207 */ /* 0x010fc60007000000 */
[----:B------:R-:W4:Y:S04]  /*20420*/  LDL.LU R8, [R1+0x260] ;  /* 0x0002600001087983 */ /* 0x000f280000300800 */
[----:B------:R-:W-:Y:S01]  /*20430*/  STL [R1+0x2bcc], R148 ;  /* 0x002bcc9401007387 */ /* 0x000fe20000100800 */
[----:B------:R-:W-:-:S05]  /*20440*/  SEL R147, R251, R0, !P6 ;  /* 0x00000000fb937207 */ /* 0x000fca0007000000 */
[----:B------:R-:W-:Y:S01]  /*20450*/  STL [R1+0x2bd0], R147 ;  /* 0x002bd09301007387 */ /* 0x000fe20000100800 */
[----:B------:R-:W-:-:S03]  /*20460*/  SEL R146, R251, R250, !P6 ;  /* 0x000000fafb927207 */ /* 0x000fc60007000000 */
[----:B-1----:R-:W2:Y:S04]  /*20470*/  LDL.LU R9, [R1+0x264] ;  /* 0x0002640001097983 */ /* 0x002ea80000300800 */
[----:B------:R-:W2:Y:S04]  /*20480*/  LDL.LU R0, [R1+0x270] ;  /* 0x0002700001007983 */ /* 0x000ea80000300800 */
[----:B------:R-:W3:Y:S04]  /*20490*/  LDL.LU R250, [R1+0x26c] ;  /* 0x00026c0001fa7983 */ /* 0x000ee80000300800 */
        /* <DEDUP_REMOVED lines=8> */
[----:B------:R-:W4:Y:S01]  /*20520*/  LDL.LU R20, [R1+0x248] ;  /* 0x0002480001147983 */ /* 0x000f220000300800 */
[----:B------:R-:W-:-:S03]  /*20530*/  SEL R142, R251, R25, !P6 ;  /* 0x00000019fb8e7207 */ /* 0x000fc60007000000 */
[----:B------:R-:W4:Y:S04]  /*20540*/  LDL.LU R21, [R1+0x24c] ;  /* 0x00024c0001157983 */ /* 0x000f280000300800 */
[----:B------:R-:W4:Y:S01]  /*20550*/  LDL.LU R22, [R1+0x238] ;  /* 0x0002380001167983 */ /* 0x000f220000300800 */
[----:B------:R-:W-:-:S03]  /*20560*/  SEL R144, R251, R10, !P6 ;  /* 0x0000000afb907207 */ /* 0x000fc60007000000 */
[----:B------:R-:W4:Y:S01]  /*20570*/  LDL.LU R23, [R1+0x23c] ;  /* 0x00023c0001177983 */ /* 0x000f220000300800 */
[----:B------:R-:W-:-:S03]  /*20580*/  SEL R145, R251, R11, !P6 ;  /* 0x0000000bfb917207 */ /* 0x000fc60007000000 */
[----:B------:R-:W4:Y:S04]  /*20590*/  LDL.LU R24, [R1+0x234] ;  /* 0x0002340001187983 */ /* 0x000f280000300800 */
[----:B------:R-:W4:Y:S04]  /*205a0*/  LDL.LU R25, [R1+0x230] ;  /* 0x0002300001197983 */ /* 0x000f280000300800 */
[----:B------:R-:W4:Y:S04]  /*205b0*/  LDL.LU R26, [R1+0x22c] ;  /* 0x00022c00011a7983 */ /* 0x000f280000300800 */
[----:B------:R-:W4:Y:S01]  /*205c0*/  LDL.LU R27, [R1+0x21c] ;  /* 0x00021c00011b7983 */ /* 0x000f220000300800 */
[----:B--2---:R-:W-:-:S03]  /*205d0*/  SEL R10, R251, R0, !P6 ;  /* 0x00000000fb0a7207 */ /* 0x004fc60007000000 */
[----:B------:R-:W2:Y:S01]  /*205e0*/  LDL.LU R0, [R1+0x224] ;  /* 0x0002240001007983 */ /* 0x000ea20000300800 */
[----:B---3--:R-:W-:-:S03]  /*205f0*/  SEL R11, R251, R250, !P6 ;  /* 0x000000fafb0b7207 */ /* 0x008fc60007000000 */
        /* <DEDUP_REMOVED lines=61> */
[----:B------:R-:W3:Y:S01]  /*209d0*/  LDL.LU R69, [R1+0x138] ;  /* 0x0001380001457983 */ /* 0x000ee20000300800 */
[----:B----4-:R-:W-:-:S03]  /*209e0*/  SEL R94, R251, R67, !P6 ;  /* 0x00000043fb5e7207 */ /* 0x010fc60007000000 */
[----:B------:R-:W4:Y:S01]  /*209f0*/  LDL.LU R68, [R1+0x134] ;  /* 0x0001340001447983 */ /* 0x000f220000300800 */
[----:B------:R-:W-:-:S03]  /*20a00*/  SEL R95, R251, R66, !P6 ;  /* 0x00000042fb5f7207 */ /* 0x000fc60007000000 */
[----:B------:R-:W4:Y:S04]  /*20a10*/  LDL.LU R67, [R1+0x130] ;  /* 0x0001300001437983 */ /* 0x000f280000300800 */
[----:B------:R-:W4:Y:S01]  /*20a20*/  LDL.LU R66, [R1+0x12c] ;  /* 0x00012c0001427983 */ /* 0x000f220000300800 */
[----:B--2---:R-:W-:-:S03]  /*20a30*/  SEL R96, R251, R0, !P6 ;  /* 0x00000000fb607207 */ /* 0x004fc60007000000 */
[----:B------:R-:W2:Y:S01]  /*20a40*/  LDL.LU R0, [R1+0x128] ;  /* 0x0001280001007983 */ /* 0x000ea20000300800 */
[----:B---3--:R-:W-:-:S03]  /*20a50*/  SEL R97, R251, R250, !P6 ;  /* 0x000000fafb617207 */ /* 0x008fc60007000000 */
[----:B------:R-:W3:Y:S01]  /*20a60*/  LDL.LU R250, [R1+0x124] ;  /* 0x0001240001fa7983 */ /* 0x000ee20000300800 */
[----:B------:R-:W-:-:S03]  /*20a70*/  SEL R99, R251, R82, !P6 ;  /* 0x00000052fb637207 */ /* 0x000fc60007000000 */
        /* <DEDUP_REMOVED lines=27> */
[----:B----4-:R-:W-:-:S03]  /*20c30*/  SEL R115, R251, R68, !P6 ;  /* 0x00000044fb737207 */ /* 0x010fc60007000000 */
[----:B------:R-:W4:Y:S01]  /*20c40*/  LDL.LU R68, [R1+0xf4] ;  /* 0x0000f40001447983 */ /* 0x000f220000300800 */
[----:B------:R-:W-:-:S03]  /*20c50*/  SEL R116, R251, R67, !P6 ;  /* 0x00000043fb747207 */ /* 0x000fc60007000000 */
[----:B------:R-:W4:Y:S01]  /*20c60*/  LDL.LU R67, [R1+0xd8] ;  /* 0x0000d80001437983 */ /* 0x000f220000300800 */
[----:B------:R-:W-:-:S03]  /*20c70*/  SEL R117, R251, R66, !P6 ;  /* 0x00000042fb757207 */ /* 0x000fc60007000000 */
[----:B------:R-:W4:Y:S01]  /*20c80*/  LDL.LU R66, [R1+0xdc] ;  /* 0x0000dc0001427983 */ /* 0x000f220000300800 */
[----:B--2---:R-:W-:-:S03]  /*20c90*/  SEL R118, R251, R0, !P6 ;  /* 0x00000000fb767207 */ /* 0x004fc60007000000 */
[----:B------:R-:W2:Y:S01]  /*20ca0*/  LDL.LU R0, [R1+0xe4] ;  /* 0x0000e40001007983 */ /* 0x000ea20000300800 */
[----:B---3--:R-:W-:-:S03]  /*20cb0*/  SEL R119, R251, R250, !P6 ;  /* 0x000000fafb777207 */ /* 0x008fc60007000000 */
[----:B------:R-:W3:Y:S01]  /*20cc0*/  LDL.LU R250, [R1+0xe0] ;  /* 0x0000e00001fa7983 */ /* 0x000ee20000300800 */
[----:B------:R-:W-:Y:S01]  /*20cd0*/  IMAD.MOV.U32 R252, RZ, RZ, c[0x0][0x188] ;  /* 0x00006200fffc7624 */ /* 0x000fe200078e00ff */
[C---:B------:R-:W-:Y:S02]  /*20ce0*/  SEL R160, R251.reuse, R160, !P6 ;  /* 0x000000a0fba07207 */ /* 0x040fe40007000000 */
[C---:B------:R-:W-:Y:S01]  /*20cf0*/  SEL R161, R251.reuse, R161, !P6 ;  /* 0x000000a1fba17207 */ /* 0x040fe20007000000 */
[----:B------:R-:W-:Y:S01]  /*20d00*/  IMAD.SHL.U32 R154, R252, 0x4, RZ ;  /* 0x00000004fc9a7824 */ /* 0x000fe200078e00ff */
[C---:B------:R-:W-:Y:S02]  /*20d10*/  SEL R2, R251.reuse, R2, !P6 ;  /* 0x00000002fb027207 */ /* 0x040fe40007000000 */
[C---:B------:R-:W-:Y:S02]  /*20d20*/  SEL R3, R251.reuse, R3, !P6 ;  /* 0x00000003fb037207 */ /* 0x040fe40007000000 */
[----:B------:R-:W-:-:S02]  /*20d30*/  SEL R162, R251, R162, !P6 ;  /* 0x000000a2fba27207 */ /* 0x000fc40007000000 */
[C---:B------:R-:W-:Y:S02]  /*20d40*/  SEL R4, R251.reuse, R4, !P6 ;  /* 0x00000004fb047207 */ /* 0x040fe40007000000 */
[C---:B------:R-:W-:Y:S02]  /*20d50*/  SEL R5, R251.reuse, R5, !P6 ;  /* 0x00000005fb057207 */ /* 0x040fe40007000000 */
[C---:B------:R-:W-:Y:S02]  /*20d60*/  SEL R6, R251.reuse, R6, !P6 ;  /* 0x00000006fb067207 */ /* 0x040fe40007000000 */
        /* <DEDUP_REMOVED lines=89> */
[C---:B----4-:R-:W-:Y:S02]  /*21300*/  SEL R134, R251.reuse, R68, !P6 ;  /* 0x00000044fb867207 */ /* 0x050fe40007000000 */
        /* <DEDUP_REMOVED lines=34> */
[C---:B---3--:R-:W-:Y:S02]  /*21530*/  SEL R138, R251.reuse, R250, !P6 ;  /* 0x000000fafb8a7207 */ /* 0x048fe40007000000 */
[----:B------:R-:W1:Y:S01]  /*21540*/  S2R R250, SR_TID.X ;  /* 0x0000000000fa7919 */ /* 0x000e620000002100 */
[C---:B--2---:R-:W-:Y:S02]  /*21550*/  SEL R137, R251.reuse, R0, !P6 ;  /* 0x00000000fb897207 */ /* 0x044fe40007000000 */
[C---:B------:R-:W-:Y:S02]  /*21560*/  SEL R214, R251.reuse, R214, !P6 ;  /* 0x000000d6fbd67207 */ /* 0x040fe40007000000 */
[C---:B------:R-:W-:Y:S02]  /*21570*/  SEL R215, R251.reuse, R215, !P6 ;  /* 0x000000d7fbd77207 */ /* 0x040fe40007000000 */
[----:B------:R-:W-:-:S02]  /*21580*/  SEL R216, R251, R216, !P6 ;  /* 0x000000d8fbd87207 */ /* 0x000fc40007000000 */
[C---:B------:R-:W-:Y:S02]  /*21590*/  SEL R217, R251.reuse, R217, !P6 ;  /* 0x000000d9fbd97207 */ /* 0x040fe40007000000 */
[C---:B------:R-:W-:Y:S02]  /*215a0*/  SEL R218, R251.reuse, R218, !P6 ;  /* 0x000000dafbda7207 */ /* 0x040fe40007000000 */
[----:B------:R-:W-:Y:S02]  /*215b0*/  SEL R219, R251, R219, !P6 ;  /* 0x000000dbfbdb7207 */ /* 0x000fe40007000000 */
[----:B-1----:R-:W-:-:S05]  /*215c0*/  LOP3.LUT R250, R250, 0x7f, RZ, 0xc0, !PT ;  /* 0x0000007ffafa7812 */ /* 0x002fca00078ec0ff */
[----:B------:R-:W-:Y:S02]  /*215d0*/  IMAD.SHL.U32 R155, R250, 0x4, RZ ;  /* 0x00000004fa9b7824 */ /* 0x000fe400078e00ff */
[----:B------:R-:W-:Y:S01]  /*215e0*/  IMAD.MOV.U32 R250, RZ, RZ, c[0x0][0x180] ;  /* 0x00006000fffa7624 */ /* 0x000fe200078e00ff */
        /* <DEDUP_REMOVED lines=29> */
[----:B------:R-:W-:Y:S02]  /*217c0*/  SEL R249, R251, R249, !P6 ;  /* 0x000000f9fbf97207 */ /* 0x000fe40007000000 */
[----:B------:R-:W-:Y:S02]  /*217d0*/  IADD3 R0, R155, 0x100000, RZ ;  /* 0x001000009b007810 */ /* 0x000fe40007ffe0ff */
[-C--:B------:R-:W-:Y:S01]  /*217e0*/  LEA R68, P6, R252, R92.reuse, 0x4 ;  /* 0x0000005cfc447211 */ /* 0x080fe200078c20ff */
[----:B------:R-:W-:Y:S01]  /*217f0*/  ULDC.64 UR8, c[0x0][0x118] ;  /* 0x0000460000087ab9 */ /* 0x000fe20000000a00 */
[----:B------:R-:W-:Y:S01]  /*21800*/  IADD3 R66, R250, -0xd, RZ ;  /* 0xfffffff3fa427810 */ /* 0x000fe20007ffe0ff */
[----:B------:R1:W-:Y:S01]  /*21810*/  LDGSTS.E [R0+0x40000], [R92.64], !P5 ;  /* 0x400000005c007fae */ /* 0x0003e2000e921848 */
[----:B------:R-:W-:Y:S01]  /*21820*/  LEA.HI.X.SX32 R69, R154, R93, 0x2, P6 ;  /* 0x0000005d9a457211 */ /* 0x000fe200030f16ff */
[----:B------:R-:W-:Y:S01]  /*21830*/  IMAD.SHL.U32 R67, R252, 0x8, RZ ;  /* 0x00000008fc437824 */ /* 0x000fe200078e00ff */
[----:B------:R-:W-:Y:S01]  /*21840*/  ISETP.GE.U32.AND P5, PT, R66, 0x7fffff74, PT ;  /* 0x7fffff744200780c */ /* 0x000fe20003fa6070 */
[----:B------:R-:W-:Y:S01]  /*21850*/  STL [R1+0x2ba0], R241 ;  /* 0x002ba0f101007387 */ /* 0x000fe20000100800 */
[----:B------:R-:W-:-:S02]  /*21860*/  LEA R90, P6, R252, R92, 0x5 ;  /* 0x0000005cfc5a7211 */ /* 0x000fc400078c28ff */
[----:B------:R-:W-:Y:S01]  /*21870*/  IADD3 R66, R250, -0x11, RZ ;  /* 0xffffffeffa427810 */ /* 0x000fe20007ffe0ff */
[----:B------:R-:W-:Y:S01]  /*21880*/  STL [R1+0x2b9c], R242 ;  /* 0x002b9cf201007387 */ /* 0x000fe20000100800 */
[----:B------:R-:W-:-:S03]  /*21890*/  LEA.HI.X.SX32 R91, R67, R93, 0x2, P6 ;  /* 0x0000005d435b7211 */ /* 0x000fc600030f16ff */
[----:B------:R-:W-:Y:S04]  /*218a0*/  STL [R1+0x2b98], R243 ;  /* 0x002b98f301007387 */ /* 0x000fe80000100800 */
[----:B------:R-:W-:Y:S04]  /*218b0*/  STL [R1+0x2b94], R244 ;  /* 0x002b94f401007387 */ /* 0x000fe80000100800 */
[----:B------:R-:W-:Y:S04]  /*218c0*/  STL [R1+0x2b90], R245 ;  /* 0x002b90f501007387 */ /* 0x000fe80000100800 */
[----:B------:R2:W-:Y:S01]  /*218d0*/  LDGSTS.E [R0+0x40800], [R68.64], !P4 ;  /* 0x4080000044007fae */ /* 0x0005e2000e121848 */
[----:B------:R-:W-:Y:S01]  /*218e0*/  ISETP.GE.U32.AND P4, PT, R66, 0x7fffff70, PT ;  /* 0x7fffff704200780c */ /* 0x000fe20003f86070 */
[----:B------:R-:W-:-:S02]  /*218f0*/  IMAD R66, R252, 0x14, RZ ;  /* 0x00000014fc427824 */ /* 0x000fc400078e02ff */
[----:B------:R-:W-:Y:S01]  /*21900*/  STL [R1+0x2b8c], R246 ;  /* 0x002b8cf601007387 */ /* 0x000fe20000100800 */
[----:B------:R-:W-:-:S03]  /*21910*/  IMAD.MOV.U32 R71, RZ, RZ, c[0x0][0x188] ;  /* 0x00006200ff477624 */ /* 0x000fc600078e00ff */
[----:B------:R-:W-:Y:S04]  /*21920*/  STL [R1+0x2b88], R247 ;  /* 0x002b88f701007387 */ /* 0x000fe80000100800 */
[----:B------:R-:W-:Y:S01]  /*21930*/  STL [R1+0x2b80], R248 ;  /* 0x002b80f801007387 */ /* 0x000fe20000100800 */
[----:B------:R-:W-:-:S03]  /*21940*/  IMAD R67, R252, 0x30, RZ ;  /* 0x00000030fc437824 */ /* 0x000fc600078e02ff */
[----:B------:R-:W-:Y:S01]  /*21950*/  STL [R1+0x2b84], R249 ;  /* 0x002b84f901007387 */ /* 0x000fe20000100800 */
[----:B------:R-:W-:-:S03]  /*21960*/  IADD3 R158, P6, R66, R92, RZ ;  /* 0x0000005c429e7210 */ /* 0x000fc60007fde0ff */
[----:B------:R2:W-:Y:S04]  /*21970*/  STL.64 [R1+0xd38], R68 ;  /* 0x000d384401007387 */ /* 0x0005e80000100a00 */
[----:B------:R1:W-:Y:S01]  /*21980*/  LDGSTS.E [R0+0x41000], [R90.64], !P3 ;  /* 0x410000005a007fae */ /* 0x0003e2000d921848 */
[C---:B------:R-:W-:Y:S02]  /*21990*/  IMAD R72, R71.reuse, 0xc, RZ ;  /* 0x0000000c47487824 */ /* 0x040fe400078e02ff */
[----:B------:R-:W-:Y:S02]  /*219a0*/  IMAD R71, R71, 0x7c, RZ ;  /* 0x0000007c47477824 */ /* 0x000fe400078e02ff */
[C---:B--2---:R-:W-:Y:S02]  /*219b0*/  IMAD R68, R252.reuse, 0x5, RZ ;  /* 0x00000005fc447824 */ /* 0x044fe400078e02ff */
[----:B-1----:R-:W-:-:S03]  /*219c0*/  IMAD R0, R252, 0x1f0, RZ ;  /* 0x000001f0fc007824 */ /* 0x002fc600078e02ff */
[-C--:B------:R-:W-:Y:S02]  /*219d0*/  LEA.HI.X.SX32 R159, R68, R93.reuse, 0x2, P6 ;  /* 0x0000005d449f7211 */ /* 0x080fe400030f16ff */
[-C--:B------:R-:W-:Y:S02]  /*219e0*/  IADD3 R88, P6, R67, R92.reuse, RZ ;  /* 0x0000005c43587210 */ /* 0x080fe40007fde0ff */
[----:B------:R-:W-:Y:S01]  /*219f0*/  IADD3 R150, P3, R0, R92, RZ ;  /* 0x0000005c00967210 */ /* 0x000fe20007f7e0ff */
[----:B------:R-:W-:Y:S01]  /*21a00*/  IMAD R70, R252, 0x1d0, RZ ;  /* 0x000001d0fc467824 */ /* 0x000fe200078e02ff */
[-C--:B------:R-:W-:Y:S02]  /*21a10*/  LEA.HI.X.SX32 R89, R72, R93.reuse, 0x2, P6 ;  /* 0x0000005d48597211 */ /* 0x080fe400030f16ff */
[----:B------:R-:W-:Y:S01]  /*21a20*/  LEA.HI.X.SX32 R151, R71, R93, 0x2, P3 ;  /* 0x0000005d47977211 */ /* 0x000fe200018f16ff */
[----:B------:R-:W-:Y:S01]  /*21a30*/  IMAD.MOV.U32 R71, RZ, RZ, c[0x0][0x188] ;  /* 0x00006200ff477624 */ /* 0x000fe200078e00ff */
[----:B------:R-:W-:Y:S01]  /*21a40*/  IADD3 R0, R155, 0x100000, RZ ;  /* 0x001000009b007810 */ /* 0x000fe20007ffe0ff */
[----:B------:R1:W-:Y:S02]  /*21a50*/  STL.64 [R1+0x2aa8], R90 ;  /* 0x002aa85a01007387 */ /* 0x0003e40000100a00 */
[----:B------:R-:W-:-:S02]  /*21a60*/  IMAD R72, R71, 0x78, RZ ;  /* 0x0000007847487824 */ /* 0x000fc400078e02ff */
[----:B------:R-:W-:Y:S01]  /*21a70*/  STL.64 [R1+0xd30], R158 ;  /* 0x000d309e01007387 */ /* 0x000fe20000100a00 */
[----:B------:R-:W-:-:S03]  /*21a80*/  IMAD R71, R71, 0x74, RZ ;  /* 0x0000007447477824 */ /* 0x000fc600078e02ff */
[----:B------:R-:W-:Y:S01]  /*21a90*/  STL.64 [R1+0xd20], R150 ;  /* 0x000d209601007387 */ /* 0x000fe20000100a00 */
[----:B------:R-:W-:-:S03]  /*21aa0*/  IMAD R69, R252, 0x1e0, RZ ;  /* 0x000001e0fc457824 */ /* 0x000fc600078e02ff */
[----:B------:R2:W-:Y:S04]  /*21ab0*/  LDGSTS.E [R0+0x41800], [R88.64], !P5 ;  /* 0x4180000058007fae */ /* 0x0005e8000e921848 */
[----:B------:R2:W-:Y:S01]  /*21ac0*/  STL.64 [R1+0x2ab0], R88 ;  /* 0x002ab05801007387 */ /* 0x0005e20000100a00 */
[-C--:B-1----:R-:W-:Y:S02]  /*21ad0*/  IADD3 R90, P6, R69, R92.reuse, RZ ;  /* 0x0000005c455a7210 */ /* 0x082fe40007fde0ff */
[----:B------:R-:W-:Y:S02]  /*21ae0*/  IADD3 R68, R250, -0x15, RZ ;  /* 0xffffffebfa447810 */ /* 0x000fe40007ffe0ff */
[----:B--2---:R-:W-:Y:S01]  /*21af0*/  IADD3 R88, P5, R70, R92, RZ ;  /* 0x0000005c46587210 */ /* 0x004fe20007fbe0ff */
[----:B------:R-:W-:-:S03]  /*21b00*/  IMAD R0, R252, 0x1b0, RZ ;  /* 0x000001b0fc007824 */ /* 0x000fc600078e02ff */
[-C--:B------:R-:W-:Y:S01]  /*21b10*/  LEA.HI.X.SX32 R89, R71, R93.reuse, 0x2, P5 ;  /* 0x0000005d47597211 */ /* 0x080fe200028f16ff */
[----:B------:R-:W-:Y:S01]  /*21b20*/  IMAD.MOV.U32 R71, RZ, RZ, c[0x0][0x188] ;  /* 0x00006200ff477624 */ /* 0x000fe200078e00ff */
[----:B------:R-:W-:Y:S01]  /*21b30*/  LEA.HI.X.SX32 R91, R72, R93, 0x2, P6 ;  /* 0x0000005d485b7211 */ /* 0x000fe200030f16ff */
[----:B------:R-:W-:Y:S01]  /*21b40*/  IMAD.SHL.U32 R69, R252, 0x10, RZ ;  /* 0x00000010fc457824 */ /* 0x000fe200078e00ff */
[----:B------:R-:W-:Y:S01]  /*21b50*/  ISETP.GE.U32.AND P3, PT, R68, 0x7fffff6c, PT ;  /* 0x7fffff6c4400780c */ /* 0x000fe20003f66070 */
[----:B------:R-:W-:Y:S01]  /*21b60*/  IMAD R71, R71, 0x6c, RZ ;  /* 0x0000006c47477824 */ /* 0x000fe200078e02ff */
[-C--:B------:R-:W-:Y:S02]  /*21b70*/  LEA R86, P6, R252, R92.reuse, 0x6 ;  /* 0x0000005cfc567211 */ /* 0x080fe400078c30ff */
[----:B------:R-:W-:Y:S02]  /*21b80*/  IADD3 R148, P5, R0, R92, RZ ;  /* 0x0000005c00947210 */ /* 0x000fe40007fbe0ff */
[----:B------:R-:W-:-:S02]  /*21b90*/  IADD3 R68, R250, -0x19, RZ ;  /* 0xffffffe7fa447810 */ /* 0x000fc40007ffe0ff */
[----:B------:R-:W-:Y:S02]  /*21ba0*/  IADD3 R0, R155, 0x100000, RZ ;  /* 0x001000009b007810 */ /* 0x000fe40007ffe0ff */
[-C--:B------:R-:W-:Y:S02]  /*21bb0*/  LEA.HI.X.SX32 R87, R69, R93.reuse, 0x2, P6 ;  /* 0x0000005d45577211 */ /* 0x080fe400030f16ff */
[----:B------:R-:W-:Y:S01]  /*21bc0*/  LEA.HI.X.SX32 R149, R71, R93, 0x2, P5 ;  /* 0x0000005d47957211 */ /* 0x000fe200028f16ff */
[----:B------:R-:W-:Y:S01]  /*21bd0*/  IMAD R143, R252, 0x50, RZ ;  /* 0x00000050fc8f7824 */ /* 0x000fe200078e02ff */
[----:B------:R-:W-:Y:S01]  /*21be0*/  ISETP.GE.U32.AND P5, PT, R68, 0x7fffff68, PT ;  /* 0x7fffff684400780c */ /* 0x000fe20003fa6070 */
[----:B------:R1:W-:Y:S01]  /*21bf0*/  LDGSTS.E [R0+0x42000], [R86.64], !P4 ;  /* 0x4200000056007fae */ /* 0x0003e2000e121848 */
[----:B------:R-:W-:Y:S01]  /*21c00*/  IADD3 R68, R250, -0x1d, RZ ;  /* 0xffffffe3fa447810 */ /* 0x000fe20007ffe0ff */
[----:B------:R-:W-:Y:S01]  /*21c10*/  IMAD.MOV.U32 R71, RZ, RZ, c[0x0][0x188] ;  /* 0x00006200ff477624 */ /* 0x000fe200078e00ff */
[----:B------:R-:W-:-:S02]  /*21c20*/  IADD3 R84, P6, R143, R92, RZ ;  /* 0x0000005c8f547210 */ /* 0x000fc40007fde0ff */
[----:B------:R-:W-:Y:S01]  /*21c30*/  ISETP.GE.U32.AND P4, PT, R68, 0x7fffff64, PT ;  /* 0x7fffff644400780c */ /* 0x000fe20003f86070 */
[----:B------:R-:W-:Y:S01]  /*21c40*/  IMAD R68, R252, 0x1a0, RZ ;  /* 0x000001a0fc447824 */ /* 0x000fe200078e02ff */
[----:B------:R-:W-:Y:S01]  /*21c50*/  LEA.HI.X.SX32 R85, R66, R93, 0x2, P6 ;  /* 0x0000005d42557211 */ /* 0x000fe200030f16ff */
[----:B------:R-:W-:-:S03]  /*21c60*/  IMAD R71, R71, 0x68, RZ ;  /* 0x0000006847477824 */ /* 0x000fc600078e02ff */
[----:B------:R-:W-:Y:S01]  /*21c70*/  IADD3 R152, P6, R68, R92, RZ ;  /* 0x0000005c44987210 */ /* 0x000fe20007fde0ff */
[----:B------:R-:W-:Y:S01]  /*21c80*/  STL.64 [R1+0xd18], R90 ;  /* 0x000d185a01007387 */ /* 0x000fe20000100a00 */
[----:B------:R-:W-:Y:S02]  /*21c90*/  IMAD R66, R252, 0x190, RZ ;  /* 0x00000190fc427824 */ /* 0x000fe400078e02ff */
[----:B------:R-:W-:Y:S01]  /*21ca0*/  LEA.HI.X.SX32 R153, R71, R93, 0x2, P6 ;  /* 0x0000005d47997211 */ /* 0x000fe200030f16ff */
[----:B------:R-:W-:Y:S01]  /*21cb0*/  IMAD.MOV.U32 R71, RZ, RZ, c[0x0][0x188] ;  /* 0x00006200ff477624 */ /* 0x000fe200078e00ff */
[----:B------:R-:W-:Y:S04]  /*21cc0*/  STL.64 [R1+0xd10], R88 ;  /* 0x000d105801007387 */ /* 0x000fe80000100a00 */
[----:B------:R-:W-:Y:S01]  /*21cd0*/  STL.64 [R1+0xd00], R148 ;  /* 0x000d009401007387 */ /* 0x000fe20000100a00 */
[----:B------:R-:W-:-:S03]  /*21ce0*/  IMAD R72, R71, 0x18, RZ ;  /* 0x0000001847487824 */ /* 0x000fc600078e02ff */
[----:B------:R-:W-:Y:S01]  /*21cf0*/  STL [R1+0x2ac8], R86 ;  /* 0x002ac85601007387 */ /* 0x000fe20000100800 */
[----:B------:R-:W-:-:S03]  /*21d00*/  IMAD R71, R71, 0x64, RZ ;  /* 0x0000006447477824 */ /* 0x000fc600078e02ff */
[----:B------:R-:W-:Y:S01]  /*21d10*/  STL [R1+0x2ab8], R87 ;  /* 0x002ab85701007387 */ /* 0x000fe20000100800 */
[----:B------:R-:W-:-:S03]  /*21d20*/  IMAD R139, R252, 0x60, RZ ;  /* 0x00000060fc8b7824 */ /* 0x000fc600078e02ff */
[----:B------:R2:W-:Y:S04]  /*21d30*/  LDGSTS.E [R0+0x42800], [R84.64], !P3 ;  /* 0x4280000054007fae */ /* 0x0005e8000d921848 */
[----:B------:R2:W-:Y:S01]  /*21d40*/  STL.64 [R1+0x2ac0], R84 ;  /* 0x002ac05401007387 */ /* 0x0005e20000100a00 */
[----:B------:R-:W-:Y:S01]  /*21d50*/  IMAD R68, R252, 0x170, RZ ;  /* 0x00000170fc447824 */ /* 0x000fe200078e02ff */
[-C--:B------:R-:W-:Y:S02]  /*21d60*/  IADD3 R82, P6, R139, R92.reuse, RZ ;  /* 0x0000005c8b527210 */ /* 0x080fe40007fde0ff */
[----:B--2---:R-:W-:-:S04]  /*21d70*/  IADD3 R84, P3, R66, R92, RZ ;  /* 0x0000005c42547210 */ /* 0x004fc80007f7e0ff */
[-C--:B------:R-:W-:Y:S01]  /*21d80*/  LEA.HI.X.SX32 R85, R71, R93.reuse, 0x2, P3 ;  /* 0x0000005d47557211 */ /* 0x080fe200018f16ff */
[----:B------:R-:W-:Y:S01]  /*21d90*/  IMAD.MOV.U32 R71, RZ, RZ, c[0x0][0x188] ;  /* 0x00006200ff477624 */ /* 0x000fe200078e00ff */
[-C--:B------:R-:W-:Y:S02]  /*21da0*/  LEA.HI.X.SX32 R83, R72, R93.reuse, 0x2, P6 ;  /* 0x0000005d48537211 */ /* 0x080fe400030f16ff */
[----:B-1----:R-:W-:Y:S01]  /*21db0*/  IADD3 R86, P6, R68, R92, RZ ;  /* 0x0000005c44567210 */ /* 0x002fe20007fde0ff */
[----:B------:R-:W-:Y:S01]  /*21dc0*/  IMAD R71, R71, 0x5c, RZ ;  /* 0x0000005c47477824 */ /* 0x000fe200078e02ff */
[----:B------:R-:W-:Y:S01]  /*21dd0*/  IADD3 R66, R250, -0x21, RZ ;  /* 0xffffffdffa427810 */ /* 0x000fe20007ffe0ff */
[----:B------:R1:W-:Y:S03]  /*21de0*/  LDGSTS.E [R0+0x43000], [R82.64], !P5 ;  /* 0x4300000052007fae */ /* 0x0003e6000e921848 */
[----:B------:R-:W-:Y:S01]  /*21df0*/  LEA.HI.X.SX32 R87, R71, R93, 0x2, P6 ;  /* 0x0000005d47577211 */ /* 0x000fe200030f16ff */
[----:B------:R-:W-:Y:S01]  /*21e00*/  IMAD.MOV.U32 R71, RZ, RZ, c[0x0][0x188] ;  /* 0x00006200ff477624 */ /* 0x000fe200078e00ff */
[----:B------:R-:W-:Y:S01]  /*21e10*/  ISETP.GE.U32.AND P3, PT, R66, 0x7fffff60, PT ;  /* 0x7fffff604200780c */ /* 0x000fe20003f66070 */
[----:B------:R-:W-:Y:S01]  /*21e20*/  IMAD R66, R252, 0x70, RZ ;  /* 0x00000070fc427824 */ /* 0x000fe200078e02ff */
[----:B------:R-:W-:Y:S01]  /*21e30*/  STL.64 [R1+0xcf8], R152 ;  /* 0x000cf89801007387 */ /* 0x000fe20000100a00 */
[----:B------:R-:W-:-:S02]  /*21e40*/  IMAD R72, R71, 0x1c, RZ ;  /* 0x0000001c47487824 */ /* 0x000fc400078e02ff */
[----:B-1----:R-:W-:Y:S01]  /*21e50*/  IMAD R0, R252, 0x160, RZ ;  /* 0x00000160fc007824 */ /* 0x002fe200078e02ff */
[----:B------:R-:W-:Y:S01]  /*21e60*/  STL.64 [R1+0xcf0], R84 ;  /* 0x000cf05401007387 */ /* 0x000fe20000100a00 */
[----:B------:R-:W-:Y:S01]  /*21e70*/  IMAD R71, R71, 0x58, RZ ;  /* 0x0000005847477824 */ /* 0x000fe200078e02ff */
[-C--:B------:R-:W-:Y:S02]  /*21e80*/  IADD3 R80, P6, R66, R92.reuse, RZ ;  /* 0x0000005c42507210 */ /* 0x080fe40007fde0ff */
[----:B------:R1:W-:Y:S01]  /*21e90*/  STL [R1+0x2ad0], R82 ;  /* 0x002ad05201007387 */ /* 0x0003e20000100800 */
[----:B------:R-:W-:Y:S01]  /*21ea0*/  IMAD R70, R252, 0x130, RZ ;  /* 0x00000130fc467824 */ /* 0x000fe200078e02ff */
[----:B------:R-:W-:Y:S02]  /*21eb0*/  LEA.HI.X.SX32 R81, R72, R93, 0x2, P6 ;  /* 0x0000005d48517211 */ /* 0x000fe400030f16ff */
[----:B------:R2:W-:Y:S01]  /*21ec0*/  STL [R1+0x2acc], R83 ;  /* 0x002acc5301007387 */ /* 0x0005e20000100800 */
[----:B-1----:R-:W-:-:S02]  /*21ed0*/  IADD3 R82, P5, R0, R92, RZ ;  /* 0x0000005c00527210 */ /* 0x002fc40007fbe0ff */
[----:B------:R-:W-:Y:S02]  /*21ee0*/  IADD3 R0, R155, 0x100000, RZ ;  /* 0x001000009b007810 */ /* 0x000fe40007ffe0ff */
[----:B--2---:R-:W-:Y:S01]  /*21ef0*/  LEA.HI.X.SX32 R83, R71, R93, 0x2, P5 ;  /* 0x0000005d47537211 */ /* 0x004fe200028f16ff */
[----:B------:R-:W-:Y:S01]  /*21f00*/  IMAD.MOV.U32 R71, RZ, RZ, c[0x0][0x188] ;  /* 0x00006200ff477624 */ /* 0x000fe200078e00ff */
[----:B------:R-:W-:Y:S03]  /*21f10*/  STL.64 [R1+0xce0], R86 ;  /* 0x000ce05601007387 */ /* 0x000fe60000100a00 */
[C---:B------:R-:W-:Y:S01]  /*21f20*/  IMAD R72, R71.reuse, 0x54, RZ ;  /* 0x0000005447487824 */ /* 0x040fe200078e02ff */
[----:B------:R-:W-:Y:S01]  /*21f30*/  STL.64 [R1+0xcd8], R82 ;  /* 0x000cd85201007387 */ /* 0x000fe20000100a00 */
[----:B------:R-:W-:-:S03]  /*21f40*/  IMAD R71, R71, 0x4c, RZ ;  /* 0x0000004c47477824 */ /* 0x000fc600078e02ff */
[----:B------:R1:W-:Y:S04]  /*21f50*/  LDGSTS.E [R0+0x43800], [R80.64], !P4 ;  /* 0x4380000050007fae */ /* 0x0003e8000e121848 */
[----:B------:R1:W-:Y:S01]  /*21f60*/  STL [R1+0x2ad8], R80 ;  /* 0x002ad85001007387 */ /* 0x0003e20000100800 */
[----:B------:R-:W-:-:S03]  /*21f70*/  IMAD R68, R252, 0x150, RZ ;  /* 0x00000150fc447824 */ /* 0x000fc600078e02ff */
[----:B------:R2:W-:Y:S01]  /*21f80*/  STL [R1+0x2ad4], R81 ;  /* 0x002ad45101007387 */ /* 0x0005e20000100800 */
[----:B-1----:R-:W-:Y:S01]  /*21f90*/  IADD3 R80, P4, R70, R92, RZ ;  /* 0x0000005c46507210 */ /* 0x002fe20007f9e0ff */
[----:B------:R-:W-:-:S03]  /*21fa0*/  IMAD R0, R252, 0x120, RZ ;  /* 0x00000120fc007824 */ /* 0x000fc600078e02ff */
[-C--:B--2---:R-:W-:Y:S01]  /*21fb0*/  LEA.HI.X.SX32 R81, R71, R93.reuse, 0x2, P4 ;  /* 0x0000005d47517211 */ /* 0x084fe200020f16ff */
[----:B------:R-:W-:Y:S01]  /*21fc0*/  IMAD.MOV.U32 R71, RZ, RZ, c[0x0][0x188] ;  /* 0x00006200ff477624 */ /* 0x000fe200078e00ff */
[----:B------:R-:W-:Y:S02]  /*21fd0*/  IADD3 R69, R250, -0x25, RZ ;  /* 0xffffffdbfa457810 */ /* 0x000fe40007ffe0ff */
[-C--:B------:R-:W-:Y:S01]  /*21fe0*/  IADD3 R156, P6, R68, R92.reuse, RZ ;  /* 0x0000005c449c7210 */ /* 0x080fe20007fde0ff */
[----:B------:R-:W-:Y:S01]  /*21ff0*/  IMAD R71, R71, 0x48, RZ ;  /* 0x0000004847477824 */ /* 0x000fe200078e02ff */
[-C--:B------:R-:W-:Y:S02]  /*22000*/  IADD3 R242, P4, R0, R92.reuse, RZ ;  /* 0x0000005c00f27210 */ /* 0x080fe40007f9e0ff */
[----:B------:R-:W-:Y:S01]  /*22010*/  ISETP.GE.U32.AND P5, PT, R69, 0x7fffff5c, PT ;  /* 0x7fffff5c4500780c */ /* 0x000fe20003fa6070 */
[----:B------:R-:W-:Y:S01]  /*22020*/  IMAD.SHL.U32 R69, R252, 0x20, RZ ;  /* 0x00000020fc457824 */ /* 0x000fe200078e00ff */
[-C--:B------:R-:W-:Y:S01]  /*22030*/  LEA.HI.X.SX32 R157, R72, R93.reuse, 0x2, P6 ;  /* 0x0000005d489d7211 */ /* 0x080fe200030f16ff */
[C---:B------:R-:W-:Y:S01]  /*22040*/  IMAD R70, R252.reuse, 0x110, RZ ;  /* 0x00000110fc467824 */ /* 0x040fe200078e02ff */
[----:B------:R-:W-:Y:S01]  /*22050*/  LEA.HI.X.SX32 R243, R71, R93, 0x2, P4 ;  /* 0x0000005d47f37211 */ /* 0x000fe200020f16ff */
[----:B------:R-:W-:Y:S01]  /*22060*/  IMAD.MOV.U32 R71, RZ, RZ, c[0x0][0x188] ;  /* 0x00006200ff477624 */ /* 0x000fe200078e00ff */
[C---:B------:R-:W-:Y:S01]  /*22070*/  LEA R78, P6, R252.reuse, R92, 0x7 ;  /* 0x0000005cfc4e7211 */ /* 0x040fe200078c38ff */
[----:B------:R-:W-:-:S02]  /*22080*/  IMAD R76, R252, 0x90, RZ ;  /* 0x00000090fc4c7824 */ /* 0x000fc400078e02ff */
[----:B------:R-:W-:Y:S01]  /*22090*/  IMAD R72, R71, 0x44, RZ ;  /* 0x0000004447487824 */ /* 0x000fe200078e02ff */
[-C--:B------:R-:W-:Y:S02]  /*220a0*/  LEA.HI.X.SX32 R79, R69, R93.reuse, 0x2, P6 ;  /* 0x0000005d454f7211 */ /* 0x080fe400030f16ff */
[-C--:B------:R-:W-:Y:S01]  /*220b0*/  IADD3 R244, P6, R70, R92.reuse, RZ ;  /* 0x0000005c46f47210 */ /* 0x080fe20007fde0ff */
[----:B------:R-:W-:Y:S01]  /*220c0*/  IMAD R71, R71, 0x24, RZ ;  /* 0x0000002447477824 */ /* 0x000fe200078e02ff */
[----:B------:R-:W-:Y:S01]  /*220d0*/  IADD3 R0, R155, 0x100000, RZ ;  /* 0x001000009b007810 */ /* 0x000fe20007ffe0ff */
[----:B------:R-:W-:Y:S01]  /*220e0*/  STL.64 [R1+0xcd0], R156 ;  /* 0x000cd09c01007387 */ /* 0x000fe20000100a00 */
[----:B------:R-:W-:Y:S02]  /*220f0*/  LEA.HI.X.SX32 R245, R72, R93, 0x2, P6 ;  /* 0x0000005d48f57211 */ /* 0x000fe400030f16ff */
[----:B------:R-:W-:Y:S01]  /*22100*/  IADD3 R68, R250, -0x29, RZ ;  /* 0xffffffd7fa447810 */ /* 0x000fe20007ffe0ff */
[----:B------:R-:W-:Y:S01]  /*22110*/  STL.64 [R1+0xcc0], R80 ;  /* 0x000cc05001007387 */ /* 0x000fe20000100a00 */
[----:B------:R-:W-:Y:S01]  /*22120*/  IADD3 R76, P6, R76, R92, RZ ;  /* 0x0000005c4c4c7210 */ /* 0x000fe20007fde0ff */
[----:B------:R-:W-:-:S02]  /*22130*/  IMAD.SHL.U32 R69, R252, 0x40, RZ ;  /* 0x00000040fc457824 */ /* 0x000fc400078e00ff */
[----:B------:R-:W-:Y:S01]  /*22140*/  STL.64 [R1+0xcb8], R242 ;  /* 0x000cb8f201007387 */ /* 0x000fe20000100a00 */
[----:B------:R-:W-:Y:S01]  /*22150*/  ISETP.GE.U32.AND P4, PT, R68, 0x7fffff58, PT ;  /* 0x7fffff584400780c */ /* 0x000fe20003f86070 */
[----:B------:R-:W-:Y:S01]  /*22160*/  IMAD R74, R252, 0xa0, RZ ;  /* 0x000000a0fc4a7824 */ /* 0x000fe200078e02ff */
[----:B------:R-:W-:Y:S01]  /*22170*/  LEA.HI.X.SX32 R77, R71, R93, 0x2, P6 ;  /* 0x0000005d474d7211 */ /* 0x000fe200030f16ff */
[----:B------:R1:W-:Y:S01]  /*22180*/  LDGSTS.E [R0+0x44000], [R78.64], !P3 ;  /* 0x440000004e007fae */ /* 0x0003e2000d921848 */
[----:B------:R-:W-:Y:S01]  /*22190*/  IADD3 R68, R250, -0x2d, RZ ;  /* 0xffffffd3fa447810 */ /* 0x000fe20007ffe0ff */
[----:B------:R-:W-:Y:S02]  /*221a0*/  IMAD.MOV.U32 R71, RZ, RZ, c[0x0][0x188] ;  /* 0x00006200ff477624 */ /* 0x000fe400078e00ff */
[----:B------:R1:W-:Y:S01]  /*221b0*/  STL [R1+0x2ae0], R78 ;  /* 0x002ae04e01007387 */ /* 0x0003e20000100800 */
[----:B------:R-:W-:Y:S01]  /*221c0*/  IADD3 R74, P6, R74, R92, RZ ;  /* 0x0000005c4a4a7210 */ /* 0x000fe20007fde0ff */
[----:B------:R-:W-:-:S02]  /*221d0*/  IMAD R71, R71, 0x28, RZ ;  /* 0x0000002847477824 */ /* 0x000fc400078e02ff */
[----:B------:R2:W-:Y:S04]  /*221e0*/  STL [R1+0x2adc], R79 ;  /* 0x002adc4f01007387 */ /* 0x0005e80000100800 */
[----:B------:R3:W-:Y:S01]  /*221f0*/  LDGSTS.E [R0+0x44800], [R76.64], !P5 ;  /* 0x448000004c007fae */ /* 0x0007e2000e921848 */
[----:B-1----:R-:W-:-:S04]  /*22200*/  LEA R78, P3, R252, R92, 0x8 ;  /* 0x0000005cfc4e7211 */ /* 0x002fc800078640ff */
[-C--:B--2---:R-:W-:Y:S02]  /*22210*/  LEA.HI.X.SX32 R79, R69, R93.reuse, 0x2, P3 ;  /* 0x0000005d454f7211 */ /* 0x084fe400018f16ff */
[----:B------:R-:W-:Y:S02]  /*22220*/  ISETP.GE.U32.AND P3, PT, R68, 0x7fffff54, PT ;  /* 0x7fffff544400780c */ /* 0x000fe40003f66070 */
[----:B------:R-:W-:Y:S02]  /*22230*/  IADD3 R68, R250, -0x31, RZ ;  /* 0xffffffcffa447810 */ /* 0x000fe40007ffe0ff */
[----:B------:R-:W-:Y:S01]  /*22240*/  LEA.HI.X.SX32 R75, R71, R93, 0x2, P6 ;  /* 0x0000005d474b7211 */ /* 0x000fe200030f16ff */
[----:B------:R-:W-:Y:S01]  /*22250*/  IMAD.MOV.U32 R71, RZ, RZ, c[0x0][0x188] ;  /* 0x00006200ff477624 */ /* 0x000fe200078e00ff */
[----:B------:R-:W-:Y:S01]  /*22260*/  ISETP.GE.U32.AND P5, PT, R68, 0x7fffff50, PT ;  /* 0x7fffff504400780c */ /* 0x000fe20003fa6070 */
[C---:B------:R-:W-:Y:S02]  /*22270*/  IMAD R68, R252.reuse, 0xf0, RZ ;  /* 0x000000f0fc447824 */ /* 0x040fe400078e02ff */
[----:B------:R-:W-:Y:S01]  /*22280*/  IMAD R71, R71, 0x3c, RZ ;  /* 0x0000003c47477824 */ /* 0x000fe200078e02ff */
[----:B------:R1:W-:Y:S01]  /*22290*/  LDGSTS.E [R0+0x45000], [R74.64], !P4 ;  /* 0x450000004a007fae */ /* 0x0003e2000e121848 */
[----:B------:R-:W-:Y:S01]  /*222a0*/  IMAD R70, R252, 0xc0, RZ ;  /* 0x000000c0fc467824 */ /* 0x000fe200078e02ff */
[----:B------:R-:W-:Y:S01]  /*222b0*/  IADD3 R246, P6, R68, R92, RZ ;  /* 0x0000005c44f67210 */ /* 0x000fe20007fde0ff */
[----:B------:R-:W-:-:S02]  /*222c0*/  IMAD R72, R252, 0xb0, RZ ;  /* 0x000000b0fc487824 */ /* 0x000fc400078e02ff */
[----:B------:R-:W-:Y:S01]  /*222d0*/  IMAD.MOV.U32 R147, RZ, RZ, c[0x0][0x188] ;  /* 0x00006200ff937624 */ /* 0x000fe200078e00ff */
[-C--:B------:R-:W-:Y:S02]  /*222e0*/  LEA.HI.X.SX32 R247, R71, R93.reuse, 0x2, P6 ;  /* 0x0000005d47f77211 */ /* 0x080fe400030f16ff */
[-C--:B------:R-:W-:Y:S01]  /*222f0*/  IADD3 R72, P6, R72, R92.reuse, RZ ;  /* 0x0000005c48487210 */ /* 0x080fe20007fde0ff */
[----:B------:R-:W-:Y:S01]  /*22300*/  IMAD R147, R147, 0x2c, RZ ;  /* 0x0000002c93937824 */ /* 0x000fe200078e02ff */
[----:B------:R-:W-:Y:S01]  /*22310*/  IADD3 R70, P4, R70, R92, RZ ;  /* 0x0000005c46467210 */ /* 0x000fe20007f9e0ff */
[----:B------:R-:W-:Y:S01]  /*22320*/  STL.64 [R1+0xcb0], R244 ;  /* 0x000cb0f401007387 */ /* 0x000fe20000100a00 */
[----:B------:R-:W-:Y:S02]  /*22330*/  IADD3 R69, R250, -0x3d, RZ ;  /* 0xffffffc3fa457810 */ /* 0x000fe40007ffe0ff */
[-C--:B------:R-:W-:Y:S02]  /*22340*/  LEA.HI.X.SX32 R73, R147, R93.reuse, 0x2, P6 ;  /* 0x0000005d93497211 */ /* 0x080fe400030f16ff */
[----:B------:R-:W-:Y:S01]  /*22350*/  LEA.HI.X.SX32 R71, R67, R93, 0x2, P4 ;  /* 0x0000005d43477211 */ /* 0x000fe200020f16ff */
[----:B------:R-:W-:Y:S01]  /*22360*/  IMAD R67, R252, 0x1c0, RZ ;  /* 0x000001c0fc437824 */ /* 0x000fe200078e02ff */
[----:B------:R-:W-:Y:S01]  /*22370*/  STL.64 [R1+0xca8], R78 ;  /* 0x000ca84e01007387 */ /* 0x000fe20000100a00 */
[----:B------:R-:W-:-:S03]  /*22380*/  IADD3 R68, R250, -0x35, RZ ;  /* 0xffffffcbfa447810 */ /* 0x000fc60007ffe0ff */
[----:B------:R-:W-:Y:S01]  /*22390*/  STL [R1+0x2ae8], R76 ;  /* 0x002ae84c01007387 */ /* 0x000fe20000100800 */
[----:B------:R-:W-:Y:S01]  /*223a0*/  ISETP.GE.U32.AND P4, PT, R69, 0x7fffff44, PT ;  /* 0x7fffff444500780c */ /* 0x000fe20003f86070 */
[----:B------:R-:W-:Y:S02]  /*223b0*/  IMAD R69, R252, 0x180, RZ ;  /* 0x00000180fc457824 */ /* 0x000fe400078e02ff */
[----:B------:R-:W-:Y:S01]  /*223c0*/  STL [R1+0x2ae4], R77 ;  /* 0x002ae44d01007387 */ /* 0x000fe20000100800 */
[----:B------:R-:W-:Y:S01]  /*223d0*/  ISETP.GE.U32.AND P6, PT, R68, 0x7fffff4c, PT ;  /* 0x7fffff4c4400780c */ /* 0x000fe20003fc6070 */
[----:B------:R-:W-:Y:S02]  /*223e0*/  IMAD R68, R252, 0xd0, RZ ;  /* 0x000000d0fc447824 */ /* 0x000fe400078e02ff */
[----:B------:R1:W-:Y:S01]  /*223f0*/  STL [R1+0x2af0], R74 ;  /* 0x002af04a01007387 */ /* 0x0003e20000100800 */
[----:B------:R-:W-:-:S03]  /*22400*/  IMAD.MOV.U32 R147, RZ, RZ, c[0x0][0x188] ;  /* 0x00006200ff937624 */ /* 0x000fc600078e00ff */
[----:B------:R2:W-:Y:S01]  /*22410*/  LDGSTS.E [R0+0x45800], [R72.64], !P3 ;  /* 0x4580000048007fae */ /* 0x0005e2000d921848 */
[----:B------:R-:W-:-:S03]  /*22420*/  IMAD R147, R147, 0x34, RZ ;  /* 0x0000003493937824 */ /* 0x000fc600078e02ff */
[----:B------:R4:W-:Y:S01]  /*22430*/  STL [R1+0x2aec], R75 ;  /* 0x002aec4b01007387 */ /* 0x0009e20000100800 */
[----:B-1----:R-:W-:-:S03]  /*22440*/  IADD3 R74, P3, R67, R92, RZ ;  /* 0x0000005c434a7210 */ /* 0x002fc60007f7e0ff */
[----:B------:R1:W-:Y:S01]  /*22450*/  LDGSTS.E [R0+0x46000], [R70.64], !P5 ;  /* 0x4600000046007fae */ /* 0x0003e2000e921848 */
[-C--:B------:R-:W-:Y:S01]  /*22460*/  IADD3 R68, P5, R68, R92.reuse, RZ ;  /* 0x0000005c44447210 */ /* 0x080fe20007fbe0ff */
[----:B------:R-:W-:Y:S01]  /*22470*/  IMAD R67, R252, 0x140, RZ ;  /* 0x00000140fc437824 */ /* 0x000fe200078e02ff */
[-C--:B----4-:R-:W-:Y:S02]  /*22480*/  LEA.HI.X.SX32 R75, R66, R93.reuse, 0x2, P3 ;  /* 0x0000005d424b7211 */ /* 0x090fe400018f16ff */
[----:B---3--:R-:W-:Y:S02]  /*22490*/  IADD3 R76, P3, R69, R92, RZ ;  /* 0x0000005c454c7210 */ /* 0x008fe40007f7e0ff */
[----:B------:R-:W-:Y:S01]  /*224a0*/  IADD3 R66, R250, -0x39, RZ ;  /* 0xffffffc7fa427810 */ /* 0x000fe20007ffe0ff */
[----:B------:R-:W-:Y:S01]  /*224b0*/  STL.64 [R1+0xca0], R246 ;  /* 0x000ca0f601007387 */ /* 0x000fe20000100a00 */
[-C--:B------:R-:W-:Y:S02]  /*224c0*/  LEA.HI.X.SX32 R77, R139, R93.reuse, 0x2, P3 ;  /* 0x0000005d8b4d7211 */ /* 0x080fe400018f16ff */
[----:B------:R-:W-:Y:S01]  /*224d0*/  LEA.HI.X.SX32 R69, R147, R93, 0x2, P5 ;  /* 0x0000005d93457211 */ /* 0x000fe200028f16ff */
[----:B------:R2:W-:Y:S01]  /*224e0*/  STL [R1+0x2af8], R72 ;  /* 0x002af84801007387 */ /* 0x0005e20000100800 */
[----:B------:R-:W-:Y:S01]  /*224f0*/  ISETP.GE.U32.AND P3, PT, R66, 0x7fffff48, PT ;  /* 0x7fffff484200780c */ /* 0x000fe20003f66070 */
[----:B------:R-:W-:-:S02]  /*22500*/  IMAD R66, R252, 0xe0, RZ ;  /* 0x000000e0fc427824 */ /* 0x000fc400078e02ff */
[----:B------:R-:W-:Y:S01]  /*22510*/  IMAD.MOV.U32 R147, RZ, RZ, c[0x0][0x188] ;  /* 0x00006200ff937624 */ /* 0x000fe200078e00ff */
[----:B------:R3:W-:Y:S01]  /*22520*/  STL [R1+0x2af4], R73 ;  /* 0x002af44901007387 */ /* 0x0007e20000100800 */
[----:B------:R-:W-:-:S03]  /*22530*/  IADD3 R139, R250, -0x41, RZ ;  /* 0xffffffbffa8b7810 */ /* 0x000fc60007ffe0ff */
[----:B------:R4:W-:Y:S01]  /*22540*/  LDGSTS.E [R0+0x46800], [R68.64], !P6 ;  /* 0x4680000044007fae */ /* 0x0009e2000f121848 */
[-C--:B--2---:R-:W-:Y:S01]  /*22550*/  IADD3 R72, P5, R67, R92.reuse, RZ ;  /* 0x0000005c43487210 */ /* 0x084fe20007fbe0ff */
[----:B------:R-:W-:Y:S01]  /*22560*/  IMAD R147, R147, 0x38, RZ ;  /* 0x0000003893937824 */ /* 0x000fe200078e02ff */
[-C--:B------:R-:W-:Y:S01]  /*22570*/  IADD3 R66, P6, R66, R92.reuse, RZ ;  /* 0x0000005c42427210 */ /* 0x080fe20007fde0ff */
[----:B------:R1:W-:Y:S01]  /*22580*/  STL [R1+0x2b00], R70 ;  /* 0x002b004601007387 */ /* 0x0003e20000100800 */
[-C--:B---3--:R-:W-:Y:S02]  /*22590*/  LEA.HI.X.SX32 R73, R143, R93.reuse, 0x2, P5 ;  /* 0x0000005d8f497211 */ /* 0x088fe400028f16ff */
[----:B------:R-:W-:Y:S01]  /*225a0*/  IADD3 R143, R250, -0x70, RZ ;  /* 0xffffff90fa8f7810 */ /* 0x000fe20007ffe0ff */
[----:B------:R2:W-:Y:S01]  /*225b0*/  STL [R1+0x2afc], R71 ;  /* 0x002afc4701007387 */ /* 0x0005e20000100800 */
[----:B------:R-:W-:Y:S02]  /*225c0*/  LEA.HI.X.SX32 R67, R147, R93, 0x2, P6 ;  /* 0x0000005d93437211 */ /* 0x000fe400030f16ff */
[----:B-1----:R-:W-:-:S03]  /*225d0*/  IADD3 R70, P5, R154, R92, RZ ;  /* 0x0000005c9a467210 */ /* 0x002fc60007fbe0ff */
[----:B------:R1:W-:Y:S01]  /*225e0*/  LDGSTS.E [R0+0x47000], [R66.64], !P3 ;  /* 0x4700000042007fae */ /* 0x0003e2000d921848 */
[----:B------:R-:W-:Y:S02]  /*225f0*/  ISETP.GE.U32.AND P6, PT, R143, 0x7fffff11, PT ;  /* 0x7fffff118f00780c */ /* 0x000fe40003fc6070 */
[----:B------:R-:W-:Y:S02]  /*22600*/  IADD3 R143, R250, -0x45, RZ ;  /* 0xffffffbbfa8f7810 */ /* 0x000fe40007ffe0ff */
[----:B--2---:R-:W-:Y:S02]  /*22610*/  LEA.HI.X.SX32 R71, R252, R93, 0x2, P5 ;  /* 0x0000005dfc477211 */ /* 0x004fe400028f16ff */
[----:B------:R-:W-:Y:S02]  /*22620*/  ISETP.GE.U32.AND P5, PT, R139, 0x7fffff40, PT ;  /* 0x7fffff408b00780c */ /* 0x000fe40003fa6070 */
[----:B------:R-:W-:Y:S02]  /*22630*/  IADD3 R139, R155, 0x100000, RZ ;  /* 0x001000009b8b7810 */ /* 0x000fe40007ffe0ff */
[----:B------:R-:W-:-:S02]  /*22640*/  ISETP.GE.U32.AND P3, PT, R143, 0x7fffff3c, PT ;  /* 0x7fffff3c8f00780c */ /* 0x000fc40003f66070 */
[C---:B------:R-:W-:Y:S01]  /*22650*/  IADD3 R143, R250.reuse, -0x49, RZ ;  /* 0xffffffb7fa8f7810 */ /* 0x040fe20007ffe0ff */
[----:B------:R2:W-:Y:S03]  /*22660*/  LDGSTS.E [R139+0x47800], [R246.64], !P4 ;  /* 0x47800000f68b7fae */ /* 0x0005e6000e121848 */
[----:B------:R-:W-:Y:S02]  /*22670*/  ISETP.GE.U32.AND P4, PT, R143, 0x7fffff38, PT ;  /* 0x7fffff388f00780c */ /* 0x000fe40003f86070 */
[C---:B------:R-:W-:Y:S01]  /*22680*/  IADD3 R143, R250.reuse, -0x4d, RZ ;  /* 0xffffffb3fa8f7810 */ /* 0x040fe20007ffe0ff */
[----:B------:R4:W-:Y:S03]  /*22690*/  LDGSTS.E [R0+0x48000], [R78.64], !P5 ;  /* 0x480000004e007fae */ /* 0x0009e6000e921848 */
[----:B------:R-:W-:Y:S01]  /*226a0*/  ISETP.GE.U32.AND P5, PT, R143, 0x7fffff34, PT ;  /* 0x7fffff348f00780c */ /* 0x000fe20003fa6070 */
[----:B------:R3:W-:Y:S01]  /*226b0*/  LDGSTS.E [R139+0x48800], [R244.64], !P3 ;  /* 0x48800000f48b7fae */ /* 0x0007e2000d921848 */
[----:B------:R-:W-:-:S04]  /*226c0*/  IADD3 R143, R250, -0x51, RZ ;  /* 0xffffffaffa8f7810 */ /* 0x000fc80007ffe0ff */
[----:B------:R-:W-:Y:S01]  /*226d0*/  ISETP.GE.U32.AND P3, PT, R143, 0x7fffff30, PT ;  /* 0x7fffff308f00780c */ /* 0x000fe20003f66070 */
[----:B------:R1:W-:Y:S01]  /*226e0*/  LDGSTS.E [R0+0x49000], [R242.64], !P4 ;  /* 0x49000000f2007fae */ /* 0x0003e2000e121848 */
[----:B------:R-:W-:-:S04]  /*226f0*/  IADD3 R143, R250, -0x55, RZ ;  /* 0xffffffabfa8f7810 */ /* 0x000fc80007ffe0ff */
[----:B------:R-:W-:Y:S01]  /*22700*/  ISETP.GE.U32.AND P4, PT, R143, 0x7fffff2c, PT ;  /* 0x7fffff2c8f00780c */ /* 0x000fe20003f86070 */
[----:B------:R-:W-:Y:S04]  /*22710*/  STL.64 [R1+0xd08], R74 ;  /* 0x000d084a01007387 */ /* 0x000fe80000100a00 */
[----:B------:R-:W-:Y:S04]  /*22720*/  STL.64 [R1+0xce8], R76 ;  /* 0x000ce84c01007387 */ /* 0x000fe80000100a00 */
[----:B------:R-:W-:Y:S04]  /*22730*/  STL [R1+0x2b10], R68 ;  /* 0x002b104401007387 */ /* 0x000fe80000100800 */
[----:B------:R-:W-:Y:S04]  /*22740*/  STL [R1+0x2b04], R69 ;  /* 0x002b044501007387 */ /* 0x000fe80000100800 */
[----:B------:R-:W-:Y:S04]  /*22750*/  STL.64 [R1+0xcc8], R72 ;  /* 0x000cc84801007387 */ /* 0x000fe80000100a00 */
[----:B------:R-:W-:Y:S04]  /*22760*/  STL.64 [R1+0x2b08], R92 ;  /* 0x002b085c01007387 */ /* 0x000fe80000100a00 */
[----:B------:R-:W-:Y:S04]  /*22770*/  STL.64 [R1+0xd28], R70 ;  /* 0x000d284601007387 */ /* 0x000fe80000100a00 */
[----:B------:R1:W-:Y:S04]  /*22780*/  LDGSTS.E [R139+0x49800], [R80.64], !P5 ;  /* 0x49800000508b7fae */ /* 0x0003e8000e921848 */
[----:B------:R-:W-:Y:S04]  /*22790*/  STL [R1+0x2b18], R66 ;  /* 0x002b184201007387 */ /* 0x000fe80000100800 */
[----:B------:R4:W-:Y:S04]  /*227a0*/  LDGSTS.E [R0+0x4a000], [R72.64], !P3 ;  /* 0x4a00000048007fae */ /* 0x0009e8000d921848 */
[----:B------:R1:W-:Y:S04]  /*227b0*/  STL [R1+0x2b14], R67 ;  /* 0x002b144301007387 */ /* 0x0003e80000100800 */
[----:B------:R2:W-:Y:S01]  /*227c0*/  LDGSTS.E [R139+0x4a800], [R156.64], !P4 ;  /* 0x4a8000009c8b7fae */ /* 0x0005e2000e121848 */
[----:B------:R-:W-:-:S03]  /*227d0*/  IADD3 R143, R250, -0x59, RZ ;  /* 0xffffffa7fa8f7810 */ /* 0x000fc60007ffe0ff */
[----:B---3--:R-:W3:Y:S04]  /*227e0*/  LDL.64 R244, [R1+0xdd8] ;  /* 0x000dd80001f47983 */ /* 0x008ee80000100a00 */
[----:B-1----:R-:W3:Y:S04]  /*227f0*/  LDL.64 R242, [R1+0xde8] ;  /* 0x000de80001f27983 */ /* 0x002ee80000100a00 */
[----:B--2---:R-:W2:Y:S01]  /*22800*/  LDL.64 R156, [R1+0xdd0] ;  /* 0x000dd000019c7983 */ /* 0x004ea20000100a00 */
[----:B------:R-:W-:Y:S02]  /*22810*/  ISETP.GE.U32.AND P5, PT, R143, 0x7fffff28, PT ;  /* 0x7fffff288f00780c */ /* 0x000fe40003fa6070 */
[C---:B------:R-:W-:Y:S01]  /*22820*/  IADD3 R143, R250.reuse, -0x5d, RZ ;  /* 0xffffffa3fa8f7810 */ /* 0x040fe20007ffe0ff */
[----:B------:R-:W3:Y:S03]  /*22830*/  LDL.64 R246, [R1+0x1200] ;  /* 0x0012000001f67983 */ /* 0x000ee60000100a00 */
[----:B------:R-:W-:Y:S01]  /*22840*/  ISETP.GE.U32.AND P3, PT, R143, 0x7fffff24, PT ;  /* 0x7fffff248f00780c */ /* 0x000fe20003f66070 */
[----:B------:R-:W3:Y:S01]  /*22850*/  LDL.64 R248, [R1+0x1258] ;  /* 0x0012580001f87983 */ /* 0x000ee20000100a00 */
[----:B------:R-:W-:-:S04]  /*22860*/  IADD3 R143, R250, -0x61, RZ ;  /* 0xffffff9ffa8f7810 */ /* 0x000fc80007ffe0ff */
[----:B------:R-:W-:Y:S01]  /*22870*/  ISETP.GE.U32.AND P4, PT, R143, 0x7fffff20, PT ;  /* 0x7fffff208f00780c */ /* 0x000fe20003f86070 */
[----:B------:R4:W-:Y:S01]  /*22880*/  LDGSTS.E [R0+0x4b000], [R82.64], !P5 ;  /* 0x4b00000052007fae */ /* 0x0009e2000e921848 */
        /* <DEDUP_REMOVED lines=18> */
[----:B------:R-:W-:Y:S02]  /*229b0*/  IADD3 R143, R250, -0x7d, RZ ;  /* 0xffffff83fa8f7810 */ /* 0x000fe40007ffe0ff */
[----:B------:R-:W-:Y:S01]  /*229c0*/  LOP3.LUT R67, R155, 0x20, RZ, 0x3c, !PT ;  /* 0x000000209b437812 */ /* 0x000fe200078e3cff */
[----:B-1----:R-:W3:Y:S01]  /*229d0*/  LDL.64 R152, [R1+0xe18] ;  /* 0x000e180001987983 */ /* 0x002ee20000100a00 */
[----:B------:R-:W-:-:S03]  /*229e0*/  ISETP.GE.U32.AND P5, PT, R143, 0x7fffff04, PT ;  /* 0x7fffff048f00780c */ /* 0x000fc60003fa6070 */
[----:B------:R1:W-:Y:S04]  /*229f0*/  LDGSTS.E [R139+0x4e800], [R88.64], !P3 ;  /* 0x4e800000588b7fae */ /* 0x0003e8000d921848 */
[----:B------:R1:W-:Y:S04]  /*22a00*/  LDGSTS.E [R0+0x4f000], [R90.64], !P4 ;  /* 0x4f0000005a007fae */ /* 0x0003e8000e121848 */
[----:B----4-:R-:W4:Y:S04]  /*22a10*/  LDL.64 R148, [R1+0xdf8] ;  /* 0x000df80001947983 */ /* 0x010f280000100a00 */
[----:B------:R1:W-:Y:S04]  /*22a20*/  LDGSTS.E [R139+0x4f800], [R150.64], !P5 ;  /* 0x4f800000968b7fae */ /* 0x0003e8000e921848 */
[----:B-1----:R-:W4:Y:S01]  /*22a30*/  LDL.64 R150, [R1+0xe08] ;  /* 0x000e080001967983 */ /* 0x002f220000100a00 */
[----:B------:R-:W-:-:S04]  /*22a40*/  IADD3 R143, R250, -0x2, RZ ;  /* 0xfffffffefa8f7810 */ /* 0x000fc80007ffe0ff */
[----:B------:R-:W-:Y:S02]  /*22a50*/  ISETP.GE.U32.AND P3, PT, R143, 0x7fffff7f, PT ;  /* 0x7fffff7f8f00780c */ /* 0x000fe40003f66070 */
[----:B------:R-:W-:-:S04]  /*22a60*/  IADD3 R143, R250, -0x6, RZ ;  /* 0xfffffffafa8f7810 */ /* 0x000fc80007ffe0ff */
[----:B------:R-:W-:Y:S02]  /*22a70*/  ISETP.GE.U32.AND P4, PT, R143, 0x7fffff7b, PT ;  /* 0x7fffff7b8f00780c */ /* 0x000fe40003f86070 */
[----:B------:R-:W-:-:S04]  /*22a80*/  IADD3 R143, R250, -0xa, RZ ;  /* 0xfffffff6fa8f7810 */ /* 0x000fc80007ffe0ff */
[----:B------:R-:W-:Y:S02]  /*22a90*/  ISETP.GE.U32.AND P5, PT, R143, 0x7fffff77, PT ;  /* 0x7fffff778f00780c */ /* 0x000fe40003fa6070 */
[C---:B------:R-:W-:Y:S02]  /*22aa0*/  IADD3 R0, R67.reuse, 0x100000, RZ ;  /* 0x0010000043007810 */ /* 0x040fe40007ffe0ff */
[----:B------:R-:W-:-:S03]  /*22ab0*/  IADD3 R139, R67, 0x100000, RZ ;  /* 0x00100000438b7810 */ /* 0x000fc60007ffe0ff */
[----:B------:R1:W-:Y:S04]  /*22ac0*/  LDGSTS.E [R0+0x40200], [R70.64], !P3 ;  /* 0x4020000046007fae */ /* 0x0003e8000d921848 */
[----:B------:R1:W-:Y:S04]  /*22ad0*/  LDGSTS.E [R139+0x40a00], [R158.64], !P4 ;  /* 0x40a000009e8b7fae */ /* 0x0003e8000e121848 */
[----:B-1----:R-:W4:Y:S04]  /*22ae0*/  LDL.64 R158, [R1+0xe28] ;  /* 0x000e2800019e7983 */ /* 0x002f280000100a00 */
[----:B--2---:R1:W-:Y:S04]  /*22af0*/  LDGSTS.E [R0+0x41200], [R156.64], !P5 ;  /* 0x412000009c007fae */ /* 0x0043e8000e921848 */
[----:B-1----:R-:W2:Y:S01]  /*22b00*/  LDL.64 R156, [R1+0xe30] ;  /* 0x000e3000019c7983 */ /* 0x002ea20000100a00 */
[----:B------:R-:W-:-:S04]  /*22b10*/  IADD3 R143, R250, -0xe, RZ ;  /* 0xfffffff2fa8f7810 */ /* 0x000fc80007ffe0ff */
[----:B------:R-:W-:Y:S02]  /*22b20*/  ISETP.GE.U32.AND P3, PT, R143, 0x7fffff73, PT ;  /* 0x7fffff738f00780c */ /* 0x000fe40003f66070 */
[----:B------:R-:W-:-:S04]  /*22b30*/  IADD3 R143, R250, -0x12, RZ ;  /* 0xffffffeefa8f7810 */ /* 0x000fc80007ffe0ff */
[----:B------:R-:W-:Y:S02]  /*22b40*/  ISETP.GE.U32.AND P4, PT, R143, 0x7fffff6f, PT ;  /* 0x7fffff6f8f00780c */ /* 0x000fe40003f86070 */
[----:B------:R-:W-:-:S04]  /*22b50*/  IADD3 R143, R250, -0x16, RZ ;  /* 0xffffffeafa8f7810 */ /* 0x000fc80007ffe0ff */
[----:B------:R-:W-:Y:S01]  /*22b60*/  ISETP.GE.U32.AND P5, PT, R143, 0x7fffff6b, PT ;  /* 0x7fffff6b8f00780c */ /* 0x000fe20003fa6070 */
[----:B---3--:R1:W-:Y:S01]  /*22b70*/  LDGSTS.E [R139+0x41a00], [R244.64], !P3 ;  /* 0x41a00000f48b7fae */ /* 0x0083e2000d921848 */
[----:B------:R-:W-:-:S04]  /*22b80*/  IADD3 R143, R250, -0x1a, RZ ;  /* 0xffffffe6fa8f7810 */ /* 0x000fc80007ffe0ff */
[----:B------:R-:W-:Y:S01]  /*22b90*/  ISETP.GE.U32.AND P3, PT, R143, 0x7fffff67, PT ;  /* 0x7fffff678f00780c */ /* 0x000fe20003f66070 */
[----:B------:R3:W-:Y:S04]  /*22ba0*/  LDGSTS.E [R0+0x42200], [R242.64], !P4 ;  /* 0x42200000f2007fae */ /* 0x0007e8000e121848 */
[----:B-1----:R-:W2:Y:S04]  /*22bb0*/  LDL.64 R244, [R1+0xe38] ;  /* 0x000e380001f47983 */ /* 0x002ea80000100a00 */
[----:B---3--:R-:W3:Y:S04]  /*22bc0*/  LDL.64 R242, [R1+0xe40] ;  /* 0x000e400001f27983 */ /* 0x008ee80000100a00 */
[----:B----4-:R1:W-:Y:S04]  /*22bd0*/  LDGSTS.E [R139+0x42a00], [R148.64], !P5 ;  /* 0x42a00000948b7fae */ /* 0x0103e8000e921848 */
[----:B-1----:R-:W4:Y:S04]  /*22be0*/  LDL.64 R148, [R1+0xe50] ;  /* 0x000e500001947983 */ /* 0x002f280000100a00 */
[----:B------:R1:W-:Y:S04]  /*22bf0*/  LDGSTS.E [R0+0x43200], [R150.64], !P3 ;  /* 0x4320000096007fae */ /* 0x0003e8000d921848 */
[----:B-1----:R-:W4:Y:S01]  /*22c00*/  LDL.64 R150, [R1+0xe58] ;  /* 0x000e580001967983 */ /* 0x002f220000100a00 */
[----:B------:R-:W-:-:S04]  /*22c10*/  IADD3 R143, R250, -0x1e, RZ ;  /* 0xffffffe2fa8f7810 */ /* 0x000fc80007ffe0ff */
[----:B------:R-:W-:Y:S02]  /*22c20*/  ISETP.GE.U32.AND P4, PT, R143, 0x7fffff63, PT ;  /* 0x7fffff638f00780c */ /* 0x000fe40003f86070 */
[----:B------:R-:W-:-:S04]  /*22c30*/  IADD3 R143, R250, -0x22, RZ ;  /* 0xffffffdefa8f7810 */ /* 0x000fc80007ffe0ff */
[----:B------:R-:W-:Y:S02]  /*22c40*/  ISETP.GE.U32.AND P5, PT, R143, 0x7fffff5f, PT ;  /* 0x7fffff5f8f00780c */ /* 0x000fe40003fa6070 */
[----:B------:R-:W-:-:S04]  /*22c50*/  IADD3 R143, R250, -0x26, RZ ;  /* 0xffffffdafa8f7810 */ /* 0x000fc80007ffe0ff */
[----:B------:R-:W-:Y:S01]  /*22c60*/  ISETP.GE.U32.AND P3, PT, R143, 0x7fffff5b, PT ;  /* 0x7fffff5b8f00780c */ /* 0x000fe20003f66070 */
[----:B------:R1:W-:Y:S06]  /*22c70*/  LDGSTS.E [R139+0x43a00], [R152.64], !P4 ;  /* 0x43a00000988b7fae */ /* 0x0003ec000e121848 */
[----:B------:R1:W-:Y:S04]  /*22c80*/  LDGSTS.E [R0+0x44200], [R158.64], !P5 ;  /* 0x442000009e007fae */ /* 0x0003e8000e921848 */
[----:B-1----:R-:W4:Y:S04]  /*22c90*/  LDL.64 R152, [R1+0xe60] ;  /* 0x000e600001987983 */ /* 0x002f280000100a00 */
[----:B------:R-:W4:Y:S04]  /*22ca0*/  LDL.64 R158, [R1+0xe68] ;  /* 0x000e6800019e7983 */ /* 0x000f280000100a00 */
        /* <DEDUP_REMOVED lines=8> */
[----:B------:R1:W-:Y:S01]  /*22d30*/  LDGSTS.E [R0+0x45200], [R244.64], !P4 ;  /* 0x45200000f4007fae */ /* 0x0003e2000e121848 */
[----:B------:R-:W-:-:S04]  /*22d40*/  IADD3 R143, R250, -0x36, RZ ;  /* 0xffffffcafa8f7810 */ /* 0x000fc80007ffe0ff */
[----:B------:R-:W-:Y:S01]  /*22d50*/  ISETP.GE.U32.AND P4, PT, R143, 0x7fffff4b, PT ;  /* 0x7fffff4b8f00780c */ /* 0x000fe20003f86070 */
[----:B---3--:R3:W-:Y:S04]  /*22d60*/  LDGSTS.E [R139+0x45a00], [R242.64], !P5 ;  /* 0x45a00000f28b7fae */ /* 0x0087e8000e921848 */
        /* <DEDUP_REMOVED lines=76> */
[C---:B------:R-:W-:Y:S02]  /*23230*/  IADD3 R143, R250.reuse, -0x3, RZ ;  /* 0xfffffffdfa8f7810 */ /* 0x040fe40007ffe0ff */
[----:B------:R-:W-:Y:S02]  /*23240*/  IADD3 R139, R250, -0x7, RZ ;  /* 0xfffffff9fa8b7810 */ /* 0x000fe40007ffe0ff */
[----:B------:R-:W-:Y:S02]  /*23250*/  ISETP.GE.U32.AND P5, PT, R143, 0x7fffff7e, PT ;  /* 0x7fffff7e8f00780c */ /* 0x000fe40003fa6070 */
[----:B------:R-:W-:Y:S02]  /*23260*/  ISETP.GE.U32.AND P3, PT, R139, 0x7fffff7a, PT ;  /* 0x7fffff7a8b00780c */ /* 0x000fe40003f66070 */
[----:B------:R-:W-:-:S04]  /*23270*/  LOP3.LUT R66, R155, 0x40, RZ, 0x3c, !PT ;  /* 0x000000409b427812 */ /* 0x000fc800078e3cff */
[----:B------:R-:W-:Y:S01]  /*23280*/  IADD3 R139, R66, 0x100000, RZ ;  /* 0x00100000428b7810 */ /* 0x000fe20007ffe0ff */
[----:B---3--:R1:W-:Y:S04]  /*23290*/  LDGSTS.E [R0+0x4fa00], [R242.64], !P4 ;  /* 0x4fa00000f2007fae */ /* 0x0083e8000e121848 */
[----:B-1----:R-:W3:Y:S04]  /*232a0*/  LDL.64 R242, [R1+0xf78] ;  /* 0x000f780001f27983 */ /* 0x002ee80000100a00 */
[----:B----4-:R1:W-:Y:S04]  /*232b0*/  LDGSTS.E [R139+0x40400], [R148.64], !P5 ;  /* 0x40400000948b7fae */ /* 0x0103e8000e921848 */
[----:B-1----:R-:W4:Y:S04]  /*232c0*/  LDL.64 R148, [R1+0xf80] ;  /* 0x000f800001947983 */ /* 0x002f280000100a00 */
[----:B------:R1:W-:Y:S04]  /*232d0*/  LDGSTS.E [R139+0x40c00], [R150.64], !P3 ;  /* 0x40c00000968b7fae */ /* 0x0003e8000d921848 */
[----:B-1----:R-:W4:Y:S01]  /*232e0*/  LDL.64 R150, [R1+0xf88] ;  /* 0x000f880001967983 */ /* 0x002f220000100a00 */
[----:B------:R-:W-:-:S04]  /*232f0*/  IADD3 R143, R250, -0xb, RZ ;  /* 0xfffffff5fa8f7810 */ /* 0x000fc80007ffe0ff */
[----:B------:R-:W-:Y:S02]  /*23300*/  ISETP.GE.U32.AND P4, PT, R143, 0x7fffff76, PT ;  /* 0x7fffff768f00780c */ /* 0x000fe40003f86070 */
[C---:B------:R-:W-:Y:S02]  /*23310*/  IADD3 R0, R250.reuse, -0xf, RZ ;  /* 0xfffffff1fa007810 */ /* 0x040fe40007ffe0ff */
[----:B------:R-:W-:Y:S02]  /*23320*/  IADD3 R143, R250, -0x13, RZ ;  /* 0xffffffedfa8f7810 */ /* 0x000fe40007ffe0ff */
[----:B------:R-:W-:Y:S02]  /*23330*/  ISETP.GE.U32.AND P5, PT, R0, 0x7fffff72, PT ;  /* 0x7fffff720000780c */ /* 0x000fe40003fa6070 */
[----:B------:R-:W-:Y:S02]  /*23340*/  IADD3 R0, R66, 0x100000, RZ ;  /* 0x0010000042007810 */ /* 0x000fe40007ffe0ff */
[----:B------:R-:W-:-:S02]  /*23350*/  ISETP.GE.U32.AND P3, PT, R143, 0x7fffff6e, PT ;  /* 0x7fffff6e8f00780c */ /* 0x000fc40003f66070 */
[----:B------:R-:W-:Y:S01]  /*23360*/  IADD3 R143, R250, -0x17, RZ ;  /* 0xffffffe9fa8f7810 */ /* 0x000fe20007ffe0ff */
[----:B------:R1:W-:Y:S03]  /*23370*/  LDGSTS.E [R0+0x41400], [R152.64], !P4 ;  /* 0x4140000098007fae */ /* 0x0003e6000e121848 */
[----:B------:R-:W-:-:S03]  /*23380*/  ISETP.GE.U32.AND P4, PT, R143, 0x7fffff6a, PT ;  /* 0x7fffff6a8f00780c */ /* 0x000fc60003f86070 */
[----:B------:R1:W-:Y:S04]  /*23390*/  LDGSTS.E [R139+0x41c00], [R158.64], !P5 ;  /* 0x41c000009e8b7fae */ /* 0x0003e8000e921848 */
[----:B-1----:R-:W4:Y:S04]  /*233a0*/  LDL.64 R152, [R1+0xf90] ;  /* 0x000f900001987983 */ /* 0x002f280000100a00 */
[----:B------:R1:W-:Y:S04]  /*233b0*/  LDGSTS.E [R0+0x42400], [R244.64], !P3 ;  /* 0x42400000f4007fae */ /* 0x0003e8000d921848 */
[----:B------:R-:W4:Y:S04]  /*233c0*/  LDL.64 R158, [R1+0xf98] ;  /* 0x000f9800019e7983 */ /* 0x000f280000100a00 */
        /* <DEDUP_REMOVED lines=21> */
[C---:B------:R-:W-:Y:S01]  /*23520*/  IADD3 R143, R250.reuse, -0x33, RZ ;  /* 0xffffffcdfa8f7810 */ /* 0x040fe20007ffe0ff */
[----:B------:R1:W-:Y:S03]  /*23530*/  LDGSTS.E [R139+0x44c00], [R152.64], !P5 ;  /* 0x44c00000988b7fae */ /* 0x0003e6000e921848 */
[----:B------:R-:W-:Y:S01]  /*23540*/  ISETP.GE.U32.AND P5, PT, R143, 0x7fffff4e, PT ;  /* 0x7fffff4e8f00780c */ /* 0x000fe20003fa6070 */
        /* <DEDUP_REMOVED lines=59> */
[----:B------:R-:W4:Y:S01]  /*23900*/  LDL.64 R158, [R1+0x10b0] ;  /* 0x0010b000019e7983 */ /* 0x000f220000100a00 */
[----:B------:R-:W-:-:S03]  /*23910*/  IADD3 R143, R250, -0x6f, RZ ;  /* 0xffffff91fa8f7810 */ /* 0x000fc60007ffe0ff */
[----:B-1----:R-:W4:Y:S04]  /*23920*/  LDL.64 R244, [R1+0x10e8] ;  /* 0x0010e80001f47983 */ /* 0x002f280000100a00 */
[----:B--2---:R1:W-:Y:S04]  /*23930*/  LDGSTS.E [R0+0x4d400], [R156.64], !P4 ;  /* 0x4d4000009c007fae */ /* 0x0043e8000e121848 */
[----:B-1----:R-:W2:Y:S01]  /*23940*/  LDL.64 R156, [R1+0x10b8] ;  /* 0x0010b800019c7983 */ /* 0x002ea20000100a00 */
        /* <DEDUP_REMOVED lines=18> */
[----:B------:R1:W-:Y:S01]  /*23a70*/  LDGSTS.E [R0+0x4f400], [R152.64], !P5 ;  /* 0x4f40000098007fae */ /* 0x0003e2000e921848 */
[----:B------:R-:W-:Y:S02]  /*23a80*/  LOP3.LUT R67, R155, 0x60, RZ, 0x3c, !PT ;  /* 0x000000609b437812 */ /* 0x000fe400078e3cff */
[----:B------:R-:W-:Y:S02]  /*23a90*/  ISETP.GE.U32.AND P5, PT, R139, 0x7fffff79, PT ;  /* 0x7fffff798b00780c */ /* 0x000fe40003fa6070 */
[----:B------:R-:W-:Y:S01]  /*23aa0*/  IADD3 R139, R67, 0x100000, RZ ;  /* 0x00100000438b7810 */ /* 0x000fe20007ffe0ff */
        /* <DEDUP_REMOVED lines=8> */
[----:B------:R-:W-:Y:S02]  /*23b30*/  IADD3 R0, R67, 0x100000, RZ ;  /* 0x0010000043007810 */ /* 0x000fe40007ffe0ff */
[----:B------:R-:W-:Y:S02]  /*23b40*/  ISETP.GE.U32.AND P4, PT, R143, 0x7fffff71, PT ;  /* 0x7fffff718f00780c */ /* 0x000fe40003f86070 */
[C---:B------:R-:W-:Y:S01]  /*23b50*/  IADD3 R143, R250.reuse, -0x14, RZ ;  /* 0xffffffecfa8f7810 */ /* 0x040fe20007ffe0ff */
[----:B------:R1:W-:Y:S03]  /*23b60*/  LDGSTS.E [R0+0x40e00], [R244.64], !P5 ;  /* 0x40e00000f4007fae */ /* 0x0003e6000e921848 */
        /* <DEDUP_REMOVED lines=88> */
[----:B-1----:R-:W2:Y:S04]  /*240f0*/  LDL.64 R246, [R1+0x1268] ;  /* 0x0012680001f67983 */ /* 0x002ea80000100a00 */
[----:B---3--:R1:W-:Y:S04]  /*24100*/  LDGSTS.E [R139+0x4c600], [R242.64], !P4 ;  /* 0x4c600000f28b7fae */ /* 0x0083e8000e121848 */
[----:B-1----:R-:W3:Y:S04]  /*24110*/  LDL.LU R243, [R1+0x5e0] ;  /* 0x0005e00001f37983 */ /* 0x002ee80000300800 */
[----:B------:R-:W3:Y:S04]  /*24120*/  LDL.LU R242, [R1+0xc] ;  /* 0x00000c0001f27983 */ /* 0x000ee80000300800 */
[----:B------:R-:W3:Y:S04]  /*24130*/  LDL.LU R241, [R1+0x14] ;  /* 0x0000140001f17983 */ /* 0x000ee80000300800 */
[----:B------:R-:W3:Y:S04]  /*24140*/  LDL.LU R155, [R1+0x20] ;  /* 0x00002000019b7983 */ /* 0x000ee80000300800 */
[----:B----4-:R1:W-:Y:S04]  /*24150*/  LDGSTS.E [R0+0x4ce00], [R148.64], !P5 ;  /* 0x4ce0000094007fae */ /* 0x0103e8000e921848 */
[----:B------:R-:W2:Y:S04]  /*24160*/  LDL.LU R147, [R1+0x24] ;  /* 0x0000240001937983 */ /* 0x000ea80000300800 */
[----:B------:R1:W-:Y:S04]  /*24170*/  LDGSTS.E [R139+0x4d600], [R150.64], !P3 ;  /* 0x4d600000968b7fae */ /* 0x0003e8000d921848 */
[----:B-1----:R-:W3:Y:S04]  /*24180*/  LDL.LU R148, [R1+0x28] ;  /* 0x0000280001947983 */ /* 0x002ee80000300800 */
[----:B------:R-:W3:Y:S04]  /*24190*/  LDL.LU R149, [R1+0x2c] ;  /* 0x00002c0001957983 */ /* 0x000ee80000300800 */
[----:B------:R-:W3:Y:S04]  /*241a0*/  LDL.LU R150, [R1+0x30] ;  /* 0x0000300001967983 */ /* 0x000ee80000300800 */
[----:B------:R-:W1:Y:S04]  /*241b0*/  S2R R252, SR_TID.X ;  /* 0x0000000000fc7919 */ /* 0x000e680000002100 */
[----:B------:R-:W2:Y:S04]  /*241c0*/  LDL.LU R151, [R1+0x3c] ;  /* 0x00003c0001977983 */ /* 0x000ea80000300800 */
[----:B------:R1:W-:Y:S04]  /*241d0*/  LDGSTS.E [R0+0x4de00], [R152.64], !P6 ;  /* 0x4de0000098007fae */ /* 0x0003e8000f121848 */
[----:B------:R1:W-:Y:S04]  /*241e0*/  LDGSTS.E [R139+0x4e600], [R158.64], !P2 ;  /* 0x4e6000009e8b7fae */ /* 0x0003e8000d121848 */
[----:B-1----:R-:W2:Y:S04]  /*241f0*/  LDL.LU R152, [R1+0x40] ;  /* 0x0000400001987983 */ /* 0x002ea80000300800 */
[----:B------:R-:W2:Y:S04]  /*24200*/  LDL.LU R153, [R1+0x44] ;  /* 0x0000440001997983 */ /* 0x000ea80000300800 */
[----:B------:R-:W2:Y:S01]  /*24210*/  LDL.LU R159, [R1+0x48] ;  /* 0x00004800019f7983 */ /* 0x000ea20000300800 */
[----:B------:R-:W-:-:S03]  /*24220*/  LOP3.LUT R244, R252, 0x7f, RZ, 0xc0, !PT ;  /* 0x0000007ffcf47812 */ /* 0x000fc600078ec0ff */
[----:B--2---:R1:W-:Y:S01]  /*24230*/  LDGSTS.E [R0+0x4ee00], [R156.64], !P1 ;  /* 0x4ee000009c007fae */ /* 0x0043e2000c921848 */
[----:B------:R-:W-:-:S03]  /*24240*/  IADD3 R66, R250, -0x80, RZ ;  /* 0xffffff80fa427810 */ /* 0x000fc60007ffe0ff */
[----:B------:R2:W-:Y:S04]  /*24250*/  LDGSTS.E [R0+0x4f600], [R248.64], !P0 ;  /* 0x4f600000f8007fae */ /* 0x0005e8000c121848 */
[----:B-1----:R-:W4:Y:S04]  /*24260*/  LDL.LU R156, [R1+0x50] ;  /* 0x00005000019c7983 */ /* 0x002f280000300800 */
[----:B------:R-:W4:Y:S04]  /*24270*/  LDL.LU R158, [R1+0x58] ;  /* 0x00005800019e7983 */ /* 0x000f280000300800 */
[----:B------:R-:W4:Y:S04]  /*24280*/  LDL.LU R157, [R1+0x5c] ;  /* 0x00005c00019d7983 */ /* 0x000f280000300800 */
[----:B------:R-:W4:Y:S01]  /*24290*/  LDL.LU R252, [R1+0x60] ;  /* 0x0000600001fc7983 */ /* 0x000f220000300800 */
[----:B------:R-:W-:-:S02]  /*242a0*/  ISETP.GE.U32.AND P6, PT, R66, 0x7fffff01, PT ;  /* 0x7fffff014200780c */ /* 0x000fc40003fc6070 */
[----:B------:R-:W-:-:S04]  /*242b0*/  IADD3 R66, R250, 0x7f, RZ ;  /* 0x0000007ffa427810 */ /* 0x000fc80007ffe0ff */
[----:B------:R-:W-:-:S07]  /*242c0*/  ISETP.GT.AND P0, PT, R66, 0x7f, PT ;  /* 0x0000007f4200780c */ /* 0x000fce0003f04270 */
[----:B------:R1:W-:Y:S02]  /*242d0*/  LDGSTS.E [R139+0x4fe00], [R246.64], !P6 ;  /* 0x4fe00000f68b7fae */ /* 0x0003e4000f121848 */
[----:B-1----:R-:W-:Y:S02]  /*242e0*/  SEL R139, RZ, 0x4, !P0 ;  /* 0x00000004ff8b7807 */ /* 0x002fe40004000000 */
[----:B------:R-:W-:-:S04]  /*242f0*/  ISETP.GE.AND P0, PT, R244, c[0x0][0x180], PT ;  /* 0x00006000f4007a0c */ /* 0x000fc80003f06270 */
[----:B------:R-:W-:-:S05]  /*24300*/  SEL R66, R139, RZ, !P0 ;  /* 0x000000ff8b427207 */ /* 0x000fca0004000000 */
[----:B------:R3:W-:Y:S02]  /*24310*/  STL [R1+0xd58], R66 ;  /* 0x000d584201007387 */ /* 0x0007e40000100800 */
[----:B---3--:R-:W-:-:S05]  /*24320*/  IMAD R66, R150, c[0x0][0x190], RZ ;  /* 0x0000640096427a24 */ /* 0x008fca00078e02ff */
[----:B------:R1:W-:Y:S04]  /*24330*/  STL [R1+0x20], R66 ;  /* 0x0000204201007387 */ /* 0x0003e80000100800 */
[----:B------:R-:W3:Y:S04]  /*24340*/  LDL.LU R90, [R1+0x4d4] ;  /* 0x0004d400015a7983 */ /* 0x000ee80000300800 */
[----:B------:R-:W3:Y:S04]  /*24350*/  LDL.LU R246, [R1+0x4e8] ;  /* 0x0004e80001f67983 */ /* 0x000ee80000300800 */
[----:B------:R-:W3:Y:S04]  /*24360*/  LDL.LU R86, [R1+0x504] ;  /* 0x0005040001567983 */ /* 0x000ee80000300800 */
[----:B------:R-:W3:Y:S04]  /*24370*/  LDL.LU R247, [R1+0x524] ;  /* 0x0005240001f77983 */ /* 0x000ee80000300800 */
[----:B------:R-:W3:Y:S04]  /*24380*/  LDL.LU R84, [R1+0x540] ;  /* 0x0005400001547983 */ /* 0x000ee80000300800 */
[----:B--2---:R-:W2:Y:S04]  /*24390*/  LDL.LU R249, [R1+0x564] ;  /* 0x0005640001f97983 */ /* 0x004ea80000300800 */
[----:B------:R-:W2:Y:S04]  /*243a0*/  LDL.LU R87, [R1+0x580] ;  /* 0x0005800001577983 */ /* 0x000ea80000300800 */
[----:B------:R-:W1:Y:S04]  /*243b0*/  LDL.LU R73, [R1+0x59c] ;  /* 0x00059c0001497983 */ /* 0x000e680000300800 */
[----:B------:R-:W2:Y:S04]  /*243c0*/  LDL.LU R248, [R1+0x5b8] ;  /* 0x0005b80001f87983 */ /* 0x000ea80000300800 */
[----:B------:R-:W2:Y:S04]  /*243d0*/  LDL.LU R72, [R1+0x5d0] ;  /* 0x0005d00001487983 */ /* 0x000ea80000300800 */
[----:B------:R-:W3:Y:S04]  /*243e0*/  LDL.LU R75, [R1+0x5f4] ;  /* 0x0005f400014b7983 */ /* 0x000ee80000300800 */
[----:B------:R-:W3:Y:S04]  /*243f0*/  LDL.LU R74, [R1+0x610] ;  /* 0x00061000014a7983 */ /* 0x000ee80000300800 */
[----:B------:R-:W3:Y:S04]  /*24400*/  LDL.LU R77, [R1+0x634] ;  /* 0x00063400014d7983 */ /* 0x000ee80000300800 */
[----:B------:R-:W3:Y:S01]  /*24410*/  LDL.LU R76, [R1+0x714] ;  /* 0x00071400014c7983 */ /* 0x000ee20000300800 */
[----:B------:R-:W-:-:S03]  /*24420*/  IADD3 R143, R250, -0x81, RZ ;  /* 0xffffff7ffa8f7810 */ /* 0x000fc60007ffe0ff */
[----:B------:R-:W3:Y:S04]  /*24430*/  LDL.LU R78, [R1+0x710] ;  /* 0x00071000014e7983 */ /* 0x000ee80000300800 */
[----:B------:R-:W3:Y:S04]  /*24440*/  LDL.LU R85, [R1+0x70c] ;  /* 0x00070c0001557983 */ /* 0x000ee80000300800 */
[----:B------:R-:W3:Y:S01]  /*24450*/  LDL.LU R88, [R1+0x708] ;  /* 0x0007080001587983 */ /* 0x000ee20000300800 */
[----:B------:R-:W-:Y:S01]  /*24460*/  ISETP.GE.U32.AND P4, PT, R143, 0x7fffff00, PT ;  /* 0x7fffff008f00780c */ /* 0x000fe20003f86070 */
[----:B------:R-:W-:Y:S01]  /*24470*/  IMAD R251, R147, c[0x0][0x190], RZ ;  /* 0x0000640093fb7a24 */ /* 0x000fe200078e02ff */
[----:B------:R-:W-:Y:S01]  /*24480*/  IADD3 R143, R250, -0x85, RZ ;  /* 0xffffff7bfa8f7810 */ /* 0x000fe20007ffe0ff */
[----:B------:R-:W3:Y:S01]  /*24490*/  LDL.LU R89, [R1+0x704] ;  /* 0x0007040001597983 */ /* 0x000ee20000300800 */
[----:B------:R-:W-:-:S03]  /*244a0*/  IMAD R154, R241, c[0x0][0x190], RZ ;  /* 0x00006400f19a7a24 */ /* 0x000fc600078e02ff */
[----:B------:R-:W3:Y:S01]  /*244b0*/  LDL.LU R91, [R1+0x700] ;  /* 0x00070000015b7983 */ /* 0x000ee20000300800 */
[----:B------:R-:W-:-:S03]  /*244c0*/  ISETP.GE.U32.AND P5, PT, R143, 0x7ffffefc, PT ;  /* 0x7ffffefc8f00780c */ /* 0x000fc60003fa6070 */
[----:B------:R-:W3:Y:S01]  /*244d0*/  LDL.LU R147, [R1+0x6fc] ;  /* 0x0006fc0001937983 */ /* 0x000ee20000300800 */
[----:B------:R-:W-:Y:S01]  /*244e0*/  IMAD R241, R148, c[0x0][0x190], RZ ;  /* 0x0000640094f17a24 */ /* 0x000fe200078e02ff */
[----:B------:R-:W-:Y:S01]  /*244f0*/  IADD3 R143, R250, -0x89, RZ ;  /* 0xffffff77fa8f7810 */ /* 0x000fe20007ffe0ff */
[----:B------:R-:W-:Y:S01]  /*24500*/  IMAD R79, R149, c[0x0][0x190], RZ ;  /* 0x00006400954f7a24 */ /* 0x000fe200078e02ff */
[----:B------:R-:W3:Y:S04]  /*24510*/  LDL.LU R148, [R1+0x6f8] ;  /* 0x0006f80001947983 */ /* 0x000ee80000300800 */
[----:B------:R-:W3:Y:S01]  /*24520*/  LDL.LU R149, [R1+0x6f4] ;  /* 0x0006f40001957983 */ /* 0x000ee20000300800 */
[----:B------:R-:W-:-:S03]  /*24530*/  ISETP.GE.U32.AND P3, PT, R143, 0x7ffffef8, PT ;  /* 0x7ffffef88f00780c */ /* 0x000fc60003f66070 */
[----:B------:R-:W3:Y:S01]  /*24540*/  LDL.LU R150, [R1+0x6f0] ;  /* 0x0006f00001967983 */ /* 0x000ee20000300800 */
[----:B------:R-:W-:Y:S01]  /*24550*/  IADD3 R143, R250, -0x8d, RZ ;  /* 0xffffff73fa8f7810 */ /* 0x000fe20007ffe0ff */
[----:B------:R-:W-:Y:S02]  /*24560*/  IMAD R139, R242, c[0x0][0x190], RZ ;  /* 0x00006400f28b7a24 */ /* 0x000fe400078e02ff */
[----:B------:R-:W-:Y:S02]  /*24570*/  IMAD R80, R151, c[0x0][0x190], RZ ;  /* 0x0000640097507a24 */ /* 0x000fe400078e02ff */
[----:B------:R-:W-:Y:S01]  /*24580*/  IMAD R242, R152, c[0x0][0x190], RZ ;  /* 0x0000640098f27a24 */ /* 0x000fe200078e02ff */
[----:B------:R-:W3:Y:S01]  /*24590*/  LDL.LU R151, [R1+0x6ec] ;  /* 0x0006ec0001977983 */ /* 0x000ee20000300800 */
[----:B------:R-:W-:Y:S01]  /*245a0*/  IMAD R81, R153, c[0x0][0x190], RZ ;  /* 0x0000640099517a24 */ /* 0x000fe200078e02ff */
[----:B------:R-:W-:Y:S02]  /*245b0*/  ISETP.GE.U32.AND P2, PT, R143, 0x7ffffef4, PT ;  /* 0x7ffffef48f00780c */ /* 0x000fe40003f46070 */
[----:B------:R-:W3:Y:S01]  /*245c0*/  LDL.LU R152, [R1+0x6e8] ;  /* 0x0006e80001987983 */ /* 0x000ee20000300800 */
[----:B------:R-:W-:-:S03]  /*245d0*/  IMAD R143, R243, c[0x0][0x190], RZ ;  /* 0x00006400f38f7a24 */ /* 0x000fc600078e02ff */
[----:B------:R-:W3:Y:S01]  /*245e0*/  LDL.LU R153, [R1+0x6e4] ;  /* 0x0006e40001997983 */ /* 0x000ee20000300800 */
[----:B------:R-:W-:Y:S02]  /*245f0*/  IMAD R243, R159, c[0x0][0x190], RZ ;  /* 0x000064009ff37a24 */ /* 0x000fe400078e02ff */
[----:B------:R-:W-:Y:S01]  /*24600*/  IMAD R250, R244, c[0x0][0x18c], RZ ;  /* 0x00006300f4fa7a24 */ /* 0x000fe200078e02ff */
[----:B------:R-:W3:Y:S01]  /*24610*/  LDL.LU R159, [R1+0x6e0] ;  /* 0x0006e000019f7983 */ /* 0x000ee20000300800 */
[----:B----4-:R-:W-:-:S03]  /*24620*/  IMAD R82, R156, c[0x0][0x190], RZ ;  /* 0x000064009c527a24 */ /* 0x010fc600078e02ff */
[----:B------:R-:W4:Y:S01]  /*24630*/  LDL.LU R156, [R1+0x6dc] ;  /* 0x0006dc00019c7983 */ /* 0x000f220000300800 */
[----:B------:R-:W-:-:S03]  /*24640*/  IMAD R244, R158, c[0x0][0x190], RZ ;  /* 0x000064009ef47a24 */ /* 0x000fc600078e02ff */
[----:B------:R-:W4:Y:S01]  /*24650*/  LDL.LU R158, [R1+0x6d8] ;  /* 0x0006d800019e7983 */ /* 0x000f220000300800 */
[----:B------:R-:W-:-:S03]  /*24660*/  IMAD R83, R157, c[0x0][0x190], RZ ;  /* 0x000064009d537a24 */ /* 0x000fc600078e02ff */
[----:B------:R-:W4:Y:S01]  /*24670*/  LDL.LU R157, [R1+0x6d4] ;  /* 0x0006d400019d7983 */ /* 0x000f220000300800 */
[----:B------:R-:W-:-:S03]  /*24680*/  IMAD R245, R252, c[0x0][0x190], RZ ;  /* 0x00006400fcf57a24 */ /* 0x000fc600078e02ff */
[----:B------:R-:W4:Y:S01]  /*24690*/  LDL.LU R252, [R1+0x6d0] ;  /* 0x0006d00001fc7983 */ /* 0x000f220000300800 */
[----:B-1----:R-:W-:Y:S02]  /*246a0*/  IMAD R66, R73, c[0x0][0x190], RZ ;  /* 0x0000640049427a24 */ /* 0x002fe400078e02ff */
[----:B--2---:R-:W-:-:S03]  /*246b0*/  IMAD R68, R72, c[0x0][0x190], RZ ;  /* 0x0000640048447a24 */ /* 0x004fc600078e02ff */
[----:B------:R1:W-:Y:S01]  /*246c0*/  STL [R1+0xe4], R66 ;  /* 0x0000e44201007387 */ /* 0x0003e20000100800 */
[----:B---3--:R-:W-:-:S03]  /*246d0*/  IMAD R67, R75, c[0x0][0x190], RZ ;  /* 0x000064004b437a24 */ /* 0x008fc600078e02ff */
[----:B------:R2:W-:Y:S04]  /*246e0*/  STL [R1+0xec], R68 ;  /* 0x0000ec4401007387 */ /* 0x0005e80000100800 */
[----:B------:R3:W-:Y:S01]  /*246f0*/  STL [R1+0xf0], R67 ;  /* 0x0000f04301007387 */ /* 0x0007e20000100800 */
        /* <DEDUP_REMOVED lines=30> */
[----:B-1----:R-:W-:-:S05]  /*248e0*/  IMAD R66, R159, c[0x0][0x190], RZ ;  /* 0x000064009f427a24 */ /* 0x002fca00078e02ff */
[----:B------:R1:W-:Y:S01]  /*248f0*/  STL [R1+0x130], R66 ;  /* 0x0001304201007387 */ /* 0x0003e20000100800 */
[----:B----4-:R-:W-:Y:S02]  /*24900*/  IMAD R68, R156, c[0x0][0x190], RZ ;  /* 0x000064009c447a24 */ /* 0x010fe400078e02ff */
[----:B--2---:R-:W-:-:S03]  /*24910*/  IMAD R67, R158, c[0x0][0x190], RZ ;  /* 0x000064009e437a24 */ /* 0x004fc600078e02ff */
[----:B------:R2:W-:Y:S01]  /*24920*/  STL [R1+0x134], R68 ;  /* 0x0001344401007387 */ /* 0x0005e20000100800 */
[----:B-1----:R-:W-:-:S03]  /*24930*/  IMAD R66, R157, c[0x0][0x190], RZ ;  /* 0x000064009d427a24 */ /* 0x002fc600078e02ff */
[----:B------:R1:W-:Y:S01]  /*24940*/  STL [R1+0x138], R67 ;  /* 0x0001384301007387 */ /* 0x0003e20000100800 */
[----:B--2---:R-:W-:-:S03]  /*24950*/  IMAD R68, R252, c[0x0][0x190], RZ ;  /* 0x00006400fc447a24 */ /* 0x004fc600078e02ff */
[----:B-1----:R-:W2:Y:S04]  /*24960*/  LDL.LU R67, [R1+0x6cc] ;  /* 0x0006cc0001437983 */ /* 0x002ea80000300800 */
[----:B------:R1:W-:Y:S04]  /*24970*/  STL [R1+0x13c], R66 ;  /* 0x00013c4201007387 */ /* 0x0003e80000100800 */
[----:B-1----:R-:W3:Y:S04]  /*24980*/  LDL.LU R66, [R1+0x6c8] ;  /* 0x0006c80001427983 */ /* 0x002ee80000300800 */
        /* <DEDUP_REMOVED lines=30> */
[----:B--2---:R-:W-:-:S05]  /*24b70*/  IMAD R67, R67, c[0x0][0x190], RZ ;  /* 0x0000640043437a24 */ /* 0x004fca00078e02ff */
[----:B------:R3:W-:Y:S02]  /*24b80*/  STL [R1+0x144], R67 ;  /* 0x0001444301007387 */ /* 0x0007e40000100800 */
[----:B---3--:R-:W-:-:S05]  /*24b90*/  IMAD R67, R66, c[0x0][0x190], RZ ;  /* 0x0000640042437a24 */ /* 0x008fca00078e02ff */
[----:B------:R1:W-:Y:S01]  /*24ba0*/  STL [R1+0x148], R67 ;  /* 0x0001484301007387 */ /* 0x0003e20000100800 */
[----:B----4-:R-:W-:Y:S02]  /*24bb0*/  IMAD R66, R92, c[0x0][0x190], RZ ;  /* 0x000064005c427a24 */ /* 0x010fe400078e02ff */
[----:B------:R-:W-:-:S03]  /*24bc0*/  IMAD R92, R93, c[0x0][0x190], RZ ;  /* 0x000064005d5c7a24 */ /* 0x000fc600078e02ff */
[----:B------:R2:W-:Y:S01]  /*24bd0*/  STL [R1+0x14c], R66 ;  /* 0x00014c4201007387 */ /* 0x0005e20000100800 */
[----:B-1----:R-:W-:-:S03]  /*24be0*/  IMAD R67, R69, c[0x0][0x190], RZ ;  /* 0x0000640045437a24 */ /* 0x002fc600078e02ff */
[----:B------:R-:W-:Y:S04]  /*24bf0*/  STL [R1+0x150], R92 ;  /* 0x0001505c01007387 */ /* 0x000fe80000100800 */
[----:B------:R1:W-:Y:S01]  /*24c00*/  STL [R1+0x154], R67 ;  /* 0x0001544301007387 */ /* 0x0003e20000100800 */
[----:B--2---:R-:W-:Y:S02]  /*24c10*/  IMAD R66, R68, c[0x0][0x190], RZ ;  /* 0x0000640044427a24 */ /* 0x004fe400078e02ff */
[----:B------:R-:W-:-:S03]  /*24c20*/  IMAD R68, R71, c[0x0][0x190], RZ ;  /* 0x0000640047447a24 */ /* 0x000fc600078e02ff */
[----:B------:R2:W-:Y:S01]  /*24c30*/  STL [R1+0x158], R66 ;  /* 0x0001584201007387 */ /* 0x0005e20000100800 */
[----:B-1----:R-:W-:-:S03]  /*24c40*/  IMAD R67, R70, c[0x0][0x190], RZ ;  /* 0x0000640046437a24 */ /* 0x002fc600078e02ff */
[----:B------:R1:W-:Y:S04]  /*24c50*/  STL [R1+0x15c], R68 ;  /* 0x00015c4401007387 */ /* 0x0003e80000100800 */
[----:B------:R3:W-:Y:S01]  /*24c60*/  STL [R1+0x160], R67 ;  /* 0x0001604301007387 */ /* 0x0007e20000100800 */
[----:B--2---:R-:W-:Y:S02]  /*24c70*/  IMAD R66, R73, c[0x0][0x190], RZ ;  /* 0x0000640049427a24 */ /* 0x004fe400078e02ff */
[----:B-1----:R-:W-:-:S03]  /*24c80*/  IMAD R68, R72, c[0x0][0x190], RZ ;  /* 0x0000640048447a24 */ /* 0x002fc600078e02ff */
        /* <DEDUP_REMOVED lines=41> */
[----:B--2---:R-:W-:Y:S01]  /*24f20*/  IMAD R68, R252, c[0x0][0x190], RZ ;  /* 0x00006400fc447a24 */ /* 0x004fe200078e02ff */
[----:B---3--:R-:W2:Y:S04]  /*24f30*/  LDL.LU R67, [R1+0x650] ;  /* 0x0006500001437983 */ /* 0x008ea80000300800 */
        /* <DEDUP_REMOVED lines=406> */
[----:B---3--:R-:W-:Y:S02]  /*268a0*/  IMAD R67, R66, c[0x0][0x190], RZ ;  /* 0x0000640042437a24 */ /* 0x008fe400078e02ff */
[----:B----4-:R-:W-:-:S03]  /*268b0*/  IMAD R66, R92, c[0x0][0x190], RZ ;  /* 0x000064005c427a24 */ /* 0x010fc600078e02ff */
[----:B------:R1:W-:Y:S01]  /*268c0*/  STL [R1+0x888], R67 ;  /* 0x0008884301007387 */ /* 0x0003e20000100800 */
[----:B------:R-:W-:-:S03]  /*268d0*/  IMAD R92, R93, c[0x0][0x190], RZ ;  /* 0x000064005d5c7a24 */ /* 0x000fc600078e02ff */
[----:B------:R2:W-:Y:S01]  /*268e0*/  STL [R1+0x88c], R66 ;  /* 0x00088c4201007387 */ /* 0x0005e20000100800 */
[----:B-1----:R-:W-:-:S03]  /*268f0*/  IMAD R67, R69, c[0x0][0x190], RZ ;  /* 0x0000640045437a24 */ /* 0x002fc600078e02ff */
[----:B------:R-:W-:Y:S01]  /*26900*/  STL [R1+0x890], R92 ;  /* 0x0008905c01007387 */ /* 0x000fe20000100800 */
[----:B--2---:R-:W-:-:S03]  /*26910*/  IMAD R66, R68, c[0x0][0x190], RZ ;  /* 0x0000640044427a24 */ /* 0x004fc600078e02ff */
[----:B------:R1:W-:Y:S01]  /*26920*/  STL [R1+0x894], R67 ;  /* 0x0008944301007387 */ /* 0x0003e20000100800 */
[----:B------:R-:W-:-:S03]  /*26930*/  IMAD R68, R71, c[0x0][0x190], RZ ;  /* 0x0000640047447a24 */ /* 0x000fc600078e02ff */
[----:B------:R2:W-:Y:S01]  /*26940*/  STL [R1+0x898], R66 ;  /* 0x0008984201007387 */ /* 0x0005e20000100800 */
[----:B-1----:R-:W-:-:S03]  /*26950*/  IMAD R67, R70, c[0x0][0x190], RZ ;  /* 0x0000640046437a24 */ /* 0x002fc600078e02ff */
[----:B------:R1:W-:Y:S01]  /*26960*/  STL [R1+0x89c], R68 ;  /* 0x00089c4401007387 */ /* 0x0003e20000100800 */
[----:B--2---:R-:W-:-:S03]  /*26970*/  IMAD R66, R73, c[0x0][0x190], RZ ;  /* 0x0000640049427a24 */ /* 0x004fc600078e02ff */
        /* <DEDUP_REMOVED lines=42> */
[----:B------:R2:W-:Y:S01]  /*26c20*/  STL [R1+0x8f4], R67 ;  /* 0x0008f44301007387 */ /* 0x0005e20000100800 */
[----:B-1----:R-:W-:-:S03]  /*26c30*/  IMAD R68, R252, c[0x0][0x190], RZ ;  /* 0x00006400fc447a24 */ /* 0x002fc600078e02ff */
[----:B--2---:R-:W2:Y:S04]  /*26c40*/  LDL.LU R67, [R1+0x310] ;  /* 0x0003100001437983 */ /* 0x004ea80000300800 */
        /* <DEDUP_REMOVED lines=33> */
[----:B------:R4:W-:Y:S01]  /*26e60*/  STL [R1+0x900], R67 ;  /* 0x0009004301007387 */ /* 0x0009e20000100800 */
[----:B---3--:R-:W-:-:S05]  /*26e70*/  IMAD R66, R66, c[0x0][0x190], RZ ;  /* 0x0000640042427a24 */ /* 0x008fca00078e02ff */
[----:B------:R1:W-:Y:S01]  /*26e80*/  STL [R1+0x904], R66 ;  /* 0x0009044201007387 */ /* 0x0003e20000100800 */
[----:B----4-:R-:W-:Y:S02]  /*26e90*/  IMAD R67, R92, c[0x0][0x190], RZ ;  /* 0x000064005c437a24 */ /* 0x010fe400078e02ff */
[----:B-1----:R-:W-:-:S03]  /*26ea0*/  IMAD R66, R93, c[0x0][0x190], RZ ;  /* 0x000064005d427a24 */ /* 0x002fc600078e02ff */
[----:B------:R1:W-:Y:S01]  /*26eb0*/  STL [R1+0x908], R67 ;  /* 0x0009084301007387 */ /* 0x0003e20000100800 */
[----:B------:R-:W-:-:S03]  /*26ec0*/  IMAD R69, R69, c[0x0][0x190], RZ ;  /* 0x0000640045457a24 */ /* 0x000fc600078e02ff */
[----:B------:R2:W-:Y:S01]  /*26ed0*/  STL [R1+0x90c], R66 ;  /* 0x00090c4201007387 */ /* 0x0005e20000100800 */
[----:B-1----:R-:W-:-:S03]  /*26ee0*/  IMAD R67, R68, c[0x0][0x190], RZ ;  /* 0x0000640044437a24 */ /* 0x002fc600078e02ff */
[----:B------:R-:W-:Y:S01]  /*26ef0*/  STL [R1+0x910], R69 ;  /* 0x0009104501007387 */ /* 0x000fe20000100800 */
[----:B------:R-:W-:Y:S02]  /*26f00*/  IMAD R68, R70, c[0x0][0x190], RZ ;  /* 0x0000640046447a24 */ /* 0x000fe400078e02ff */
[----:B--2---:R-:W-:Y:S01]  /*26f10*/  IMAD R66, R71, c[0x0][0x190], RZ ;  /* 0x0000640047427a24 */ /* 0x004fe200078e02ff */
[----:B------:R1:W-:Y:S04]  /*26f20*/  STL [R1+0x914], R67 ;  /* 0x0009144301007387 */ /* 0x0003e80000100800 */
[----:B------:R2:W-:Y:S01]  /*26f30*/  STL [R1+0x918], R66 ;  /* 0x0009184201007387 */ /* 0x0005e20000100800 */
[----:B-1----:R-:W-:-:S03]  /*26f40*/  IMAD R67, R73, c[0x0][0x190], RZ ;  /* 0x0000640049437a24 */ /* 0x002fc600078e02ff */
[----:B------:R1:W-:Y:S01]  /*26f50*/  STL [R1+0x91c], R68 ;  /* 0x00091c4401007387 */ /* 0x0003e20000100800 */
[----:B--2---:R-:W-:-:S03]  /*26f60*/  IMAD R66, R72, c[0x0][0x190], RZ ;  /* 0x0000640048427a24 */ /* 0x004fc600078e02ff */
        /* <DEDUP_REMOVED lines=40> */
[----:B------:R-:W-:Y:S04]  /*271f0*/  STL [R1+0x970], R68 ;  /* 0x0009704401007387 */ /* 0x000fe80000100800 */
[----:B------:R-:W2:Y:S01]  /*27200*/  LDL.LU R147, [R1+0xb4] ;  /* 0x0000b40001937983 */ /* 0x000ea20000300800 */
[----:B-1----:R-:W-:-:S03]  /*27210*/  IMAD R66, R252, c[0x0][0x190], RZ ;  /* 0x00006400fc427a24 */ /* 0x002fc600078e02ff */
        /* <DEDUP_REMOVED lines=14> */
[----:B----4-:R-:W4:Y:S04]  /*27300*/  LDL.LU R66, [R1+0x80] ;  /* 0x0000800001427983 */ /* 0x010f280000300800 */
        /* <DEDUP_REMOVED lines=16> */
[----:B------:R-:W4:Y:S01]  /*27410*/  LDL.LU R91, [R1] ;  /* 0x00000000015b7983 */ /* 0x000f220000300800 */
[----:B--2---:R-:W-:-:S05]  /*27420*/  IMAD R147, R147, c[0x0][0x190], RZ ;  /* 0x0000640093937a24 */ /* 0x004fca00078e02ff */
[----:B------:R1:W-:Y:S01]  /*27430*/  STL [R1+0x97c], R147 ;  /* 0x00097c9301007387 */ /* 0x0003e20000100800 */
[----:B---3--:R-:W-:-:S03]  /*27440*/  IMAD R148, R148, c[0x0][0x190], RZ ;  /* 0x0000640094947a24 */ /* 0x008fc600078e02ff */
[----:B-1----:R-:W2:Y:S01]  /*27450*/  LDL.LU R147, [R1+0x2bd0] ;  /* 0x002bd00001937983 */ /* 0x002ea20000300800 */
[----:B------:R-:W-:-:S03]  /*27460*/  IMAD R149, R149, c[0x0][0x190], RZ ;  /* 0x0000640095957a24 */ /* 0x000fc600078e02ff */
[----:B------:R1:W-:Y:S01]  /*27470*/  STL [R1+0x980], R148 ;  /* 0x0009809401007387 */ /* 0x0003e20000100800 */
[----:B------:R-:W-:Y:S02]  /*27480*/  IMAD R150, R150, c[0x0][0x190], RZ ;  /* 0x0000640096967a24 */ /* 0x000fe400078e02ff */
[----:B------:R-:W-:Y:S01]  /*27490*/  IMAD R151, R151, c[0x0][0x190], RZ ;  /* 0x0000640097977a24 */ /* 0x000fe200078e02ff */
[----:B-1----:R-:W3:Y:S01]  /*274a0*/  LDL.LU R148, [R1+0x2bcc] ;  /* 0x002bcc0001947983 */ /* 0x002ee20000300800 */
[----:B------:R-:W-:-:S03]  /*274b0*/  IMAD R152, R152, c[0x0][0x190], RZ ;  /* 0x0000640098987a24 */ /* 0x000fc600078e02ff */
[----:B------:R1:W-:Y:S01]  /*274c0*/  STL [R1+0x984], R149 ;  /* 0x0009849501007387 */ /* 0x0003e20000100800 */
[----:B------:R-:W-:Y:S02]  /*274d0*/  IMAD R153, R153, c[0x0][0x190], RZ ;  /* 0x0000640099997a24 */ /* 0x000fe400078e02ff */
[----:B------:R-:W-:Y:S01]  /*274e0*/  IMAD R159, R159, c[0x0][0x190], RZ ;  /* 0x000064009f9f7a24 */ /* 0x000fe200078e02ff */
[----:B-1----:R-:W2:Y:S04]  /*274f0*/  LDL.LU R149, [R1+0x2bc8] ;  /* 0x002bc80001957983 */ /* 0x002ea80000300800 */
[----:B------:R1:W-:Y:S01]  /*27500*/  STL [R1+0x988], R150 ;  /* 0x0009889601007387 */ /* 0x0003e20000100800 */
[----:B------:R-:W-:Y:S02]  /*27510*/  IMAD R156, R156, c[0x0][0x190], RZ ;  /* 0x000064009c9c7a24 */ /* 0x000fe400078e02ff */
[----:B------:R-:W-:Y:S01]  /*27520*/  IMAD R158, R158, c[0x0][0x190], RZ ;  /* 0x000064009e9e7a24 */ /* 0x000fe200078e02ff */
[----:B-1----:R-:W2:Y:S04]  /*27530*/  LDL.LU R150, [R1+0x2bc4] ;  /* 0x002bc40001967983 */ /* 0x002ea80000300800 */
[----:B------:R1:W-:Y:S01]  /*27540*/  STL [R1+0x98c], R151 ;  /* 0x00098c9701007387 */ /* 0x0003e20000100800 */
[----:B------:R-:W-:-:S03]  /*27550*/  IMAD R157, R157, c[0x0][0x190], RZ ;  /* 0x000064009d9d7a24 */ /* 0x000fc600078e02ff */
        /* <DEDUP_REMOVED lines=8> */
[----:B----4-:R-:W-:-:S03]  /*275e0*/  IMAD R66, R66, c[0x0][0x190], RZ ;  /* 0x0000640042427a24 */ /* 0x010fc600078e02ff */
[----:B-1----:R-:W4:Y:S04]  /*275f0*/  LDL.LU R159, [R1+0x2bb4] ;  /* 0x002bb400019f7983 */ /* 0x002f280000300800 */
[----:B------:R1:W-:Y:S04]  /*27600*/  STL [R1+0x99c], R156 ;  /* 0x00099c9c01007387 */ /* 0x0003e80000100800 */
[----:B-1----:R-:W2:Y:S04]  /*27610*/  LDL.LU R156, [R1+0x2bb0] ;  /* 0x002bb000019c7983 */ /* 0x002ea80000300800 */
[----:B------:R1:W-:Y:S04]  /*27620*/  STL [R1+0x9a0], R158 ;  /* 0x0009a09e01007387 */ /* 0x0003e80000100800 */
[----:B-1----:R-:W2:Y:S04]  /*27630*/  LDL.LU R158, [R1+0x2bac] ;  /* 0x002bac00019e7983 */ /* 0x002ea80000300800 */
[----:B------:R1:W-:Y:S01]  /*27640*/  STL [R1+0x9a4], R157 ;  /* 0x0009a49d01007387 */ /* 0x0003e20000100800 */
[----:B------:R-:W-:-:S03]  /*27650*/  IMAD R69, R69, c[0x0][0x190], RZ ;  /* 0x0000640045457a24 */ /* 0x000fc600078e02ff */
[----:B-1----:R-:W2:Y:S04]  /*27660*/  LDL.LU R157, [R1+0x2ba8] ;  /* 0x002ba800019d7983 */ /* 0x002ea80000300800 */
[----:B------:R1:W-:Y:S04]  /*27670*/  STL [R1+0x9a8], R252 ;  /* 0x0009a8fc01007387 */ /* 0x0003e80000100800 */
[----:B-1----:R-:W2:Y:S04]  /*27680*/  LDL.LU R252, [R1+0x2ba4] ;  /* 0x002ba40001fc7983 */ /* 0x002ea80000300800 */
[----:B------:R1:W-:Y:S04]  /*27690*/  STL [R1+0x9ac], R67 ;  /* 0x0009ac4301007387 */ /* 0x0003e80000100800 */
[----:B------:R1:W-:Y:S02]  /*276a0*/  STL [R1+0x9b0], R66 ;  /* 0x0009b04201007387 */ /* 0x0003e40000100800 */
[----:B-1----:R-:W-:-:S02]  /*276b0*/  IMAD R67, R92, c[0x0][0x190], RZ ;  /* 0x000064005c437a24 */ /* 0x002fc400078e02ff */
[----:B------:R-:W-:-:S03]  /*276c0*/  IMAD R66, R93, c[0x0][0x190], RZ ;  /* 0x000064005d427a24 */ /* 0x000fc600078e02ff */
[----:B------:R1:W-:Y:S04]  /*276d0*/  STL [R1+0x9b4], R67 ;  /* 0x0009b44301007387 */ /* 0x0003e80000100800 */
[----:B------:R1:W-:Y:S02]  /*276e0*/  STL [R1+0x9b8], R66 ;  /* 0x0009b84201007387 */ /* 0x0003e40000100800 */
[----:B-1----:R-:W-:Y:S02]  /*276f0*/  IMAD R67, R68, c[0x0][0x190], RZ ;  /* 0x0000640044437a24 */ /* 0x002fe400078e02ff */
[----:B------:R-:W-:Y:S01]  /*27700*/  STL [R1+0x9bc], R69 ;  /* 0x0009bc4501007387 */ /* 0x000fe20000100800 */
[----:B------:R-:W-:Y:S02]  /*27710*/  IMAD R68, R70, c[0x0][0x190], RZ ;  /* 0x0000640046447a24 */ /* 0x000fe400078e02ff */
[----:B------:R-:W-:Y:S01]  /*27720*/  IMAD R66, R71, c[0x0][0x190], RZ ;  /* 0x0000640047427a24 */ /* 0x000fe200078e02ff */
[----:B------:R1:W-:Y:S04]  /*27730*/  STL [R1+0x9c0], R67 ;  /* 0x0009c04301007387 */ /* 0x0003e80000100800 */
[----:B------:R1:W-:Y:S02]  /*27740*/  STL [R1+0x9c4], R66 ;  /* 0x0009c44201007387 */ /* 0x0003e40000100800 */
[----:B-1----:R-:W-:-:S02]  /*27750*/  IMAD R67, R73, c[0x0][0x190], RZ ;  /* 0x0000640049437a24 */ /* 0x002fc400078e02ff */
[----:B------:R1:W-:Y:S01]  /*27760*/  STL [R1+0x9c8], R68 ;  /* 0x0009c84401007387 */ /* 0x0003e20000100800 */
[----:B------:R-:W-:-:S03]  /*27770*/  IMAD R66, R72, c[0x0][0x190], RZ ;  /* 0x0000640048427a24 */ /* 0x000fc600078e02ff */
[----:B------:R1:W-:Y:S02]  /*27780*/  STL [R1+0x9cc], R67 ;  /* 0x0009cc4301007387 */ /* 0x0003e40000100800 */
[----:B-1----:R-:W-:Y:S02]  /*27790*/  IMAD R68, R75, c[0x0][0x190], RZ ;  /* 0x000064004b447a24 */ /* 0x002fe400078e02ff */
[----:B------:R1:W-:Y:S01]  /*277a0*/  STL [R1+0x9d0], R66 ;  /* 0x0009d04201007387 */ /* 0x0003e20000100800 */
[----:B------:R-:W-:-:S03]  /*277b0*/  IMAD R67, R74, c[0x0][0x190], RZ ;  /* 0x000064004a437a24 */ /* 0x000fc600078e02ff */
[----:B------:R1:W-:Y:S04]  /*277c0*/  STL [R1+0x9d4], R68 ;  /* 0x0009d44401007387 */ /* 0x0003e80000100800 */
[----:B------:R1:W-:Y:S02]  /*277d0*/  STL [R1+0x9d8], R67 ;  /* 0x0009d84301007387 */ /* 0x0003e40000100800 */
[----:B-1----:R-:W-:Y:S02]  /*277e0*/  IMAD R66, R77, c[0x0][0x190], RZ ;  /* 0x000064004d427a24 */ /* 0x002fe400078e02ff */
[----:B------:R-:W-:-:S03]  /*277f0*/  IMAD R68, R76, c[0x0][0x190], RZ ;  /* 0x000064004c447a24 */ /* 0x000fc600078e02ff */
        /* <DEDUP_REMOVED lines=14> */
[----:B------:R-:W-:Y:S04]  /*278e0*/  STL [R1+0x9f8], R68 ;  /* 0x0009f84401007387 */ /* 0x000fe80000100800 */
[----:B------:R1:W-:Y:S02]  /*278f0*/  STL [R1+0x9fc], R67 ;  /* 0x0009fc4301007387 */ /* 0x0003e40000100800 */
[----:B-1----:R-:W-:-:S05]  /*27900*/  IMAD R66, R144, c[0x0][0x190], RZ ;  /* 0x0000640090427a24 */ /* 0x002fca00078e02ff */
[----:B------:R1:W-:Y:S01]  /*27910*/  STL [R1+0xa00], R66 ;  /* 0x000a004201007387 */ /* 0x0003e20000100800 */
[----:B------:R-:W-:Y:S02]  /*27920*/  IMAD R67, R2, c[0x0][0x190], RZ ;  /* 0x0000640002437a24 */ /* 0x000fe400078e02ff */
[----:B------:R-:W-:Y:S02]  /*27930*/  IMAD R2, R3, c[0x0][0x190], RZ ;  /* 0x0000640003027a24 */ /* 0x000fe400078e02ff */
[----:B------:R-:W-:Y:S01]  /*27940*/  IMAD R3, R4, c[0x0][0x190], RZ ;  /* 0x0000640004037a24 */ /* 0x000fe200078e02ff */
[----:B------:R-:W-:Y:S01]  /*27950*/  STL [R1+0xa04], R67 ;  /* 0x000a044301007387 */ /* 0x000fe20000100800 */
[----:B-1----:R-:W-:-:S03]  /*27960*/  IMAD R66, R162, c[0x0][0x190], RZ ;  /* 0x00006400a2427a24 */ /* 0x002fc600078e02ff */
[----:B------:R1:W-:Y:S01]  /*27970*/  STL [R1+0xa08], R2 ;  /* 0x000a080201007387 */ /* 0x0003e20000100800 */
[----:B------:R-:W-:-:S03]  /*27980*/  IMAD R4, R6, c[0x0][0x190], RZ ;  /* 0x0000640006047a24 */ /* 0x000fc600078e02ff */
[----:B------:R-:W-:Y:S01]  /*27990*/  STL [R1+0xa0c], R66 ;  /* 0x000a0c4201007387 */ /* 0x000fe20000100800 */
[----:B-1----:R-:W-:-:S03]  /*279a0*/  IMAD R2, R5, c[0x0][0x190], RZ ;  /* 0x0000640005027a24 */ /* 0x002fc600078e02ff */
[----:B------:R1:W-:Y:S04]  /*279b0*/  STL [R1+0xa18], R3 ;  /* 0x000a180301007387 */ /* 0x0003e80000100800 */
[----:B------:R1:W-:Y:S02]  /*279c0*/  STL [R1+0xa1c], R2 ;  /* 0x000a1c0201007387 */ /* 0x0003e40000100800 */
[----:B-1----:R-:W-:Y:S02]  /*279d0*/  IMAD R3, R7, c[0x0][0x190], RZ ;  /* 0x0000640007037a24 */ /* 0x002fe400078e02ff */
[----:B------:R1:W-:Y:S01]  /*279e0*/  STL [R1+0xa20], R4 ;  /* 0x000a200401007387 */ /* 0x0003e20000100800 */
[----:B------:R-:W-:-:S03]  /*279f0*/  IMAD R2, R163, c[0x0][0x190], RZ ;  /* 0x00006400a3027a24 */ /* 0x000fc600078e02ff */
[----:B------:R3:W-:Y:S04]  /*27a00*/  STL [R1+0xa24], R3 ;  /* 0x000a240301007387 */ /* 0x0007e80000100800 */
[----:B------:R3:W-:Y:S01]  /*27a10*/  STL [R1+0xa28], R2 ;  /* 0x000a280201007387 */ /* 0x0007e20000100800 */
[----:B-1----:R-:W-:Y:S02]  /*27a20*/  IMAD R4, R8, c[0x0][0x190], RZ ;  /* 0x0000640008047a24 */ /* 0x002fe400078e02ff */
[----:B---3--:R-:W-:-:S03]  /*27a30*/  IMAD R3, R9, c[0x0][0x190], RZ ;  /* 0x0000640009037a24 */ /* 0x008fc600078e02ff */
        /* <DEDUP_REMOVED lines=31> */
[----:B----4-:R-:W-:-:S03]  /*27c30*/  IMAD R2, R24, c[0x0][0x190], RZ ;  /* 0x0000640018027a24 */ /* 0x010fc600078e02ff */
        /* <DEDUP_REMOVED lines=208> */
[----:B------:R-:W-:Y:S01]  /*28940*/  STL [R1+0xc10], R4 ;  /* 0x000c100401007387 */ /* 0x000fe20000100800 */
[----:B----4-:R-:W-:-:S03]  /*28950*/  IMAD R2, R184, c[0x0][0x190], RZ ;  /* 0x00006400b8027a24 */ /* 0x010fc600078e02ff */
[----:B------:R1:W-:Y:S04]  /*28960*/  STL [R1+0xc14], R3 ;  /* 0x000c140301007387 */ /* 0x0003e80000100800 */
[----:B------:R3:W-:Y:S01]  /*28970*/  STL [R1+0xc18], R2 ;  /* 0x000c180201007387 */ /* 0x0007e20000100800 */
[----:B-1----:R-:W-:Y:S02]  /*28980*/  IMAD R3, R187, c[0x0][0x190], RZ ;  /* 0x00006400bb037a24 */ /* 0x002fe400078e02ff */
[----:B---3--:R-:W-:-:S03]  /*28990*/  IMAD R2, R188, c[0x0][0x190], RZ ;  /* 0x00006400bc027a24 */ /* 0x008fc600078e02ff */
[----:B------:R1:W-:Y:S01]  /*289a0*/  STL [R1+0xc24], R3 ;  /* 0x000c240301007387 */ /* 0x0003e20000100800 */
[----:B------:R-:W-:-:S03]  /*289b0*/  IMAD R4, R189, c[0x0][0x190], RZ ;  /* 0x00006400bd047a24 */ /* 0x000fc600078e02ff */
[----:B------:R3:W-:Y:S01]  /*289c0*/  STL [R1+0xc28], R2 ;  /* 0x000c280201007387 */ /* 0x0007e20000100800 */
[----:B-1----:R-:W-:-:S03]  /*289d0*/  IMAD R3, R190, c[0x0][0x190], RZ ;  /* 0x00006400be037a24 */ /* 0x002fc600078e02ff */
[----:B------:R1:W-:Y:S01]  /*289e0*/  STL [R1+0xc2c], R4 ;  /* 0x000c2c0401007387 */ /* 0x0003e20000100800 */
[----:B---3--:R-:W-:-:S03]  /*289f0*/  IMAD R2, R191, c[0x0][0x190], RZ ;  /* 0x00006400bf027a24 */ /* 0x008fc600078e02ff */
        /* <DEDUP_REMOVED lines=12> */
[----:B------:R3:W-:Y:S01]  /*28ac0*/  STL [R1+0xc48], R3 ;  /* 0x000c480301007387 */ /* 0x0007e20000100800 */
[----:B------:R-:W-:-:S03]  /*28ad0*/  IMAD R89, R201, c[0x0][0x190], RZ ;  /* 0x00006400c9597a24 */ /* 0x000fc600078e02ff */
[----:B------:R4:W-:Y:S01]  /*28ae0*/  STL [R1+0xc4c], R2 ;  /* 0x000c4c0201007387 */ /* 0x0009e20000100800 */
[----:B-1----:R-:W-:Y:S02]  /*28af0*/  IMAD R4, R198, c[0x0][0x190], RZ ;  /* 0x00006400c6047a24 */ /* 0x002fe400078e02ff */
[----:B---3--:R-:W-:-:S03]  /*28b00*/  IMAD R3, R199, c[0x0][0x190], RZ ;  /* 0x00006400c7037a24 */ /* 0x008fc600078e02ff */
[----:B------:R1:W-:Y:S01]  /*28b10*/  STL [R1+0xc50], R4 ;  /* 0x000c500401007387 */ /* 0x0003e20000100800 */
[----:B------:R-:W-:Y:S02]  /*28b20*/  IMAD R88, R202, c[0x0][0x190], RZ ;  /* 0x00006400ca587a24 */ /* 0x000fe400078e02ff */
[----:B----4-:R-:W-:Y:S01]  /*28b30*/  IMAD R2, R200, c[0x0][0x190], RZ ;  /* 0x00006400c8027a24 */ /* 0x010fe200078e02ff */
[----:B------:R3:W-:Y:S01]  /*28b40*/  STL [R1+0xc54], R3 ;  /* 0x000c540301007387 */ /* 0x0007e20000100800 */
[----:B------:R-:W-:Y:S02]  /*28b50*/  IMAD R93, R203, c[0x0][0x190], RZ ;  /* 0x00006400cb5d7a24 */ /* 0x000fe400078e02ff */
[----:B------:R-:W-:Y:S01]  /*28b60*/  IMAD R92, R204, c[0x0][0x190], RZ ;  /* 0x00006400cc5c7a24 */ /* 0x000fe200078e02ff */
[----:B------:R4:W-:Y:S01]  /*28b70*/  STL [R1+0xc58], R2 ;  /* 0x000c580201007387 */ /* 0x0009e20000100800 */
[----:B-1----:R-:W-:-:S03]  /*28b80*/  IMAD R4, R209, c[0x0][0x190], RZ ;  /* 0x00006400d1047a24 */ /* 0x002fc600078e02ff */
[----:B------:R-:W-:Y:S01]  /*28b90*/  STL.64 [R1+0x2b60], R88 ;  /* 0x002b605801007387 */ /* 0x000fe20000100a00 */
[----:B---3--:R-:W-:-:S03]  /*28ba0*/  IMAD R3, R205, c[0x0][0x190], RZ ;  /* 0x00006400cd037a24 */ /* 0x008fc600078e02ff */
[----:B------:R-:W-:Y:S01]  /*28bb0*/  STL [R1+0x2b68], R93 ;  /* 0x002b685d01007387 */ /* 0x000fe20000100800 */
[----:B----4-:R-:W-:-:S03]  /*28bc0*/  IMAD R2, R206, c[0x0][0x190], RZ ;  /* 0x00006400ce027a24 */ /* 0x010fc600078e02ff */
[----:B------:R-:W-:Y:S01]  /*28bd0*/  STL [R1+0x2b6c], R92 ;  /* 0x002b6c5c01007387 */ /* 0x000fe20000100800 */
[----:B------:R-:W-:-:S03]  /*28be0*/  IMAD R91, R212, c[0x0][0x190], RZ ;  /* 0x00006400d45b7a24 */ /* 0x000fc600078e02ff */
[----:B------:R1:W-:Y:S04]  /*28bf0*/  STL [R1+0xc6c], R3 ;  /* 0x000c6c0301007387 */ /* 0x0003e80000100800 */
[----:B------:R3:W-:Y:S04]  /*28c00*/  STL [R1+0xc70], R2 ;  /* 0x000c700201007387 */ /* 0x0007e80000100800 */
[----:B------:R4:W-:Y:S01]  /*28c10*/  STL [R1+0xc7c], R4 ;  /* 0x000c7c0401007387 */ /* 0x0009e20000100800 */
[----:B-1----:R-:W-:Y:S02]  /*28c20*/  IMAD R3, R210, c[0x0][0x190], RZ ;  /* 0x00006400d2037a24 */ /* 0x002fe400078e02ff */
[----:B---3--:R-:W-:-:S03]  /*28c30*/  IMAD R2, R211, c[0x0][0x190], RZ ;  /* 0x00006400d3027a24 */ /* 0x008fc600078e02ff */
[----:B------:R1:W-:Y:S01]  /*28c40*/  STL [R1+0xc80], R3 ;  /* 0x000c800301007387 */ /* 0x0003e20000100800 */
[----:B----4-:R-:W-:-:S03]  /*28c50*/  IMAD R4, R213, c[0x0][0x190], RZ ;  /* 0x00006400d5047a24 */ /* 0x010fc600078e02ff */
[----:B------:R-:W-:Y:S04]  /*28c60*/  STL [R1+0x2b70], R91 ;  /* 0x002b705b01007387 */ /* 0x000fe80000100800 */
[----:B------:R3:W-:Y:S01]  /*28c70*/  STL [R1+0xc84], R2 ;  /* 0x000c840201007387 */ /* 0x0007e20000100800 */
[----:B-1----:R-:W-:-:S03]  /*28c80*/  IMAD R3, R214, c[0x0][0x190], RZ ;  /* 0x00006400d6037a24 */ /* 0x002fc600078e02ff */
[----:B------:R1:W-:Y:S01]  /*28c90*/  STL [R1+0xc94], R4 ;  /* 0x000c940401007387 */ /* 0x0003e20000100800 */
[----:B---3--:R-:W-:-:S03]  /*28ca0*/  IMAD R2, R215, c[0x0][0x190], RZ ;  /* 0x00006400d7027a24 */ /* 0x008fc600078e02ff */
[----:B------:R3:W-:Y:S01]  /*28cb0*/  STL [R1+0xc98], R3 ;  /* 0x000c980301007387 */ /* 0x0007e20000100800 */
[----:B-1----:R-:W-:-:S03]  /*28cc0*/  IMAD R4, R216, c[0x0][0x190], RZ ;  /* 0x00006400d8047a24 */ /* 0x002fc600078e02ff */
[----:B------:R1:W-:Y:S04]  /*28cd0*/  STL [R1+0xc9c], R2 ;  /* 0x000c9c0201007387 */ /* 0x0003e80000100800 */
[----:B------:R4:W-:Y:S01]  /*28ce0*/  STL [R1+0xd40], R4 ;  /* 0x000d400401007387 */ /* 0x0009e20000100800 */
[----:B---3--:R-:W-:Y:S02]  /*28cf0*/  IMAD R3, R217, c[0x0][0x190], RZ ;  /* 0x00006400d9037a24 */ /* 0x008fe400078e02ff */
[----:B-1----:R-:W-:-:S03]  /*28d00*/  IMAD R2, R218, c[0x0][0x190], RZ ;  /* 0x00006400da027a24 */ /* 0x002fc600078e02ff */
        /* <DEDUP_REMOVED lines=9> */
[----:B------:R4:W-:Y:S04]  /*28da0*/  STL [R1+0xd64], R4 ;  /* 0x000d640401007387 */ /* 0x0009e80000100800 */
[----:B------:R-:W2:Y:S01]  /*28db0*/  LDL.LU R146, [R1+0x20] ;  /* 0x0000200001927983 */ /* 0x000ea20000300800 */
[----:B------:R-:W-:Y:S01]  /*28dc0*/  LEA R0, P1, R250, c[0x0][0x168], 0x2 ;  /* 0x00005a00fa007a11 */ /* 0x000fe200078210ff */
[----:B------:R-:W-:-:S03]  /*28dd0*/  IMAD R141, R141, c[0x0][0x190], RZ ;  /* 0x000064008d8d7a24 */ /* 0x000fc600078e02ff */
[----:B------:R-:W-:Y:S02]  /*28de0*/  LEA.HI.X.SX32 R250, R250, c[0x0][0x16c], 0x2, P1 ;  /* 0x00005b00fafa7a11 */ /* 0x000fe400008f16ff */
[----:B------:R-:W-:-:S04]  /*28df0*/  LEA R64, P1, R143, R0, 0x2 ;  /* 0x000000008f407211 */ /* 0x000fc800078210ff */
[----:B------:R-:W-:Y:S02]  /*28e00*/  LEA.HI.X.SX32 R65, R143, R250, 0x2, P1 ;  /* 0x000000fa8f417211 */ /* 0x000fe400008f16ff */
[----:B------:R-:W-:Y:S01]  /*28e10*/  LEA R60, P1, R141, R0, 0x2 ;  /* 0x000000008d3c7211 */ /* 0x000fe200078210ff */
[----:B------:R-:W-:-:S03]  /*28e20*/  IMAD R155, R155, c[0x0][0x190], RZ ;  /* 0x000064009b9b7a24 */ /* 0x000fc600078e02ff */
[----:B------:R-:W-:Y:S02]  /*28e30*/  LEA.HI.X.SX32 R61, R141, R250, 0x2, P1 ;  /* 0x000000fa8d3d7211 */ /* 0x000fe400008f16ff */
[----:B------:R-:W-:Y:S01]  /*28e40*/  LEA R56, P1, R139, R0, 0x2 ;  /* 0x000000008b387211 */ /* 0x000fe200078210ff */
[----:B-1----:R-:W-:-:S03]  /*28e50*/  IMAD R3, R223, c[0x0][0x190], RZ ;  /* 0x00006400df037a24 */ /* 0x002fc600078e02ff */
[----:B------:R-:W-:Y:S02]  /*28e60*/  LEA.HI.X.SX32 R57, R139, R250, 0x2, P1 ;  /* 0x000000fa8b397211 */ /* 0x000fe400008f16ff */
[----:B------:R-:W-:Y:S01]  /*28e70*/  LEA R52, P1, R155, R0, 0x2 ;  /* 0x000000009b347211 */ /* 0x000fe200078210ff */
[----:B---3--:R-:W-:Y:S02]  /*28e80*/  IMAD R2, R224, c[0x0][0x190], RZ ;  /* 0x00006400e0027a24 */ /* 0x008fe400078e02ff */
[----:B------:R-:W-:Y:S01]  /*28e90*/  IMAD R66, R225, c[0x0][0x190], RZ ;  /* 0x00006400e1427a24 */ /* 0x000fe200078e02ff */
[----:B------:R-:W-:Y:S01]  /*28ea0*/  LEA.HI.X.SX32 R53, R155, R250, 0x2, P1 ;  /* 0x000000fa9b357211 */ /* 0x000fe200008f16ff */
[----:B------:R-:W-:Y:S01]  /*28eb0*/  IMAD R142, R142, c[0x0][0x190], RZ ;  /* 0x000064008e8e7a24 */ /* 0x000fe200078e02ff */
[----:B------:R-:W-:Y:S01]  /*28ec0*/  LEA R48, P1, R241, R0, 0x2 ;  /* 0x00000000f1307211 */ /* 0x000fe200078210ff */
[----:B------:R-:W-:Y:S01]  /*28ed0*/  IMAD R67, R226, c[0x0][0x190], RZ ;  /* 0x00006400e2437a24 */ /* 0x000fe200078e02ff */
[----:B------:R1:W-:Y:S01]  /*28ee0*/  STL [R1+0xd6c], R3 ;  /* 0x000d6c0301007387 */ /* 0x0003e20000100800 */
[----:B------:R-:W-:-:S02]  /*28ef0*/  IMAD R68, R227, c[0x0][0x190], RZ ;  /* 0x00006400e3447a24 */ /* 0x000fc400078e02ff */
[----:B------:R-:W-:Y:S01]  /*28f00*/  IMAD R85, R228, c[0x0][0x190], RZ ;  /* 0x00006400e4557a24 */ /* 0x000fe200078e02ff */
[----:B------:R3:W-:Y:S01]  /*28f10*/  STL [R1+0xd74], R2 ;  /* 0x000d740201007387 */ /* 0x0007e20000100800 */
[----:B------:R-:W-:Y:S01]  /*28f20*/  IMAD R69, R229, c[0x0][0x190], RZ ;  /* 0x00006400e5457a24 */ /* 0x000fe200078e02ff */
[----:B------:R-:W-:Y:S01]  /*28f30*/  LEA R62, P0, R142, R0, 0x2 ;  /* 0x000000008e3e7211 */ /* 0x000fe200078010ff */
[----:B------:R-:W-:Y:S01]  /*28f40*/  IMAD R70, R230, c[0x0][0x190], RZ ;  /* 0x00006400e6467a24 */ /* 0x000fe200078e02ff */
[----:B------:R-:W-:Y:S01]  /*28f50*/  STL [R1+0x2b30], R66 ;  /* 0x002b304201007387 */ /* 0x000fe20000100800 */
[----:B------:R-:W-:Y:S01]  /*28f60*/  IMAD R140, R140, c[0x0][0x190], RZ ;  /* 0x000064008c8c7a24 */ /* 0x000fe200078e02ff */
[----:B------:R-:W-:Y:S01]  /*28f70*/  LEA.HI.X.SX32 R49, R241, R250, 0x2, P1 ;  /* 0x000000faf1317211 */ /* 0x000fe200008f16ff */
[----:B------:R-:W-:Y:S01]  /*28f80*/  IMAD R71, R231, c[0x0][0x190], RZ ;  /* 0x00006400e7477a24 */ /* 0x000fe200078e02ff */
[----:B------:R-:W-:Y:S01]  /*28f90*/  STL [R1+0x2b2c], R67 ;  /* 0x002b2c4301007387 */ /* 0x000fe20000100800 */
[----:B------:R-:W-:-:S02]  /*28fa0*/  IMAD R72, R232, c[0x0][0x190], RZ ;  /* 0x00006400e8487a24 */ /* 0x000fc400078e02ff */
[----:B------:R-:W-:Y:S01]  /*28fb0*/  IMAD R73, R233, c[0x0][0x190], RZ ;  /* 0x00006400e9497a24 */ /* 0x000fe200078e02ff */
[----:B------:R-:W-:Y:S01]  /*28fc0*/  STL [R1+0x2b28], R68 ;  /* 0x002b284401007387 */ /* 0x000fe20000100800 */
[----:B------:R-:W-:Y:S01]  /*28fd0*/  IMAD R74, R234, c[0x0][0x190], RZ ;  /* 0x00006400ea4a7a24 */ /* 0x000fe200078e02ff */
[----:B------:R-:W-:Y:S02]  /*28fe0*/  LEA.HI.X.SX32 R63, R142, R250, 0x2, P0 ;  /* 0x000000fa8e3f7211 */ /* 0x000fe400000f16ff */
[----:B------:R-:W-:Y:S01]  /*28ff0*/  STL [R1+0x2b24], R85 ;  /* 0x002b245501007387 */ /* 0x000fe20000100800 */
[----:B------:R-:W-:-:S03]  /*29000*/  LEA R58, P0, R140, R0, 0x2 ;  /* 0x000000008c3a7211 */ /* 0x000fc600078010ff */
[----:B------:R-:W-:Y:S01]  /*29010*/  STL [R1+0x2b20], R69 ;  /* 0x002b204501007387 */ /* 0x000fe20000100800 */
[----:B------:R-:W-:-:S03]  /*29020*/  IMAD R75, R235, c[0x0][0x190], RZ ;  /* 0x00006400eb4b7a24 */ /* 0x000fc600078e02ff */
[----:B------:R-:W-:Y:S04]  /*29030*/  STL [R1+0x2b1c], R70 ;  /* 0x002b1c4601007387 */ /* 0x000fe80000100800 */
[----:B------:R-:W-:Y:S01]  /*29040*/  STL [R1+0x2b34], R71 ;  /* 0x002b344701007387 */ /* 0x000fe20000100800 */
[----:B------:R-:W-:-:S03]  /*29050*/  LEA.HI.X.SX32 R59, R140, R250, 0x2, P0 ;  /* 0x000000fa8c3b7211 */ /* 0x000fc600000f16ff */
[----:B------:R-:W-:Y:S04]  /*29060*/  STL [R1+0x2b38], R72 ;  /* 0x002b384801007387 */ /* 0x000fe80000100800 */
[----:B------:R-:W-:Y:S04]  /*29070*/  STL [R1+0x2b3c], R73 ;  /* 0x002b3c4901007387 */ /* 0x000fe80000100800 */
[----:B------:R-:W-:Y:S04]  /*29080*/  STL [R1+0x2b40], R74 ;  /* 0x002b404a01007387 */ /* 0x000fe80000100800 */
[----:B------:R-:W-:Y:S04]  /*29090*/  STL [R1+0x2b48], R64 ;  /* 0x002b484001007387 */ /* 0x000fe80000100800 */
[----:B------:R-:W-:Y:S04]  /*290a0*/  STL [R1+0x2b44], R65 ;  /* 0x002b444101007387 */ /* 0x000fe80000100800 */
[----:B------:R1:W-:Y:S04]  /*290b0*/  STL.64 [R1+0x2b50], R62 ;  /* 0x002b503e01007387 */ /* 0x0003e80000100a00 */
[----:B------:R-:W-:Y:S04]  /*290c0*/  STL [R1+0x2b58], R75 ;  /* 0x002b584b01007387 */ /* 0x000fe80000100800 */
[----:B------:R-:W-:Y:S04]  /*290d0*/  STL [R1+0x2b5c], R61 ;  /* 0x002b5c3d01007387 */ /* 0x000fe80000100800 */
[----:B------:R1:W-:Y:S04]  /*290e0*/  STL.64 [R1+0x2b78], R58 ;  /* 0x002b783a01007387 */ /* 0x0003e80000100a00 */
[----:B------:R-:W3:Y:S01]  /*290f0*/  LDL.LU R241, [R1+0x2ba0] ;  /* 0x002ba00001f17983 */ /* 0x000ee20000300800 */
[----:B--2---:R-:W-:-:S04]  /*29100*/  LEA R44, P1, R146, R0, 0x2 ;  /* 0x00000000922c7211 */ /* 0x004fc800078210ff */
[----:B------:R-:W-:Y:S02]  /*29110*/  LEA.HI.X.SX32 R45, R146, R250, 0x2, P1 ;  /* 0x000000fa922d7211 */ /* 0x000fe400008f16ff */
[----:B------:R-:W-:-:S04]  /*29120*/  LEA R40, P1, R242, R0, 0x2 ;  /* 0x00000000f2287211 */ /* 0x000fc800078210ff */
[----:B------:R-:W-:Y:S02]  /*29130*/  LEA.HI.X.SX32 R41, R242, R250, 0x2, P1 ;  /* 0x000000faf2297211 */ /* 0x000fe400008f16ff */
[C---:B------:R-:W-:Y:S01]  /*29140*/  LEA R36, P1, R243.reuse, R0, 0x2 ;  /* 0x00000000f3247211 */ /* 0x040fe200078210ff */
[----:B------:R-:W2:Y:S03]  /*29150*/  LDL.LU R242, [R1+0x2b9c] ;  /* 0x002b9c0001f27983 */ /* 0x000ea60000300800 */
[----:B------:R-:W-:Y:S02]  /*29160*/  LEA.HI.X.SX32 R37, R243, R250, 0x2, P1 ;  /* 0x000000faf3257211 */ /* 0x000fe400008f16ff */
[C---:B------:R-:W-:Y:S01]  /*29170*/  LEA R32, P1, R244.reuse, R0, 0x2 ;  /* 0x00000000f4207211 */ /* 0x040fe200078210ff */
[----:B------:R-:W2:Y:S04]  /*29180*/  LDL.LU R243, [R1+0x2b98] ;  /* 0x002b980001f37983 */ /* 0x000ea80000300800 */
[----:B----4-:R-:W4:Y:S01]  /*29190*/  LDL.LU R4, [R1+0xe4] ;  /* 0x0000e40001047983 */ /* 0x010f220000300800 */
[----:B------:R-:W-:-:S02]  /*291a0*/  LEA.HI.X.SX32 R33, R244, R250, 0x2, P1 ;  /* 0x000000faf4217211 */ /* 0x000fc400008f16ff */
[C---:B------:R-:W-:Y:S01]  /*291b0*/  LEA R28, P1, R245.reuse, R0, 0x2 ;  /* 0x00000000f51c7211 */ /* 0x040fe200078210ff */
[----:B------:R-:W2:Y:S04]  /*291c0*/  LDL.LU R244, [R1+0x2b94] ;  /* 0x002b940001f47983 */ /* 0x000ea80000300800 */
[----:B-1----:R-:W2:Y:S01]  /*291d0*/  LDL.LU R3, [R1+0xec] ;  /* 0x0000ec0001037983 */ /* 0x002ea20000300800 */
[----:B------:R-:W-:-:S03]  /*291e0*/  LEA.HI.X.SX32 R29, R245, R250, 0x2, P1 ;  /* 0x000000faf51d7211 */ /* 0x000fc600008f16ff */
[----:B------:R-:W2:Y:S04]  /*291f0*/  LDL.LU R245, [R1+0x2b90] ;  /* 0x002b900001f57983 */ /* 0x000ea80000300800 */
[----:B---3--:R-:W3:Y:S04]  /*29200*/  LDL.LU R2, [R1+0xf0] ;  /* 0x0000f00001027983 */ /* 0x008ee80000300800 */
[----:B------:R-:W3:Y:S01]  /*29210*/  LDL.LU R162, [R1+0xf4] ;  /* 0x0000f40001a27983 */ /* 0x000ee20000300800 */
[----:B------:R-:W-:Y:S01]  /*29220*/  LEA R54, P0, R154, R0, 0x2 ;  /* 0x000000009a367211 */ /* 0x000fe200078010ff */
[----:B------:R-:W-:-:S03]  /*29230*/  IMAD R246, R246, c[0x0][0x190], RZ ;  /* 0x00006400f6f67a24 */ /* 0x000fc600078e02ff */
[----:B------:R-:W-:Y:S01]  /*29240*/  LEA.HI.X.SX32 R55, R154, R250, 0x2, P0 ;  /* 0x000000fa9a377211 */ /* 0x000fe200000f16ff */
[----:B------:R-:W-:Y:S01]  /*29250*/  IMAD R247, R247, c[0x0][0x190], RZ ;  /* 0x00006400f7f77a24 */ /* 0x000fe200078e02ff */
[CC--:B------:R-:W-:Y:S02]  /*29260*/  LEA R50, P0, R251.reuse, R0.reuse, 0x2 ;  /* 0x00000000fb327211 */ /* 0x0c0fe400078010ff */
[C---:B------:R-:W-:Y:S02]  /*29270*/  LEA R24, P1, R246.reuse, R0, 0x2 ;  /* 0x00000000f6187211 */ /* 0x040fe400078210ff */
[----:B------:R-:W-:Y:S01]  /*29280*/  LEA.HI.X.SX32 R51, R251, R250, 0x2, P0 ;  /* 0x000000fafb337211 */ /* 0x000fe200000f16ff */
[----:B------:R-:W-:Y:S01]  /*29290*/  IMAD R249, R249, c[0x0][0x190], RZ ;  /* 0x00006400f9f97a24 */ /* 0x000fe200078e02ff */
[----:B------:R-:W-:Y:S02]  /*292a0*/  LEA R46, P0, R79, R0, 0x2 ;  /* 0x000000004f2e7211 */ /* 0x000fe400078010ff */
[----:B------:R-:W-:-:S02]  /*292b0*/  LEA.HI.X.SX32 R25, R246, R250, 0x2, P1 ;  /* 0x000000faf6197211 */ /* 0x000fc400008f16ff */
[----:B------:R-:W-:Y:S01]  /*292c0*/  LEA R20, P1, R247, R0, 0x2 ;  /* 0x00000000f7147211 */ /* 0x000fe200078210ff */
[----:B------:R-:W3:Y:S01]  /*292d0*/  LDL.LU R246, [R1+0x2b8c] ;  /* 0x002b8c0001f67983 */ /* 0x000ee20000300800 */
[----:B------:R-:W-:Y:S02]  /*292e0*/  LEA.HI.X.SX32 R47, R79, R250, 0x2, P0 ;  /* 0x000000fa4f2f7211 */ /* 0x000fe400000f16ff */
[C---:B------:R-:W-:Y:S01]  /*292f0*/  LEA R42, P0, R80.reuse, R0, 0x2 ;  /* 0x00000000502a7211 */ /* 0x040fe200078010ff */
[----:B------:R-:W3:Y:S01]  /*29300*/  LDL.LU R144, [R1+0xf8] ;  /* 0x0000f80001907983 */ /* 0x000ee20000300800 */
[----:B------:R-:W-:Y:S02]  /*29310*/  LEA.HI.X.SX32 R21, R247, R250, 0x2, P1 ;  /* 0x000000faf7157211 */ /* 0x000fe400008f16ff */
[----:B------:R-:W-:Y:S01]  /*29320*/  LEA R16, P1, R249, R0, 0x2 ;  /* 0x00000000f9107211 */ /* 0x000fe200078210ff */
[----:B------:R-:W3:Y:S01]  /*29330*/  LDL.LU R247, [R1+0x2b88] ;  /* 0x002b880001f77983 */ /* 0x000ee20000300800 */
[----:B------:R-:W-:-:S02]  /*29340*/  LEA.HI.X.SX32 R43, R80, R250, 0x2, P0 ;  /* 0x000000fa502b7211 */ /* 0x000fc400000f16ff */
[----:B------:R-:W-:Y:S01]  /*29350*/  LEA R38, P0, R81, R0, 0x2 ;  /* 0x0000000051267211 */ /* 0x000fe200078010ff */
[----:B------:R-:W3:Y:S01]  /*29360*/  LDL.LU R145, [R1+0xfc] ;  /* 0x0000fc0001917983 */ /* 0x000ee20000300800 */
[----:B------:R-:W-:-:S03]  /*29370*/  LEA.HI.X.SX32 R17, R249, R250, 0x2, P1 ;  /* 0x000000faf9117211 */ /* 0x000fc600008f16ff */
[----:B------:R-:W3:Y:S01]  /*29380*/  LDL.LU R146, [R1+0x100] ;  /* 0x0001000001927983 */ /* 0x000ee20000300800 */
[----:B------:R-:W-:-:S03]  /*29390*/  LEA.HI.X.SX32 R39, R81, R250, 0x2, P0 ;  /* 0x000000fa51277211 */ /* 0x000fc600000f16ff */
[----:B------:R-:W3:Y:S01]  /*293a0*/  LDL.LU R249, [R1+0x2b84] ;  /* 0x002b840001f97983 */ /* 0x000ee20000300800 */
[----:B------:R-:W-:Y:S01]  /*293b0*/  LEA R34, P0, R82, R0, 0x2 ;  /* 0x0000000052227211 */ /* 0x000fe200078010ff */
[----:B------:R-:W-:Y:S02]  /*293c0*/  IMAD R90, R90, c[0x0][0x190], RZ ;  /* 0x000064005a5a7a24 */ /* 0x000fe400078e02ff */
[----:B------:R-:W-:Y:S01]  /*293d0*/  IMAD R86, R86, c[0x0][0x190], RZ ;  /* 0x0000640056567a24 */ /* 0x000fe200078e02ff */
[----:B------:R-:W-:Y:S01]  /*293e0*/  LEA.HI.X.SX32 R35, R82, R250, 0x2, P0 ;  /* 0x000000fa52237211 */ /* 0x000fe200000f16ff */
[----:B------:R-:W-:Y:S01]  /*293f0*/  IMAD R84, R84, c[0x0][0x190], RZ ;  /* 0x0000640054547a24 */ /* 0x000fe200078e02ff */
[C---:B------:R-:W-:Y:S01]  /*29400*/  LEA R30, P0, R83.reuse, R0, 0x2 ;  /* 0x00000000531e7211 */ /* 0x040fe200078010ff */
[----:B------:R-:W3:Y:S03]  /*29410*/  LDL.LU R169, [R1+0x104] ;  /* 0x0001040001a97983 */ /* 0x000ee60000300800 */
        /* <DEDUP_REMOVED lines=9> */
[----:B------:R-:W3:Y:S01]  /*294b0*/  LDL.LU R166, [R1+0x110] ;  /* 0x0001100001a67983 */ /* 0x000ee20000300800 */
[----:B------:R-:W-:-:S04]  /*294c0*/  LEA R18, P0, R84, R0, 0x2 ;  /* 0x0000000054127211 */ /* 0x000fc800078010ff */
[----:B------:R-:W-:Y:S02]  /*294d0*/  LEA.HI.X.SX32 R19, R84, R250, 0x2, P0 ;  /* 0x000000fa54137211 */ /* 0x000fe400000f16ff */
[----:B------:R-:W-:-:S04]  /*294e0*/  LEA R14, P0, R87, R0, 0x2 ;  /* 0x00000000570e7211 */ /* 0x000fc800078010ff */
[----:B------:R-:W-:Y:S02]  /*294f0*/  LEA.HI.X.SX32 R15, R87, R250, 0x2, P0 ;  /* 0x000000fa570f7211 */ /* 0x000fe400000f16ff */
[----:B------:R-:W-:-:S04]  /*29500*/  LEA R10, P0, R248, R0, 0x2 ;  /* 0x00000000f80a7211 */ /* 0x000fc800078010ff */
[----:B------:R-:W-:Y:S02]  /*29510*/  LEA.HI.X.SX32 R11, R248, R250, 0x2, P0 ;  /* 0x000000faf80b7211 */ /* 0x000fe400000f16ff */
[----:B------:R-:W3:Y:S04]  /*29520*/  LDL.LU R248, [R1+0x2b80] ;  /* 0x002b800001f87983 */ /* 0x000ee80000300800 */
[----:B------:R-:W3:Y:S04]  /*29530*/  LDL.LU R165, [R1+0x114] ;  /* 0x0001140001a57983 */ /* 0x000ee80000300800 */
[----:B------:R-:W3:Y:S04]  /*29540*/  LDL.LU R164, [R1+0x118] ;  /* 0x0001180001a47983 */ /* 0x000ee80000300800 */
[----:B------:R-:W3:Y:S04]  /*29550*/  LDL.LU R163, [R1+0x11c] ;  /* 0x00011c0001a37983 */ /* 0x000ee80000300800 */
[----:B------:R-:W3:Y:S01]  /*29560*/  LDL.LU R95, [R1+0x120] ;  /* 0x00012000015f7983 */ /* 0x000ee20000300800 */
[----:B----4-:R-:W-:-:S04]  /*29570*/  LEA R12, P1, R4, R0, 0x2 ;  /* 0x00000000040c7211 */ /* 0x010fc800078210ff */
[----:B------:R-:W-:Y:S02]  /*29580*/  LEA.HI.X.SX32 R13, R4, R250, 0x2, P1 ;  /* 0x000000fa040d7211 */ /* 0x000fe400008f16ff */
[----:B--2---:R-:W-:-:S04]  /*29590*/  LEA R8, P1, R3, R0, 0x2 ;  /* 0x0000000003087211 */ /* 0x004fc800078210ff */
[----:B------:R-:W-:Y:S02]  /*295a0*/  LEA.HI.X.SX32 R9, R3, R250, 0x2, P1 ;  /* 0x000000fa03097211 */ /* 0x000fe400008f16ff */
[----:B---3--:R-:W-:-:S04]  /*295b0*/  LEA R4, P1, R162, R0, 0x2 ;  /* 0x00000000a2047211 */ /* 0x008fc800078210ff */
[----:B------:R-:W-:Y:S02]  /*295c0*/  LEA.HI.X.SX32 R5, R162, R250, 0x2, P1 ;  /* 0x000000faa2057211 */ /* 0x000fe400008f16ff */
[----:B------:R-:W2:Y:S01]  /*295d0*/  LDL.LU R162, [R1+0x124] ;  /* 0x0001240001a27983 */ /* 0x000ea20000300800 */
[----:B------:R-:W-:-:S04]  /*295e0*/  LEA R6, P0, R2, R0, 0x2 ;  /* 0x0000000002067211 */ /* 0x000fc800078010ff */
[----:B------:R-:W-:Y:S02]  /*295f0*/  LEA.HI.X.SX32 R7, R2, R250, 0x2, P0 ;  /* 0x000000fa02077211 */ /* 0x000fe400000f16ff */
[----:B------:R-:W-:-:S04]  /*29600*/  LEA R2, P6, R144, R0, 0x2 ;  /* 0x0000000090027211 */ /* 0x000fc800078c10ff */
[----:B------:R-:W-:Y:S02]  /*29610*/  LEA.HI.X.SX32 R3, R144, R250, 0x2, P6 ;  /* 0x000000fa90037211 */ /* 0x000fe400030f16ff */
[----:B------:R-:W3:Y:S01]  /*29620*/  LDL.LU R144, [R1+0x128] ;  /* 0x0001280001907983 */ /* 0x000ee20000300800 */
[----:B------:R-:W-:Y:S01]  /*29630*/  IMAD R249, R249, c[0x0][0x190], RZ ;  /* 0x00006400f9f97a24 */ /* 0x000fe200078e02ff */
[-C--:B------:R-:W-:Y:S02]  /*29640*/  LEA R62, P1, R145, R0.reuse, 0x2 ;  /* 0x00000000913e7211 */ /* 0x080fe400078210ff */
[----:B------:R-:W4:Y:S02]  /*29650*/  LDL.LU R94, [R1+0x12c] ;  /* 0x00012c00015e7983 */ /* 0x000f240000300800 */
[----:B------:R-:W-:-:S04]  /*29660*/  LEA R64, P0, R249, R0, 0x2 ;  /* 0x00000000f9407211 */ /* 0x000fc800078010ff */
[-C--:B------:R-:W-:Y:S02]  /*29670*/  LEA.HI.X.SX32 R65, R249, R250.reuse, 0x2, P0 ;  /* 0x000000faf9417211 */ /* 0x080fe400000f16ff */
[----:B------:R-:W-:Y:S02]  /*29680*/  LEA.HI.X.SX32 R63, R145, R250, 0x2, P1 ;  /* 0x000000fa913f7211 */ /* 0x000fe400008f16ff */
[C---:B------:R-:W-:Y:S01]  /*29690*/  LEA R58, P6, R146.reuse, R0, 0x2 ;  /* 0x00000000923a7211 */ /* 0x040fe200078c10ff */
[----:B------:R1:W-:Y:S04]  /*296a0*/  STL.64 [R1+0xc88], R64 ;  /* 0x000c884001007387 */ /* 0x0003e80000100a00 */
[----:B------:R-:W4:Y:S01]  /*296b0*/  LDL.LU R145, [R1+0x130] ;  /* 0x0001300001917983 */ /* 0x000f220000300800 */
[----:B------:R-:W-:-:S03]  /*296c0*/  LEA.HI.X.SX32 R59, R146, R250, 0x2, P6 ;  /* 0x000000fa923b7211 */ /* 0x000fc600030f16ff */
[----:B------:R1:W-:Y:S02]  /*296d0*/  STL.64 [R1+0x7c0], R62 ;  /* 0x0007c03e01007387 */ /* 0x0003e40000100a00 */
[C---:B-1----:R-:W-:Y:S02]  /*296e0*/  LEA R64, P0, R169.reuse, R0, 0x2 ;  /* 0x00000000a9407211 */ /* 0x042fe400078010ff */
[----:B------:R-:W4:Y:S02]  /*296f0*/  LDL.LU R146, [R1+0x134] ;  /* 0x0001340001927983 */ /* 0x000f240000300800 */
[----:B------:R-:W-:Y:S02]  /*29700*/  LEA.HI.X.SX32 R65, R169, R250, 0x2, P0 ;  /* 0x000000faa9417211 */ /* 0x000fe400000f16ff */
[----:B------:R1:W-:Y:S01]  /*29710*/  STL.64 [R1+0x7b8], R58 ;  /* 0x0007b83a01007387 */ /* 0x0003e20000100a00 */
[----:B------:R-:W-:-:S03]  /*29720*/  LEA R62, P1, R168, R0, 0x2 ;  /* 0x00000000a83e7211 */ /* 0x000fc600078210ff */
        /* <DEDUP_REMOVED lines=26> */
[----:B------:R3:W-:Y:S04]  /*298d0*/  STL.64 [R1+0x780], R64 ;  /* 0x0007804001007387 */ /* 0x0007e80000100a00 */
[----:B------:R-:W4:Y:S04]  /*298e0*/  LDL.LU R95, [R1+0x154] ;  /* 0x00015400015f7983 */ /* 0x000f280000300800 */
[----:B------:R4:W-:Y:S01]  /*298f0*/  STL.64 [R1+0x778], R62 ;  /* 0x0007783e01007387 */ /* 0x0009e20000100a00 */
[----:B--2---:R-:W-:-:S04]  /*29900*/  LEA R58, P6, R162, R0, 0x2 ;  /* 0x00000000a23a7211 */ /* 0x004fc800078c10ff */
[----:B------:R-:W-:Y:S02]  /*29910*/  LEA.HI.X.SX32 R59, R162, R250, 0x2, P6 ;  /* 0x000000faa23b7211 */ /* 0x000fe400030f16ff */
[----:B------:R-:W2:Y:S04]  /*29920*/  LDL.LU R162, [R1+0x158] ;  /* 0x0001580001a27983 */ /* 0x000ea80000300800 */
[----:B------:R1:W-:Y:S01]  /*29930*/  STL.64 [R1+0x770], R58 ;  /* 0x0007703a01007387 */ /* 0x0003e20000100a00 */
[----:B---3--:R-:W-:-:S04]  /*29940*/  LEA R64, P0, R144, R0, 0x2 ;  /* 0x0000000090407211 */ /* 0x008fc800078010ff */
[----:B------:R-:W-:Y:S02]  /*29950*/  LEA.HI.X.SX32 R65, R144, R250, 0x2, P0 ;  /* 0x000000fa90417211 */ /* 0x000fe400000f16ff */
[----:B------:R-:W3:Y:S01]  /*29960*/  LDL.LU R144, [R1+0x15c] ;  /* 0x00015c0001907983 */ /* 0x000ee20000300800 */
[----:B----4-:R-:W-:-:S03]  /*29970*/  LEA R62, P1, R94, R0, 0x2 ;  /* 0x000000005e3e7211 */ /* 0x010fc600078210ff */
[----:B------:R4:W-:Y:S01]  /*29980*/  STL.64 [R1+0x768], R64 ;  /* 0x0007684001007387 */ /* 0x0009e20000100a00 */
[----:B------:R-:W-:-:S03]  /*29990*/  LEA.HI.X.SX32 R63, R94, R250, 0x2, P1 ;  /* 0x000000fa5e3f7211 */ /* 0x000fc600008f16ff */
[----:B------:R-:W3:Y:S04]  /*299a0*/  LDL.LU R94, [R1+0x160] ;  /* 0x00016000015e7983 */ /* 0x000ee80000300800 */
[----:B------:R4:W-:Y:S01]  /*299b0*/  STL.64 [R1+0x760], R62 ;  /* 0x0007603e01007387 */ /* 0x0009e20000100a00 */
[----:B-1----:R-:W-:-:S04]  /*299c0*/  LEA R58, P6, R145, R0, 0x2 ;  /* 0x00000000913a7211 */ /* 0x002fc800078c10ff */
[----:B------:R-:W-:Y:S02]  /*299d0*/  LEA.HI.X.SX32 R59, R145, R250, 0x2, P6 ;  /* 0x000000fa913b7211 */ /* 0x000fe400030f16ff */
[----:B------:R-:W3:Y:S01]  /*299e0*/  LDL.LU R145, [R1+0x164] ;  /* 0x0001640001917983 */ /* 0x000ee20000300800 */
[----:B----4-:R-:W-:-:S03]  /*299f0*/  LEA R64, P0, R146, R0, 0x2 ;  /* 0x0000000092407211 */ /* 0x010fc600078010ff */
[----:B------:R1:W-:Y:S01]  /*29a00*/  STL.64 [R1+0x758], R58 ;  /* 0x0007583a01007387 */ /* 0x0003e20000100a00 */
[----:B------:R-:W-:-:S03]  /*29a10*/  LEA.HI.X.SX32 R65, R146, R250, 0x2, P0 ;  /* 0x000000fa92417211 */ /* 0x000fc600000f16ff */
[----:B------:R-:W4:Y:S01]  /*29a20*/  LDL.LU R146, [R1+0x168] ;  /* 0x0001680001927983 */ /* 0x000f220000300800 */
[----:B------:R-:W-:-:S03]  /*29a30*/  LEA R62, P1, R169, R0, 0x2 ;  /* 0x00000000a93e7211 */ /* 0x000fc600078210ff */
[----:B------:R1:W-:Y:S01]  /*29a40*/  STL.64 [R1+0x750], R64 ;  /* 0x0007504001007387 */ /* 0x0003e20000100a00 */
[----:B------:R-:W-:-:S03]  /*29a50*/  LEA.HI.X.SX32 R63, R169, R250, 0x2, P1 ;  /* 0x000000faa93f7211 */ /* 0x000fc600008f16ff */
[----:B------:R-:W4:Y:S01]  /*29a60*/  LDL.LU R169, [R1+0x16c] ;  /* 0x00016c0001a97983 */ /* 0x000f220000300800 */
[----:B-1----:R-:W-:-:S03]  /*29a70*/  LEA R58, P6, R168, R0, 0x2 ;  /* 0x00000000a83a7211 */ /* 0x002fc600078c10ff */
        /* <DEDUP_REMOVED lines=35> */
[----:B-1----:R-:W-:-:S03]  /*29cb0*/  LEA R58, P6, R94, R0, 0x2 ;  /* 0x000000005e3a7211 */ /* 0x002fc600078c10ff */
[----:B------:R4:W-:Y:S01]  /*29cc0*/  STL.64 [R1+0x700], R62 ;  /* 0x0007003e01007387 */ /* 0x0009e20000100a00 */
[----:B------:R-:W-:-:S03]  /*29cd0*/  LEA.HI.X.SX32 R59, R94, R250, 0x2, P6 ;  /* 0x000000fa5e3b7211 */ /* 0x000fc600030f16ff */
[----:B------:R-:W3:Y:S04]  /*29ce0*/  LDL.LU R94, [R1+0x194] ;  /* 0x00019400015e7983 */ /* 0x000ee80000300800 */
[----:B------:R1:W-:Y:S01]  /*29cf0*/  STL.64 [R1+0x6f8], R58 ;  /* 0x0006f83a01007387 */ /* 0x0003e20000100a00 */
[----:B------:R-:W-:-:S04]  /*29d00*/  LEA R64, P0, R145, R0, 0x2 ;  /* 0x0000000091407211 */ /* 0x000fc800078010ff */
[----:B------:R-:W-:Y:S02]  /*29d10*/  LEA.HI.X.SX32 R65, R145, R250, 0x2, P0 ;  /* 0x000000fa91417211 */ /* 0x000fe400000f16ff */
[----:B------:R-:W3:Y:S01]  /*29d20*/  LDL.LU R145, [R1+0x198] ;  /* 0x0001980001917983 */ /* 0x000ee20000300800 */
[----:B----4-:R-:W-:-:S03]  /*29d30*/  LEA R62, P1, R146, R0, 0x2 ;  /* 0x00000000923e7211 */ /* 0x010fc600078210ff */
[----:B------:R4:W-:Y:S01]  /*29d40*/  STL.64 [R1+0x6f0], R64 ;  /* 0x0006f04001007387 */ /* 0x0009e20000100a00 */
[----:B------:R-:W-:-:S03]  /*29d50*/  LEA.HI.X.SX32 R63, R146, R250, 0x2, P1 ;  /* 0x000000fa923f7211 */ /* 0x000fc600008f16ff */
[----:B------:R-:W3:Y:S01]  /*29d60*/  LDL.LU R146, [R1+0x19c] ;  /* 0x00019c0001927983 */ /* 0x000ee20000300800 */
[----:B-1----:R-:W-:-:S03]  /*29d70*/  LEA R58, P6, R169, R0, 0x2 ;  /* 0x00000000a93a7211 */ /* 0x002fc600078c10ff */
[----:B------:R1:W-:Y:S01]  /*29d80*/  STL.64 [R1+0x6e8], R62 ;  /* 0x0006e83e01007387 */ /* 0x0003e20000100a00 */
[----:B------:R-:W-:-:S03]  /*29d90*/  LEA.HI.X.SX32 R59, R169, R250, 0x2, P6 ;  /* 0x000000faa93b7211 */ /* 0x000fc600030f16ff */
        /* <DEDUP_REMOVED lines=45> */
[----:B-1----:R-:W-:-:S03]  /*2a070*/  LEA R58, P6, R146, R0, 0x2 ;  /* 0x00000000923a7211 */ /* 0x002fc600078c10ff */
[----:B------:R1:W-:Y:S01]  /*2a080*/  STL.64 [R1+0x688], R62 ;  /* 0x0006883e01007387 */ /* 0x0003e20000100a00 */
[----:B------:R-:W-:-:S03]  /*2a090*/  LEA.HI.X.SX32 R59, R146, R250, 0x2, P6 ;  /* 0x000000fa923b7211 */ /* 0x000fc600030f16ff */
[----:B------:R-:W3:Y:S01]  /*2a0a0*/  LDL.LU R146, [R1+0x1d0] ;  /* 0x0001d00001927983 */ /* 0x000ee20000300800 */
[----:B------:R-:W-:-:S03]  /*2a0b0*/  LEA R64, P0, R169, R0, 0x2 ;  /* 0x00000000a9407211 */ /* 0x000fc600078010ff */
[----:B------:R1:W-:Y:S01]  /*2a0c0*/  STL.64 [R1+0x680], R58 ;  /* 0x0006803a01007387 */ /* 0x0003e20000100a00 */
[----:B------:R-:W-:-:S03]  /*2a0d0*/  LEA.HI.X.SX32 R65, R169, R250, 0x2, P0 ;  /* 0x000000faa9417211 */ /* 0x000fc600000f16ff */
        /* <DEDUP_REMOVED lines=361> */
[----:B------:R-:W-:-:S04]  /*2b770*/  LEA R62, P1, R169, R0, 0x2 ;  /* 0x00000000a93e7211 */ /* 0x000fc800078210ff */
[----:B------:R-:W-:Y:S01]  /*2b780*/  LEA.HI.X.SX32 R63, R169, R250, 0x2, P1 ;  /* 0x000000faa93f7211 */ /* 0x000fe200008f16ff */
[----:B------:R1:W-:Y:S02]  /*2b790*/  STL.64 [R1+0x3a0], R64 ;  /* 0x0003a04001007387 */ /* 0x0003e40000100a00 */
[C---:B-1----:R-:W-:Y:S02]  /*2b7a0*/  LEA R58, P6, R168.reuse, R0, 0x2 ;  /* 0x00000000a83a7211 */ /* 0x042fe400078c10ff */
[----:B------:R-:W3:Y:S02]  /*2b7b0*/  LDL.LU R169, [R1+0x814] ;  /* 0x0008140001a97983 */ /* 0x000ee40000300800 */
[----:B------:R-:W-:Y:S02]  /*2b7c0*/  LEA.HI.X.SX32 R59, R168, R250, 0x2, P6 ;  /* 0x000000faa83b7211 */ /* 0x000fe400030f16ff */
[----:B------:R1:W-:Y:S01]  /*2b7d0*/  STL.64 [R1+0x398], R62 ;  /* 0x0003983e01007387 */ /* 0x0003e20000100a00 */
[----:B------:R-:W-:-:S03]  /*2b7e0*/  LEA R64, P0, R167, R0, 0x2 ;  /* 0x00000000a7407211 */ /* 0x000fc600078010ff */
[----:B------:R-:W3:Y:S01]  /*2b7f0*/  LDL.LU R168, [R1+0x818] ;  /* 0x0008180001a87983 */ /* 0x000ee20000300800 */
[----:B------:R-:W-:-:S03]  /*2b800*/  LEA.HI.X.SX32 R65, R167, R250, 0x2, P0 ;  /* 0x000000faa7417211 */ /* 0x000fc600000f16ff */
        /* <DEDUP_REMOVED lines=16> */
[----:B------:R2:W-:Y:S01]  /*2b910*/  STL.64 [R1+0x370], R64 ;  /* 0x0003704001007387 */ /* 0x0005e20000100a00 */
[----:B----4-:R-:W-:-:S03]  /*2b920*/  LEA R58, P6, R95, R0, 0x2 ;  /* 0x000000005f3a7211 */ /* 0x010fc600078c10ff */
        /* <DEDUP_REMOVED lines=28> */
[----:B-1----:R-:W-:-:S04]  /*2baf0*/  LEA R64, P0, R168, R0, 0x2 ;  /* 0x00000000a8407211 */ /* 0x002fc800078010ff */
[----:B------:R-:W-:Y:S01]  /*2bb00*/  LEA.HI.X.SX32 R65, R168, R250, 0x2, P0 ;  /* 0x000000faa8417211 */ /* 0x000fe200000f16ff */
        /* <DEDUP_REMOVED lines=13> */
[----:B-1----:R-:W-:-:S03]  /*2bbe0*/  LEA R62, P1, R164, R0, 0x2 ;  /* 0x00000000a43e7211 */ /* 0x002fc600078210ff */
[----:B------:R-:W3:Y:S01]  /*2bbf0*/  LDL.LU R165, [R1+0x858] ;  /* 0x0008580001a57983 */ /* 0x000ee20000300800 */
[----:B------:R-:W-:-:S03]  /*2bc00*/  LEA.HI.X.SX32 R63, R164, R250, 0x2, P1 ;  /* 0x000000faa43f7211 */ /* 0x000fc600008f16ff */
[----:B------:R1:W-:Y:S01]  /*2bc10*/  STL.64 [R1+0x310], R64 ;  /* 0x0003104001007387 */ /* 0x0003e20000100a00 */
[----:B----4-:R-:W-:-:S03]  /*2bc20*/  LEA R58, P6, R163, R0, 0x2 ;  /* 0x00000000a33a7211 */ /* 0x010fc600078c10ff */
[----:B------:R-:W4:Y:S01]  /*2bc30*/  LDL.LU R164, [R1+0x85c] ;  /* 0x00085c0001a47983 */ /* 0x000f220000300800 */
[----:B------:R-:W-:-:S03]  /*2bc40*/  LEA.HI.X.SX32 R59, R163, R250, 0x2, P6 ;  /* 0x000000faa33b7211 */ /* 0x000fc600030f16ff */
[----:B------:R2:W-:Y:S01]  /*2bc50*/  STL.64 [R1+0x308], R62 ;  /* 0x0003083e01007387 */ /* 0x0005e20000100a00 */
[----:B-1----:R-:W-:-:S03]  /*2bc60*/  LEA R64, P0, R95, R0, 0x2 ;  /* 0x000000005f407211 */ /* 0x002fc600078010ff */
        /* <DEDUP_REMOVED lines=283> */
[----:B------:R-:W3:Y:S04]  /*2ce20*/  LDL.LU R146, [R1+0x97c] ;  /* 0x00097c0001927983 */ /* 0x000ee80000300800 */
        /* <DEDUP_REMOVED lines=28> */
[----:B------:R-:W4:Y:S01]  /*2cff0*/  LDL.LU R163, [R1+0x99c] ;  /* 0x00099c0001a37983 */ /* 0x000f220000300800 */
[----:B-1----:R-:W-:-:S04]  /*2d000*/  LEA R64, P0, R96, R0, 0x2 ;  /* 0x0000000060407211 */ /* 0x002fc800078010ff */
[----:B------:R-:W-:Y:S01]  /*2d010*/  LEA.HI.X.SX32 R65, R96, R250, 0x2, P0 ;  /* 0x000000fa60417211 */ /* 0x000fe200000f16ff */
[----:B------:R3:W-:Y:S04]  /*2d020*/  STL.64 [R1+0xa8], R58 ;  /* 0x0000a83a01007387 */ /* 0x0007e80000100a00 */
        /* <DEDUP_REMOVED lines=10> */
[----:B------:R-:W-:-:S05]  /*2d0d0*/  LEA.HI.X.SX32 R65, R95, R250, 0x2, P0 ;  /* 0x000000fa5f417211 */ /* 0x000fca00000f16ff */
[----:B------:R1:W-:Y:S01]  /*2d0e0*/  STL.64 [R1+0x88], R64 ;  /* 0x0000884001007387 */ /* 0x0003e20000100a00 */
[----:B------:R-:W-:-:S04]  /*2d0f0*/  LEA R62, P1, R145, R0, 0x2 ;  /* 0x00000000913e7211 */ /* 0x000fc800078210ff */
[----:B------:R-:W-:Y:S02]  /*2d100*/  LEA.HI.X.SX32 R63, R145, R250, 0x2, P1 ;  /* 0x000000fa913f7211 */ /* 0x000fe400008f16ff */
[----:B------:R-:W3:Y:S01]  /*2d110*/  LDL.LU R145, [R1+0x9a8] ;  /* 0x0009a80001917983 */ /* 0x000ee20000300800 */
[----:B-1----:R-:W-:-:S03]  /*2d120*/  LEA R58, P6, R146, R0, 0x2 ;  /* 0x00000000923a7211 */ /* 0x002fc600078c10ff */
[----:B------:R1:W-:Y:S01]  /*2d130*/  STL.64 [R1+0x80], R62 ;  /* 0x0000803e01007387 */ /* 0x0003e20000100a00 */
[----:B------:R-:W-:Y:S02]  /*2d140*/  LEA R64, P0, R94, R0, 0x2 ;  /* 0x000000005e407211 */ /* 0x000fe400078010ff */
[-C--:B------:R-:W-:Y:S02]  /*2d150*/  LEA.HI.X.SX32 R59, R146, R250.reuse, 0x2, P6 ;  /* 0x000000fa923b7211 */ /* 0x080fe400030f16ff */
[----:B------:R-:W-:Y:S01]  /*2d160*/  LEA.HI.X.SX32 R65, R94, R250, 0x2, P0 ;  /* 0x000000fa5e417211 */ /* 0x000fe200000f16ff */
[----:B------:R-:W3:Y:S01]  /*2d170*/  LDL.LU R146, [R1+0x9ac] ;  /* 0x0009ac0001927983 */ /* 0x000ee20000300800 */
[----:B-1----:R-:W-:-:S03]  /*2d180*/  LEA R62, P1, R169, R0, 0x2 ;  /* 0x00000000a93e7211 */ /* 0x002fc600078210ff */
[----:B------:R1:W-:Y:S01]  /*2d190*/  STL.64 [R1+0x78], R58 ;  /* 0x0000783a01007387 */ /* 0x0003e20000100a00 */
[----:B------:R-:W-:-:S03]  /*2d1a0*/  LEA.HI.X.SX32 R63, R169, R250, 0x2, P1 ;  /* 0x000000faa93f7211 */ /* 0x000fc600008f16ff */
[----:B------:R1:W-:Y:S04]  /*2d1b0*/  STL.64 [R1+0x70], R64 ;  /* 0x0000704001007387 */ /* 0x0003e80000100a00 */
        /* <DEDUP_REMOVED lines=17> */
[----:B------:R-:W3:Y:S04]  /*2d2d0*/  LDL.LU R100, [R1+0x9c4] ;  /* 0x0009c40001647983 */ /* 0x000ee80000300800 */
[----:B------:R-:W3:Y:S01]  /*2d2e0*/  LDL.LU R102, [R1+0x9c8] ;  /* 0x0009c80001667983 */ /* 0x000ee20000300800 */
[----:B-1----:R-:W-:-:S03]  /*2d2f0*/  LEA R64, P0, R164, R0, 0x2 ;  /* 0x00000000a4407211 */ /* 0x002fc600078010ff */
[----:B------:R2:W-:Y:S01]  /*2d300*/  STL.64 [R1+0x48], R58 ;  /* 0x0000483a01007387 */ /* 0x0005e20000100a00 */
[----:B------:R-:W-:-:S03]  /*2d310*/  LEA.HI.X.SX32 R65, R164, R250, 0x2, P0 ;  /* 0x000000faa4417211 */ /* 0x000fc600000f16ff */
[----:B------:R-:W3:Y:S04]  /*2d320*/  LDL.LU R169, [R1+0x9cc] ;  /* 0x0009cc0001a97983 */ /* 0x000ee80000300800 */
[----:B------:R-:W3:Y:S01]  /*2d330*/  LDL.LU R168, [R1+0x9d0] ;  /* 0x0009d00001a87983 */ /* 0x000ee20000300800 */
[----:B----4-:R-:W-:-:S03]  /*2d340*/  LEA R62, P1, R163, R0, 0x2 ;  /* 0x00000000a33e7211 */ /* 0x010fc600078210ff */
[----:B------:R3:W-:Y:S01]  /*2d350*/  STL.64 [R1+0x40], R64 ;  /* 0x0000404001007387 */ /* 0x0007e20000100a00 */
[----:B------:R-:W-:-:S03]  /*2d360*/  LEA.HI.X.SX32 R63, R163, R250, 0x2, P1 ;  /* 0x000000faa33f7211 */ /* 0x000fc600008f16ff */
[----:B------:R-:W3:Y:S04]  /*2d370*/  LDL.LU R167, [R1+0x9d4] ;  /* 0x0009d40001a77983 */ /* 0x000ee80000300800 */
[----:B------:R-:W3:Y:S04]  /*2d380*/  LDL.LU R166, [R1+0x9d8] ;  /* 0x0009d80001a67983 */ /* 0x000ee80000300800 */
[----:B------:R1:W-:Y:S04]  /*2d390*/  STL.64 [R1+0x38], R62 ;  /* 0x0000383e01007387 */ /* 0x0003e80000100a00 */
[----:B------:R-:W3:Y:S04]  /*2d3a0*/  LDL.LU R165, [R1+0x9dc] ;  /* 0x0009dc0001a57983 */ /* 0x000ee80000300800 */
[----:B------:R-:W3:Y:S01]  /*2d3b0*/  LDL.LU R164, [R1+0x9e0] ;  /* 0x0009e00001a47983 */ /* 0x000ee20000300800 */
[----:B--2---:R-:W-:-:S04]  /*2d3c0*/  LEA R58, P6, R162, R0, 0x2 ;  /* 0x00000000a23a7211 */ /* 0x004fc800078c10ff */
[----:B------:R-:W-:-:S05]  /*2d3d0*/  LEA.HI.X.SX32 R59, R162, R250, 0x2, P6 ;  /* 0x000000faa23b7211 */ /* 0x000fca00030f16ff */
[----:B------:R2:W-:Y:S04]  /*2d3e0*/  STL.64 [R1+0x30], R58 ;  /* 0x0000303a01007387 */ /* 0x0005e80000100a00 */
[----:B------:R-:W4:Y:S04]  /*2d3f0*/  LDL.LU R163, [R1+0x9e4] ;  /* 0x0009e40001a37983 */ /* 0x000f280000300800 */
[----:B------:R-:W4:Y:S01]  /*2d400*/  LDL.LU R162, [R1+0x9e8] ;  /* 0x0009e80001a27983 */ /* 0x000f220000300800 */
[----:B---3--:R-:W-:-:S04]  /*2d410*/  LEA R64, P0, R144, R0, 0x2 ;  /* 0x0000000090407211 */ /* 0x008fc800078010ff */
[----:B------:R-:W-:-:S05]  /*2d420*/  LEA.HI.X.SX32 R65, R144, R250, 0x2, P0 ;  /* 0x000000fa90417211 */ /* 0x000fca00000f16ff */
[----:B------:R3:W-:Y:S04]  /*2d430*/  STL.64 [R1+0x28], R64 ;  /* 0x0000284001007387 */ /* 0x0007e80000100a00 */
[----:B------:R-:W4:Y:S01]  /*2d440*/  LDL.LU R144, [R1+0x9ec] ;  /* 0x0009ec0001907983 */ /* 0x000f220000300800 */
[----:B-1----:R-:W-:-:S04]  /*2d450*/  LEA R62, P1, R145, R0, 0x2 ;  /* 0x00000000913e7211 */ /* 0x002fc800078210ff */
[----:B------:R-:W-:Y:S02]  /*2d460*/  LEA.HI.X.SX32 R63, R145, R250, 0x2, P1 ;  /* 0x000000fa913f7211 */ /* 0x000fe400008f16ff */
[----:B------:R-:W4:Y:S01]  /*2d470*/  LDL.LU R145, [R1+0x9f0] ;  /* 0x0009f00001917983 */ /* 0x000f220000300800 */
[----:B--2---:R-:W-:-:S03]  /*2d480*/  LEA R58, P6, R146, R0, 0x2 ;  /* 0x00000000923a7211 */ /* 0x004fc600078c10ff */
[----:B------:R1:W-:Y:S01]  /*2d490*/  STL.64 [R1+0x20], R62 ;  /* 0x0000203e01007387 */ /* 0x0003e20000100a00 */
[----:B------:R-:W-:-:S03]  /*2d4a0*/  LEA.HI.X.SX32 R59, R146, R250, 0x2, P6 ;  /* 0x000000fa923b7211 */ /* 0x000fc600030f16ff */
[----:B------:R-:W2:Y:S04]  /*2d4b0*/  LDL.LU R146, [R1+0x9f4] ;  /* 0x0009f40001927983 */ /* 0x000ea80000300800 */
[----:B------:R1:W-:Y:S01]  /*2d4c0*/  STL.64 [R1+0x18], R58 ;  /* 0x0000183a01007387 */ /* 0x0003e20000100a00 */
[C---:B---3--:R-:W-:Y:S01]  /*2d4d0*/  LEA R64, P0, R97.reuse, R0, 0x2 ;  /* 0x0000000061407211 */ /* 0x048fe200078010ff */
[----:B------:R-:W-:Y:S02]  /*2d4e0*/  IMAD R251, R248, c[0x0][0x190], RZ ;  /* 0x00006400f8fb7a24 */ /* 0x000fe400078e02ff */
[----:B------:R-:W-:Y:S01]  /*2d4f0*/  IMAD R84, R246, c[0x0][0x190], RZ ;  /* 0x00006400f6547a24 */ /* 0x000fe200078e02ff */
[----:B------:R-:W-:Y:S02]  /*2d500*/  LEA.HI.X.SX32 R65, R97, R250, 0x2, P0 ;  /* 0x000000fa61417211 */ /* 0x000fe400000f16ff */
[----:B-1----:R-:W-:-:S04]  /*2d510*/  LEA R62, P1, R95, R0, 0x2 ;  /* 0x000000005f3e7211 */ /* 0x002fc800078210ff */
[----:B------:R-:W-:Y:S02]  /*2d520*/  LEA.HI.X.SX32 R63, R95, R250, 0x2, P1 ;  /* 0x000000fa5f3f7211 */ /* 0x000fe400008f16ff */
[----:B------:R-:W-:-:S04]  /*2d530*/  LEA R58, P6, R94, R0, 0x2 ;  /* 0x000000005e3a7211 */ /* 0x000fc800078c10ff */
[----:B------:R-:W-:Y:S01]  /*2d540*/  LEA.HI.X.SX32 R59, R94, R250, 0x2, P6 ;  /* 0x000000fa5e3b7211 */ /* 0x000fe200030f16ff */
[----:B------:R-:W-:Y:S01]  /*2d550*/  IMAD R87, R247, c[0x0][0x190], RZ ;  /* 0x00006400f7577a24 */ /* 0x000fe200078e02ff */
[-C--:B------:R-:W-:Y:S02]  /*2d560*/  LEA R248, P0, R96, R0.reuse, 0x2 ;  /* 0x0000000060f87211 */ /* 0x080fe400078010ff */
[----:B------:R-:W-:Y:S02]  /*2d570*/  LEA R246, P1, R98, R0, 0x2 ;  /* 0x0000000062f67211 */ /* 0x000fe400078210ff */
[-C--:B------:R-:W-:Y:S02]  /*2d580*/  LEA.HI.X.SX32 R249, R96, R250.reuse, 0x2, P0 ;  /* 0x000000fa60f97211 */ /* 0x080fe400000f16ff */
[----:B------:R-:W-:Y:S02]  /*2d590*/  LEA.HI.X.SX32 R247, R98, R250, 0x2, P1 ;  /* 0x000000fa62f77211 */ /* 0x000fe400008f16ff */
[----:B------:R-:W-:-:S02]  /*2d5a0*/  LEA R94, P6, R100, R0, 0x2 ;  /* 0x00000000645e7211 */ /* 0x000fc400078c10ff */
[----:B------:R-:W-:Y:S02]  /*2d5b0*/  LEA R96, P0, R102, R0, 0x2 ;  /* 0x0000000066607211 */ /* 0x000fe400078010ff */
[-C--:B------:R-:W-:Y:S01]  /*2d5c0*/  LEA.HI.X.SX32 R95, R100, R250.reuse, 0x2, P6 ;  /* 0x000000fa645f7211 */ /* 0x080fe200030f16ff */
[----:B------:R-:W-:Y:S01]  /*2d5d0*/  STL.64 [R1+0x10], R64 ;  /* 0x0000104001007387 */ /* 0x000fe20000100a00 */
[----:B------:R-:W-:Y:S02]  /*2d5e0*/  LEA.HI.X.SX32 R97, R102, R250, 0x2, P0 ;  /* 0x000000fa66617211 */ /* 0x000fe400000f16ff */
[CC--:B------:R-:W-:Y:S02]  /*2d5f0*/  LEA R98, P1, R169.reuse, R0.reuse, 0x2 ;  /* 0x00000000a9627211 */ /* 0x0c0fe400078210ff */
[----:B------:R-:W-:Y:S01]  /*2d600*/  LEA R100, P6, R168, R0, 0x2 ;  /* 0x00000000a8647211 */ /* 0x000fe200078c10ff */
[----:B------:R1:W-:Y:S01]  /*2d610*/  STL.64 [R1+0x8], R62 ;  /* 0x0000083e01007387 */ /* 0x0003e20000100a00 */
[----:B------:R-:W-:-:S02]  /*2d620*/  LEA.HI.X.SX32 R99, R169, R250, 0x2, P1 ;  /* 0x000000faa9637211 */ /* 0x000fc400008f16ff */
[----:B------:R-:W-:Y:S01]  /*2d630*/  LEA.HI.X.SX32 R101, R168, R250, 0x2, P6 ;  /* 0x000000faa8657211 */ /* 0x000fe200030f16ff */
[----:B------:R3:W-:Y:S01]  /*2d640*/  STL.64 [R1], R58 ;  /* 0x0000003a01007387 */ /* 0x0007e20000100a00 */
[----:B------:R-:W-:-:S03]  /*2d650*/  LEA R102, P0, R167, R0, 0x2 ;  /* 0x00000000a7667211 */ /* 0x000fc600078010ff */
[----:B------:R-:W3:Y:S01]  /*2d660*/  LDL.LU R169, [R1+0x9f8] ;  /* 0x0009f80001a97983 */ /* 0x000ee20000300800 */
[C---:B------:R-:W-:Y:S02]  /*2d670*/  LEA R104, P1, R166.reuse, R0, 0x2 ;  /* 0x00000000a6687211 */ /* 0x040fe400078210ff */
[-C--:B------:R-:W-:Y:S02]  /*2d680*/  LEA.HI.X.SX32 R103, R167, R250.reuse, 0x2, P0 ;  /* 0x000000faa7677211 */ /* 0x080fe400000f16ff */
[----:B------:R-:W-:Y:S01]  /*2d690*/  LEA.HI.X.SX32 R105, R166, R250, 0x2, P1 ;  /* 0x000000faa6697211 */ /* 0x000fe200008f16ff */
[----:B------:R-:W3:Y:S01]  /*2d6a0*/  LDL.LU R167, [R1+0x9fc] ;  /* 0x0009fc0001a77983 */ /* 0x000ee20000300800 */
[----:B------:R-:W-:-:S04]  /*2d6b0*/  LEA R106, P6, R165, R0, 0x2 ;  /* 0x00000000a56a7211 */ /* 0x000fc800078c10ff */
[----:B------:R-:W-:Y:S02]  /*2d6c0*/  LEA.HI.X.SX32 R107, R165, R250, 0x2, P6 ;  /* 0x000000faa56b7211 */ /* 0x000fe400030f16ff */
[----:B------:R-:W3:Y:S01]  /*2d6d0*/  LDL.LU R165, [R1+0xa00] ;  /* 0x000a000001a57983 */ /* 0x000ee20000300800 */
[----:B------:R-:W-:-:S04]  /*2d6e0*/  LEA R108, P0, R164, R0, 0x2 ;  /* 0x00000000a46c7211 */ /* 0x000fc800078010ff */
[----:B------:R-:W-:Y:S02]  /*2d6f0*/  LEA.HI.X.SX32 R109, R164, R250, 0x2, P0 ;  /* 0x000000faa46d7211 */ /* 0x000fe400000f16ff */
[CC--:B----4-:R-:W-:Y:S02]  /*2d700*/  LEA R110, P1, R163.reuse, R0.reuse, 0x2 ;  /* 0x00000000a36e7211 */ /* 0x0d0fe400078210ff */
[C---:B------:R-:W-:Y:S02]  /*2d710*/  LEA R112, P6, R162.reuse, R0, 0x2 ;  /* 0x00000000a2707211 */ /* 0x040fe400078c10ff */
[-C--:B------:R-:W-:Y:S02]  /*2d720*/  LEA.HI.X.SX32 R111, R163, R250.reuse, 0x2, P1 ;  /* 0x000000faa36f7211 */ /* 0x080fe400008f16ff */
[----:B------:R-:W4:Y:S01]  /*2d730*/  LDL.LU R163, [R1+0xa04] ;  /* 0x000a040001a37983 */ /* 0x000f220000300800 */
[----:B------:R-:W-:-:S03]  /*2d740*/  LEA.HI.X.SX32 R113, R162, R250, 0x2, P6 ;  /* 0x000000faa2717211 */ /* 0x000fc600030f16ff */
        /* <DEDUP_REMOVED lines=13> */
[----:B------:R-:W-:Y:S01]  /*2d820*/  IMAD R252, R252, c[0x0][0x190], RZ ;  /* 0x00006400fcfc7a24 */ /* 0x000fe200078e02ff */
[----:B------:R-:W-:-:S02]  /*2d830*/  LEA R114, P0, R144, R0, 0x2 ;  /* 0x0000000090727211 */ /* 0x000fc400078010ff */
[----:B------:R-:W4:Y:S01]  /*2d840*/  LDL.LU R198, [R1+0xa44] ;  /* 0x000a440001c67983 */ /* 0x000f220000300800 */
[----:B------:R-:W-:Y:S01]  /*2d850*/  IMAD R157, R157, c[0x0][0x190], RZ ;  /* 0x000064009d9d7a24 */ /* 0x000fe200078e02ff */
[-C--:B------:R-:W-:Y:S02]  /*2d860*/  LEA R116, P1, R145, R0.reuse, 0x2 ;  /* 0x0000000091747211 */ /* 0x080fe400078210ff */
[----:B------:R-:W1:Y:S01]  /*2d870*/  LDL.LU R194, [R1+0xa48] ;  /* 0x000a480001c27983 */ /* 0x000e620000300800 */
[----:B------:R-:W-:Y:S01]  /*2d880*/  IMAD R158, R158, c[0x0][0x190], RZ ;  /* 0x000064009e9e7a24 */ /* 0x000fe200078e02ff */
[----:B--2---:R-:W-:Y:S02]  /*2d890*/  LEA R118, P6, R146, R0, 0x2 ;  /* 0x0000000092767211 */ /* 0x004fe400078c10ff */
[----:B------:R-:W2:Y:S01]  /*2d8a0*/  LDL.LU R187, [R1+0xa4c] ;  /* 0x000a4c0001bb7983 */ /* 0x000ea20000300800 */
[----:B------:R-:W-:Y:S01]  /*2d8b0*/  LEA.HI.X.SX32 R115, R144, R250, 0x2, P0 ;  /* 0x000000fa90737211 */ /* 0x000fe200000f16ff */
[----:B------:R-:W-:Y:S01]  /*2d8c0*/  IMAD R156, R156, c[0x0][0x190], RZ ;  /* 0x000064009c9c7a24 */ /* 0x000fe200078e02ff */
[----:B------:R-:W-:Y:S01]  /*2d8d0*/  LEA R120, P0, R252, R0, 0x2 ;  /* 0x00000000fc787211 */ /* 0x000fe200078010ff */
[----:B------:R-:W-:Y:S01]  /*2d8e0*/  IMAD R159, R159, c[0x0][0x190], RZ ;  /* 0x000064009f9f7a24 */ /* 0x000fe200078e02ff */
[-C--:B------:R-:W-:Y:S01]  /*2d8f0*/  LEA.HI.X.SX32 R117, R145, R250.reuse, 0x2, P1 ;  /* 0x000000fa91757211 */ /* 0x080fe200008f16ff */
[----:B------:R-:W-:Y:S01]  /*2d900*/  IMAD R153, R153, c[0x0][0x190], RZ ;  /* 0x0000640099997a24 */ /* 0x000fe200078e02ff */
[----:B------:R-:W-:Y:S01]  /*2d910*/  LEA.HI.X.SX32 R119, R146, R250, 0x2, P6 ;  /* 0x000000fa92777211 */ /* 0x000fe200030f16ff */
[----:B------:R-:W2:Y:S01]  /*2d920*/  LDL.LU R184, [R1+0xa50] ;  /* 0x000a500001b87983 */ /* 0x000ea20000300800 */
[----:B------:R-:W-:-:S02]  /*2d930*/  LEA R122, P1, R157, R0, 0x2 ;  /* 0x000000009d7a7211 */ /* 0x000fc400078210ff */
[----:B------:R-:W-:Y:S01]  /*2d940*/  LEA R124, P6, R158, R0, 0x2 ;  /* 0x000000009e7c7211 */ /* 0x000fe200078c10ff */
[----:B------:R-:W-:Y:S01]  /*2d950*/  IMAD R152, R152, c[0x0][0x190], RZ ;  /* 0x0000640098987a24 */ /* 0x000fe200078e02ff */
[----:B------:R-:W-:Y:S01]  /*2d960*/  LEA.HI.X.SX32 R121, R252, R250, 0x2, P0 ;  /* 0x000000fafc797211 */ /* 0x000fe200000f16ff */
[----:B------:R-:W-:Y:S01]  /*2d970*/  IMAD R180, R186, c[0x0][0x190], RZ ;  /* 0x00006400bab47a24 */ /* 0x000fe200078e02ff */
[----:B------:R-:W-:Y:S01]  /*2d980*/  LEA R126, P0, R156, R0, 0x2 ;  /* 0x000000009c7e7211 */ /* 0x000fe200078010ff */
[----:B------:R-:W2:Y:S01]  /*2d990*/  LDL.LU R186, [R1+0xa54] ;  /* 0x000a540001ba7983 */ /* 0x000ea20000300800 */
[-C--:B------:R-:W-:Y:S01]  /*2d9a0*/  LEA.HI.X.SX32 R123, R157, R250.reuse, 0x2, P1 ;  /* 0x000000fa9d7b7211 */ /* 0x080fe200008f16ff */
[----:B------:R-:W-:Y:S01]  /*2d9b0*/  IMAD R151, R151, c[0x0][0x190], RZ ;  /* 0x0000640097977a24 */ /* 0x000fe200078e02ff */
[----:B------:R-:W-:Y:S01]  /*2d9c0*/  LEA.HI.X.SX32 R125, R158, R250, 0x2, P6 ;  /* 0x000000fa9e7d7211 */ /* 0x000fe200030f16ff */
[----:B------:R-:W-:Y:S01]  /*2d9d0*/  IMAD R150, R150, c[0x0][0x190], RZ ;  /* 0x0000640096967a24 */ /* 0x000fe200078e02ff */
[-C--:B------:R-:W-:Y:S01]  /*2d9e0*/  LEA R128, P1, R159, R0.reuse, 0x2 ;  /* 0x000000009f807211 */ /* 0x080fe200078210ff */
[----:B------:R-:W2:Y:S01]  /*2d9f0*/  LDL.LU R188, [R1+0xa58] ;  /* 0x000a580001bc7983 */ /* 0x000ea20000300800 */
[----:B------:R-:W-:Y:S01]  /*2da00*/  LEA R130, P6, R153, R0, 0x2 ;  /* 0x0000000099827211 */ /* 0x000fe200078c10ff */
[----:B------:R-:W-:Y:S01]  /*2da10*/  IMAD R149, R149, c[0x0][0x190], RZ ;  /* 0x0000640095957a24 */ /* 0x000fe200078e02ff */
[----:B------:R-:W-:Y:S01]  /*2da20*/  LEA.HI.X.SX32 R127, R156, R250, 0x2, P0 ;  /* 0x000000fa9c7f7211 */ /* 0x000fe200000f16ff */
[----:B------:R-:W-:Y:S01]  /*2da30*/  IMAD R170, R129, c[0x0][0x190], RZ ;  /* 0x0000640081aa7a24 */ /* 0x000fe200078e02ff */
[----:B------:R-:W-:Y:S01]  /*2da40*/  LEA R132, P0, R152, R0, 0x2 ;  /* 0x0000000098847211 */ /* 0x000fe200078010ff */
[----:B------:R-:W-:Y:S01]  /*2da50*/  IMAD R148, R148, c[0x0][0x190], RZ ;  /* 0x0000640094947a24 */ /* 0x000fe200078e02ff */
[-C--:B------:R-:W-:Y:S01]  /*2da60*/  LEA.HI.X.SX32 R129, R159, R250.reuse, 0x2, P1 ;  /* 0x000000fa9f817211 */ /* 0x080fe200008f16ff */
[----:B------:R-:W-:Y:S01]  /*2da70*/  IMAD R147, R147, c[0x0][0x190], RZ ;  /* 0x0000640093937a24 */ /* 0x000fe200078e02ff */
[----:B------:R-:W-:Y:S01]  /*2da80*/  LEA.HI.X.SX32 R131, R153, R250, 0x2, P6 ;  /* 0x000000fa99837211 */ /* 0x000fe200030f16ff */
[----:B------:R-:W-:Y:S01]  /*2da90*/  IMAD R160, R160, c[0x0][0x190], RZ ;  /* 0x00006400a0a07a24 */ /* 0x000fe200078e02ff */
[-C--:B------:R-:W-:Y:S01]  /*2daa0*/  LEA R134, P1, R151, R0.reuse, 0x2 ;  /* 0x0000000097867211 */ /* 0x080fe200078210ff */
[----:B------:R-:W-:Y:S01]  /*2dab0*/  IMAD R161, R161, c[0x0][0x190], RZ ;  /* 0x00006400a1a17a24 */ /* 0x000fe200078e02ff */
[----:B------:R-:W-:Y:S01]  /*2dac0*/  LEA R136, P6, R150, R0, 0x2 ;  /* 0x0000000096887211 */ /* 0x000fe200078c10ff */
[----:B------:R-:W2:Y:S01]  /*2dad0*/  LDL.LU R201, [R1+0xa5c] ;  /* 0x000a5c0001c97983 */ /* 0x000ea20000300800 */
[----:B------:R-:W-:-:S02]  /*2dae0*/  LEA.HI.X.SX32 R133, R152, R250, 0x2, P0 ;  /* 0x000000fa98857211 */ /* 0x000fc400000f16ff */
[----:B------:R-:W-:Y:S01]  /*2daf0*/  LEA R138, P0, R149, R0, 0x2 ;  /* 0x00000000958a7211 */ /* 0x000fe200078010ff */
[----:B------:R-:W2:Y:S01]  /*2db00*/  LDL.LU R193, [R1+0xa60] ;  /* 0x000a600001c17983 */ /* 0x000ea20000300800 */
[-C--:B------:R-:W-:Y:S02]  /*2db10*/  LEA.HI.X.SX32 R135, R151, R250.reuse, 0x2, P1 ;  /* 0x000000fa97877211 */ /* 0x080fe400008f16ff */
[----:B------:R-:W-:Y:S01]  /*2db20*/  LEA.HI.X.SX32 R137, R150, R250, 0x2, P6 ;  /* 0x000000fa96897211 */ /* 0x000fe200030f16ff */
[----:B------:R-:W-:Y:S01]  /*2db30*/  IMAD.MOV.U32 R197, RZ, RZ, R180 ;  /* 0x000000ffffc57224 */ /* 0x000fe200078e00b4 */
[CC--:B------:R-:W-:Y:S01]  /*2db40*/  LEA R140, P1, R148.reuse, R0.reuse, 0x2 ;  /* 0x00000000948c7211 */ /* 0x0c0fe200078210ff */
[----:B------:R-:W2:Y:S01]  /*2db50*/  LDL.LU R191, [R1+0xa64] ;  /* 0x000a640001bf7983 */ /* 0x000ea20000300800 */
[----:B------:R-:W-:Y:S02]  /*2db60*/  LEA R142, P6, R147, R0, 0x2 ;  /* 0x00000000938e7211 */ /* 0x000fe400078c10ff */
[-C--:B------:R-:W-:Y:S01]  /*2db70*/  LEA.HI.X.SX32 R139, R149, R250.reuse, 0x2, P0 ;  /* 0x000000fa958b7211 */ /* 0x080fe200000f16ff */
[----:B------:R-:W2:Y:S01]  /*2db80*/  LDL.LU R190, [R1+0xa68] ;  /* 0x000a680001be7983 */ /* 0x000ea20000300800 */
[----:B------:R-:W-:-:S02]  /*2db90*/  LEA.HI.X.SX32 R141, R148, R250, 0x2, P1 ;  /* 0x000000fa948d7211 */ /* 0x000fc400008f16ff */
[----:B------:R-:W-:Y:S02]  /*2dba0*/  LEA.HI.X.SX32 R143, R147, R250, 0x2, P6 ;  /* 0x000000fa938f7211 */ /* 0x000fe400030f16ff */
[----:B---3--:R-:W-:-:S04]  /*2dbb0*/  LEA R144, P0, R169, R0, 0x2 ;  /* 0x00000000a9907211 */ /* 0x008fc800078010ff */
[----:B------:R-:W-:Y:S02]  /*2dbc0*/  LEA.HI.X.SX32 R145, R169, R250, 0x2, P0 ;  /* 0x000000faa9917211 */ /* 0x000fe400000f16ff */
[CC--:B------:R-:W-:Y:S02]  /*2dbd0*/  LEA R150, P0, R160.reuse, R0.reuse, 0x2 ;  /* 0x00000000a0967211 */ /* 0x0c0fe400078010ff */
[----:B------:R-:W-:Y:S02]  /*2dbe0*/  LEA R146, P1, R167, R0, 0x2 ;  /* 0x00000000a7927211 */ /* 0x000fe400078210ff */
[----:B------:R-:W-:Y:S02]  /*2dbf0*/  LEA.HI.X.SX32 R151, R160, R250, 0x2, P0 ;  /* 0x000000faa0977211 */ /* 0x000fe400000f16ff */
[----:B------:R-:W-:-:S04]  /*2dc00*/  LEA R148, P6, R165, R0, 0x2 ;  /* 0x00000000a5947211 */ /* 0x000fc800078c10ff */
[-C--:B------:R-:W-:Y:S02]  /*2dc10*/  LEA.HI.X.SX32 R149, R165, R250.reuse, 0x2, P6 ;  /* 0x000000faa5957211 */ /* 0x080fe400030f16ff */
[----:B------:R-:W-:Y:S02]  /*2dc20*/  LEA.HI.X.SX32 R147, R167, R250, 0x2, P1 ;  /* 0x000000faa7937211 */ /* 0x000fe400008f16ff */
[----:B------:R-:W-:-:S04]  /*2dc30*/  LEA R152, P1, R161, R0, 0x2 ;  /* 0x00000000a1987211 */ /* 0x000fc800078210ff */
[----:B------:R-:W-:Y:S02]  /*2dc40*/  LEA.HI.X.SX32 R153, R161, R250, 0x2, P1 ;  /* 0x000000faa1997211 */ /* 0x000fe400008f16ff */
[CC--:B----4-:R-:W-:Y:S02]  /*2dc50*/  LEA R154, P6, R163.reuse, R0.reuse, 0x2 ;  /* 0x00000000a39a7211 */ /* 0x0d0fe400078c10ff */
[C---:B------:R-:W-:Y:S02]  /*2dc60*/  LEA R156, P0, R162.reuse, R0, 0x2 ;  /* 0x00000000a29c7211 */ /* 0x040fe400078010ff */
[-C--:B------:R-:W-:Y:S02]  /*2dc70*/  LEA.HI.X.SX32 R155, R163, R250.reuse, 0x2, P6 ;  /* 0x000000faa39b7211 */ /* 0x080fe400030f16ff */
[----:B------:R-:W-:Y:S02]  /*2dc80*/  LEA.HI.X.SX32 R157, R162, R250, 0x2, P0 ;  /* 0x000000faa29d7211 */ /* 0x000fe400000f16ff */
[----:B------:R-:W-:-:S02]  /*2dc90*/  LEA R160, P6, R166, R0, 0x2 ;  /* 0x00000000a6a07211 */ /* 0x000fc400078c10ff */
[----:B------:R-:W-:Y:S02]  /*2dca0*/  LEA R162, P0, R168, R0, 0x2 ;  /* 0x00000000a8a27211 */ /* 0x000fe400078010ff */
[-C--:B------:R-:W-:Y:S02]  /*2dcb0*/  LEA.HI.X.SX32 R161, R166, R250.reuse, 0x2, P6 ;  /* 0x000000faa6a17211 */ /* 0x080fe400030f16ff */
[----:B------:R-:W-:Y:S02]  /*2dcc0*/  LEA.HI.X.SX32 R163, R168, R250, 0x2, P0 ;  /* 0x000000faa8a37211 */ /* 0x000fe400000f16ff */
[-C--:B------:R-:W-:Y:S02]  /*2dcd0*/  LEA R166, P6, R172, R0.reuse, 0x2 ;  /* 0x00000000aca67211 */ /* 0x080fe400078c10ff */
[----:B------:R-:W-:Y:S02]  /*2dce0*/  LEA R168, P0, R174, R0, 0x2 ;  /* 0x00000000aea87211 */ /* 0x000fe400078010ff */
[----:B------:R-:W-:-:S02]  /*2dcf0*/  LEA.HI.X.SX32 R167, R172, R250, 0x2, P6 ;  /* 0x000000faaca77211 */ /* 0x000fc400030f16ff */
[----:B------:R-:W-:Y:S02]  /*2dd00*/  LEA.HI.X.SX32 R169, R174, R250, 0x2, P0 ;  /* 0x000000faaea97211 */ /* 0x000fe400000f16ff */
[CC--:B------:R-:W-:Y:S02]  /*2dd10*/  LEA R172, P6, R178.reuse, R0.reuse, 0x2 ;  /* 0x00000000b2ac7211 */ /* 0x0c0fe400078c10ff */
[C---:B------:R-:W-:Y:S02]  /*2dd20*/  LEA R174, P0, R181.reuse, R0, 0x2 ;  /* 0x00000000b5ae7211 */ /* 0x040fe400078010ff */
[-C--:B------:R-:W-:Y:S02]  /*2dd30*/  LEA.HI.X.SX32 R173, R178, R250.reuse, 0x2, P6 ;  /* 0x000000fab2ad7211 */ /* 0x080fe400030f16ff */
[----:B------:R-:W-:Y:S02]  /*2dd40*/  LEA.HI.X.SX32 R175, R181, R250, 0x2, P0 ;  /* 0x000000fab5af7211 */ /* 0x000fe400000f16ff */
[----:B------:R-:W-:-:S02]  /*2dd50*/  LEA R178, P6, R192, R0, 0x2 ;  /* 0x00000000c0b27211 */ /* 0x000fc400078c10ff */
[C---:B------:R-:W-:Y:S02]  /*2dd60*/  LEA R180, P0, R195.reuse, R0, 0x2 ;  /* 0x00000000c3b47211 */ /* 0x040fe400078010ff */
[-C--:B------:R-:W-:Y:S02]  /*2dd70*/  LEA.HI.X.SX32 R179, R192, R250.reuse, 0x2, P6 ;  /* 0x000000fac0b37211 */ /* 0x080fe400030f16ff */
[----:B------:R-:W3:Y:S01]  /*2dd80*/  LDL.LU R192, [R1+0xa6c] ;  /* 0x000a6c0001c07983 */ /* 0x000ee20000300800 */
[----:B------:R-:W-:-:S03]  /*2dd90*/  LEA.HI.X.SX32 R181, R195, R250, 0x2, P0 ;  /* 0x000000fac3b57211 */ /* 0x000fc600000f16ff */
[----:B------:R-:W4:Y:S01]  /*2dda0*/  LDL.LU R195, [R1+0xa70] ;  /* 0x000a700001c37983 */ /* 0x000f220000300800 */
[-C--:B------:R-:W-:Y:S01]  /*2ddb0*/  LEA R158, P1, R164, R0.reuse, 0x2 ;  /* 0x00000000a49e7211 */ /* 0x080fe200078210ff */
[----:B------:R-:W-:Y:S01]  /*2ddc0*/  IMAD.MOV.U32 R189, RZ, RZ, R170 ;  /* 0x000000ffffbd7224 */ /* 0x000fe200078e00aa */
[----:B-1----:R-:W-:Y:S01]  /*2ddd0*/  LEA R62, P6, R194, R0, 0x2 ;  /* 0x00000000c23e7211 */ /* 0x002fe200078c10ff */
[----:B------:R-:W4:Y:S01]  /*2dde0*/  LDL.LU R196, [R1+0xa74] ;  /* 0x000a740001c47983 */ /* 0x000f220000300800 */
[----:B------:R-:W-:Y:S02]  /*2ddf0*/  LEA.HI.X.SX32 R159, R164, R250, 0x2, P1 ;  /* 0x000000faa49f7211 */ /* 0x000fe400008f16ff */
[C---:B------:R-:W-:Y:S01]  /*2de00*/  LEA R164, P1, R171.reuse, R0, 0x2 ;  /* 0x00000000aba47211 */ /* 0x040fe200078210ff */
[----:B------:R-:W4:Y:S03]  /*2de10*/  LDL.LU R199, [R1+0xa78] ;  /* 0x000a780001c77983 */ /* 0x000f260000300800 */
[----:B------:R-:W-:Y:S01]  /*2de20*/  LEA.HI.X.SX32 R165, R171, R250, 0x2, P1 ;  /* 0x000000faaba57211 */ /* 0x000fe200008f16ff */
[----:B------:R-:W4:Y:S01]  /*2de30*/  LDL.LU R200, [R1+0xa7c] ;  /* 0x000a7c0001c87983 */ /* 0x000f220000300800 */
[----:B------:R-:W-:-:S04]  /*2de40*/  LEA R170, P1, R176, R0, 0x2 ;  /* 0x00000000b0aa7211 */ /* 0x000fc800078210ff */
[----:B------:R-:W-:Y:S02]  /*2de50*/  LEA.HI.X.SX32 R171, R176, R250, 0x2, P1 ;  /* 0x000000fab0ab7211 */ /* 0x000fe400008f16ff */
[CC--:B------:R-:W-:Y:S02]  /*2de60*/  LEA R176, P1, R182.reuse, R0.reuse, 0x2 ;  /* 0x00000000b6b07211 */ /* 0x0c0fe400078210ff */
[----:B--2---:R-:W-:Y:S02]  /*2de70*/  LEA R58, P0, R187, R0, 0x2 ;  /* 0x00000000bb3a7211 */ /* 0x004fe400078010ff */
[----:B------:R-:W-:Y:S02]  /*2de80*/  LEA.HI.X.SX32 R177, R182, R250, 0x2, P1 ;  /* 0x000000fab6b17211 */ /* 0x000fe400008f16ff */
[----:B------:R-:W-:Y:S02]  /*2de90*/  LEA R182, P1, R198, R0, 0x2 ;  /* 0x00000000c6b67211 */ /* 0x000fe400078210ff */
[----:B------:R-:W-:-:S02]  /*2dea0*/  LEA.HI.X.SX32 R63, R194, R250, 0x2, P6 ;  /* 0x000000fac23f7211 */ /* 0x000fc400030f16ff */
[-C--:B------:R-:W-:Y:S02]  /*2deb0*/  LEA.HI.X.SX32 R59, R187, R250.reuse, 0x2, P0 ;  /* 0x000000fabb3b7211 */ /* 0x080fe400000f16ff */
[----:B------:R-:W-:Y:S01]  /*2dec0*/  LEA.HI.X.SX32 R183, R198, R250, 0x2, P1 ;  /* 0x000000fac6b77211 */ /* 0x000fe200008f16ff */
[----:B------:R1:W-:Y:S01]  /*2ded0*/  STL.64 [R1+0x800], R62 ;  /* 0x0008003e01007387 */ /* 0x0003e20000100a00 */
[----:B------:R-:W-:-:S03]  /*2dee0*/  LEA R64, P1, R184, R0, 0x2 ;  /* 0x00000000b8407211 */ /* 0x000fc600078210ff */
[----:B------:R-:W2:Y:S01]  /*2def0*/  LDL.LU R203, [R1+0xa80] ;  /* 0x000a800001cb7983 */ /* 0x000ea20000300800 */
[----:B------:R-:W-:-:S03]  /*2df00*/  LEA.HI.X.SX32 R65, R184, R250, 0x2, P1 ;  /* 0x000000fab8417211 */ /* 0x000fc600008f16ff */
[----:B------:R1:W-:Y:S02]  /*2df10*/  STL.64 [R1+0x7f8], R58 ;  /* 0x0007f83a01007387 */ /* 0x0003e40000100a00 */
[C---:B-1----:R-:W-:Y:S02]  /*2df20*/  LEA R62, P6, R186.reuse, R0, 0x2 ;  /* 0x00000000ba3e7211 */ /* 0x042fe400078c10ff */
[----:B------:R1:W-:Y:S02]  /*2df30*/  STL.64 [R1+0x7f0], R64 ;  /* 0x0007f04001007387 */ /* 0x0003e40000100a00 */
[----:B------:R-:W-:Y:S02]  /*2df40*/  LEA.HI.X.SX32 R63, R186, R250, 0x2, P6 ;  /* 0x000000faba3f7211 */ /* 0x000fe400030f16ff */
[----:B------:R-:W2:Y:S01]  /*2df50*/  LDL.LU R204, [R1+0xa84] ;  /* 0x000a840001cc7983 */ /* 0x000ea20000300800 */
[----:B------:R-:W-:-:S03]  /*2df60*/  LEA R58, P0, R188, R0, 0x2 ;  /* 0x00000000bc3a7211 */ /* 0x000fc600078010ff */
[----:B------:R-:W2:Y:S01]  /*2df70*/  LDL.LU R206, [R1+0xa88] ;  /* 0x000a880001ce7983 */ /* 0x000ea20000300800 */
[----:B------:R-:W-:-:S03]  /*2df80*/  LEA.HI.X.SX32 R59, R188, R250, 0x2, P0 ;  /* 0x000000fabc3b7211 */ /* 0x000fc600000f16ff */
[----:B------:R3:W-:Y:S01]  /*2df90*/  STL.64 [R1+0x7e8], R62 ;  /* 0x0007e83e01007387 */ /* 0x0007e20000100a00 */
[----:B------:R-:W-:-:S03]  /*2dfa0*/  IMAD R92, R208, c[0x0][0x190], RZ ;  /* 0x00006400d05c7a24 */ /* 0x000fc600078e02ff */
[----:B------:R4:W-:Y:S04]  /*2dfb0*/  STL.64 [R1+0x7e0], R58 ;  /* 0x0007e03a01007387 */ /* 0x0009e80000100a00 */
[----:B------:R-:W2:Y:S04]  /*2dfc0*/  LDL.LU R208, [R1+0xa8c] ;  /* 0x000a8c0001d07983 */ /* 0x000ea80000300800 */
[----:B------:R-:W2:Y:S01]  /*2dfd0*/  LDL.LU R88, [R1+0xa90] ;  /* 0x000a900001587983 */ /* 0x000ea20000300800 */
[----:B------:R-:W-:Y:S01]  /*2dfe0*/  IMAD R185, R185, c[0x0][0x190], RZ ;  /* 0x00006400b9b97a24 */ /* 0x000fe200078e02ff */
[----:B------:R-:W-:-:S02]  /*2dff0*/  LEA R184, P1, R201, R0, 0x2 ;  /* 0x00000000c9b87211 */ /* 0x000fc400078210ff */
[-C--:B------:R-:W-:Y:S01]  /*2e000*/  LEA R186, P6, R193, R0.reuse, 0x2 ;  /* 0x00000000c1ba7211 */ /* 0x080fe200078c10ff */
[----:B------:R-:W-:Y:S01]  /*2e010*/  IMAD.MOV.U32 R198, RZ, RZ, R185 ;  /* 0x000000ffffc67224 */ /* 0x000fe200078e00b9 */
[----:B------:R-:W-:Y:S01]  /*2e020*/  LEA R188, P0, R191, R0, 0x2 ;  /* 0x00000000bfbc7211 */ /* 0x000fe200078010ff */
[----:B------:R-:W-:Y:S01]  /*2e030*/  IMAD.MOV.U32 R194, RZ, RZ, R189 ;  /* 0x000000ffffc27224 */ /* 0x000fe200078e00bd */
[----:B------:R-:W-:Y:S01]  /*2e040*/  LEA.HI.X.SX32 R185, R201, R250, 0x2, P1 ;  /* 0x000000fac9b97211 */ /* 0x000fe200008f16ff */
[----:B------:R-:W2:Y:S01]  /*2e050*/  LDL.LU R213, [R1+0xa94] ;  /* 0x000a940001d57983 */ /* 0x000ea20000300800 */
[----:B-1----:R-:W-:Y:S02]  /*2e060*/  LEA R64, P1, R190, R0, 0x2 ;  /* 0x00000000be407211 */ /* 0x002fe400078210ff */
[-C--:B------:R-:W-:Y:S01]  /*2e070*/  LEA.HI.X.SX32 R187, R193, R250.reuse, 0x2, P6 ;  /* 0x000000fac1bb7211 */ /* 0x080fe200030f16ff */
[----:B------:R-:W2:Y:S01]  /*2e080*/  LDL.LU R214, [R1+0xa98] ;  /* 0x000a980001d67983 */ /* 0x000ea20000300800 */
[----:B------:R-:W-:-:S02]  /*2e090*/  LEA.HI.X.SX32 R189, R191, R250, 0x2, P0 ;  /* 0x000000fabfbd7211 */ /* 0x000fc400000f16ff */
[----:B------:R-:W-:-:S05]  /*2e0a0*/  LEA.HI.X.SX32 R65, R190, R250, 0x2, P1 ;  /* 0x000000fabe417211 */ /* 0x000fca00008f16ff */
[----:B------:R1:W-:Y:S04]  /*2e0b0*/  STL.64 [R1+0x818], R64 ;  /* 0x0008184001007387 */ /* 0x0003e80000100a00 */
[----:B------:R-:W2:Y:S01]  /*2e0c0*/  LDL.LU R216, [R1+0xa9c] ;  /* 0x000a9c0001d87983 */ /* 0x000ea20000300800 */
[CC--:B---3--:R-:W-:Y:S02]  /*2e0d0*/  LEA R62, P6, R192.reuse, R0.reuse, 0x2 ;  /* 0x00000000c03e7211 */ /* 0x0c8fe400078c10ff */
[C---:B----4-:R-:W-:Y:S02]  /*2e0e0*/  LEA R58, P0, R195.reuse, R0, 0x2 ;  /* 0x00000000c33a7211 */ /* 0x050fe400078010ff */
[-C--:B------:R-:W-:Y:S02]  /*2e0f0*/  LEA.HI.X.SX32 R63, R192, R250.reuse, 0x2, P6 ;  /* 0x000000fac03f7211 */ /* 0x080fe400030f16ff */
[----:B------:R-:W-:-:S03]  /*2e100*/  LEA.HI.X.SX32 R59, R195, R250, 0x2, P0 ;  /* 0x000000fac33b7211 */ /* 0x000fc600000f16ff */
[----:B------:R-:W-:Y:S04]  /*2e110*/  STL.64 [R1+0x810], R62 ;  /* 0x0008103e01007387 */ /* 0x000fe80000100a00 */
[----:B------:R-:W3:Y:S04]  /*2e120*/  LDL.LU R218, [R1+0xaa0] ;  /* 0x000aa00001da7983 */ /* 0x000ee80000300800 */
[----:B------:R4:W-:Y:S04]  /*2e130*/  STL.64 [R1+0x808], R58 ;  /* 0x0008083a01007387 */ /* 0x0009e80000100a00 */
[----:B------:R-:W3:Y:S04]  /*2e140*/  LDL.LU R220, [R1+0xaa4] ;  /* 0x000aa40001dc7983 */ /* 0x000ee80000300800 */
[----:B------:R-:W3:Y:S04]  /*2e150*/  LDL.LU R222, [R1+0xaa8] ;  /* 0x000aa80001de7983 */ /* 0x000ee80000300800 */
[----:B------:R-:W4:Y:S04]  /*2e160*/  LDL.LU R224, [R1+0xaac] ;  /* 0x000aac0001e07983 */ /* 0x000f280000300800 */
[----:B------:R-:W4:Y:S04]  /*2e170*/  LDL.LU R226, [R1+0xab0] ;  /* 0x000ab00001e27983 */ /* 0x000f280000300800 */
[----:B------:R-:W4:Y:S01]  /*2e180*/  LDL.LU R67, [R1+0xab4] ;  /* 0x000ab40001437983 */ /* 0x000f220000300800 */
[----:B------:R-:W-:Y:S01]  /*2e190*/  LEA R192, P6, R199, R0, 0x2 ;  /* 0x00000000c7c07211 */ /* 0x000fe200078c10ff */
[----:B------:R-:W-:-:S02]  /*2e1a0*/  IMAD.MOV.U32 R89, RZ, RZ, R198 ;  /* 0x000000ffff597224 */ /* 0x000fc400078e00c6 */
[----:B------:R-:W4:Y:S01]  /*2e1b0*/  LDL.LU R230, [R1+0xab8] ;  /* 0x000ab80001e67983 */ /* 0x000f220000300800 */
[----:B------:R-:W-:-:S03]  /*2e1c0*/  LEA.HI.X.SX32 R193, R199, R250, 0x2, P6 ;  /* 0x000000fac7c17211 */ /* 0x000fc600030f16ff */
[----:B------:R-:W4:Y:S01]  /*2e1d0*/  LDL.LU R71, [R1+0xabc] ;  /* 0x000abc0001477983 */ /* 0x000f220000300800 */
[----:B--2---:R-:W-:-:S04]  /*2e1e0*/  LEA R198, P6, R204, R0, 0x2 ;  /* 0x00000000ccc67211 */ /* 0x004fc800078c10ff */
[----:B------:R-:W-:Y:S02]  /*2e1f0*/  LEA.HI.X.SX32 R199, R204, R250, 0x2, P6 ;  /* 0x000000faccc77211 */ /* 0x000fe400030f16ff */
[----:B------:R-:W-:-:S04]  /*2e200*/  LEA R204, P6, R88, R0, 0x2 ;  /* 0x0000000058cc7211 */ /* 0x000fc800078c10ff */
[----:B------:R-:W-:Y:S02]  /*2e210*/  LEA.HI.X.SX32 R205, R88, R250, 0x2, P6 ;  /* 0x000000fa58cd7211 */ /* 0x000fe400030f16ff */
[----:B------:R-:W2:Y:S04]  /*2e220*/  LDL.LU R88, [R1+0xac0] ;  /* 0x000ac00001587983 */ /* 0x000ea80000300800 */
[----:B------:R-:W2:Y:S04]  /*2e230*/  LDL.LU R234, [R1+0xac4] ;  /* 0x000ac40001ea7983 */ /* 0x000ea80000300800 */
[----:B------:R-:W2:Y:S04]  /*2e240*/  LDL.LU R72, [R1+0xac8] ;  /* 0x000ac80001487983 */ /* 0x000ea80000300800 */
[----:B------:R-:W2:Y:S04]  /*2e250*/  LDL.LU R70, [R1+0xacc] ;  /* 0x000acc0001467983 */ /* 0x000ea80000300800 */
[----:B-1----:R-:W2:Y:S04]  /*2e260*/  LDL.LU R64, [R1+0xad0] ;  /* 0x000ad00001407983 */ /* 0x002ea80000300800 */
[----:B------:R-:W2:Y:S04]  /*2e270*/  LDL.LU R66, [R1+0xad4] ;  /* 0x000ad40001427983 */ /* 0x000ea80000300800 */
[----:B------:R-:W2:Y:S01]  /*2e280*/  LDL.LU R69, [R1+0xad8] ;  /* 0x000ad80001457983 */ /* 0x000ea20000300800 */
[----:B------:R-:W-:-:S03]  /*2e290*/  LEA R210, P6, R216, R0, 0x2 ;  /* 0x00000000d8d27211 */ /* 0x000fc600078c10ff */
[----:B------:R-:W2:Y:S04]  /*2e2a0*/  LDL.LU R73, [R1+0xadc] ;  /* 0x000adc0001497983 */ /* 0x000ea80000300800 */
[----:B------:R-:W2:Y:S01]  /*2e2b0*/  LDL.LU R85, [R1+0xae0] ;  /* 0x000ae00001557983 */ /* 0x000ea20000300800 */
[----:B------:R-:W-:Y:S02]  /*2e2c0*/  LEA.HI.X.SX32 R211, R216, R250, 0x2, P6 ;  /* 0x000000fad8d37211 */ /* 0x000fe400030f16ff */
[----:B---3--:R-:W-:-:S04]  /*2e2d0*/  LEA R216, P6, R222, R0, 0x2 ;  /* 0x00000000ded87211 */ /* 0x008fc800078c10ff */
[----:B------:R-:W-:Y:S02]  /*2e2e0*/  LEA.HI.X.SX32 R217, R222, R250, 0x2, P6 ;  /* 0x000000faded97211 */ /* 0x000fe400030f16ff */
[----:B----4-:R-:W-:-:S04]  /*2e2f0*/  LEA R222, P6, R67, R0, 0x2 ;  /* 0x0000000043de7211 */ /* 0x010fc800078c10ff */
[----:B------:R-:W-:Y:S02]  /*2e300*/  LEA.HI.X.SX32 R223, R67, R250, 0x2, P6 ;  /* 0x000000fa43df7211 */ /* 0x000fe400030f16ff */
[----:B------:R-:W3:Y:S01]  /*2e310*/  LDL.LU R67, [R1+0xae4] ;  /* 0x000ae40001437983 */ /* 0x000ee20000300800 */
[C---:B------:R-:W-:Y:S01]  /*2e320*/  LEA R190, P1, R196.reuse, R0, 0x2 ;  /* 0x00000000c4be7211 */ /* 0x040fe200078210ff */
[----:B------:R-:W-:Y:S02]  /*2e330*/  IMAD R93, R207, c[0x0][0x190], RZ ;  /* 0x00006400cf5d7a24 */ /* 0x000fe400078e02ff */
[----:B------:R-:W-:Y:S01]  /*2e340*/  IMAD.MOV.U32 R202, RZ, RZ, R197 ;  /* 0x000000ffffca7224 */ /* 0x000fe200078e00c5 */
[----:B------:R-:W-:Y:S01]  /*2e350*/  LEA.HI.X.SX32 R191, R196, R250, 0x2, P1 ;  /* 0x000000fac4bf7211 */ /* 0x000fe200008f16ff */
[----:B------:R-:W4:Y:S01]  /*2e360*/  LDL.LU R61, [R1+0xae8] ;  /* 0x000ae800013d7983 */ /* 0x000f220000300800 */
[----:B------:R-:W-:Y:S01]  /*2e370*/  LEA R196, P1, R203, R0, 0x2 ;  /* 0x00000000cbc47211 */ /* 0x000fe200078210ff */
[----:B------:R-:W-:-:S02]  /*2e380*/  IMAD.MOV.U32 R91, RZ, RZ, R93 ;  /* 0x000000ffff5b7224 */ /* 0x000fc400078e005d */
[----:B------:R-:W-:Y:S01]  /*2e390*/  IMAD.MOV.U32 R93, RZ, RZ, R202 ;  /* 0x000000ffff5d7224 */ /* 0x000fe200078e00ca */
[----:B------:R-:W-:Y:S02]  /*2e3a0*/  LEA.HI.X.SX32 R197, R203, R250, 0x2, P1 ;  /* 0x000000facbc57211 */ /* 0x000fe400008f16ff */
[----:B------:R-:W-:-:S04]  /*2e3b0*/  LEA R202, P1, R208, R0, 0x2 ;  /* 0x00000000d0ca7211 */ /* 0x000fc800078210ff */
[----:B------:R-:W-:Y:S02]  /*2e3c0*/  LEA.HI.X.SX32 R203, R208, R250, 0x2, P1 ;  /* 0x000000fad0cb7211 */ /* 0x000fe400008f16ff */
[----:B------:R-:W-:-:S04]  /*2e3d0*/  LEA R208, P1, R214, R0, 0x2 ;  /* 0x00000000d6d07211 */ /* 0x000fc800078210ff */
[----:B------:R-:W-:Y:S02]  /*2e3e0*/  LEA.HI.X.SX32 R209, R214, R250, 0x2, P1 ;  /* 0x000000fad6d17211 */ /* 0x000fe400008f16ff */
[----:B------:R-:W-:-:S04]  /*2e3f0*/  LEA R214, P1, R220, R0, 0x2 ;  /* 0x00000000dcd67211 */ /* 0x000fc800078210ff */
[----:B------:R-:W-:Y:S02]  /*2e400*/  LEA.HI.X.SX32 R215, R220, R250, 0x2, P1 ;  /* 0x000000fadcd77211 */ /* 0x000fe400008f16ff */
[----:B------:R-:W-:-:S04]  /*2e410*/  LEA R220, P1, R226, R0, 0x2 ;  /* 0x00000000e2dc7211 */ /* 0x000fc800078210ff */
[----:B------:R-:W-:Y:S02]  /*2e420*/  LEA.HI.X.SX32 R221, R226, R250, 0x2, P1 ;  /* 0x000000fae2dd7211 */ /* 0x000fe400008f16ff */
[CC--:B------:R-:W-:Y:S02]  /*2e430*/  LEA R226, P1, R71.reuse, R0.reuse, 0x2 ;  /* 0x0000000047e27211 */ /* 0x0c0fe400078210ff */
[C---:B--2---:R-:W-:Y:S02]  /*2e440*/  LEA R228, P6, R88.reuse, R0, 0x2 ;  /* 0x0000000058e47211 */ /* 0x044fe400078c10ff */
[-C--:B------:R-:W-:Y:S02]  /*2e450*/  LEA.HI.X.SX32 R227, R71, R250.reuse, 0x2, P1 ;  /* 0x000000fa47e37211 */ /* 0x080fe400008f16ff */
[----:B------:R-:W2:Y:S01]  /*2e460*/  LDL.LU R71, [R1+0xaec] ;  /* 0x000aec0001477983 */ /* 0x000ea20000300800 */
[----:B------:R-:W-:-:S03]  /*2e470*/  LEA.HI.X.SX32 R229, R88, R250, 0x2, P6 ;  /* 0x000000fa58e57211 */ /* 0x000fc600030f16ff */
[----:B------:R-:W2:Y:S01]  /*2e480*/  LDL.LU R88, [R1+0xaf0] ;  /* 0x000af00001587983 */ /* 0x000ea20000300800 */
[----:B------:R-:W-:-:S03]  /*2e490*/  LEA R58, P1, R72, R0, 0x2 ;  /* 0x00000000483a7211 */ /* 0x000fc600078210ff */
[----:B------:R-:W2:Y:S01]  /*2e4a0*/  LDL.LU R74, [R1+0xaf4] ;  /* 0x000af400014a7983 */ /* 0x000ea20000300800 */
[----:B------:R-:W-:-:S03]  /*2e4b0*/  LEA.HI.X.SX32 R59, R72, R250, 0x2, P1 ;  /* 0x000000fa483b7211 */ /* 0x000fc600008f16ff */
[----:B------:R-:W2:Y:S01]  /*2e4c0*/  LDL.LU R72, [R1+0xaf8] ;  /* 0x000af80001487983 */ /* 0x000ea20000300800 */
[----:B------:R-:W-:-:S03]  /*2e4d0*/  LEA R232, P6, R70, R0, 0x2 ;  /* 0x0000000046e87211 */ /* 0x000fc600078c10ff */
[----:B------:R4:W-:Y:S01]  /*2e4e0*/  STL.64 [R1+0x820], R58 ;  /* 0x0008203a01007387 */ /* 0x0009e20000100a00 */
[----:B------:R-:W-:Y:S01]  /*2e4f0*/  LEA.HI.X.SX32 R233, R70, R250, 0x2, P6 ;  /* 0x000000fa46e97211 */ /* 0x000fe200030f16ff */
[----:B------:R-:W-:Y:S02]  /*2e500*/  IMAD R76, R236, c[0x0][0x190], RZ ;  /* 0x00006400ec4c7a24 */ /* 0x000fe400078e02ff */
[----:B------:R-:W2:Y:S01]  /*2e510*/  LDL.LU R70, [R1+0xafc] ;  /* 0x000afc0001467983 */ /* 0x000ea20000300800 */
[----:B------:R-:W-:-:S03]  /*2e520*/  LEA R236, P1, R66, R0, 0x2 ;  /* 0x0000000042ec7211 */ /* 0x000fc600078210ff */
[----:B------:R-:W2:Y:S01]  /*2e530*/  LDL.LU R75, [R1+0xb00] ;  /* 0x000b0000014b7983 */ /* 0x000ea20000300800 */
[----:B------:R-:W-:Y:S01]  /*2e540*/  IMAD R77, R237, c[0x0][0x190], RZ ;  /* 0x00006400ed4d7a24 */ /* 0x000fe200078e02ff */
[----:B------:R-:W-:Y:S01]  /*2e550*/  LEA.HI.X.SX32 R237, R66, R250, 0x2, P1 ;  /* 0x000000fa42ed7211 */ /* 0x000fe200008f16ff */
[----:B------:R-:W-:Y:S01]  /*2e560*/  IMAD R78, R238, c[0x0][0x190], RZ ;  /* 0x00006400ee4e7a24 */ /* 0x000fe200078e02ff */
[----:B------:R-:W2:Y:S01]  /*2e570*/  LDL.LU R66, [R1+0xb04] ;  /* 0x000b040001427983 */ /* 0x000ea20000300800 */
[----:B------:R-:W-:Y:S01]  /*2e580*/  LEA R238, P6, R69, R0, 0x2 ;  /* 0x0000000045ee7211 */ /* 0x000fe200078c10ff */
[----:B------:R-:W-:Y:S02]  /*2e590*/  IMAD R79, R239, c[0x0][0x190], RZ ;  /* 0x00006400ef4f7a24 */ /* 0x000fe400078e02ff */
[----:B------:R-:W-:Y:S01]  /*2e5a0*/  IMAD R82, R242, c[0x0][0x190], RZ ;  /* 0x00006400f2527a24 */ /* 0x000fe200078e02ff */
[----:B------:R-:W-:Y:S02]  /*2e5b0*/  LEA.HI.X.SX32 R239, R69, R250, 0x2, P6 ;  /* 0x000000fa45ef7211 */ /* 0x000fe400030f16ff */
[----:B------:R-:W2:Y:S01]  /*2e5c0*/  LDL.LU R69, [R1+0xb08] ;  /* 0x000b080001457983 */ /* 0x000ea20000300800 */
[----:B------:R-:W-:-:S03]  /*2e5d0*/  LEA R242, P1, R85, R0, 0x2 ;  /* 0x0000000055f27211 */ /* 0x000fc600078210ff */
[----:B------:R-:W2:Y:S01]  /*2e5e0*/  LDL.LU R252, [R1+0xb0c] ;  /* 0x000b0c0001fc7983 */ /* 0x000ea20000300800 */
[----:B------:R-:W-:Y:S01]  /*2e5f0*/  IMAD R83, R243, c[0x0][0x190], RZ ;  /* 0x00006400f3537a24 */ /* 0x000fe200078e02ff */
[----:B------:R-:W-:Y:S02]  /*2e600*/  LEA.HI.X.SX32 R243, R85, R250, 0x2, P1 ;  /* 0x000000fa55f37211 */ /* 0x000fe400008f16ff */
[----:B------:R-:W2:Y:S01]  /*2e610*/  LDL.LU R85, [R1+0xb10] ;  /* 0x000b100001557983 */ /* 0x000ea20000300800 */
[----:B------:R-:W-:Y:S02]  /*2e620*/  IMAD R90, R244, c[0x0][0x190], RZ ;  /* 0x00006400f45a7a24 */ /* 0x000fe400078e02ff */
[----:B------:R-:W-:Y:S01]  /*2e630*/  IMAD R86, R245, c[0x0][0x190], RZ ;  /* 0x00006400f5567a24 */ /* 0x000fe200078e02ff */
[----:B------:R-:W-:Y:S02]  /*2e640*/  MOV R212, R194 ;  /* 0x000000c200d47202 */ /* 0x000fe40000000f00 */
[----:B------:R-:W-:-:S02]  /*2e650*/  LEA R194, P0, R200, R0, 0x2 ;  /* 0x00000000c8c27211 */ /* 0x000fc400078010ff */
[----:B---3--:R-:W-:-:S04]  /*2e660*/  LEA R244, P6, R67, R0, 0x2 ;  /* 0x0000000043f47211 */ /* 0x008fc800078c10ff */
[-C--:B------:R-:W-:Y:S02]  /*2e670*/  LEA.HI.X.SX32 R245, R67, R250.reuse, 0x2, P6 ;  /* 0x000000fa43f57211 */ /* 0x080fe400030f16ff */
[----:B------:R-:W3:Y:S01]  /*2e680*/  LDL.LU R67, [R1+0xb14] ;  /* 0x000b140001437983 */ /* 0x000ee20000300800 */
[----:B------:R-:W-:Y:S02]  /*2e690*/  LEA.HI.X.SX32 R195, R200, R250, 0x2, P0 ;  /* 0x000000fac8c37211 */ /* 0x000fe400000f16ff */
[----:B------:R-:W-:-:S04]  /*2e6a0*/  LEA R200, P0, R206, R0, 0x2 ;  /* 0x00000000cec87211 */ /* 0x000fc800078010ff */
[----:B------:R-:W-:Y:S02]  /*2e6b0*/  LEA.HI.X.SX32 R201, R206, R250, 0x2, P0 ;  /* 0x000000facec97211 */ /* 0x000fe400000f16ff */
[----:B------:R-:W-:Y:S01]  /*2e6c0*/  LEA R206, P0, R213, R0, 0x2 ;  /* 0x00000000d5ce7211 */ /* 0x000fe200078010ff */
[----:B------:R-:W-:-:S03]  /*2e6d0*/  IMAD.MOV.U32 R68, RZ, RZ, R212 ;  /* 0x000000ffff447224 */ /* 0x000fc600078e00d4 */
        /* <DEDUP_REMOVED lines=9> */
[----:B------:R-:W-:Y:S01]  /*2e770*/  LEA R234, P0, R64, R0, 0x2 ;  /* 0x0000000040ea7211 */ /* 0x000fe200078010ff */
[----:B------:R-:W-:-:S03]  /*2e780*/  IMAD R80, R240, c[0x0][0x190], RZ ;  /* 0x00006400f0507a24 */ /* 0x000fc600078e02ff */
[----:B------:R-:W-:Y:S02]  /*2e790*/  LEA.HI.X.SX32 R235, R64, R250, 0x2, P0 ;  /* 0x000000fa40eb7211 */ /* 0x000fe400000f16ff */
[----:B------:R-:W-:Y:S01]  /*2e7a0*/  LEA R240, P0, R73, R0, 0x2 ;  /* 0x0000000049f07211 */ /* 0x000fe200078010ff */
[----:B------:R-:W-:-:S03]  /*2e7b0*/  IMAD R81, R241, c[0x0][0x190], RZ ;  /* 0x00006400f1517a24 */ /* 0x000fc600078e02ff */
[----:B------:R-:W-:Y:S02]  /*2e7c0*/  LEA.HI.X.SX32 R241, R73, R250, 0x2, P0 ;  /* 0x000000fa49f17211 */ /* 0x000fe400000f16ff */
[-C--:B----4-:R-:W-:Y:S01]  /*2e7d0*/  LEA R58, P0, R61, R0.reuse, 0x2 ;  /* 0x000000003d3a7211 */ /* 0x090fe200078010ff */
[----:B------:R-:W4:Y:S01]  /*2e7e0*/  LDL.LU R73, [R1+0xb18] ;  /* 0x000b180001497983 */ /* 0x000f220000300800 */
[----:B--2---:R-:W-:Y:S02]  /*2e7f0*/  LEA R64, P1, R71, R0, 0x2 ;  /* 0x0000000047407211 */ /* 0x004fe400078210ff */
[----:B------:R-:W-:Y:S02]  /*2e800*/  LEA.HI.X.SX32 R59, R61, R250, 0x2, P0 ;  /* 0x000000fa3d3b7211 */ /* 0x000fe400000f16ff */
[C---:B------:R-:W-:Y:S02]  /*2e810*/  LEA R62, P6, R88.reuse, R0, 0x2 ;  /* 0x00000000583e7211 */ /* 0x040fe400078c10ff */
[-C--:B------:R-:W-:Y:S01]  /*2e820*/  LEA.HI.X.SX32 R65, R71, R250.reuse, 0x2, P1 ;  /* 0x000000fa47417211 */ /* 0x080fe200008f16ff */
[----:B------:R1:W-:Y:S01]  /*2e830*/  STL.64 [R1+0x860], R58 ;  /* 0x0008603a01007387 */ /* 0x0003e20000100a00 */
[----:B------:R-:W-:-:S03]  /*2e840*/  LEA.HI.X.SX32 R63, R88, R250, 0x2, P6 ;  /* 0x000000fa583f7211 */ /* 0x000fc600030f16ff */
[----:B------:R-:W2:Y:S04]  /*2e850*/  LDL.LU R71, [R1+0xb1c] ;  /* 0x000b1c0001477983 */ /* 0x000ea80000300800 */
[----:B------:R1:W-:Y:S02]  /*2e860*/  STL.64 [R1+0x858], R64 ;  /* 0x0008584001007387 */ /* 0x0003e40000100a00 */
[C---:B-1----:R-:W-:Y:S02]  /*2e870*/  LEA R58, P0, R74.reuse, R0, 0x2 ;  /* 0x000000004a3a7211 */ /* 0x042fe400078010ff */
[----:B------:R-:W2:Y:S02]  /*2e880*/  LDL.LU R88, [R1+0xb20] ;  /* 0x000b200001587983 */ /* 0x000ea40000300800 */
[----:B------:R-:W-:-:S02]  /*2e890*/  LEA.HI.X.SX32 R59, R74, R250, 0x2, P0 ;  /* 0x000000fa4a3b7211 */ /* 0x000fc400000f16ff */
[----:B------:R1:W-:Y:S01]  /*2e8a0*/  STL.64 [R1+0x850], R62 ;  /* 0x0008503e01007387 */ /* 0x0003e20000100a00 */
[----:B------:R-:W-:-:S03]  /*2e8b0*/  LEA R64, P1, R72, R0, 0x2 ;  /* 0x0000000048407211 */ /* 0x000fc600078210ff */
[----:B------:R-:W2:Y:S01]  /*2e8c0*/  LDL.LU R74, [R1+0xb24] ;  /* 0x000b2400014a7983 */ /* 0x000ea20000300800 */
[----:B------:R-:W-:-:S03]  /*2e8d0*/  LEA.HI.X.SX32 R65, R72, R250, 0x2, P1 ;  /* 0x000000fa48417211 */ /* 0x000fc600008f16ff */
[----:B------:R1:W-:Y:S04]  /*2e8e0*/  STL.64 [R1+0x848], R58 ;  /* 0x0008483a01007387 */ /* 0x0003e80000100a00 */
[----:B------:R-:W2:Y:S01]  /*2e8f0*/  LDL.LU R72, [R1+0xb28] ;  /* 0x000b280001487983 */ /* 0x000ea20000300800 */
[----:B-1----:R-:W-:-:S04]  /*2e900*/  LEA R62, P6, R70, R0, 0x2 ;  /* 0x00000000463e7211 */ /* 0x002fc800078c10ff */
[----:B------:R-:W-:Y:S02]  /*2e910*/  LEA.HI.X.SX32 R63, R70, R250, 0x2, P6 ;  /* 0x000000fa463f7211 */ /* 0x000fe400030f16ff */
[C---:B------:R-:W-:Y:S01]  /*2e920*/  LEA R58, P0, R75.reuse, R0, 0x2 ;  /* 0x000000004b3a7211 */ /* 0x040fe200078010ff */
[----:B------:R1:W-:Y:S03]  /*2e930*/  STL.64 [R1+0x840], R64 ;  /* 0x0008404001007387 */ /* 0x0003e60000100a00 */
[----:B------:R-:W-:Y:S01]  /*2e940*/  LEA.HI.X.SX32 R59, R75, R250, 0x2, P0 ;  /* 0x000000fa4b3b7211 */ /* 0x000fe200000f16ff */
[----:B------:R-:W2:Y:S04]  /*2e950*/  LDL.LU R70, [R1+0xb2c] ;  /* 0x000b2c0001467983 */ /* 0x000ea80000300800 */
[----:B------:R1:W-:Y:S02]  /*2e960*/  STL.64 [R1+0x838], R62 ;  /* 0x0008383e01007387 */ /* 0x0003e40000100a00 */
[----:B-1----:R-:W-:-:S02]  /*2e970*/  LEA R64, P1, R66, R0, 0x2 ;  /* 0x0000000042407211 */ /* 0x002fc400078210ff */
[----:B------:R-:W2:Y:S02]  /*2e980*/  LDL.LU R61, [R1+0xb30] ;  /* 0x000b3000013d7983 */ /* 0x000ea40000300800 */
[----:B------:R-:W-:Y:S02]  /*2e990*/  LEA.HI.X.SX32 R65, R66, R250, 0x2, P1 ;  /* 0x000000fa42417211 */ /* 0x000fe400008f16ff */
[----:B------:R1:W-:Y:S01]  /*2e9a0*/  STL.64 [R1+0x830], R58 ;  /* 0x0008303a01007387 */ /* 0x0003e20000100a00 */
[----:B------:R-:W-:-:S03]  /*2e9b0*/  LEA R62, P6, R69, R0, 0x2 ;  /* 0x00000000453e7211 */ /* 0x000fc600078c10ff */
[----:B------:R-:W2:Y:S01]  /*2e9c0*/  LDL.LU R66, [R1+0xb34] ;  /* 0x000b340001427983 */ /* 0x000ea20000300800 */
[----:B------:R-:W-:-:S03]  /*2e9d0*/  LEA.HI.X.SX32 R63, R69, R250, 0x2, P6 ;  /* 0x000000fa453f7211 */ /* 0x000fc600030f16ff */
[----:B------:R1:W-:Y:S02]  /*2e9e0*/  STL.64 [R1+0x828], R64 ;  /* 0x0008284001007387 */ /* 0x0003e40000100a00 */
[C---:B-1----:R-:W-:Y:S02]  /*2e9f0*/  LEA R58, P0, R252.reuse, R0, 0x2 ;  /* 0x00000000fc3a7211 */ /* 0x042fe400078010ff */
[----:B------:R-:W2:Y:S02]  /*2ea00*/  LDL.LU R75, [R1+0xb38] ;  /* 0x000b3800014b7983 */ /* 0x000ea40000300800 */
[----:B------:R-:W-:Y:S02]  /*2ea10*/  LEA.HI.X.SX32 R59, R252, R250, 0x2, P0 ;  /* 0x000000fafc3b7211 */ /* 0x000fe400000f16ff */
[----:B------:R-:W2:Y:S01]  /*2ea20*/  LDL.LU R69, [R1+0xb3c] ;  /* 0x000b3c0001457983 */ /* 0x000ea20000300800 */
[----:B------:R-:W-:-:S03]  /*2ea30*/  LEA R64, P1, R85, R0, 0x2 ;  /* 0x0000000055407211 */ /* 0x000fc600078210ff */
[----:B------:R3:W-:Y:S01]  /*2ea40*/  STL.64 [R1+0x8a0], R62 ;  /* 0x0008a03e01007387 */ /* 0x0007e20000100a00 */
[----:B------:R-:W-:-:S03]  /*2ea50*/  LEA.HI.X.SX32 R65, R85, R250, 0x2, P1 ;  /* 0x000000fa55417211 */ /* 0x000fc600008f16ff */
[----:B------:R4:W-:Y:S04]  /*2ea60*/  STL.64 [R1+0x898], R58 ;  /* 0x0008983a01007387 */ /* 0x0009e80000100a00 */
[----:B------:R-:W2:Y:S04]  /*2ea70*/  LDL.LU R85, [R1+0xb40] ;  /* 0x000b400001557983 */ /* 0x000ea80000300800 */
[----:B------:R2:W-:Y:S01]  /*2ea80*/  STL.64 [R1+0x890], R64 ;  /* 0x0008904001007387 */ /* 0x0005e20000100a00 */
[----:B---3--:R-:W-:-:S04]  /*2ea90*/  LEA R62, P6, R67, R0, 0x2 ;  /* 0x00000000433e7211 */ /* 0x008fc800078c10ff */
[----:B------:R-:W-:Y:S02]  /*2eaa0*/  LEA.HI.X.SX32 R63, R67, R250, 0x2, P6 ;  /* 0x000000fa433f7211 */ /* 0x000fe400030f16ff */
[----:B------:R-:W3:Y:S04]  /*2eab0*/  LDL.LU R67, [R1+0xb44] ;  /* 0x000b440001437983 */ /* 0x000ee80000300800 */
[----:B------:R1:W-:Y:S01]  /*2eac0*/  STL.64 [R1+0x888], R62 ;  /* 0x0008883e01007387 */ /* 0x0003e20000100a00 */
[----:B----4-:R-:W-:-:S04]  /*2ead0*/  LEA R58, P0, R73, R0, 0x2 ;  /* 0x00000000493a7211 */ /* 0x010fc800078010ff */
[----:B------:R-:W-:Y:S02]  /*2eae0*/  LEA.HI.X.SX32 R59, R73, R250, 0x2, P0 ;  /* 0x000000fa493b7211 */ /* 0x000fe400000f16ff */
[----:B------:R-:W4:Y:S01]  /*2eaf0*/  LDL.LU R73, [R1+0xb48] ;  /* 0x000b480001497983 */ /* 0x000f220000300800 */
[----:B--2---:R-:W-:-:S03]  /*2eb00*/  LEA R64, P1, R71, R0, 0x2 ;  /* 0x0000000047407211 */ /* 0x004fc600078210ff */
[----:B------:R2:W-:Y:S01]  /*2eb10*/  STL.64 [R1+0x880], R58 ;  /* 0x0008803a01007387 */ /* 0x0005e20000100a00 */
[----:B------:R-:W-:-:S03]  /*2eb20*/  LEA.HI.X.SX32 R65, R71, R250, 0x2, P1 ;  /* 0x000000fa47417211 */ /* 0x000fc600008f16ff */
[----:B------:R-:W4:Y:S01]  /*2eb30*/  LDL.LU R71, [R1+0xb4c] ;  /* 0x000b4c0001477983 */ /* 0x000f220000300800 */
[----:B-1----:R-:W-:-:S03]  /*2eb40*/  LEA R62, P6, R88, R0, 0x2 ;  /* 0x00000000583e7211 */ /* 0x002fc600078c10ff */
[----:B------:R1:W-:Y:S01]  /*2eb50*/  STL.64 [R1+0x878], R64 ;  /* 0x0008784001007387 */ /* 0x0003e20000100a00 */
[----:B------:R-:W-:-:S03]  /*2eb60*/  LEA.HI.X.SX32 R63, R88, R250, 0x2, P6 ;  /* 0x000000fa583f7211 */ /* 0x000fc600030f16ff */
[----:B------:R-:W4:Y:S01]  /*2eb70*/  LDL.LU R88, [R1+0xb50] ;  /* 0x000b500001587983 */ /* 0x000f220000300800 */
[----:B--2---:R-:W-:-:S04]  /*2eb80*/  LEA R58, P0, R74, R0, 0x2 ;  /* 0x000000004a3a7211 */ /* 0x004fc800078010ff */
[----:B------:R-:W-:Y:S01]  /*2eb90*/  LEA.HI.X.SX32 R59, R74, R250, 0x2, P0 ;  /* 0x000000fa4a3b7211 */ /* 0x000fe200000f16ff */
[----:B------:R2:W-:Y:S01]  /*2eba0*/  STL.64 [R1+0x870], R62 ;  /* 0x0008703e01007387 */ /* 0x0005e20000100a00 */
[----:B-1----:R-:W-:-:S03]  /*2ebb0*/  LEA R64, P1, R72, R0, 0x2 ;  /* 0x0000000048407211 */ /* 0x002fc600078210ff */
[----:B------:R-:W4:Y:S01]  /*2ebc0*/  LDL.LU R252, [R1+0xb54] ;  /* 0x000b540001fc7983 */ /* 0x000f220000300800 */
[----:B------:R-:W-:-:S03]  /*2ebd0*/  LEA.HI.X.SX32 R65, R72, R250, 0x2, P1 ;  /* 0x000000fa48417211 */ /* 0x000fc600008f16ff */
[----:B------:R1:W-:Y:S04]  /*2ebe0*/  STL.64 [R1+0x868], R58 ;  /* 0x0008683a01007387 */ /* 0x0003e80000100a00 */
[----:B------:R-:W4:Y:S04]  /*2ebf0*/  LDL.LU R74, [R1+0xb58] ;  /* 0x000b5800014a7983 */ /* 0x000f280000300800 */
[----:B------:R2:W-:Y:S02]  /*2ec00*/  STL.64 [R1+0x8e0], R64 ;  /* 0x0008e04001007387 */ /* 0x0005e40000100a00 */
[----:B--2---:R-:W-:-:S02]  /*2ec10*/  LEA R62, P6, R70, R0, 0x2 ;  /* 0x00000000463e7211 */ /* 0x004fc400078c10ff */
[----:B------:R-:W2:Y:S02]  /*2ec20*/  LDL.LU R72, [R1+0xb5c] ;  /* 0x000b5c0001487983 */ /* 0x000ea40000300800 */
[----:B------:R-:W-:Y:S02]  /*2ec30*/  LEA.HI.X.SX32 R63, R70, R250, 0x2, P6 ;  /* 0x000000fa463f7211 */ /* 0x000fe400030f16ff */
[----:B------:R-:W2:Y:S01]  /*2ec40*/  LDL.LU R70, [R1+0xb60] ;  /* 0x000b600001467983 */ /* 0x000ea20000300800 */
[----:B-1----:R-:W-:-:S04]  /*2ec50*/  LEA R58, P0, R61, R0, 0x2 ;  /* 0x000000003d3a7211 */ /* 0x002fc800078010ff */
[----:B------:R-:W-:Y:S02]  /*2ec60*/  LEA.HI.X.SX32 R59, R61, R250, 0x2, P0 ;  /* 0x000000fa3d3b7211 */ /* 0x000fe400000f16ff */
[C---:B------:R-:W-:Y:S01]  /*2ec70*/  LEA R64, P1, R66.reuse, R0, 0x2 ;  /* 0x0000000042407211 */ /* 0x040fe200078210ff */
[----:B------:R1:W-:Y:S03]  /*2ec80*/  STL.64 [R1+0x8d8], R62 ;  /* 0x0008d83e01007387 */ /* 0x0003e60000100a00 */
[----:B------:R-:W-:Y:S01]  /*2ec90*/  LEA.HI.X.SX32 R65, R66, R250, 0x2, P1 ;  /* 0x000000fa42417211 */ /* 0x000fe200008f16ff */
[----:B------:R-:W-:Y:S01]  /*2eca0*/  IMAD.MOV.U32 R66, RZ, RZ, R91 ;  /* 0x000000ffff427224 */ /* 0x000fe200078e005b */
[----:B------:R1:W-:Y:S01]  /*2ecb0*/  STL.64 [R1+0x8d0], R58 ;  /* 0x0008d03a01007387 */ /* 0x0003e20000100a00 */
[----:B------:R-:W-:-:S03]  /*2ecc0*/  IMAD.MOV.U32 R91, RZ, RZ, R93 ;  /* 0x000000ffff5b7224 */ /* 0x000fc600078e005d */
[----:B------:R-:W2:Y:S01]  /*2ecd0*/  LDL.LU R93, [R1+0xb64] ;  /* 0x000b6400015d7983 */ /* 0x000ea20000300800 */
[----:B-1----:R-:W-:-:S03]  /*2ece0*/  LEA R62, P6, R75, R0, 0x2 ;  /* 0x000000004b3e7211 */ /* 0x002fc600078c10ff */
[----:B------:R1:W-:Y:S01]  /*2ecf0*/  STL.64 [R1+0x8c8], R64 ;  /* 0x0008c84001007387 */ /* 0x0003e20000100a00 */
[----:B------:R-:W-:Y:S02]  /*2ed00*/  LEA R58, P0, R69, R0, 0x2 ;  /* 0x00000000453a7211 */ /* 0x000fe400078010ff */
[-C--:B------:R-:W-:Y:S02]  /*2ed10*/  LEA.HI.X.SX32 R63, R75, R250.reuse, 0x2, P6 ;  /* 0x000000fa4b3f7211 */ /* 0x080fe400030f16ff */
[----:B------:R-:W-:Y:S01]  /*2ed20*/  LEA.HI.X.SX32 R59, R69, R250, 0x2, P0 ;  /* 0x000000fa453b7211 */ /* 0x000fe200000f16ff */
[----:B------:R-:W2:Y:S01]  /*2ed30*/  LDL.LU R75, [R1+0xb68] ;  /* 0x000b6800014b7983 */ /* 0x000ea20000300800 */
[----:B-1----:R-:W-:-:S03]  /*2ed40*/  LEA R64, P1, R85, R0, 0x2 ;  /* 0x0000000055407211 */ /* 0x002fc600078210ff */
[----:B------:R3:W-:Y:S01]  /*2ed50*/  STL.64 [R1+0x8c0], R62 ;  /* 0x0008c03e01007387 */ /* 0x0007e20000100a00 */
[----:B------:R-:W-:-:S03]  /*2ed60*/  LEA.HI.X.SX32 R65, R85, R250, 0x2, P1 ;  /* 0x000000fa55417211 */ /* 0x000fc600008f16ff */
[----:B------:R-:W2:Y:S04]  /*2ed70*/  LDL.LU R69, [R1+0xb6c] ;  /* 0x000b6c0001457983 */ /* 0x000ea80000300800 */
[----:B------:R4:W-:Y:S04]  /*2ed80*/  STL.64 [R1+0x8b8], R58 ;  /* 0x0008b83a01007387 */ /* 0x0009e80000100a00 */
[----:B------:R-:W2:Y:S04]  /*2ed90*/  LDL.LU R85, [R1+0xb70] ;  /* 0x000b700001557983 */ /* 0x000ea80000300800 */
[----:B------:R1:W-:Y:S01]  /*2eda0*/  STL.64 [R1+0x8b0], R64 ;  /* 0x0008b04001007387 */ /* 0x0003e20000100a00 */
[----:B---3--:R-:W-:-:S04]  /*2edb0*/  LEA R62, P6, R67, R0, 0x2 ;  /* 0x00000000433e7211 */ /* 0x008fc800078c10ff */
[----:B------:R-:W-:Y:S02]  /*2edc0*/  LEA.HI.X.SX32 R63, R67, R250, 0x2, P6 ;  /* 0x000000fa433f7211 */ /* 0x000fe400030f16ff */
[----:B------:R-:W3:Y:S04]  /*2edd0*/  LDL.LU R67, [R1+0xb74] ;  /* 0x000b740001437983 */ /* 0x000ee80000300800 */
[----:B------:R1:W-:Y:S04]  /*2ede0*/  STL.64 [R1+0x8a8], R62 ;  /* 0x0008a83e01007387 */ /* 0x0003e80000100a00 */
[----:B------:R-:W3:Y:S01]  /*2edf0*/  LDL.LU R61, [R1+0xb78] ;  /* 0x000b7800013d7983 */ /* 0x000ee20000300800 */
[----:B----4-:R-:W-:-:S04]  /*2ee00*/  LEA R58, P0, R73, R0, 0x2 ;  /* 0x00000000493a7211 */ /* 0x010fc800078010ff */
[----:B------:R-:W-:Y:S02]  /*2ee10*/  LEA.HI.X.SX32 R59, R73, R250, 0x2, P0 ;  /* 0x000000fa493b7211 */ /* 0x000fe400000f16ff */
[----:B-1----:R-:W-:-:S03]  /*2ee20*/  LEA R64, P1, R71, R0, 0x2 ;  /* 0x0000000047407211 */ /* 0x002fc600078210ff */
[----:B------:R1:W-:Y:S01]  /*2ee30*/  STL.64 [R1+0x920], R58 ;  /* 0x0009203a01007387 */ /* 0x0003e20000100a00 */
[----:B------:R-:W-:-:S03]  /*2ee40*/  LEA.HI.X.SX32 R65, R71, R250, 0x2, P1 ;  /* 0x000000fa47417211 */ /* 0x000fc600008f16ff */
[----:B------:R-:W4:Y:S01]  /*2ee50*/  LDL.LU R73, [R1+0xb7c] ;  /* 0x000b7c0001497983 */ /* 0x000f220000300800 */
[----:B------:R-:W-:-:S03]  /*2ee60*/  LEA R62, P6, R88, R0, 0x2 ;  /* 0x00000000583e7211 */ /* 0x000fc600078c10ff */
[----:B------:R1:W-:Y:S01]  /*2ee70*/  STL.64 [R1+0x918], R64 ;  /* 0x0009184001007387 */ /* 0x0003e20000100a00 */
[----:B------:R-:W-:-:S03]  /*2ee80*/  LEA.HI.X.SX32 R63, R88, R250, 0x2, P6 ;  /* 0x000000fa583f7211 */ /* 0x000fc600030f16ff */
[----:B------:R-:W4:Y:S04]  /*2ee90*/  LDL.LU R71, [R1+0xb80] ;  /* 0x000b800001477983 */ /* 0x000f280000300800 */
[----:B------:R-:W4:Y:S01]  /*2eea0*/  LDL.LU R88, [R1+0xb84] ;  /* 0x000b840001587983 */ /* 0x000f220000300800 */
[----:B-1----:R-:W-:-:S03]  /*2eeb0*/  LEA R58, P0, R252, R0, 0x2 ;  /* 0x00000000fc3a7211 */ /* 0x002fc600078010ff */
[----:B------:R2:W-:Y:S01]  /*2eec0*/  STL.64 [R1+0x910], R62 ;  /* 0x0009103e01007387 */ /* 0x0005e20000100a00 */
[----:B------:R-:W-:Y:S02]  /*2eed0*/  LEA.HI.X.SX32 R59, R252, R250, 0x2, P0 ;  /* 0x000000fafc3b7211 */ /* 0x000fe400000f16ff */
[----:B------:R-:W-:-:S03]  /*2eee0*/  LEA R64, P1, R74, R0, 0x2 ;  /* 0x000000004a407211 */ /* 0x000fc600078210ff */
[----:B------:R1:W-:Y:S01]  /*2eef0*/  STL.64 [R1+0x908], R58 ;  /* 0x0009083a01007387 */ /* 0x0003e20000100a00 */
[----:B------:R-:W-:-:S03]  /*2ef00*/  LEA.HI.X.SX32 R65, R74, R250, 0x2, P1 ;  /* 0x000000fa4a417211 */ /* 0x000fc600008f16ff */
[----:B------:R-:W4:Y:S01]  /*2ef10*/  LDL.LU R74, [R1+0xb88] ;  /* 0x000b8800014a7983 */ /* 0x000f220000300800 */
[----:B--2---:R-:W-:-:S03]  /*2ef20*/  LEA R62, P6, R72, R0, 0x2 ;  /* 0x00000000483e7211 */ /* 0x004fc600078c10ff */
[----:B------:R2:W-:Y:S01]  /*2ef30*/  STL.64 [R1+0x900], R64 ;  /* 0x0009004001007387 */ /* 0x0005e20000100a00 */
[----:B------:R-:W-:Y:S02]  /*2ef40*/  LEA.HI.X.SX32 R63, R72, R250, 0x2, P6 ;  /* 0x000000fa483f7211 */ /* 0x000fe400030f16ff */
[C---:B-1----:R-:W-:Y:S01]  /*2ef50*/  LEA R58, P0, R70.reuse, R0, 0x2 ;  /* 0x00000000463a7211 */ /* 0x042fe200078010ff */
[----:B------:R-:W4:Y:S03]  /*2ef60*/  LDL.LU R72, [R1+0xb8c] ;  /* 0x000b8c0001487983 */ /* 0x000f260000300800 */
[----:B------:R-:W-:Y:S01]  /*2ef70*/  LEA.HI.X.SX32 R59, R70, R250, 0x2, P0 ;  /* 0x000000fa463b7211 */ /* 0x000fe200000f16ff */
[----:B------:R1:W-:Y:S04]  /*2ef80*/  STL.64 [R1+0x8f8], R62 ;  /* 0x0008f83e01007387 */ /* 0x0003e80000100a00 */
        /* <DEDUP_REMOVED lines=9> */
[----:B--2---:R-:W-:-:S03]  /*2f020*/  LEA R58, P0, R69, R0, 0x2 ;  /* 0x00000000453a7211 */ /* 0x004fc600078010ff */
[----:B------:R3:W-:Y:S01]  /*2f030*/  STL.64 [R1+0x928], R62 ;  /* 0x0009283e01007387 */ /* 0x0007e20000100a00 */
[----:B------:R-:W-:-:S03]  /*2f040*/  LEA.HI.X.SX32 R59, R69, R250, 0x2, P0 ;  /* 0x000000fa453b7211 */ /* 0x000fc600000f16ff */
[----:B------:R-:W2:Y:S01]  /*2f050*/  LDL.LU R252, [R1+0xb9c] ;  /* 0x000b9c0001fc7983 */ /* 0x000ea20000300800 */
[----:B-1----:R-:W-:-:S04]  /*2f060*/  LEA R64, P1, R85, R0, 0x2 ;  /* 0x0000000055407211 */ /* 0x002fc800078210ff */
[----:B------:R-:W-:Y:S01]  /*2f070*/  LEA.HI.X.SX32 R65, R85, R250, 0x2, P1 ;  /* 0x000000fa55417211 */ /* 0x000fe200008f16ff */
[----:B------:R1:W-:Y:S04]  /*2f080*/  STL.64 [R1+0x960], R58 ;  /* 0x0009603a01007387 */ /* 0x0003e80000100a00 */
[----:B------:R-:W2:Y:S04]  /*2f090*/  LDL.LU R69, [R1+0xba0] ;  /* 0x000ba00001457983 */ /* 0x000ea80000300800 */
[----:B------:R4:W-:Y:S04]  /*2f0a0*/  STL.64 [R1+0x958], R64 ;  /* 0x0009584001007387 */ /* 0x0009e80000100a00 */
[----:B------:R-:W2:Y:S01]  /*2f0b0*/  LDL.LU R85, [R1+0xba4] ;  /* 0x000ba40001557983 */ /* 0x000ea20000300800 */
[----:B---3--:R-:W-:-:S04]  /*2f0c0*/  LEA R62, P6, R67, R0, 0x2 ;  /* 0x00000000433e7211 */ /* 0x008fc800078c10ff */
[----:B------:R-:W-:Y:S02]  /*2f0d0*/  LEA.HI.X.SX32 R63, R67, R250, 0x2, P6 ;  /* 0x000000fa433f7211 */ /* 0x000fe400030f16ff */
[----:B------:R-:W3:Y:S01]  /*2f0e0*/  LDL.LU R67, [R1+0xba8] ;  /* 0x000ba80001437983 */ /* 0x000ee20000300800 */
[----:B-1----:R-:W-:-:S04]  /*2f0f0*/  LEA R58, P0, R61, R0, 0x2 ;  /* 0x000000003d3a7211 */ /* 0x002fc800078010ff */
[----:B------:R-:W-:Y:S01]  /*2f100*/  LEA.HI.X.SX32 R59, R61, R250, 0x2, P0 ;  /* 0x000000fa3d3b7211 */ /* 0x000fe200000f16ff */
[----:B------:R1:W-:Y:S04]  /*2f110*/  STL.64 [R1+0x950], R62 ;  /* 0x0009503e01007387 */ /* 0x0003e80000100a00 */
[----:B------:R1:W-:Y:S01]  /*2f120*/  STL.64 [R1+0x948], R58 ;  /* 0x0009483a01007387 */ /* 0x0003e20000100a00 */
[----:B----4-:R-:W-:-:S04]  /*2f130*/  LEA R64, P1, R73, R0, 0x2 ;  /* 0x0000000049407211 */ /* 0x010fc800078210ff */
[----:B------:R-:W-:Y:S02]  /*2f140*/  LEA.HI.X.SX32 R65, R73, R250, 0x2, P1 ;  /* 0x000000fa49417211 */ /* 0x000fe400008f16ff */
[----:B------:R-:W4:Y:S01]  /*2f150*/  LDL.LU R73, [R1+0xbac] ;  /* 0x000bac0001497983 */ /* 0x000f220000300800 */
[CC--:B-1----:R-:W-:Y:S02]  /*2f160*/  LEA R62, P6, R71.reuse, R0.reuse, 0x2 ;  /* 0x00000000473e7211 */ /* 0x0c2fe400078c10ff */
[C---:B------:R-:W-:Y:S02]  /*2f170*/  LEA R58, P0, R88.reuse, R0, 0x2 ;  /* 0x00000000583a7211 */ /* 0x040fe400078010ff */
[-C--:B------:R-:W-:Y:S01]  /*2f180*/  LEA.HI.X.SX32 R63, R71, R250.reuse, 0x2, P6 ;  /* 0x000000fa473f7211 */ /* 0x080fe200030f16ff */
[----:B------:R1:W-:Y:S01]  /*2f190*/  STL.64 [R1+0x940], R64 ;  /* 0x0009404001007387 */ /* 0x0003e20000100a00 */
[----:B------:R-:W-:-:S03]  /*2f1a0*/  LEA.HI.X.SX32 R59, R88, R250, 0x2, P0 ;  /* 0x000000fa583b7211 */ /* 0x000fc600000f16ff */
[----:B------:R-:W4:Y:S04]  /*2f1b0*/  LDL.LU R71, [R1+0xbb0] ;  /* 0x000bb00001477983 */ /* 0x000f280000300800 */
[----:B------:R1:W-:Y:S04]  /*2f1c0*/  STL.64 [R1+0x938], R62 ;  /* 0x0009383e01007387 */ /* 0x0003e80000100a00 */
[----:B------:R-:W4:Y:S01]  /*2f1d0*/  LDL.LU R88, [R1+0xbb4] ;  /* 0x000bb40001587983 */ /* 0x000f220000300800 */
[----:B-1----:R-:W-:-:S03]  /*2f1e0*/  LEA R64, P1, R74, R0, 0x2 ;  /* 0x000000004a407211 */ /* 0x002fc600078210ff */
[----:B------:R1:W-:Y:S01]  /*2f1f0*/  STL.64 [R1+0x930], R58 ;  /* 0x0009303a01007387 */ /* 0x0003e20000100a00 */
[----:B------:R-:W-:-:S03]  /*2f200*/  LEA.HI.X.SX32 R65, R74, R250, 0x2, P1 ;  /* 0x000000fa4a417211 */ /* 0x000fc600008f16ff */
[----:B------:R-:W4:Y:S01]  /*2f210*/  LDL.LU R61, [R1+0xbb8] ;  /* 0x000bb800013d7983 */ /* 0x000f220000300800 */
[----:B------:R-:W-:-:S04]  /*2f220*/  LEA R62, P6, R72, R0, 0x2 ;  /* 0x00000000483e7211 */ /* 0x000fc800078c10ff */
[----:B------:R-:W-:Y:S01]  /*2f230*/  LEA.HI.X.SX32 R63, R72, R250, 0x2, P6 ;  /* 0x000000fa483f7211 */ /* 0x000fe200030f16ff */
[----:B------:R1:W-:Y:S02]  /*2f240*/  STL.64 [R1+0x968], R64 ;  /* 0x0009684001007387 */ /* 0x0003e40000100a00 */
[C---:B-1----:R-:W-:Y:S02]  /*2f250*/  LEA R58, P0, R70.reuse, R0, 0x2 ;  /* 0x00000000463a7211 */ /* 0x042fe400078010ff */
[----:B------:R-:W4:Y:S02]  /*2f260*/  LDL.LU R74, [R1+0xbbc] ;  /* 0x000bbc00014a7983 */ /* 0x000f240000300800 */
[----:B------:R-:W-:Y:S02]  /*2f270*/  LEA.HI.X.SX32 R59, R70, R250, 0x2, P0 ;  /* 0x000000fa463b7211 */ /* 0x000fe400000f16ff */
[----:B------:R1:W-:Y:S04]  /*2f280*/  STL.64 [R1+0x9a0], R62 ;  /* 0x0009a03e01007387 */ /* 0x0003e80000100a00 */
[----:B------:R-:W4:Y:S01]  /*2f290*/  LDL.LU R70, [R1+0xbc0] ;  /* 0x000bc00001467983 */ /* 0x000f220000300800 */
[----:B------:R-:W-:-:S03]  /*2f2a0*/  IMAD.MOV.U32 R72, RZ, RZ, R68 ;  /* 0x000000ffff487224 */ /* 0x000fc600078e0044 */
[----:B------:R-:W4:Y:S01]  /*2f2b0*/  LDL.LU R68, [R1+0xbc4] ;  /* 0x000bc40001447983 */ /* 0x000f220000300800 */
[----:B------:R-:W-:-:S04]  /*2f2c0*/  LEA R64, P1, R93, R0, 0x2 ;  /* 0x000000005d407211 */ /* 0x000fc800078210ff */
[----:B------:R-:W-:Y:S01]  /*2f2d0*/  LEA.HI.X.SX32 R65, R93, R250, 0x2, P1 ;  /* 0x000000fa5d417211 */ /* 0x000fe200008f16ff */
[----:B------:R2:W-:Y:S04]  /*2f2e0*/  STL.64 [R1+0x998], R58 ;  /* 0x0009983a01007387 */ /* 0x0005e80000100a00 */
[----:B------:R-:W4:Y:S01]  /*2f2f0*/  LDL.LU R93, [R1+0xbc8] ;  /* 0x000bc800015d7983 */ /* 0x000f220000300800 */
[----:B-1----:R-:W-:-:S03]  /*2f300*/  LEA R62, P6, R75, R0, 0x2 ;  /* 0x000000004b3e7211 */ /* 0x002fc600078c10ff */
[----:B------:R1:W-:Y:S01]  /*2f310*/  STL.64 [R1+0x990], R64 ;  /* 0x0009904001007387 */ /* 0x0003e20000100a00 */
[----:B------:R-:W-:-:S03]  /*2f320*/  LEA.HI.X.SX32 R63, R75, R250, 0x2, P6 ;  /* 0x000000fa4b3f7211 */ /* 0x000fc600030f16ff */
[----:B------:R-:W4:Y:S01]  /*2f330*/  LDL.LU R75, [R1+0xbcc] ;  /* 0x000bcc00014b7983 */ /* 0x000f220000300800 */
[----:B--2---:R-:W-:-:S03]  /*2f340*/  LEA R58, P0, R252, R0, 0x2 ;  /* 0x00000000fc3a7211 */ /* 0x004fc600078010ff */
[----:B------:R2:W-:Y:S01]  /*2f350*/  STL.64 [R1+0x988], R62 ;  /* 0x0009883e01007387 */ /* 0x0005e20000100a00 */
[----:B------:R-:W-:Y:S02]  /*2f360*/  LEA.HI.X.SX32 R59, R252, R250, 0x2, P0 ;  /* 0x000000fafc3b7211 */ /* 0x000fe400000f16ff */
[----:B-1----:R-:W-:-:S03]  /*2f370*/  LEA R64, P1, R69, R0, 0x2 ;  /* 0x0000000045407211 */ /* 0x002fc600078210ff */
[----:B------:R3:W-:Y:S01]  /*2f380*/  STL.64 [R1+0x980], R58 ;  /* 0x0009803a01007387 */ /* 0x0007e20000100a00 */
[----:B------:R-:W-:-:S03]  /*2f390*/  LEA.HI.X.SX32 R65, R69, R250, 0x2, P1 ;  /* 0x000000fa45417211 */ /* 0x000fc600008f16ff */
[----:B------:R-:W4:Y:S01]  /*2f3a0*/  LDL.LU R69, [R1+0xbd0] ;  /* 0x000bd00001457983 */ /* 0x000f220000300800 */
[----:B--2---:R-:W-:-:S04]  /*2f3b0*/  LEA R62, P6, R85, R0, 0x2 ;  /* 0x00000000553e7211 */ /* 0x004fc800078c10ff */
[----:B------:R-:W-:Y:S01]  /*2f3c0*/  LEA.HI.X.SX32 R63, R85, R250, 0x2, P6 ;  /* 0x000000fa553f7211 */ /* 0x000fe200030f16ff */
[----:B------:R4:W-:Y:S04]  /*2f3d0*/  STL.64 [R1+0x978], R64 ;  /* 0x0009784001007387 */ /* 0x0009e80000100a00 */
[----:B------:R1:W-:Y:S04]  /*2f3e0*/  STL.64 [R1+0x970], R62 ;  /* 0x0009703e01007387 */ /* 0x0003e80000100a00 */
[----:B------:R-:W2:Y:S01]  /*2f3f0*/  LDL.LU R85, [R1+0xbd4] ;  /* 0x000bd40001557983 */ /* 0x000ea20000300800 */
[----:B---3--:R-:W-:-:S04]  /*2f400*/  LEA R58, P0, R67, R0, 0x2 ;  /* 0x00000000433a7211 */ /* 0x008fc800078010ff */
[----:B------:R-:W-:Y:S02]  /*2f410*/  LEA.HI.X.SX32 R59, R67, R250, 0x2, P0 ;  /* 0x000000fa433b7211 */ /* 0x000fe400000f16ff */
[----:B------:R-:W3:Y:S04]  /*2f420*/  LDL.LU R67, [R1+0xbd8] ;  /* 0x000bd80001437983 */ /* 0x000ee80000300800 */
[----:B------:R1:W-:Y:S01]  /*2f430*/  STL.64 [R1+0x9a8], R58 ;  /* 0x0009a83a01007387 */ /* 0x0003e20000100a00 */
[----:B----4-:R-:W-:-:S04]  /*2f440*/  LEA R64, P1, R73, R0, 0x2 ;  /* 0x0000000049407211 */ /* 0x010fc800078210ff */
[----:B------:R-:W-:Y:S02]  /*2f450*/  LEA.HI.X.SX32 R65, R73, R250, 0x2, P1 ;  /* 0x000000fa49417211 */ /* 0x000fe400008f16ff */
[----:B------:R-:W4:Y:S04]  /*2f460*/  LDL.LU R73, [R1+0xbdc] ;  /* 0x000bdc0001497983 */ /* 0x000f280000300800 */
[----:B------:R1:W-:Y:S02]  /*2f470*/  STL.64 [R1+0x9d8], R64 ;  /* 0x0009d84001007387 */ /* 0x0003e40000100a00 */
[----:B-1----:R-:W-:-:S04]  /*2f480*/  LEA R62, P6, R71, R0, 0x2 ;  /* 0x00000000473e7211 */ /* 0x002fc800078c10ff */
[----:B------:R-:W-:Y:S02]  /*2f490*/  LEA.HI.X.SX32 R63, R71, R250, 0x2, P6 ;  /* 0x000000fa473f7211 */ /* 0x000fe400030f16ff */
[----:B------:R-:W4:Y:S01]  /*2f4a0*/  LDL.LU R71, [R1+0xbe0] ;  /* 0x000be00001477983 */ /* 0x000f220000300800 */
[----:B------:R-:W-:-:S03]  /*2f4b0*/  LEA R58, P0, R88, R0, 0x2 ;  /* 0x00000000583a7211 */ /* 0x000fc600078010ff */
[----:B------:R1:W-:Y:S01]  /*2f4c0*/  STL.64 [R1+0x9d0], R62 ;  /* 0x0009d03e01007387 */ /* 0x0003e20000100a00 */
[----:B------:R-:W-:-:S03]  /*2f4d0*/  LEA.HI.X.SX32 R59, R88, R250, 0x2, P0 ;  /* 0x000000fa583b7211 */ /* 0x000fc600000f16ff */
[----:B------:R-:W4:Y:S01]  /*2f4e0*/  LDL.LU R88, [R1+0xbe4] ;  /* 0x000be40001587983 */ /* 0x000f220000300800 */
[----:B------:R-:W-:-:S04]  /*2f4f0*/  LEA R64, P1, R61, R0, 0x2 ;  /* 0x000000003d407211 */ /* 0x000fc800078210ff */
[----:B------:R-:W-:Y:S01]  /*2f500*/  LEA.HI.X.SX32 R65, R61, R250, 0x2, P1 ;  /* 0x000000fa3d417211 */ /* 0x000fe200008f16ff */
[----:B------:R1:W-:Y:S04]  /*2f510*/  STL.64 [R1+0x9c8], R58 ;  /* 0x0009c83a01007387 */ /* 0x0003e80000100a00 */
[----:B------:R1:W-:Y:S02]  /*2f520*/  STL.64 [R1+0x9c0], R64 ;  /* 0x0009c04001007387 */ /* 0x0003e40000100a00 */
[C---:B-1----:R-:W-:Y:S02]  /*2f530*/  LEA R62, P6, R74.reuse, R0, 0x2 ;  /* 0x000000004a3e7211 */ /* 0x042fe400078c10ff */
[----:B------:R-:W4:Y:S02]  /*2f540*/  LDL.LU R252, [R1+0xbec] ;  /* 0x000bec0001fc7983 */ /* 0x000f240000300800 */
[----:B------:R-:W-:-:S02]  /*2f550*/  LEA.HI.X.SX32 R63, R74, R250, 0x2, P6 ;  /* 0x000000fa4a3f7211 */ /* 0x000fc400030f16ff */
[----:B------:R-:W4:Y:S01]  /*2f560*/  LDL.LU R61, [R1+0xbf0] ;  /* 0x000bf000013d7983 */ /* 0x000f220000300800 */
[----:B------:R-:W-:-:S04]  /*2f570*/  LEA R58, P0, R70, R0, 0x2 ;  /* 0x00000000463a7211 */ /* 0x000fc800078010ff */
[----:B------:R-:W-:Y:S01]  /*2f580*/  LEA.HI.X.SX32 R59, R70, R250, 0x2, P0 ;  /* 0x000000fa463b7211 */ /* 0x000fe200000f16ff */
[----:B------:R1:W-:Y:S01]  /*2f590*/  STL.64 [R1+0x9b8], R62 ;  /* 0x0009b83e01007387 */ /* 0x0003e20000100a00 */
[C---:B------:R-:W-:Y:S01]  /*2f5a0*/  LEA R64, P1, R68.reuse, R0, 0x2 ;  /* 0x0000000044407211 */ /* 0x040fe200078210ff */
[----:B------:R-:W-:Y:S02]  /*2f5b0*/  IMAD.MOV.U32 R74, RZ, RZ, R91 ;  /* 0x000000ffff4a7224 */ /* 0x000fe400078e005b */
[----:B------:R-:W4:Y:S01]  /*2f5c0*/  LDL.LU R70, [R1+0xbf4] ;  /* 0x000bf40001467983 */ /* 0x000f220000300800 */
[----:B------:R-:W-:-:S03]  /*2f5d0*/  LEA.HI.X.SX32 R65, R68, R250, 0x2, P1 ;  /* 0x000000fa44417211 */ /* 0x000fc600008f16ff */
[----:B------:R1:W-:Y:S04]  /*2f5e0*/  STL.64 [R1+0x9b0], R58 ;  /* 0x0009b03a01007387 */ /* 0x0003e80000100a00 */
[----:B------:R-:W4:Y:S01]  /*2f5f0*/  LDL.LU R91, [R1+0xbf8] ;  /* 0x000bf800015b7983 */ /* 0x000f220000300800 */
[----:B-1----:R-:W-:-:S03]  /*2f600*/  LEA R62, P6, R93, R0, 0x2 ;  /* 0x000000005d3e7211 */ /* 0x002fc600078c10ff */
[----:B------:R1:W-:Y:S01]  /*2f610*/  STL.64 [R1+0x9e0], R64 ;  /* 0x0009e04001007387 */ /* 0x0003e20000100a00 */
[----:B------:R-:W-:Y:S02]  /*2f620*/  LEA.HI.X.SX32 R63, R93, R250, 0x2, P6 ;  /* 0x000000fa5d3f7211 */ /* 0x000fe400030f16ff */
[C---:B------:R-:W-:Y:S01]  /*2f630*/  LEA R58, P0, R75.reuse, R0, 0x2 ;  /* 0x000000004b3a7211 */ /* 0x040fe200078010ff */
[----:B------:R-:W4:Y:S03]  /*2f640*/  LDL.LU R93, [R1+0xbfc] ;  /* 0x000bfc00015d7983 */ /* 0x000f260000300800 */
[----:B------:R-:W-:Y:S01]  /*2f650*/  LEA.HI.X.SX32 R59, R75, R250, 0x2, P0 ;  /* 0x000000fa4b3b7211 */ /* 0x000fe200000f16ff */
[----:B------:R-:W4:Y:S04]  /*2f660*/  LDL.LU R68, [R1+0xc00] ;  /* 0x000c000001447983 */ /* 0x000f280000300800 */
[----:B------:R2:W-:Y:S04]  /*2f670*/  STL.64 [R1+0x9e8], R62 ;  /* 0x0009e83e01007387 */ /* 0x0005e80000100a00 */
[----:B------:R3:W-:Y:S01]  /*2f680*/  STL.64 [R1+0xa20], R58 ;  /* 0x000a203a01007387 */ /* 0x0007e20000100a00 */
[----:B-1----:R-:W-:-:S04]  /*2f690*/  LEA R64, P1, R69, R0, 0x2 ;  /* 0x0000000045407211 */ /* 0x002fc800078210ff */
[----:B------:R-:W-:Y:S02]  /*2f6a0*/  LEA.HI.X.SX32 R65, R69, R250, 0x2, P1 ;  /* 0x000000fa45417211 */ /* 0x000fe400008f16ff */
        /* <DEDUP_REMOVED lines=8> */
[----:B------:R-:W3:Y:S04]  /*2f730*/  LDL.LU R67, [R1+0xc0c] ;  /* 0x000c0c0001437983 */ /* 0x000ee80000300800 */
[----:B------:R1:W-:Y:S01]  /*2f740*/  STL.64 [R1+0xa00], R58 ;  /* 0x000a003a01007387 */ /* 0x0003e20000100a00 */
[----:B------:R-:W-:Y:S01]  /*2f750*/  IMAD.MOV.U32 R75, RZ, RZ, R89 ;  /* 0x000000ffff4b7224 */ /* 0x000fe200078e0059 */
[----:B----4-:R-:W-:-:S04]  /*2f760*/  LEA R64, P1, R73, R0, 0x2 ;  /* 0x0000000049407211 */ /* 0x010fc800078210ff */
[----:B------:R-:W-:Y:S02]  /*2f770*/  LEA.HI.X.SX32 R65, R73, R250, 0x2, P1 ;  /* 0x000000fa49417211 */ /* 0x000fe400008f16ff */
[----:B------:R-:W4:Y:S01]  /*2f780*/  LDL.LU R73, [R1+0xc10] ;  /* 0x000c100001497983 */ /* 0x000f220000300800 */
[----:B-1----:R-:W-:-:S03]  /*2f790*/  LEA R62, P6, R71, R0, 0x2 ;  /* 0x00000000473e7211 */ /* 0x002fc600078c10ff */
[----:B------:R1:W-:Y:S01]  /*2f7a0*/  STL.64 [R1+0x9f8], R64 ;  /* 0x0009f84001007387 */ /* 0x0003e20000100a00 */
[----:B------:R-:W-:Y:S02]  /*2f7b0*/  LEA.HI.X.SX32 R63, R71, R250, 0x2, P6 ;  /* 0x000000fa473f7211 */ /* 0x000fe400030f16ff */
[-C--:B------:R-:W-:Y:S02]  /*2f7c0*/  LEA R58, P0, R88, R0.reuse, 0x2 ;  /* 0x00000000583a7211 */ /* 0x080fe400078010ff */
[----:B-1----:R-:W-:Y:S01]  /*2f7d0*/  LEA R64, P1, R72, R0, 0x2 ;  /* 0x0000000048407211 */ /* 0x002fe200078210ff */
[----:B------:R-:W-:Y:S01]  /*2f7e0*/  IMAD.MOV.U32 R65, RZ, RZ, R72 ;  /* 0x000000ffff417224 */ /* 0x000fe200078e0048 */
[-C--:B------:R-:W-:Y:S01]  /*2f7f0*/  LEA.HI.X.SX32 R59, R88, R250.reuse, 0x2, P0 ;  /* 0x000000fa583b7211 */ /* 0x080fe200000f16ff */
[----:B------:R-:W4:Y:S04]  /*2f800*/  LDL.LU R72, [R1+0xc14] ;  /* 0x000c140001487983 */ /* 0x000f280000300800 */
[----:B------:R1:W-:Y:S01]  /*2f810*/  STL.64 [R1+0x9f0], R62 ;  /* 0x0009f03e01007387 */ /* 0x0003e20000100a00 */
[----:B------:R-:W-:-:S03]  /*2f820*/  LEA.HI.X.SX32 R65, R65, R250, 0x2, P1 ;  /* 0x000000fa41417211 */ /* 0x000fc600008f16ff */
[----:B------:R1:W-:Y:S02]  /*2f830*/  STL.64 [R1+0xa28], R58 ;  /* 0x000a283a01007387 */ /* 0x0003e40000100a00 */
[----:B-1----:R-:W-:-:S04]  /*2f840*/  LEA R62, P6, R252, R0, 0x2 ;  /* 0x00000000fc3e7211 */ /* 0x002fc800078c10ff */
[----:B------:R-:W-:Y:S01]  /*2f850*/  LEA.HI.X.SX32 R63, R252, R250, 0x2, P6 ;  /* 0x000000fafc3f7211 */ /* 0x000fe200030f16ff */
[----:B------:R1:W5:Y:S01]  /*2f860*/  LDL.LU.64 R58, [R1+0x2b78] ;  /* 0x002b7800013a7983 */ /* 0x0003620000300a00 */
[----:B------:R-:W-:-:S03]  /*2f870*/  LEA R88, P0, R61, R0, 0x2 ;  /* 0x000000003d587211 */ /* 0x000fc600078010ff */
[----:B------:R-:W4:Y:S04]  /*2f880*/  LDL.LU R71, [R1+0xc18] ;  /* 0x000c180001477983 */ /* 0x000f280000300800 */
[----:B------:R1:W-:Y:S01]  /*2f890*/  STL.64 [R1+0xa30], R64 ;  /* 0x000a304001007387 */ /* 0x0003e20000100a00 */
[----:B------:R-:W-:-:S03]  /*2f8a0*/  LEA.HI.X.SX32 R89, R61, R250, 0x2, P0 ;  /* 0x000000fa3d597211 */ /* 0x000fc600000f16ff */
[----:B------:R1:W-:Y:S02]  /*2f8b0*/  STL.64 [R1+0xa60], R62 ;  /* 0x000a603e01007387 */ /* 0x0003e40000100a00 */
[CC--:B-1----:R-:W-:Y:S02]  /*2f8c0*/  LEA R64, P1, R70.reuse, R0.reuse, 0x2 ;  /* 0x0000000046407211 */ /* 0x0c2fe400078210ff */
[C---:B------:R-:W-:Y:S02]  /*2f8d0*/  LEA R62, P6, R91.reuse, R0, 0x2 ;  /* 0x000000005b3e7211 */ /* 0x040fe400078c10ff */
[-C--:B------:R-:W-:Y:S02]  /*2f8e0*/  LEA.HI.X.SX32 R65, R70, R250.reuse, 0x2, P1 ;  /* 0x000000fa46417211 */ /* 0x080fe400008f16ff */
[----:B------:R-:W-:Y:S01]  /*2f8f0*/  LEA.HI.X.SX32 R63, R91, R250, 0x2, P6 ;  /* 0x000000fa5b3f7211 */ /* 0x000fe200030f16ff */
[----:B------:R1:W-:Y:S01]  /*2f900*/  STL.64 [R1+0xa58], R88 ;  /* 0x000a585801007387 */ /* 0x0003e20000100a00 */
[----:B------:R-:W-:-:S03]  /*2f910*/  IMAD.MOV.U32 R70, RZ, RZ, R92 ;  /* 0x000000ffff467224 */ /* 0x000fc600078e005c */
[----:B------:R1:W-:Y:S04]  /*2f920*/  STL.64 [R1+0xa50], R64 ;  /* 0x000a504001007387 */ /* 0x0003e80000100a00 */
[----:B------:R-:W4:Y:S01]  /*2f930*/  LDL.LU R91, [R1+0xc24] ;  /* 0x000c2400015b7983 */ /* 0x000f220000300800 */
[----:B-1----:R-:W-:-:S03]  /*2f940*/  LEA R88, P0, R93, R0, 0x2 ;  /* 0x000000005d587211 */ /* 0x002fc600078010ff */
[----:B------:R1:W-:Y:S01]  /*2f950*/  STL.64 [R1+0xa48], R62 ;  /* 0x000a483e01007387 */ /* 0x0003e20000100a00 */
[----:B------:R-:W-:-:S03]  /*2f960*/  LEA.HI.X.SX32 R89, R93, R250, 0x2, P0 ;  /* 0x000000fa5d597211 */ /* 0x000fc600000f16ff */
[----:B------:R-:W4:Y:S01]  /*2f970*/  LDL.LU R92, [R1+0xc28] ;  /* 0x000c2800015c7983 */ /* 0x000f220000300800 */
[----:B------:R-:W-:-:S03]  /*2f980*/  LEA R64, P1, R68, R0, 0x2 ;  /* 0x0000000044407211 */ /* 0x000fc600078210ff */
[----:B------:R-:W4:Y:S01]  /*2f990*/  LDL.LU R93, [R1+0xc2c] ;  /* 0x000c2c00015d7983 */ /* 0x000f220000300800 */
[----:B------:R-:W-:Y:S02]  /*2f9a0*/  LEA.HI.X.SX32 R65, R68, R250, 0x2, P1 ;  /* 0x000000fa44417211 */ /* 0x000fe400008f16ff */
[C---:B-1----:R-:W-:Y:S01]  /*2f9b0*/  LEA R62, P6, R69.reuse, R0, 0x2 ;  /* 0x00000000453e7211 */ /* 0x042fe200078c10ff */
[----:B------:R2:W-:Y:S04]  /*2f9c0*/  STL.64 [R1+0xa40], R88 ;  /* 0x000a405801007387 */ /* 0x0005e80000100a00 */
[----:B------:R-:W4:Y:S01]  /*2f9d0*/  LDL.LU R252, [R1+0xc30] ;  /* 0x000c300001fc7983 */ /* 0x000f220000300800 */
[----:B------:R-:W-:-:S03]  /*2f9e0*/  LEA.HI.X.SX32 R63, R69, R250, 0x2, P6 ;  /* 0x000000fa453f7211 */ /* 0x000fc600030f16ff */
[----:B------:R-:W4:Y:S04]  /*2f9f0*/  LDL.LU R68, [R1+0xc34] ;  /* 0x000c340001447983 */ /* 0x000f280000300800 */
[----:B------:R3:W-:Y:S01]  /*2fa00*/  STL.64 [R1+0xa38], R64 ;  /* 0x000a384001007387 */ /* 0x0007e20000100a00 */
[----:B--2---:R-:W-:-:S03]  /*2fa10*/  LEA R88, P0, R85, R0, 0x2 ;  /* 0x0000000055587211 */ /* 0x004fc600078010ff */
[----:B------:R-:W2:Y:S01]  /*2fa20*/  LDL.LU R69, [R1+0xc38] ;  /* 0x000c380001457983 */ /* 0x000ea20000300800 */
[----:B------:R-:W-:-:S03]  /*2fa30*/  LEA.HI.X.SX32 R89, R85, R250, 0x2, P0 ;  /* 0x000000fa55597211 */ /* 0x000fc600000f16ff */
[----:B------:R-:W2:Y:S04]  /*2fa40*/  LDL.LU R61, [R1+0xc3c] ;  /* 0x000c3c00013d7983 */ /* 0x000ea80000300800 */
[----:B------:R-:W-:Y:S04]  /*2fa50*/  STL.64 [R1+0xa68], R62 ;  /* 0x000a683e01007387 */ /* 0x000fe80000100a00 */
[----:B------:R-:W2:Y:S04]  /*2fa60*/  LDL.LU R85, [R1+0xc40] ;  /* 0x000c400001557983 */ /* 0x000ea80000300800 */
[----:B------:R1:W-:Y:S01]  /*2fa70*/  STL.64 [R1+0xa70], R88 ;  /* 0x000a705801007387 */ /* 0x0003e20000100a00 */
[----:B---3--:R-:W-:-:S04]  /*2fa80*/  LEA R64, P1, R67, R0, 0x2 ;  /* 0x0000000043407211 */ /* 0x008fc800078210ff */
[----:B------:R-:W-:Y:S02]  /*2fa90*/  LEA.HI.X.SX32 R65, R67, R250, 0x2, P1 ;  /* 0x000000fa43417211 */ /* 0x000fe400008f16ff */
[----:B------:R-:W3:Y:S01]  /*2faa0*/  LDL.LU R67, [R1+0xc44] ;  /* 0x000c440001437983 */ /* 0x000ee20000300800 */
[----:B-1----:R-:W-:-:S03]  /*2fab0*/  IMAD.MOV.U32 R89, RZ, RZ, R75 ;  /* 0x000000ffff597224 */ /* 0x002fc600078e004b */
[----:B------:R-:W3:Y:S04]  /*2fac0*/  LDL.LU R75, [R1+0xc48] ;  /* 0x000c4800014b7983 */ /* 0x000ee80000300800 */
[----:B------:R1:W-:Y:S02]  /*2fad0*/  STL.64 [R1+0xaa0], R64 ;  /* 0x000aa04001007387 */ /* 0x0003e40000100a00 */
[----:B-1----:R-:W-:Y:S02]  /*2fae0*/  IMAD.MOV.U32 R65, RZ, RZ, R74 ;  /* 0x000000ffff417224 */ /* 0x002fe400078e004a */
[----:B------:R-:W3:Y:S01]  /*2faf0*/  LDL.LU R74, [R1+0xc4c] ;  /* 0x000c4c00014a7983 */ /* 0x000ee20000300800 */
[----:B----4-:R-:W-:-:S04]  /*2fb00*/  LEA R62, P6, R73, R0, 0x2 ;  /* 0x00000000493e7211 */ /* 0x010fc800078c10ff */
[----:B------:R-:W-:Y:S02]  /*2fb10*/  LEA.HI.X.SX32 R63, R73, R250, 0x2, P6 ;  /* 0x000000fa493f7211 */ /* 0x000fe400030f16ff */
[----:B------:R-:W4:Y:S04]  /*2fb20*/  LDL.LU R73, [R1+0xc50] ;  /* 0x000c500001497983 */ /* 0x000f280000300800 */
[----:B------:R1:W-:Y:S01]  /*2fb30*/  STL.64 [R1+0xa98], R62 ;  /* 0x000a983e01007387 */ /* 0x0003e20000100a00 */
[CC--:B------:R-:W-:Y:S01]  /*2fb40*/  LEA R88, P0, R72.reuse, R0.reuse, 0x2 ;  /* 0x0000000048587211 */ /* 0x0c0fe200078010ff */
[----:B-1----:R-:W-:Y:S01]  /*2fb50*/  IMAD.MOV.U32 R63, RZ, RZ, R89 ;  /* 0x000000ffff3f7224 */ /* 0x002fe200078e0059 */
[----:B------:R-:W-:Y:S02]  /*2fb60*/  LEA R62, P6, R89, R0, 0x2 ;  /* 0x00000000593e7211 */ /* 0x000fe400078c10ff */
[----:B------:R-:W-:-:S02]  /*2fb70*/  LEA.HI.X.SX32 R89, R72, R250, 0x2, P0 ;  /* 0x000000fa48597211 */ /* 0x000fc400000f16ff */
[----:B------:R-:W4:Y:S04]  /*2fb80*/  LDL.LU R72, [R1+0xc54] ;  /* 0x000c540001487983 */ /* 0x000f280000300800 */
[----:B------:R1:W-:Y:S01]  /*2fb90*/  STL.64 [R1+0xa90], R88 ;  /* 0x000a905801007387 */ /* 0x0003e20000100a00 */
[----:B------:R-:W-:Y:S02]  /*2fba0*/  LEA.HI.X.SX32 R63, R63, R250, 0x2, P6 ;  /* 0x000000fa3f3f7211 */ /* 0x000fe400030f16ff */
[-C--:B-1----:R-:W-:Y:S02]  /*2fbb0*/  LEA R88, P0, R65, R0.reuse, 0x2 ;  /* 0x0000000041587211 */ /* 0x082fe400078010ff */
[----:B------:R-:W-:Y:S01]  /*2fbc0*/  LEA R64, P1, R71, R0, 0x2 ;  /* 0x0000000047407211 */ /* 0x000fe200078210ff */
[----:B------:R-:W-:-:S03]  /*2fbd0*/  IMAD.MOV.U32 R89, RZ, RZ, R65 ;  /* 0x000000ffff597224 */ /* 0x000fc600078e0041 */
[-C--:B------:R-:W-:Y:S02]  /*2fbe0*/  LEA.HI.X.SX32 R65, R71, R250.reuse, 0x2, P1 ;  /* 0x000000fa47417211 */ /* 0x080fe400008f16ff */
[----:B------:R-:W4:Y:S01]  /*2fbf0*/  LDL.LU R71, [R1+0xc58] ;  /* 0x000c580001477983 */ /* 0x000f220000300800 */
[----:B------:R-:W-:-:S03]  /*2fc00*/  LEA.HI.X.SX32 R89, R89, R250, 0x2, P0 ;  /* 0x000000fa59597211 */ /* 0x000fc600000f16ff */
[----:B------:R1:W-:Y:S04]  /*2fc10*/  STL.64 [R1+0xa88], R64 ;  /* 0x000a884001007387 */ /* 0x0003e80000100a00 */
[----:B------:R1:W-:Y:S04]  /*2fc20*/  STL.64 [R1+0xa80], R62 ;  /* 0x000a803e01007387 */ /* 0x0003e80000100a00 */
[----:B------:R1:W-:Y:S02]  /*2fc30*/  STL.64 [R1+0xa78], R88 ;  /* 0x000a785801007387 */ /* 0x0003e40000100a00 */
[----:B-1----:R-:W-:-:S04]  /*2fc40*/  LEA R64, P1, R91, R0, 0x2 ;  /* 0x000000005b407211 */ /* 0x002fc800078210ff */
[----:B------:R-:W-:Y:S02]  /*2fc50*/  LEA.HI.X.SX32 R65, R91, R250, 0x2, P1 ;  /* 0x000000fa5b417211 */ /* 0x000fe400008f16ff */
[----:B------:R-:W4:Y:S01]  /*2fc60*/  LDL.LU R91, [R1+0x2b70] ;  /* 0x002b7000015b7983 */ /* 0x000f220000300800 */
[CC--:B------:R-:W-:Y:S02]  /*2fc70*/  LEA R62, P6, R92.reuse, R0.reuse, 0x2 ;  /* 0x000000005c3e7211 */ /* 0x0c0fe400078c10ff */
[C---:B------:R-:W-:Y:S02]  /*2fc80*/  LEA R88, P0, R93.reuse, R0, 0x2 ;  /* 0x000000005d587211 */ /* 0x040fe400078010ff */
[-C--:B------:R-:W-:Y:S01]  /*2fc90*/  LEA.HI.X.SX32 R63, R92, R250.reuse, 0x2, P6 ;  /* 0x000000fa5c3f7211 */ /* 0x080fe200030f16ff */
[----:B------:R1:W-:Y:S01]  /*2fca0*/  STL.64 [R1+0xaa8], R64 ;  /* 0x000aa84001007387 */ /* 0x0003e20000100a00 */
[----:B------:R-:W-:-:S03]  /*2fcb0*/  LEA.HI.X.SX32 R89, R93, R250, 0x2, P0 ;  /* 0x000000fa5d597211 */ /* 0x000fc600000f16ff */
[----:B------:R-:W4:Y:S04]  /*2fcc0*/  LDL.LU R92, [R1+0x2b6c] ;  /* 0x002b6c00015c7983 */ /* 0x000f280000300800 */
[----:B------:R1:W-:Y:S02]  /*2fcd0*/  STL.64 [R1+0xab0], R62 ;  /* 0x000ab03e01007387 */ /* 0x0003e40000100a00 */
[C---:B-1----:R-:W-:Y:S02]  /*2fce0*/  LEA R64, P1, R252.reuse, R0, 0x2 ;  /* 0x00000000fc407211 */ /* 0x042fe400078210ff */
[----:B------:R-:W4:Y:S02]  /*2fcf0*/  LDL.LU R93, [R1+0x2b68] ;  /* 0x002b6800015d7983 */ /* 0x000f240000300800 */
[----:B------:R-:W-:-:S02]  /*2fd00*/  LEA.HI.X.SX32 R65, R252, R250, 0x2, P1 ;  /* 0x000000fafc417211 */ /* 0x000fc400008f16ff */
[----:B------:R2:W-:Y:S01]  /*2fd10*/  STL.64 [R1+0xae0], R88 ;  /* 0x000ae05801007387 */ /* 0x0005e20000100a00 */
[----:B------:R-:W-:-:S03]  /*2fd20*/  LEA R62, P6, R68, R0, 0x2 ;  /* 0x00000000443e7211 */ /* 0x000fc600078c10ff */
[----:B------:R1:W-:Y:S01]  /*2fd30*/  STL.64 [R1+0xad8], R64 ;  /* 0x000ad84001007387 */ /* 0x0003e20000100a00 */
[----:B------:R-:W-:-:S03]  /*2fd40*/  LEA.HI.X.SX32 R63, R68, R250, 0x2, P6 ;  /* 0x000000fa443f7211 */ /* 0x000fc600030f16ff */
[----:B------:R-:W4:Y:S01]  /*2fd50*/  LDL.LU R68, [R1+0xc6c] ;  /* 0x000c6c0001447983 */ /* 0x000f220000300800 */
[----:B--2---:R-:W-:-:S03]  /*2fd60*/  LEA R88, P0, R69, R0, 0x2 ;  /* 0x0000000045587211 */ /* 0x004fc600078010ff */
[----:B------:R2:W-:Y:S01]  /*2fd70*/  STL.64 [R1+0xad0], R62 ;  /* 0x000ad03e01007387 */ /* 0x0005e20000100a00 */
[----:B------:R-:W-:Y:S02]  /*2fd80*/  LEA.HI.X.SX32 R89, R69, R250, 0x2, P0 ;  /* 0x000000fa45597211 */ /* 0x000fe400000f16ff */
[-C--:B-1----:R-:W-:Y:S01]  /*2fd90*/  LEA R64, P1, R61, R0.reuse, 0x2 ;  /* 0x000000003d407211 */ /* 0x082fe200078210ff */
[----:B------:R-:W4:Y:S04]  /*2fda0*/  LDL.LU R69, [R1+0xc70] ;  /* 0x000c700001457983 */ /* 0x000f280000300800 */
[----:B------:R3:W-:Y:S01]  /*2fdb0*/  STL.64 [R1+0xac8], R88 ;  /* 0x000ac85801007387 */ /* 0x0007e20000100a00 */
[----:B--2---:R-:W-:Y:S02]  /*2fdc0*/  LEA R62, P6, R85, R0, 0x2 ;  /* 0x00000000553e7211 */ /* 0x004fe400078c10ff */
[----:B------:R-:W-:-:S02]  /*2fdd0*/  LEA.HI.X.SX32 R65, R61, R250, 0x2, P1 ;  /* 0x000000fa3d417211 */ /* 0x000fc400008f16ff */
[----:B------:R-:W-:-:S03]  /*2fde0*/  LEA.HI.X.SX32 R63, R85, R250, 0x2, P6 ;  /* 0x000000fa553f7211 */ /* 0x000fc600030f16ff */
[----:B------:R-:W-:Y:S04]  /*2fdf0*/  STL.64 [R1+0xac0], R64 ;  /* 0x000ac04001007387 */ /* 0x000fe80000100a00 */
[----:B------:R-:W-:Y:S01]  /*2fe00*/  STL.64 [R1+0xab8], R62 ;  /* 0x000ab83e01007387 */ /* 0x000fe20000100a00 */
[----:B---3--:R-:W-:-:S04]  /*2fe10*/  LEA R88, P0, R67, R0, 0x2 ;  /* 0x0000000043587211 */ /* 0x008fc800078010ff */
[----:B------:R-:W-:-:S05]  /*2fe20*/  LEA.HI.X.SX32 R89, R67, R250, 0x2, P0 ;  /* 0x000000fa43597211 */ /* 0x000fca00000f16ff */
[----:B------:R1:W-:Y:S04]  /*2fe30*/  STL.64 [R1+0xae8], R88 ;  /* 0x000ae85801007387 */ /* 0x0003e80000100a00 */
[----:B-1----:R-:W2:Y:S01]  /*2fe40*/  LDL.LU.64 R88, [R1+0x2b60] ;  /* 0x002b600001587983 */ /* 0x002ea20000300a00 */
[CC--:B------:R-:W-:Y:S02]  /*2fe50*/  LEA R64, P1, R75.reuse, R0.reuse, 0x2 ;  /* 0x000000004b407211 */ /* 0x0c0fe400078210ff */
[C---:B------:R-:W-:Y:S02]  /*2fe60*/  LEA R62, P6, R74.reuse, R0, 0x2 ;  /* 0x000000004a3e7211 */ /* 0x040fe400078c10ff */
[-C--:B------:R-:W-:Y:S02]  /*2fe70*/  LEA.HI.X.SX32 R65, R75, R250.reuse, 0x2, P1 ;  /* 0x000000fa4b417211 */ /* 0x080fe400008f16ff */
[----:B------:R-:W-:Y:S01]  /*2fe80*/  LEA.HI.X.SX32 R63, R74, R250, 0x2, P6 ;  /* 0x000000fa4a3f7211 */ /* 0x000fe200030f16ff */
[----:B------:R-:W-:-:S02]  /*2fe90*/  IMAD.MOV.U32 R85, RZ, RZ, R66 ;  /* 0x000000ffff557224 */ /* 0x000fc400078e0042 */
[----:B------:R1:W-:Y:S04]  /*2fea0*/  STL.64 [R1+0xaf0], R64 ;  /* 0x000af04001007387 */ /* 0x0003e80000100a00 */
[----:B------:R-:W-:Y:S04]  /*2feb0*/  STL.64 [R1+0xb20], R62 ;  /* 0x000b203e01007387 */ /* 0x000fe80000100a00 */
[----:B------:R-:W3:Y:S04]  /*2fec0*/  LDL.LU R61, [R1+0xc7c] ;  /* 0x000c7c00013d7983 */ /* 0x000ee80000300800 */
[----:B------:R-:W3:Y:S01]  /*2fed0*/  LDL.LU R75, [R1+0xc80] ;  /* 0x000c8000014b7983 */ /* 0x000ee20000300800 */
[----:B----4-:R-:W-:-:S04]  /*2fee0*/  LEA R66, P0, R73, R0, 0x2 ;  /* 0x0000000049427211 */ /* 0x010fc800078010ff */
[----:B------:R-:W-:-:S05]  /*2fef0*/  LEA.HI.X.SX32 R67, R73, R250, 0x2, P0 ;  /* 0x000000fa49437211 */ /* 0x000fca00000f16ff */
[----:B------:R-:W-:Y:S04]  /*2ff00*/  STL.64 [R1+0xb18], R66 ;  /* 0x000b184201007387 */ /* 0x000fe80000100a00 */
[----:B------:R-:W4:Y:S01]  /*2ff10*/  LDL.LU R252, [R1+0xc84] ;  /* 0x000c840001fc7983 */ /* 0x000f220000300800 */
[----:B-1----:R-:W-:-:S04]  /*2ff20*/  LEA R64, P1, R72, R0, 0x2 ;  /* 0x0000000048407211 */ /* 0x002fc800078210ff */
[----:B------:R-:W-:-:S05]  /*2ff30*/  LEA.HI.X.SX32 R65, R72, R250, 0x2, P1 ;  /* 0x000000fa48417211 */ /* 0x000fca00008f16ff */
[----:B------:R1:W-:Y:S04]  /*2ff40*/  STL.64 [R1+0xb10], R64 ;  /* 0x000b104001007387 */ /* 0x0003e80000100a00 */
[----:B-1----:R-:W3:Y:S01]  /*2ff50*/  LDL.LU R64, [R1+0xc94] ;  /* 0x000c940001407983 */ /* 0x002ee20000300800 */
[----:B------:R-:W-:-:S04]  /*2ff60*/  LEA R62, P6, R71, R0, 0x2 ;  /* 0x00000000473e7211 */ /* 0x000fc800078c10ff */
[----:B------:R-:W-:-:S05]  /*2ff70*/  LEA.HI.X.SX32 R63, R71, R250, 0x2, P6 ;  /* 0x000000fa473f7211 */ /* 0x000fca00030f16ff */
[----:B------:R1:W-:Y:S04]  /*2ff80*/  STL.64 [R1+0xb08], R62 ;  /* 0x000b083e01007387 */ /* 0x0003e80000100a00 */
[----:B------:R-:W3:Y:S01]  /*2ff90*/  LDL.LU R65, [R1+0xc98] ;  /* 0x000c980001417983 */ /* 0x000ee20000300800 */
[----:B-1----:R-:W-:-:S04]  /*2ffa0*/  LEA R62, P6, R93, R0, 0x2 ;  /* 0x000000005d3e7211 */ /* 0x002fc800078c10ff */
[----:B------:R-:W-:Y:S01]  /*2ffb0*/  LEA.HI.X.SX32 R63, R93, R250, 0x2, P6 ;  /* 0x000000fa5d3f7211 */ /* 0x000fe200030f16ff */
[----:B------:R-:W-:Y:S01]  /*2ffc0*/  IMAD.MOV.U32 R93, RZ, RZ, R85 ;  /* 0x000000ffff5d7224 */ /* 0x000fe200078e0055 */
[CC--:B--2---:R-:W-:Y:S02]  /*2ffd0*/  LEA R66, P0, R89.reuse, R0.reuse, 0x2 ;  /* 0x0000000059427211 */ /* 0x0c4fe400078010ff */
[C---:B------:R-:W-:Y:S02]  /*2ffe0*/  LEA R72, P1, R88.reuse, R0, 0x2 ;  /* 0x0000000058487211 */ /* 0x040fe400078210ff */
[-C--:B------:R-:W-:Y:S02]  /*2fff0*/  LEA.HI.X.SX32 R67, R89, R250.reuse, 0x2, P0 ;  /* 0x000000fa59437211 */ /* 0x080fe400000f16ff */
[----:B------:R-:W-:-:S03]  /*30000*/  LEA.HI.X.SX32 R73, R88, R250, 0x2, P1 ;  /* 0x000000fa58497211 */ /* 0x000fc600008f16ff */
[----:B------:R1:W-:Y:S04]  /*30010*/  STL.64 [R1+0xb00], R66 ;  /* 0x000b004201007387 */ /* 0x0003e80000100a00 */
[----:B------:R-:W2:Y:S04]  /*30020*/  LDL.LU R74, [R1+0xc9c] ;  /* 0x000c9c00014a7983 */ /* 0x000ea80000300800 */
[----:B------:R1:W-:Y:S02]  /*30030*/  STL.64 [R1+0xaf8], R72 ;  /* 0x000af84801007387 */ /* 0x0003e40000100a00 */
[----:B-1----:R-:W-:-:S04]  /*30040*/  LEA R66, P0, R92, R0, 0x2 ;  /* 0x000000005c427211 */ /* 0x002fc800078010ff */
[----:B------:R-:W-:Y:S01]  /*30050*/  LEA.HI.X.SX32 R67, R92, R250, 0x2, P0 ;  /* 0x000000fa5c437211 */ /* 0x000fe200000f16ff */
[----:B------:R-:W2:Y:S04]  /*30060*/  LDL.LU R73, [R1+0xd40] ;  /* 0x000d400001497983 */ /* 0x000ea80000300800 */
[----:B------:R-:W2:Y:S04]  /*30070*/  LDL.LU R72, [R1+0xd44] ;  /* 0x000d440001487983 */ /* 0x000ea80000300800 */
[----:B------:R-:W2:Y:S04]  /*30080*/  LDL.LU R71, [R1+0xd48] ;  /* 0x000d480001477983 */ /* 0x000ea80000300800 */
[----:B------:R-:W-:Y:S01]  /*30090*/  STL.64 [R1+0xb28], R62 ;  /* 0x000b283e01007387 */ /* 0x000fe20000100a00 */
[----:B------:R-:W-:-:S03]  /*300a0*/  LEA R88, P1, R68, R0, 0x2 ;  /* 0x0000000044587211 */ /* 0x000fc600078210ff */
[----:B------:R1:W-:Y:S01]  /*300b0*/  STL.64 [R1+0xb30], R66 ;  /* 0x000b304201007387 */ /* 0x0003e20000100a00 */
[----:B------:R-:W-:Y:S02]  /*300c0*/  LEA.HI.X.SX32 R89, R68, R250, 0x2, P1 ;  /* 0x000000fa44597211 */ /* 0x000fe400008f16ff */
[-C--:B------:R-:W-:Y:S01]  /*300d0*/  LEA R92, P0, R85, R0.reuse, 0x2 ;  /* 0x00000000555c7211 */ /* 0x080fe200078010ff */
[----:B-1----:R-:W2:Y:S04]  /*300e0*/  LDL.LU R66, [R1+0xd50] ;  /* 0x000d500001427983 */ /* 0x002ea80000300800 */
[----:B------:R-:W2:Y:S01]  /*300f0*/  LDL.LU R67, [R1+0xd54] ;  /* 0x000d540001437983 */ /* 0x000ea20000300800 */
[----:B------:R-:W-:-:S03]  /*30100*/  LEA R62, P6, R69, R0, 0x2 ;  /* 0x00000000453e7211 */ /* 0x000fc600078c10ff */
[----:B------:R-:W2:Y:S04]  /*30110*/  LDL.LU R68, [R1+0xd5c] ;  /* 0x000d5c0001447983 */ /* 0x000ea80000300800 */
[----:B------:R-:W2:Y:S01]  /*30120*/  LDL.LU R85, [R1+0xd64] ;  /* 0x000d640001557983 */ /* 0x000ea20000300800 */
[----:B------:R-:W-:-:S03]  /*30130*/  LEA.HI.X.SX32 R63, R69, R250, 0x2, P6 ;  /* 0x000000fa453f7211 */ /* 0x000fc600030f16ff */
[----:B------:R1:W-:Y:S04]  /*30140*/  STL.64 [R1+0xb60], R88 ;  /* 0x000b605801007387 */ /* 0x0003e80000100a00 */
[----:B------:R-:W2:Y:S01]  /*30150*/  LDL.LU R69, [R1+0xd6c] ;  /* 0x000d6c0001457983 */ /* 0x000ea20000300800 */
[----:B-1----:R-:W-:Y:S01]  /*30160*/  LEA R88, P1, R70, R0, 0x2 ;  /* 0x0000000046587211 */ /* 0x002fe200078210ff */
[----:B------:R-:W-:Y:S02]  /*30170*/  IMAD.MOV.U32 R89, RZ, RZ, R70 ;  /* 0x000000ffff597224 */ /* 0x000fe400078e0046 */
[----:B------:R-:W2:Y:S01]  /*30180*/  LDL.LU R70, [R1+0xd74] ;  /* 0x000d740001467983 */ /* 0x000ea20000300800 */
[----:B------:R-:W-:-:S03]  /*30190*/  LEA.HI.X.SX32 R93, R93, R250, 0x2, P0 ;  /* 0x000000fa5d5d7211 */ /* 0x000fc600000f16ff */
[----:B------:R3:W-:Y:S01]  /*301a0*/  STL.64 [R1+0xb58], R62 ;  /* 0x000b583e01007387 */ /* 0x0007e20000100a00 */
[----:B------:R-:W-:-:S03]  /*301b0*/  LEA.HI.X.SX32 R89, R89, R250, 0x2, P1 ;  /* 0x000000fa59597211 */ /* 0x000fc600008f16ff */
[----:B------:R1:W-:Y:S01]  /*301c0*/  STL.64 [R1+0xb50], R92 ;  /* 0x000b505c01007387 */ /* 0x0003e20000100a00 */
[-C--:B---3--:R-:W-:Y:S02]  /*301d0*/  LEA R62, P6, R61, R0.reuse, 0x2 ;  /* 0x000000003d3e7211 */ /* 0x088fe400078c10ff */
[----:B-1----:R-:W-:Y:S02]  /*301e0*/  LEA R92, P0, R75, R0, 0x2 ;  /* 0x000000004b5c7211 */ /* 0x002fe400078010ff */
[-C--:B------:R-:W-:Y:S01]  /*301f0*/  LEA.HI.X.SX32 R63, R61, R250.reuse, 0x2, P6 ;  /* 0x000000fa3d3f7211 */ /* 0x080fe200030f16ff */
[----:B------:R4:W-:Y:S01]  /*30200*/  STL.64 [R1+0xb48], R88 ;  /* 0x000b485801007387 */ /* 0x0009e20000100a00 */
[----:B------:R-:W-:-:S03]  /*30210*/  LEA.HI.X.SX32 R93, R75, R250, 0x2, P0 ;  /* 0x000000fa4b5d7211 */ /* 0x000fc600000f16ff */
[----:B------:R1:W5:Y:S04]  /*30220*/  LDL.LU R61, [R1+0x2b5c] ;  /* 0x002b5c00013d7983 */ /* 0x0003680000300800 */
[----:B------:R3:W-:Y:S01]  /*30230*/  STL.64 [R1+0xb40], R62 ;  /* 0x000b403e01007387 */ /* 0x0007e20000100a00 */
[----:B----4-:R-:W-:-:S03]  /*30240*/  LEA R88, P1, R252, R0, 0x2 ;  /* 0x00000000fc587211 */ /* 0x010fc600078210ff */
[----:B------:R-:W4:Y:S01]  /*30250*/  LDL.LU R75, [R1+0x2b58] ;  /* 0x002b5800014b7983 */ /* 0x000f220000300800 */
[----:B------:R-:W-:-:S03]  /*30260*/  LEA.HI.X.SX32 R89, R252, R250, 0x2, P1 ;  /* 0x000000fafc597211 */ /* 0x000fc600008f16ff */
[----:B------:R1:W-:Y:S01]  /*30270*/  STL.64 [R1+0xb38], R92 ;  /* 0x000b385c01007387 */ /* 0x0003e20000100a00 */
[----:B---3--:R-:W-:-:S03]  /*30280*/  LEA R62, P6, R91, R0, 0x2 ;  /* 0x000000005b3e7211 */ /* 0x008fc600078c10ff */
[----:B------:R3:W-:Y:S01]  /*30290*/  STL.64 [R1+0xb68], R88 ;  /* 0x000b685801007387 */ /* 0x0007e20000100a00 */
[----:B------:R-:W-:Y:S02]  /*302a0*/  LEA.HI.X.SX32 R63, R91, R250, 0x2, P6 ;  /* 0x000000fa5b3f7211 */ /* 0x000fe400030f16ff */
[----:B-1----:R-:W-:-:S03]  /*302b0*/  LEA R92, P0, R64, R0, 0x2 ;  /* 0x00000000405c7211 */ /* 0x002fc600078010ff */
[----:B------:R1:W-:Y:S01]  /*302c0*/  STL.64 [R1+0xb70], R62 ;  /* 0x000b703e01007387 */ /* 0x0003e20000100a00 */
[----:B------:R-:W-:Y:S01]  /*302d0*/  IMAD.MOV.U32 R252, RZ, RZ, R90 ;  /* 0x000000fffffc7224 */ /* 0x000fe200078e005a */
[----:B------:R-:W-:Y:S02]  /*302e0*/  LEA.HI.X.SX32 R93, R64, R250, 0x2, P0 ;  /* 0x000000fa405d7211 */ /* 0x000fe400000f16ff */
[----:B---3--:R-:W-:-:S04]  /*302f0*/  LEA R88, P1, R65, R0, 0x2 ;  /* 0x0000000041587211 */ /* 0x008fc800078210ff */
[----:B------:R-:W-:Y:S01]  /*30300*/  LEA.HI.X.SX32 R89, R65, R250, 0x2, P1 ;  /* 0x000000fa41597211 */ /* 0x000fe200008f16ff */
[----:B-1----:R1:W5:Y:S04]  /*30310*/  LDL.LU.64 R62, [R1+0x2b50] ;  /* 0x002b5000013e7983 */ /* 0x0023680000300a00 */
[----:B------:R1:W5:Y:S04]  /*30320*/  LDL.LU R64, [R1+0x2b48] ;  /* 0x002b480001407983 */ /* 0x0003680000300800 */
[----:B------:R3:W-:Y:S04]  /*30330*/  STL.64 [R1+0xb78], R92 ;  /* 0x000b785c01007387 */ /* 0x0007e80000100a00 */
[----:B------:R1:W5:Y:S04]  /*30340*/  LDL.LU R65, [R1+0x2b44] ;  /* 0x002b440001417983 */ /* 0x0003680000300800 */
[----:B------:R1:W-:Y:S01]  /*30350*/  STL.64 [R1+0xba0], R88 ;  /* 0x000ba05801007387 */ /* 0x0003e20000100a00 */
[----:B--2---:R-:W-:-:S04]  /*30360*/  LEA R90, P6, R74, R0, 0x2 ;  /* 0x000000004a5a7211 */ /* 0x004fc800078c10ff */
[----:B------:R-:W-:Y:S02]  /*30370*/  LEA.HI.X.SX32 R91, R74, R250, 0x2, P6 ;  /* 0x000000fa4a5b7211 */ /* 0x000fe400030f16ff */
[----:B------:R-:W2:Y:S04]  /*30380*/  LDL.LU R74, [R1+0x2b40] ;  /* 0x002b4000014a7983 */ /* 0x000ea80000300800 */
[----:B------:R1:W-:Y:S01]  /*30390*/  STL.64 [R1+0xb98], R90 ;  /* 0x000b985a01007387 */ /* 0x0003e20000100a00 */
[----:B---3--:R-:W-:-:S04]  /*303a0*/  LEA R92, P0, R73, R0, 0x2 ;  /* 0x00000000495c7211 */ /* 0x008fc800078010ff */
[----:B------:R-:W-:Y:S02]  /*303b0*/  LEA.HI.X.SX32 R93, R73, R250, 0x2, P0 ;  /* 0x000000fa495d7211 */ /* 0x000fe400000f16ff */
[CC--:B-1----:R-:W-:Y:S01]  /*303c0*/  LEA R88, P1, R72.reuse, R0.reuse, 0x2 ;  /* 0x0000000048587211 */ /* 0x0c2fe200078210ff */
[----:B------:R-:W3:Y:S01]  /*303d0*/  LDL.LU R73, [R1+0x2b3c] ;  /* 0x002b3c0001497983 */ /* 0x000ee20000300800 */
[C---:B------:R-:W-:Y:S02]  /*303e0*/  LEA R90, P6, R71.reuse, R0, 0x2 ;  /* 0x00000000475a7211 */ /* 0x040fe400078c10ff */
[-C--:B------:R-:W-:Y:S01]  /*303f0*/  LEA.HI.X.SX32 R89, R72, R250.reuse, 0x2, P1 ;  /* 0x000000fa48597211 */ /* 0x080fe200008f16ff */
[----:B------:R1:W-:Y:S01]  /*30400*/  STL.64 [R1+0xb90], R92 ;  /* 0x000b905c01007387 */ /* 0x0003e20000100a00 */
[----:B------:R-:W-:-:S03]  /*30410*/  LEA.HI.X.SX32 R91, R71, R250, 0x2, P6 ;  /* 0x000000fa475b7211 */ /* 0x000fc600030f16ff */
[----:B------:R-:W2:Y:S04]  /*30420*/  LDL.LU R72, [R1+0x2b38] ;  /* 0x002b380001487983 */ /* 0x000ea80000300800 */
[----:B------:R1:W-:Y:S04]  /*30430*/  STL.64 [R1+0xb88], R88 ;  /* 0x000b885801007387 */ /* 0x0003e80000100a00 */
[----:B------:R-:W2:Y:S01]  /*30440*/  LDL.LU R71, [R1+0x2b34] ;  /* 0x002b340001477983 */ /* 0x000ea20000300800 */
[----:B-1----:R-:W-:-:S03]  /*30450*/  LEA R92, P0, R66, R0, 0x2 ;  /* 0x00000000425c7211 */ /* 0x002fc600078010ff */
[----:B------:R1:W-:Y:S01]  /*30460*/  STL.64 [R1+0xb80], R90 ;  /* 0x000b805a01007387 */ /* 0x0003e20000100a00 */
[----:B------:R-:W-:Y:S02]  /*30470*/  LEA.HI.X.SX32 R93, R66, R250, 0x2, P0 ;  /* 0x000000fa425d7211 */ /* 0x000fe400000f16ff */
[C---:B------:R-:W-:Y:S01]  /*30480*/  LEA R88, P1, R67.reuse, R0, 0x2 ;  /* 0x0000000043587211 */ /* 0x040fe200078210ff */
[----:B------:R-:W2:Y:S03]  /*30490*/  LDL.LU R66, [R1+0x2b30] ;  /* 0x002b300001427983 */ /* 0x000ea60000300800 */
[----:B------:R-:W-:Y:S01]  /*304a0*/  LEA.HI.X.SX32 R89, R67, R250, 0x2, P1 ;  /* 0x000000fa43597211 */ /* 0x000fe200008f16ff */
[----:B------:R1:W-:Y:S02]  /*304b0*/  STL.64 [R1+0xba8], R92 ;  /* 0x000ba85c01007387 */ /* 0x0003e40000100a00 */
[----:B-1----:R-:W-:-:S02]  /*304c0*/  LEA R90, P6, R68, R0, 0x2 ;  /* 0x00000000445a7211 */ /* 0x002fc400078c10ff */
[----:B------:R-:W3:Y:S02]  /*304d0*/  LDL.LU R67, [R1+0x2b2c] ;  /* 0x002b2c0001437983 */ /* 0x000ee40000300800 */
        /* <DEDUP_REMOVED lines=9> */
[----:B------:R2:W-:Y:S04]  /*30570*/  STL.64 [R1+0xbe0], R92 ;  /* 0x000be05c01007387 */ /* 0x0005e80000100a00 */
[----:B------:R-:W4:Y:S01]  /*30580*/  LDL.LU R69, [R1+0x2b20] ;  /* 0x002b200001457983 */ /* 0x000f220000300800 */
[----:B------:R-:W-:-:S03]  /*30590*/  LEA R90, P6, R70, R0, 0x2 ;  /* 0x00000000465a7211 */ /* 0x000fc600078c10ff */
[----:B------:R3:W-:Y:S01]  /*305a0*/  STL.64 [R1+0xbd8], R88 ;  /* 0x000bd85801007387 */ /* 0x0007e20000100a00 */
[----:B------:R-:W-:-:S03]  /*305b0*/  LEA.HI.X.SX32 R91, R70, R250, 0x2, P6 ;  /* 0x000000fa465b7211 */ /* 0x000fc600030f16ff */
[----:B------:R-:W4:Y:S04]  /*305c0*/  LDL.LU R70, [R1+0x2b1c] ;  /* 0x002b1c0001467983 */ /* 0x000f280000300800 */
[----:B------:R4:W-:Y:S01]  /*305d0*/  STL.64 [R1+0xbd0], R90 ;  /* 0x000bd05a01007387 */ /* 0x0009e20000100a00 */
[----:B--2---:R-:W-:-:S04]  /*305e0*/  LEA R92, P0, R66, R0, 0x2 ;  /* 0x00000000425c7211 */ /* 0x004fc800078010ff */
[----:B------:R-:W-:Y:S02]  /*305f0*/  LEA.HI.X.SX32 R93, R66, R250, 0x2, P0 ;  /* 0x000000fa425d7211 */ /* 0x000fe400000f16ff */
[----:B------:R1:W5:Y:S01]  /*30600*/  LDL.LU R66, [R1+0x2b18] ;  /* 0x002b180001427983 */ /* 0x0003620000300800 */
[----:B---3--:R-:W-:-:S03]  /*30610*/  LEA R88, P1, R67, R0, 0x2 ;  /* 0x0000000043587211 */ /* 0x008fc600078210ff */
[----:B------:R2:W-:Y:S01]  /*30620*/  STL.64 [R1+0xbc8], R92 ;  /* 0x000bc85c01007387 */ /* 0x0005e20000100a00 */
[----:B------:R-:W-:-:S03]  /*30630*/  LEA.HI.X.SX32 R89, R67, R250, 0x2, P1 ;  /* 0x000000fa43597211 */ /* 0x000fc600008f16ff */
[----:B------:R1:W5:Y:S01]  /*30640*/  LDL.LU R67, [R1+0x2b14] ;  /* 0x002b140001437983 */ /* 0x0003620000300800 */
[----:B----4-:R-:W-:-:S03]  /*30650*/  LEA R90, P6, R68, R0, 0x2 ;  /* 0x00000000445a7211 */ /* 0x010fc600078c10ff */
[----:B------:R3:W-:Y:S01]  /*30660*/  STL.64 [R1+0xbc0], R88 ;  /* 0x000bc05801007387 */ /* 0x0007e20000100a00 */
[----:B------:R-:W-:-:S03]  /*30670*/  LEA.HI.X.SX32 R91, R68, R250, 0x2, P6 ;  /* 0x000000fa445b7211 */ /* 0x000fc600030f16ff */
[----:B------:R1:W5:Y:S01]  /*30680*/  LDL.LU R68, [R1+0x2b10] ;  /* 0x002b100001447983 */ /* 0x0003620000300800 */
[----:B--2---:R-:W-:-:S04]  /*30690*/  LEA R92, P0, R85, R0, 0x2 ;  /* 0x00000000555c7211 */ /* 0x004fc800078010ff */
[----:B------:R-:W-:Y:S02]  /*306a0*/  LEA.HI.X.SX32 R93, R85, R250, 0x2, P0 ;  /* 0x000000fa555d7211 */ /* 0x000fe400000f16ff */
[C---:B---3--:R-:W-:Y:S01]  /*306b0*/  LEA R88, P1, R69.reuse, R0, 0x2 ;  /* 0x0000000045587211 */ /* 0x048fe200078210ff */
[----:B------:R2:W-:Y:S03]  /*306c0*/  STL.64 [R1+0xbe8], R90 ;  /* 0x000be85a01007387 */ /* 0x0005e60000100a00 */
[----:B------:R-:W-:Y:S01]  /*306d0*/  LEA.HI.X.SX32 R89, R69, R250, 0x2, P1 ;  /* 0x000000fa45597211 */ /* 0x000fe200008f16ff */
[----:B------:R3:W-:Y:S01]  /*306e0*/  STL.64 [R1+0xbf0], R92 ;  /* 0x000bf05c01007387 */ /* 0x0007e20000100a00 */
[----:B--2---:R-:W-:Y:S01]  /*306f0*/  IMAD.MOV.U32 R91, RZ, RZ, R252 ;  /* 0x000000ffff5b7224 */ /* 0x004fe200078e00fc */
[-C--:B------:R-:W-:Y:S01]  /*30700*/  LEA R90, P6, R70, R0.reuse, 0x2 ;  /* 0x00000000465a7211 */ /* 0x080fe200078c10ff */
[----:B------:R-:W-:Y:S01]  /*30710*/  IMAD.MOV.U32 R252, RZ, RZ, R84 ;  /* 0x000000fffffc7224 */ /* 0x000fe200078e0054 */
[----:B---3--:R1:W5:Y:S01]  /*30720*/  LDL.LU.64 R92, [R1+0x2b08] ;  /* 0x002b0800015c7983 */ /* 0x0083620000300a00 */
[----:B------:R-:W-:-:S03]  /*30730*/  LEA R84, P0, R71, R0, 0x2 ;  /* 0x0000000047547211 */ /* 0x000fc600078010ff */
[----:B------:R1:W5:Y:S04]  /*30740*/  LDL.LU R69, [R1+0x2b04] ;  /* 0x002b040001457983 */ /* 0x0003680000300800 */
[----:B------:R2:W-:Y:S01]  /*30750*/  STL.64 [R1+0xbf8], R88 ;  /* 0x000bf85801007387 */ /* 0x0005e20000100a00 */
[-C--:B------:R-:W-:Y:S01]  /*30760*/  LEA.HI.X.SX32 R85, R71, R250.reuse, 0x2, P0 ;  /* 0x000000fa47557211 */ /* 0x080fe200000f16ff */
[----:B--2---:R-:W-:Y:S01]  /*30770*/  IMAD.MOV.U32 R89, RZ, RZ, R91 ;  /* 0x000000ffff597224 */ /* 0x004fe200078e005b */
[----:B------:R-:W-:Y:S02]  /*30780*/  LEA.HI.X.SX32 R91, R70, R250, 0x2, P6 ;  /* 0x000000fa465b7211 */ /* 0x000fe400030f16ff */
[----:B------:R1:W5:Y:S01]  /*30790*/  LDL.LU R70, [R1+0x2b00] ;  /* 0x002b000001467983 */ /* 0x0003620000300800 */
[----:B------:R-:W-:-:S03]  /*307a0*/  LEA R88, P1, R72, R0, 0x2 ;  /* 0x0000000048587211 */ /* 0x000fc600078210ff */
[----:B------:R2:W-:Y:S04]  /*307b0*/  STL.64 [R1+0xc20], R90 ;  /* 0x000c205a01007387 */ /* 0x0005e80000100a00 */
[----:B------:R1:W5:Y:S04]  /*307c0*/  LDL.LU R71, [R1+0x2afc] ;  /* 0x002afc0001477983 */ /* 0x0003680000300800 */
[----:B------:R3:W-:Y:S01]  /*307d0*/  STL.64 [R1+0xc18], R84 ;  /* 0x000c185401007387 */ /* 0x0007e20000100a00 */
[----:B--2---:R-:W-:-:S04]  /*307e0*/  LEA R90, P6, R73, R0, 0x2 ;  /* 0x00000000495a7211 */ /* 0x004fc800078c10ff */
[-C--:B------:R-:W-:Y:S01]  /*307f0*/  LEA.HI.X.SX32 R91, R73, R250.reuse, 0x2, P6 ;  /* 0x000000fa495b7211 */ /* 0x080fe200030f16ff */
[----:B---3--:R-:W-:Y:S01]  /*30800*/  IMAD.MOV.U32 R85, RZ, RZ, R89 ;  /* 0x000000ffff557224 */ /* 0x008fe200078e0059 */
        /* <DEDUP_REMOVED lines=43> */
[----:B------:R-:W-:Y:S02]  /*30ac0*/  LEA.HI.X.SX32 R85, R83, R250, 0x2, P0 ;  /* 0x000000fa53557211 */ /* 0x000fe400000f16ff */
[----:B---3--:R-:W-:Y:S01]  /*30ad0*/  LEA R88, P1, R91, R0, 0x2 ;  /* 0x000000005b587211 */ /* 0x008fe200078210ff */
[----:B------:R-:W-:Y:S01]  /*30ae0*/  IMAD.MOV.U32 R89, RZ, RZ, R91 ;  /* 0x000000ffff597224 */ /* 0x000fe200078e005b */
[-C--:B------:R-:W-:Y:S02]  /*30af0*/  LEA.HI.X.SX32 R91, R82, R250.reuse, 0x2, P6 ;  /* 0x000000fa525b7211 */ /* 0x080fe400030f16ff */
[----:B------:R1:W5:Y:S04]  /*30b00*/  LDL.LU R82, [R1+0x2ad0] ;  /* 0x002ad00001527983 */ /* 0x0003680000300800 */
[----:B------:R2:W-:Y:S01]  /*30b10*/  STL.64 [R1+0xc40], R90 ;  /* 0x000c405a01007387 */ /* 0x0005e20000100a00 */
[----:B------:R-:W-:-:S03]  /*30b20*/  LEA.HI.X.SX32 R89, R89, R250, 0x2, P1 ;  /* 0x000000fa59597211 */ /* 0x000fc600008f16ff */
[----:B------:R1:W5:Y:S04]  /*30b30*/  LDL.LU R83, [R1+0x2acc] ;  /* 0x002acc0001537983 */ /* 0x0003680000300800 */
[----:B------:R3:W-:Y:S01]  /*30b40*/  STL.64 [R1+0xc68], R84 ;  /* 0x000c685401007387 */ /* 0x0007e20000100a00 */
[----:B--2---:R-:W-:-:S03]  /*30b50*/  LEA R90, P6, R86, R0, 0x2 ;  /* 0x00000000565a7211 */ /* 0x004fc600078c10ff */
[----:B------:R2:W-:Y:S01]  /*30b60*/  STL.64 [R1+0xc70], R88 ;  /* 0x000c705801007387 */ /* 0x0005e20000100a00 */
[----:B------:R-:W-:-:S03]  /*30b70*/  LEA.HI.X.SX32 R91, R86, R250, 0x2, P6 ;  /* 0x000000fa565b7211 */ /* 0x000fc600030f16ff */
[----:B------:R1:W5:Y:S01]  /*30b80*/  LDL.LU R86, [R1+0x2ac8] ;  /* 0x002ac80001567983 */ /* 0x0003620000300800 */
[-C--:B---3--:R-:W-:Y:S01]  /*30b90*/  LEA R84, P0, R252, R0.reuse, 0x2 ;  /* 0x00000000fc547211 */ /* 0x088fe200078010ff */
[----:B------:R-:W-:Y:S02]  /*30ba0*/  IMAD.MOV.U32 R85, RZ, RZ, R252 ;  /* 0x000000ffff557224 */ /* 0x000fe400078e00fc */
[----:B------:R-:W-:Y:S01]  /*30bb0*/  IMAD.MOV.U32 R252, RZ, RZ, c[0x0][0x180] ;  /* 0x00006000fffc7624 */ /* 0x000fe200078e00ff */
[----:B------:R3:W-:Y:S01]  /*30bc0*/  STL.64 [R1+0xc80], R90 ;  /* 0x000c805a01007387 */ /* 0x0007e20000100a00 */
[----:B--2---:R-:W-:-:S03]  /*30bd0*/  LEA R88, P1, R87, R0, 0x2 ;  /* 0x0000000057587211 */ /* 0x004fc600078210ff */
[C---:B------:R-:W-:Y:S02]  /*30be0*/  IADD3 R89, R252.reuse, -0x91, RZ ;  /* 0xffffff6ffc597810 */ /* 0x040fe40007ffe0ff */
[-C--:B------:R-:W-:Y:S02]  /*30bf0*/  LEA.HI.X.SX32 R85, R85, R250.reuse, 0x2, P0 ;  /* 0x000000fa55557211 */ /* 0x080fe400000f16ff */
[----:B------:R-:W-:Y:S02]  /*30c00*/  ISETP.GE.U32.AND P0, PT, R89, 0x7ffffef0, PT ;  /* 0x7ffffef05900780c */ /* 0x000fe40003f06070 */
[----:B------:R-:W-:Y:S02]  /*30c10*/  LEA.HI.X.SX32 R89, R87, R250, 0x2, P1 ;  /* 0x000000fa57597211 */ /* 0x000fe400008f16ff */
[C---:B---3--:R-:W-:Y:S01]  /*30c20*/  LEA R90, P6, R251.reuse, R0, 0x2 ;  /* 0x00000000fb5a7211 */ /* 0x048fe200078c10ff */
[----:B------:R2:W-:Y:S03]  /*30c30*/  STL.64 [R1+0xc98], R84 ;  /* 0x000c985401007387 */ /* 0x0005e60000100a00 */
[----:B------:R-:W-:Y:S01]  /*30c40*/  LEA.HI.X.SX32 R91, R251, R250, 0x2, P6 ;  /* 0x000000fafb5b7211 */ /* 0x000fe200030f16ff */
[----:B--2---:R1:W5:Y:S04]  /*30c50*/  LDL.LU.64 R84, [R1+0x2ac0] ;  /* 0x002ac00001547983 */ /* 0x0043680000300a00 */
[----:B------:R1:W5:Y:S04]  /*30c60*/  LDL.LU R87, [R1+0x2ab8] ;  /* 0x002ab80001577983 */ /* 0x0003680000300800 */
[----:B------:R2:W-:Y:S04]  /*30c70*/  STL.64 [R1+0xc90], R88 ;  /* 0x000c905801007387 */ /* 0x0005e80000100a00 */
[----:B--2---:R1:W5:Y:S04]  /*30c80*/  LDL.LU.64 R88, [R1+0x2ab0] ;  /* 0x002ab00001587983 */ /* 0x0043680000300a00 */
[----:B------:R2:W-:Y:S04]  /*30c90*/  STL.64 [R1+0xc78], R90 ;  /* 0x000c785a01007387 */ /* 0x0005e80000100a00 */
[----:B--2---:R1:W5:Y:S04]  /*30ca0*/  LDL.LU.64 R90, [R1+0x2aa8] ;  /* 0x002aa800015a7983 */ /* 0x0043680000300a00 */
[----:B------:R-:W2:Y:S01]  /*30cb0*/  LDL.LU R250, [R1+0xd58] ;  /* 0x000d580001fa7983 */ /* 0x000ea20000300800 */
[----:B------:R-:W-:Y:S01]  /*30cc0*/  IADD3 R252, R252, -0x95, RZ ;  /* 0xffffff6bfcfc7810 */ /* 0x000fe20007ffe0ff */
[----:B------:R-:W-:-:S03]  /*30cd0*/  IMAD.MOV.U32 R0, RZ, RZ, c[0x0][0x188] ;  /* 0x00006200ff007624 */ /* 0x000fc600078e00ff */
[----:B------:R-:W-:Y:S01]  /*30ce0*/  ISETP.GE.U32.AND P1, PT, R252, 0x7ffffeec, PT ;  /* 0x7ffffeecfc00780c */ /* 0x000fe20003f26070 */
[----:B------:R-:W-:Y:S02]  /*30cf0*/  IMAD.MOV.U32 R252, RZ, RZ, c[0x0][0x180] ;  /* 0x00006000fffc7624 */ /* 0x000fe400078e00ff */
[----:B------:R-:W-:Y:S01]  /*30d00*/  IMAD.SHL.U32 R0, R0, 0x80, RZ ;  /* 0x0000008000007824 */ /* 0x000fe200078e00ff */
[----:B--2---:R-:W-:Y:S02]  /*30d10*/  ISETP.NE.U32.AND P6, PT, R250, RZ, PT ;  /* 0x000000fffa00720c */ /* 0x004fe40003fc5070 */
[----:B------:R-:W-:Y:S02]  /*30d20*/  IADD3 R250, R252, -0x99, RZ ;  /* 0xffffff67fcfa7810 */ /* 0x000fe40007ffe0ff */
[----:B-1----:R-:W1:Y:S02]  /*30d30*/  S2R R252, SR_TID.X ;  /* 0x0000000000fc7919 */ /* 0x002e640000002100 */
[----:B-1----:R-:W-:-:S05]  /*30d40*/  LOP3.LUT R252, R252, 0x7f, RZ, 0xc0, !PT ;  /* 0x0000007ffcfc7812 */ /* 0x002fca00078ec0ff */
[----:B------:R-:W-:-:S05]  /*30d50*/  IMAD.SHL.U32 R252, R252, 0x4, RZ ;  /* 0x00000004fcfc7824 */ /* 0x000fca00078e00ff */
[C---:B------:R-:W-:Y:S02]  /*30d60*/  LOP3.LUT R251, R252.reuse, 0x10, RZ, 0x3c, !PT ;  /* 0x00000010fcfb7812 */ /* 0x040fe400078e3cff */
[C---:B------:R-:W-:Y:S02]  /*30d70*/  LOP3.LUT R251, R252.reuse, 0x30, RZ, 0x3c, !PT ;  /* 0x00000030fcfb7812 */ /* 0x040fe400078e3cff */
[C---:B------:R-:W-:Y:S02]  /*30d80*/  LOP3.LUT R251, R252.reuse, 0x50, RZ, 0x3c, !PT ;  /* 0x00000050fcfb7812 */ /* 0x040fe400078e3cff */
[----:B------:R-:W-:Y:S02]  /*30d90*/  LOP3.LUT R251, R252, 0x70, RZ, 0x3c, !PT ;  /* 0x00000070fcfb7812 */ /* 0x000fe400078e3cff */
[----:B-----5:R-:W-:Y:S04]  /*30da0*/  STL.64 [R1+0x3130], R92 ;  /* 0x0031305c01007387 */ /* 0x020fe80000100a00 */
[----:B------:R1:W-:Y:S04]  /*30db0*/  STL.64 [R1+0x3128], R90 ;  /* 0x0031285a01007387 */ /* 0x0003e80000100a00 */
[----:B------:R-:W0:Y:S04]  /*30dc0*/  LDGDEPBAR ;  /* 0x00000000000079af */ /* 0x000e280000000000 */
[----:B-1----:R-:W2:Y:S04]  /*30dd0*/  LDL.64 R90, [R1+0x10] ;  /* 0x00001000015a7983 */ /* 0x002ea80000100a00 */
[----:B------:R1:W-:Y:S04]  /*30de0*/  STL.64 [R1+0x3120], R88 ;  /* 0x0031205801007387 */ /* 0x0003e80000100a00 */
[----:B-1----:R-:W2:Y:S04]  /*30df0*/  LDL.64 R88, [R1+0x50] ;  /* 0x0000500001587983 */ /* 0x002ea80000100a00 */
[----:B------:R1:W-:Y:S04]  /*30e00*/  STL.64 [R1+0x3118], R86 ;  /* 0x0031185601007387 */ /* 0x0003e80000100a00 */
[----:B-1----:R-:W4:Y:S04]  /*30e10*/  LDL.64 R86, [R1+0x90] ;  /* 0x0000900001567983 */ /* 0x002f280000100a00 */
[----:B------:R1:W-:Y:S04]  /*30e20*/  STL.64 [R1+0x3110], R84 ;  /* 0x0031105401007387 */ /* 0x0003e80000100a00 */
[----:B-1----:R-:W2:Y:S04]  /*30e30*/  LDL.64 R84, [R1+0x128] ;  /* 0x0001280001547983 */ /* 0x002ea80000100a00 */
[----:B------:R-:W1:Y:S04]  /*30e40*/  S2R R92, SR_TID.X ;  /* 0x00000000005c7919 */ /* 0x000e680000002100 */
[----:B------:R-:W-:Y:S04]  /*30e50*/  STL.64 [R1+0x3108], R82 ;  /* 0x0031085201007387 */ /* 0x000fe80000100a00 */
[----:B------:R-:W-:Y:S04]  /*30e60*/  STL.64 [R1+0x3100], R80 ;  /* 0x0031005001007387 */ /* 0x000fe80000100a00 */
[----:B------:R-:W-:Y:S04]  /*30e70*/  STL.64 [R1+0x30f8], R78 ;  /* 0x0030f84e01007387 */ /* 0x000fe80000100a00 */
[----:B------:R-:W-:Y:S04]  /*30e80*/  STL.64 [R1+0x30f0], R76 ;  /* 0x0030f04c01007387 */ /* 0x000fe80000100a00 */
[----:B------:R-:W-:Y:S04]  /*30e90*/  STL.64 [R1+0x30e8], R74 ;  /* 0x0030e84a01007387 */ /* 0x000fe80000100a00 */
[----:B------:R-:W-:Y:S01]  /*30ea0*/  STL.64 [R1+0x30e0], R72 ;  /* 0x0030e04801007387 */ /* 0x000fe20000100a00 */
[----:B-1----:R-:W-:-:S03]  /*30eb0*/  LOP3.LUT R93, R92, 0x7f, RZ, 0xc0, !PT ;  /* 0x0000007f5c5d7812 */ /* 0x002fc600078ec0ff */
[----:B------:R-:W-:Y:S04]  /*30ec0*/  STL.64 [R1+0x30d8], R70 ;  /* 0x0030d84601007387 */ /* 0x000fe80000100a00 */
[----:B------:R1:W-:Y:S04]  /*30ed0*/  STL.64 [R1+0x30d0], R68 ;  /* 0x0030d04401007387 */ /* 0x0003e80000100a00 */
[----:B------:R-:W-:Y:S04]  /*30ee0*/  STL.64 [R1+0x30c8], R66 ;  /* 0x0030c84201007387 */ /* 0x000fe80000100a00 */
[----:B------:R-:W-:Y:S04]  /*30ef0*/  STL.64 [R1+0x3138], R64 ;  /* 0x0031384001007387 */ /* 0x000fe80000100a00 */
[----:B------:R-:W-:Y:S01]  /*30f00*/  STL.64 [R1+0x30c0], R2 ;  /* 0x0030c00201007387 */ /* 0x000fe20000100a00 */
[----:B-1----:R-:W-:-:S03]  /*30f10*/  IMAD.SHL.U32 R68, R93, 0x4, RZ ;  /* 0x000000045d447824 */ /* 0x002fc600078e00ff */
[----:B------:R-:W-:Y:S04]  /*30f20*/  STL.64 [R1+0x30a8], R4 ;  /* 0x0030a80401007387 */ /* 0x000fe80000100a00 */
[----:B------:R-:W-:Y:S04]  /*30f30*/  STL.64 [R1+0x3090], R6 ;  /* 0x0030900601007387 */ /* 0x000fe80000100a00 */
[----:B------:R-:W-:Y:S04]  /*30f40*/  STL.64 [R1+0x3078], R8 ;  /* 0x0030780801007387 */ /* 0x000fe80000100a00 */
[----:B------:R-:W-:Y:S04]  /*30f50*/  STL.64 [R1+0x3060], R10 ;  /* 0x0030600a01007387 */ /* 0x000fe80000100a00 */
[----:B------:R-:W-:Y:S04]  /*30f60*/  STL.64 [R1+0x3048], R12 ;  /* 0x0030480c01007387 */ /* 0x000fe80000100a00 */
[----:B------:R-:W-:Y:S04]  /*30f70*/  STL.64 [R1+0x3030], R14 ;  /* 0x0030300e01007387 */ /* 0x000fe80000100a00 */
[----:B------:R1:W-:Y:S04]  /*30f80*/  STL.64 [R1+0x3018], R16 ;  /* 0x0030181001007387 */ /* 0x0003e80000100a00 */
[----:B------:R-:W-:Y:S04]  /*30f90*/  STL.64 [R1+0x3000], R18 ;  /* 0x0030001201007387 */ /* 0x000fe80000100a00 */
[----:B------:R-:W-:Y:S04]  /*30fa0*/  STL.64 [R1+0x2fe8], R20 ;  /* 0x002fe81401007387 */ /* 0x000fe80000100a00 */
[----:B------:R-:W-:Y:S04]  /*30fb0*/  STL.64 [R1+0x2fd0], R22 ;  /* 0x002fd01601007387 */ /* 0x000fe80000100a00 */
[----:B------:R-:W-:Y:S04]  /*30fc0*/  STL.64 [R1+0x2fb8], R24 ;  /* 0x002fb81801007387 */ /* 0x000fe80000100a00 */
[----:B------:R1:W-:Y:S04]  /*30fd0*/  LDGSTS.E [R68], [R64.64], P6 ;  /* 0x0000000040447fae */ /* 0x0003e8000b121848 */
[----:B------:R-:W-:Y:S04]  /*30fe0*/  STL.64 [R1+0x2fa0], R26 ;  /* 0x002fa01a01007387 */ /* 0x000fe80000100a00 */
[----:B------:R1:W-:Y:S04]  /*30ff0*/  LDGSTS.E [R68+0x1000], [R2.64], P6 ;  /* 0x0100000002447fae */ /* 0x0003e8000b121848 */
        /* <DEDUP_REMOVED lines=36> */
[----:B-1----:R-:W3:Y:S04]  /*31240*/  LDL.64 R16, [R1+0x830] ;  /* 0x0008300001107983 */ /* 0x002ee80000100a00 */
[----:B------:R1:W-:Y:S04]  /*31250*/  LDGSTS.E [R68+0x14000], [R40.64], P6 ;  /* 0x1400000028447fae */ /* 0x0003e8000b121848 */
[----:B------:R-:W3:Y:S04]  /*31260*/  LDL.64 R14, [R1+0x870] ;  /* 0x00087000010e7983 */ /* 0x000ee80000100a00 */
        /* <DEDUP_REMOVED lines=18> */
[----:B--2---:R2:W-:Y:S04]  /*31390*/  LDGSTS.E [R68+0x1e000], [R84.64], P6 ;  /* 0x1e00000054447fae */ /* 0x0045e8000b121848 */
[----:B------:R-:W3:Y:S04]  /*313a0*/  LDL.64 R72, [R1+0xaf8] ;  /* 0x000af80001487983 */ /* 0x000ee80000100a00 */
[----:B------:R1:W-:Y:S04]  /*313b0*/  LDGSTS.E [R68+0x1f000], [R60.64], P6 ;  /* 0x1f0000003c447fae */ /* 0x0003e8000b121848 */
[----:B------:R-:W3:Y:S04]  /*313c0*/  LDL.64 R74, [R1+0xb38] ;  /* 0x000b3800014a7983 */ /* 0x000ee80000100a00 */
[----:B------:R1:W-:Y:S04]  /*313d0*/  LDGSTS.E [R68+0x20000], [R62.64], P6 ;  /* 0x200000003e447fae */ /* 0x0003e8000b121848 */
[----:B------:R-:W3:Y:S04]  /*313e0*/  LDL.64 R76, [R1+0xb80] ;  /* 0x000b8000014c7983 */ /* 0x000ee80000100a00 */
[----:B----4-:R4:W-:Y:S04]  /*313f0*/  LDGSTS.E [R68+0x21000], [R86.64], P6 ;  /* 0x2100000056447fae */ /* 0x0109e8000b121848 */
[----:B------:R-:W3:Y:S04]  /*31400*/  LDL.64 R78, [R1+0xbc0] ;  /* 0x000bc000014e7983 */ /* 0x000ee80000100a00 */
[----:B------:R-:W3:Y:S04]  /*31410*/  LDL.64 R80, [R1+0xc40] ;  /* 0x000c400001507983 */ /* 0x000ee80000100a00 */
[----:B----4-:R-:W4:Y:S04]  /*31420*/  LDL.64 R86, [R1+0xc00] ;  /* 0x000c000001567983 */ /* 0x010f280000100a00 */
[----:B------:R-:W4:Y:S04]  /*31430*/  LDL.64 R82, [R1+0x7c0] ;  /* 0x0007c00001527983 */ /* 0x000f280000100a00 */
[----:B--2---:R-:W2:Y:S04]  /*31440*/  LDL.64 R84, [R1+0x788] ;  /* 0x0007880001547983 */ /* 0x004ea80000100a00 */
[----:B------:R1:W-:Y:S04]  /*31450*/  LDGSTS.E [R68+0x22000], [R88.64], P6 ;  /* 0x2200000058447fae */ /* 0x0003e8000b121848 */
[----:B------:R1:W-:Y:S04]  /*31460*/  LDGSTS.E [R68+0x23000], [R90.64], P6 ;  /* 0x230000005a447fae */ /* 0x0003e8000b121848 */
[----:B------:R1:W-:Y:S04]  /*31470*/  LDGSTS.E [R68+0x24000], [R100.64], P6 ;  /* 0x2400000064447fae */ /* 0x0003e8000b121848 */
[----:B-1----:R-:W2:Y:S04]  /*31480*/  LDL.64 R88, [R1+0x750] ;  /* 0x0007500001587983 */ /* 0x002ea80000100a00 */
[----:B------:R-:W2:Y:S04]  /*31490*/  LDL.64 R90, [R1+0x718] ;  /* 0x00071800015a7983 */ /* 0x000ea80000100a00 */
[----:B------:R1:W-:Y:S04]  /*314a0*/  STL.64 [R1+0x2ca0], R100 ;  /* 0x002ca06401007387 */ /* 0x0003e80000100a00 */
[----:B------:R-:W-:Y:S04]  /*314b0*/  STL.64 [R1+0x2c98], R116 ;  /* 0x002c987401007387 */ /* 0x000fe80000100a00 */
[----:B------:R-:W-:Y:S04]  /*314c0*/  STL.64 [R1+0x2ca8], R132 ;  /* 0x002ca88401007387 */ /* 0x000fe80000100a00 */
[----:B------:R-:W-:Y:S04]  /*314d0*/  STL.64 [R1+0x2cb0], R148 ;  /* 0x002cb09401007387 */ /* 0x000fe80000100a00 */
[----:B------:R-:W-:Y:S04]  /*314e0*/  STL.64 [R1+0x2cb8], R164 ;  /* 0x002cb8a401007387 */ /* 0x000fe80000100a00 */
[----:B------:R-:W-:Y:S04]  /*314f0*/  STL.64 [R1+0x2cc0], R180 ;  /* 0x002cc0b401007387 */ /* 0x000fe80000100a00 */
[----:B------:R-:W-:Y:S04]  /*31500*/  STL.64 [R1+0x2c88], R186 ;  /* 0x002c88ba01007387 */ /* 0x000fe80000100a00 */
        /* <DEDUP_REMOVED lines=8> */
[----:B------:R-:W-:Y:S04]  /*31590*/  STL [R1+0x3140], R68 ;  /* 0x0031404401007387 */ /* 0x000fe80000100800 */
[----:B------:R2:W-:Y:S04]  /*315a0*/  LDGSTS.E [R68+0x29000], [R180.64], P6 ;  /* 0x29000000b4447fae */ /* 0x0005e8000b121848 */
[----:B-1----:R-:W2:Y:S04]  /*315b0*/  LDL.LU.64 R100, [R1+0x8] ;  /* 0x0000080001647983 */ /* 0x002ea80000300a00 */
[----:B------:R1:W-:Y:S04]  /*315c0*/  LDGSTS.E [R68+0x2a000], [R186.64], P6 ;  /* 0x2a000000ba447fae */ /* 0x0003e8000b121848 */
[----:B------:R-:W2:Y:S04]  /*315d0*/  LDL.64 R38, [R1+0x6e0] ;  /* 0x0006e00001267983 */ /* 0x000ea80000100a00 */
        /* <DEDUP_REMOVED lines=8> */
[----:B------:R-:W2:Y:S04]  /*31660*/  LDL.64 R28, [R1+0x5c8] ;  /* 0x0005c800011c7983 */ /* 0x000ea80000100a00 */
[----:B------:R-:W2:Y:S04]  /*31670*/  LDL.64 R26, [R1+0x590] ;  /* 0x00059000011a7983 */ /* 0x000ea80000100a00 */
[----:B------:R-:W2:Y:S04]  /*31680*/  LDL.64 R24, [R1+0x558] ;  /* 0x0005580001187983 */ /* 0x000ea80000100a00 */
[----:B------:R-:W2:Y:S04]  /*31690*/  LDL.64 R22, [R1+0x518] ;  /* 0x0005180001167983 */ /* 0x000ea80000100a00 */
[----:B------:R-:W2:Y:S04]  /*316a0*/  LDL.64 R20, [R1+0x4e0] ;  /* 0x0004e00001147983 */ /* 0x000ea80000100a00 */
[----:B------:R-:W2:Y:S04]  /*316b0*/  LDL.64 R18, [R1+0x4a8] ;  /* 0x0004a80001127983 */ /* 0x000ea80000100a00 */
[----:B---3--:R3:W-:Y:S04]  /*316c0*/  LDGSTS.E [R68+0x2f000], [R16.64], P6 ;  /* 0x2f00000010447fae */ /* 0x0087e8000b121848 */
[----:B------:R1:W-:Y:S04]  /*316d0*/  LDGSTS.E [R68+0x30000], [R14.64], P6 ;  /* 0x300000000e447fae */ /* 0x0003e8000b121848 */
[----:B---3--:R-:W3:Y:S04]  /*316e0*/  LDL.64 R16, [R1+0x470] ;  /* 0x0004700001107983 */ /* 0x008ee80000100a00 */
[----:B------:R1:W-:Y:S04]  /*316f0*/  LDGSTS.E [R68+0x31000], [R12.64], P6 ;  /* 0x310000000c447fae */ /* 0x0003e8000b121848 */
[----:B-1----:R-:W3:Y:S04]  /*31700*/  LDL.64 R14, [R1+0x438] ;  /* 0x00043800010e7983 */ /* 0x002ee80000100a00 */
[----:B------:R1:W-:Y:S04]  /*31710*/  LDGSTS.E [R68+0x32000], [R10.64], P6 ;  /* 0x320000000a447fae */ /* 0x0003e8000b121848 */
[----:B------:R-:W3:Y:S04]  /*31720*/  LDL.64 R12, [R1+0x400] ;  /* 0x00040000010c7983 */ /* 0x000ee80000100a00 */
        /* <DEDUP_REMOVED lines=22> */
[----:B----4-:R1:W-:Y:S04]  /*31890*/  LDGSTS.E [R68+0x3e000], [R86.64], P6 ;  /* 0x3e00000056447fae */ /* 0x0103e8000b121848 */
[----:B------:R4:W-:Y:S04]  /*318a0*/  LDGSTS.E [R68+0x3f000], [R80.64], P6 ;  /* 0x3f00000050447fae */ /* 0x0009e8000b121848 */
[----:B------:R-:W3:Y:S01]  /*318b0*/  LDL.64 R78, [R1+0x160] ;  /* 0x00016000014e7983 */ /* 0x000ee20000100a00 */
[----:B-1----:R-:W-:-:S03]  /*318c0*/  LOP3.LUT R87, R252, 0x10, RZ, 0x3c, !PT ;  /* 0x00000010fc577812 */ /* 0x002fc600078e3cff */
[----:B----4-:R-:W4:Y:S04]  /*318d0*/  LDL.64 R80, [R1+0x120] ;  /* 0x0001200001507983 */ /* 0x010f280000100a00 */
[----:B------:R1:W-:Y:S04]  /*318e0*/  LDGSTS.E [R87+0x200], [R82.64], P6 ;  /* 0x0020000052577fae */ /* 0x0003e8000b121848 */
[----:B--2---:R2:W-:Y:S04]  /*318f0*/  LDGSTS.E [R87+0x1200], [R84.64], P6 ;  /* 0x0120000054577fae */ /* 0x0045e8000b121848 */
[----:B------:R2:W-:Y:S04]  /*31900*/  LDGSTS.E [R87+0x2200], [R88.64], P6 ;  /* 0x0220000058577fae */ /* 0x0005e8000b121848 */
[----:B-1----:R-:W4:Y:S04]  /*31910*/  LDL.64 R82, [R1+0xe8] ;  /* 0x0000e80001527983 */ /* 0x002f280000100a00 */
[----:B--2---:R-:W2:Y:S04]  /*31920*/  LDL.64 R84, [R1+0x7d8] ;  /* 0x0007d80001547983 */ /* 0x004ea80000100a00 */
[----:B------:R1:W-:Y:S04]  /*31930*/  LDGSTS.E [R87+0x3200], [R90.64], P6 ;  /* 0x032000005a577fae */ /* 0x0003e8000b121848 */
[----:B------:R-:W2:Y:S04]  /*31940*/  LDL.64 R88, [R1+0x88] ;  /* 0x0000880001587983 */ /* 0x000ea80000100a00 */
[----:B-1----:R-:W2:Y:S04]  /*31950*/  LDL.64 R90, [R1+0x48] ;  /* 0x00004800015a7983 */ /* 0x002ea80000100a00 */
[----:B------:R1:W-:Y:S04]  /*31960*/  LDGSTS.E [R87+0x4200], [R38.64], P6 ;  /* 0x0420000026577fae */ /* 0x0003e8000b121848 */
        /* <DEDUP_REMOVED lines=10> */
[----:B---3--:R3:W-:Y:S04]  /*31a10*/  LDGSTS.E [R87+0xf200], [R16.64], P6 ;  /* 0x0f20000010577fae */ /* 0x0087e8000b121848 */
[----:B------:R1:W-:Y:S04]  /*31a20*/  LDGSTS.E [R87+0x10200], [R14.64], P6 ;  /* 0x102000000e577fae */ /* 0x0003e8000b121848 */
        /* <DEDUP_REMOVED lines=27> */
[----:B------:R-:W4:Y:S04]  /*31be0*/  LDL.64 R78, [R1+0xba8] ;  /* 0x000ba800014e7983 */ /* 0x000f280000100a00 */
[----:B-1----:R-:W4:Y:S04]  /*31bf0*/  LDL.64 R80, [R1+0xbe8] ;  /* 0x000be80001507983 */ /* 0x002f280000100a00 */
[----:B------:R1:W-:Y:S04]  /*31c00*/  LDGSTS.E [R87+0x1f200], [R82.64], P6 ;  /* 0x1f20000052577fae */ /* 0x0003e8000b121848 */
[----:B--2---:R2:W-:Y:S04]  /*31c10*/  LDGSTS.E [R87+0x20200], [R84.64], P6 ;  /* 0x2020000054577fae */ /* 0x0045e8000b121848 */
[----:B-1----:R-:W4:Y:S04]  /*31c20*/  LDL.64 R82, [R1+0xc28] ;  /* 0x000c280001527983 */ /* 0x002f280000100a00 */
[----:B--2---:R-:W2:Y:S04]  /*31c30*/  LDL.64 R84, [R1+0xc68] ;  /* 0x000c680001547983 */ /* 0x004ea80000100a00 */
[----:B------:R1:W-:Y:S04]  /*31c40*/  LDGSTS.E [R87+0x21200], [R88.64], P6 ;  /* 0x2120000058577fae */ /* 0x0003e8000b121848 */
[----:B------:R1:W-:Y:S04]  /*31c50*/  LDGSTS.E [R87+0x22200], [R90.64], P6 ;  /* 0x222000005a577fae */ /* 0x0003e8000b121848 */
[----:B------:R2:W-:Y:S04]  /*31c60*/  LDGSTS.E [R87+0x23200], [R100.64], P6 ;  /* 0x2320000064577fae */ /* 0x0005e8000b121848 */
[----:B-1----:R-:W2:Y:S04]  /*31c70*/  LDL.64 R88, [R1+0x7b8] ;  /* 0x0007b80001587983 */ /* 0x002ea80000100a00 */
[----:B------:R-:W2:Y:S04]  /*31c80*/  LDL.64 R90, [R1+0x780] ;  /* 0x00078000015a7983 */ /* 0x000ea80000100a00 */
        /* <DEDUP_REMOVED lines=19> */
[----:B------:R1:W-:Y:S04]  /*31dc0*/  STL.64 [R1+0x2d00], R230 ;  /* 0x002d00e601007387 */ /* 0x0003e80000100a00 */
[----:B------:R1:W-:Y:S04]  /*31dd0*/  LDGSTS.E [R87+0x2d200], [R230.64], P6 ;  /* 0x2d200000e6577fae */ /* 0x0003e8000b121848 */
[----:B------:R-:W-:Y:S04]  /*31de0*/  STL.64 [R1+0x2d08], R244 ;  /* 0x002d08f401007387 */ /* 0x000fe80000100a00 */
[----:B------:R2:W-:Y:S04]  /*31df0*/  LDGSTS.E [R87+0x2e200], [R244.64], P6 ;  /* 0x2e200000f4577fae */ /* 0x0005e8000b121848 */
[----:B-1----:R-:W2:Y:S04]  /*31e00*/  LDL.LU.64 R230, [R1+0x80] ;  /* 0x0000800001e67983 */ /* 0x002ea80000300a00 */
[----:B------:R-:W2:Y:S04]  /*31e10*/  LDL.LU.64 R102, [R1+0x40] ;  /* 0x0000400001667983 */ /* 0x000ea80000300a00 */
[----:B------:R-:W2:Y:S04]  /*31e20*/  LDL.LU.64 R116, [R1] ;  /* 0x0000000001747983 */ /* 0x000ea80000300a00 */
[----:B------:R-:W2:Y:S04]  /*31e30*/  LDL.LU.64 R214, [R1+0x800] ;  /* 0x0008000001d67983 */ /* 0x000ea80000300a00 */
[----:B------:R-:W2:Y:S04]  /*31e40*/  LDL.LU.64 R196, [R1+0x818] ;  /* 0x0008180001c47983 */ /* 0x000ea80000300a00 */
[----:B------:R-:W2:Y:S04]  /*31e50*/  LDL.64 R36, [R1+0x748] ;  /* 0x0007480001247983 */ /* 0x000ea80000100a00 */
        /* <DEDUP_REMOVED lines=8> */
[----:B------:R-:W2:Y:S01]  /*31ee0*/  LDL.64 R18, [R1+0x550] ;  /* 0x0005500001127983 */ /* 0x000ea20000100a00 */
[----:B------:R-:W-:-:S03]  /*31ef0*/  LOP3.LUT R92, R92, 0x7f, RZ, 0xc0, !PT ;  /* 0x0000007f5c5c7812 */ /* 0x000fc600078ec0ff */
[----:B---3--:R1:W-:Y:S04]  /*31f00*/  LDGSTS.E [R87+0x2f200], [R14.64], P6 ;  /* 0x2f2000000e577fae */ /* 0x0083e8000b121848 */
        /* <DEDUP_REMOVED lines=8> */
[----:B------:R-:W3:Y:S01]  /*31f90*/  LDL.64 R8, [R1+0x430] ;  /* 0x0004300001087983 */ /* 0x000ee20000100a00 */
[----:B------:R-:W-:-:S03]  /*31fa0*/  IMAD.SHL.U32 R92, R92, 0x4, RZ ;  /* 0x000000045c5c7824 */ /* 0x000fc600078e00ff */
        /* <DEDUP_REMOVED lines=9> */
[----:B-1----:R-:W3:Y:S01]  /*32040*/  LDL.64 R66, [R1+0x318] ;  /* 0x0003180001427983 */ /* 0x002ee20000100a00 */
[----:B------:R-:W-:-:S03]  /*32050*/  LOP3.LUT R92, R92, 0x20, RZ, 0x3c, !PT ;  /* 0x000000205c5c7812 */ /* 0x000fc600078e3cff */
[----:B------:R1:W-:Y:S04]  /*32060*/  LDGSTS.E [R87+0x39200], [R72.64], P6 ;  /* 0x3920000048577fae */ /* 0x0003e8000b121848 */
[----:B------:R-:W3:Y:S04]  /*32070*/  LDL.64 R70, [R1+0x2e0] ;  /* 0x0002e00001467983 */ /* 0x000ee80000100a00 */
[----:B------:R4:W-:Y:S04]  /*32080*/  LDGSTS.E [R87+0x3a200], [R74.64], P6 ;  /* 0x3a2000004a577fae */ /* 0x0009e8000b121848 */
[----:B-1----:R-:W3:Y:S04]  /*32090*/  LDL.64 R72, [R1+0x2a8] ;  /* 0x0002a80001487983 */ /* 0x002ee80000100a00 */
[----:B------:R1:W-:Y:S04]  /*320a0*/  LDGSTS.E [R87+0x3b200], [R76.64], P6 ;  /* 0x3b2000004c577fae */ /* 0x0003e8000b121848 */
[----:B----4-:R-:W4:Y:S04]  /*320b0*/  LDL.64 R74, [R1+0x270] ;  /* 0x00027000014a7983 */ /* 0x010f280000100a00 */
[----:B------:R1:W-:Y:S04]  /*320c0*/  LDGSTS.E [R87+0x3c200], [R78.64], P6 ;  /* 0x3c2000004e577fae */ /* 0x0003e8000b121848 */
[----:B-1----:R-:W4:Y:S04]  /*320d0*/  LDL.64 R76, [R1+0x238] ;  /* 0x00023800014c7983 */ /* 0x002f280000100a00 */
[----:B------:R1:W-:Y:S04]  /*320e0*/  LDGSTS.E [R87+0x3d200], [R80.64], P6 ;  /* 0x3d20000050577fae */ /* 0x0003e8000b121848 */
[----:B------:R-:W4:Y:S04]  /*320f0*/  LDL.64 R78, [R1+0x200] ;  /* 0x00020000014e7983 */ /* 0x000f280000100a00 */
[----:B------:R2:W-:Y:S04]  /*32100*/  LDGSTS.E [R87+0x3e200], [R82.64], P6 ;  /* 0x3e20000052577fae */ /* 0x0005e8000b121848 */
[----:B-1----:R-:W4:Y:S04]  /*32110*/  LDL.64 R80, [R1+0x1c8] ;  /* 0x0001c80001507983 */ /* 0x002f280000100a00 */
[----:B--2---:R1:W-:Y:S04]  /*32120*/  LDGSTS.E [R87+0x3f200], [R84.64], P6 ;  /* 0x3f20000054577fae */ /* 0x0043e8000b121848 */
[----:B------:R-:W2:Y:S04]  /*32130*/  LDL.64 R82, [R1+0x190] ;  /* 0x0001900001527983 */ /* 0x000ea80000100a00 */
[----:B-1----:R-:W2:Y:S04]  /*32140*/  LDL.64 R84, [R1+0x158] ;  /* 0x0001580001547983 */ /* 0x002ea80000100a00 */
[----:B------:R1:W-:Y:S04]  /*32150*/  LDGSTS.E [R92+0x400], [R88.64], P6 ;  /* 0x00400000585c7fae */ /* 0x0003e8000b121848 */
[----:B------:R-:W2:Y:S04]  /*32160*/  LDL.64 R86, [R1+0x118] ;  /* 0x0001180001567983 */ /* 0x000ea80000100a00 */
[----:B------:R1:W-:Y:S04]  /*32170*/  LDGSTS.E [R92+0x1400], [R90.64], P6 ;  /* 0x014000005a5c7fae */ /* 0x0003e8000b121848 */
[----:B-1----:R-:W2:Y:S04]  /*32180*/  LDL.64 R88, [R1+0xe0] ;  /* 0x0000e00001587983 */ /* 0x002ea80000100a00 */
[----:B------:R-:W2:Y:S04]  /*32190*/  LDL.64 R90, [R1+0x7d0] ;  /* 0x0007d000015a7983 */ /* 0x000ea80000100a00 */
        /* <DEDUP_REMOVED lines=41> */
[----:B------:R1:W-:Y:S04]  /*32430*/  LDGSTS.E [R92+0x1d400], [R84.64], P6 ;  /* 0x1d400000545c7fae */ /* 0x0003e8000b121848 */
[----:B-1----:R-:W2:Y:S04]  /*32440*/  LDL.64 R82, [R1+0xaf0] ;  /* 0x000af00001527983 */ /* 0x002ea80000100a00 */
[----:B------:R1:W-:Y:S04]  /*32450*/  LDGSTS.E [R92+0x1e400], [R86.64], P6 ;  /* 0x1e400000565c7fae */ /* 0x0003e8000b121848 */
        /* <DEDUP_REMOVED lines=16> */
[----:B------:R-:W-:Y:S04]  /*32560*/  STL.64 [R1+0x2d18], R230 ;  /* 0x002d18e601007387 */ /* 0x000fe80000100a00 */
[----:B------:R1:W-:Y:S04]  /*32570*/  LDGSTS.E [R92+0x2b400], [R200.64], P6 ;  /* 0x2b400000c85c7fae */ /* 0x0003e8000b121848 */
[----:B------:R-:W-:Y:S04]  /*32580*/  STL.64 [R1+0x2d10], R102 ;  /* 0x002d106601007387 */ /* 0x000fe80000100a00 */
[----:B------:R1:W-:Y:S04]  /*32590*/  LDGSTS.E [R92+0x2c400], [R216.64], P6 ;  /* 0x2c400000d85c7fae */ /* 0x0003e8000b121848 */
[----:B------:R-:W-:Y:S04]  /*325a0*/  STL.64 [R1+0x2d20], R116 ;  /* 0x002d207401007387 */ /* 0x000fe80000100a00 */
        /* <DEDUP_REMOVED lines=8> */
[----:B------:R1:W-:Y:S04]  /*32630*/  STL.64 [R1+0x2d78], R216 ;  /* 0x002d78d801007387 */ /* 0x0003e80000100a00 */
[----:B------:R-:W2:Y:S04]  /*32640*/  LDL.LU.64 R26, [R1+0x508] ;  /* 0x00050800011a7983 */ /* 0x000ea80000300a00 */
[----:B------:R-:W2:Y:S04]  /*32650*/  LDL.LU.64 R28, [R1+0x4d0] ;  /* 0x0004d000011c7983 */ /* 0x000ea80000300a00 */
[----:B------:R-:W2:Y:S04]  /*32660*/  LDL.LU.64 R30, [R1+0x498] ;  /* 0x00049800011e7983 */ /* 0x000ea80000300a00 */
        /* <DEDUP_REMOVED lines=20> */
[----:B-1----:R-:W3:Y:S04]  /*327b0*/  LDL.64 R72, [R1+0x3f0] ;  /* 0x0003f00001487983 */ /* 0x002ee80000100a00 */
[----:B------:R1:W-:Y:S04]  /*327c0*/  LDGSTS.E [R92+0x38400], [R76.64], P6 ;  /* 0x384000004c5c7fae */ /* 0x0003e8000b121848 */
[----:B------:R-:W3:Y:S04]  /*327d0*/  LDL.64 R74, [R1+0x3b8] ;  /* 0x0003b800014a7983 */ /* 0x000ee80000100a00 */
[----:B-1----:R-:W3:Y:S04]  /*327e0*/  LDL.64 R76, [R1+0x380] ;  /* 0x00038000014c7983 */ /* 0x002ee80000100a00 */
[----:B--2---:R1:W-:Y:S04]  /*327f0*/  LDGSTS.E [R92+0x39400], [R82.64], P6 ;  /* 0x39400000525c7fae */ /* 0x0043e8000b121848 */
[----:B------:R2:W-:Y:S04]  /*32800*/  LDGSTS.E [R92+0x3a400], [R84.64], P6 ;  /* 0x3a400000545c7fae */ /* 0x0005e8000b121848 */
[----:B-1----:R-:W3:Y:S04]  /*32810*/  LDL.64 R82, [R1+0x7b0] ;  /* 0x0007b00001527983 */ /* 0x002ee80000100a00 */
[----:B------:R1:W-:Y:S04]  /*32820*/  LDGSTS.E [R92+0x3b400], [R86.64], P6 ;  /* 0x3b400000565c7fae */ /* 0x0003e8000b121848 */
[----:B--2---:R-:W2:Y:S04]  /*32830*/  LDL.64 R84, [R1+0x778] ;  /* 0x0007780001547983 */ /* 0x004ea80000100a00 */
[----:B------:R1:W-:Y:S04]  /*32840*/  LDGSTS.E [R92+0x3c400], [R88.64], P6 ;  /* 0x3c400000585c7fae */ /* 0x0003e8000b121848 */
[----:B-1----:R-:W4:Y:S04]  /*32850*/  LDL.64 R86, [R1+0x740] ;  /* 0x0007400001567983 */ /* 0x002f280000100a00 */
[----:B------:R1:W-:Y:S04]  /*32860*/  LDGSTS.E [R92+0x3d400], [R90.64], P6 ;  /* 0x3d4000005a5c7fae */ /* 0x0003e8000b121848 */
[----:B------:R-:W4:Y:S04]  /*32870*/  LDL.64 R88, [R1+0x708] ;  /* 0x0007080001587983 */ /* 0x000f280000100a00 */
[----:B------:R1:W-:Y:S04]  /*32880*/  LDGSTS.E [R92+0x3e400], [R78.64], P6 ;  /* 0x3e4000004e5c7fae */ /* 0x0003e8000b121848 */
[----:B-1----:R-:W4:Y:S04]  /*32890*/  LDL.64 R90, [R1+0x6d0] ;  /* 0x0006d000015a7983 */ /* 0x002f280000100a00 */
[----:B------:R1:W-:Y:S04]  /*328a0*/  LDGSTS.E [R92+0x3f400], [R80.64], P6 ;  /* 0x3f400000505c7fae */ /* 0x0003e8000b121848 */
[----:B------:R-:W4:Y:S04]  /*328b0*/  LDL.64 R78, [R1+0x348] ;  /* 0x00034800014e7983 */ /* 0x000f280000100a00 */
[----:B------:R-:W4:Y:S04]  /*328c0*/  LDL.LU.64 R44, [R1+0x310] ;  /* 0x00031000012c7983 */ /* 0x000f280000300a00 */
[----:B------:R-:W4:Y:S04]  /*328d0*/  LDL.LU.64 R46, [R1+0x2d8] ;  /* 0x0002d800012e7983 */ /* 0x000f280000300a00 */
[----:B------:R-:W4:Y:S01]  /*328e0*/  LDL.LU.64 R48, [R1+0x2a0] ;  /* 0x0002a00001307983 */ /* 0x000f220000300a00 */
[----:B-1----:R-:W-:-:S03]  /*328f0*/  LOP3.LUT R92, R252, 0x30, RZ, 0x3c, !PT ;  /* 0x00000030fc5c7812 */ /* 0x002fc600078e3cff */
[----:B------:R-:W4:Y:S04]  /*32900*/  LDL.LU.64 R216, [R1+0x110] ;  /* 0x0001100001d87983 */ /* 0x000f280000300a00 */
[----:B------:R-:W4:Y:S04]  /*32910*/  LDL.LU.64 R168, [R1+0xd8] ;  /* 0x0000d80001a87983 */ /* 0x000f280000300a00 */
[----:B------:R-:W4:Y:S04]  /*32920*/  LDL.LU.64 R104, [R1+0x7c8] ;  /* 0x0007c80001687983 */ /* 0x000f280000300a00 */
[----:B------:R-:W4:Y:S04]  /*32930*/  LDL.LU.64 R182, [R1+0x78] ;  /* 0x0000780001b67983 */ /* 0x000f280000300a00 */
[----:B------:R-:W4:Y:S04]  /*32940*/  LDL.LU.64 R100, [R1+0x38] ;  /* 0x0000380001647983 */ /* 0x000f280000300a00 */
[----:B------:R-:W4:Y:S04]  /*32950*/  LDL.LU.64 R186, [R1+0x7f8] ;  /* 0x0007f80001ba7983 */ /* 0x000f280000300a00 */
[----:B------:R-:W4:Y:S04]  /*32960*/  LDL.LU.64 R228, [R1+0x810] ;  /* 0x0008100001e47983 */ /* 0x000f280000300a00 */
[----:B------:R-:W4:Y:S04]  /*32970*/  LDL.64 R80, [R1+0x268] ;  /* 0x0002680001507983 */ /* 0x000f280000100a00 */
[----:B---3--:R1:W-:Y:S04]  /*32980*/  LDGSTS.E [R92+0x600], [R82.64], P6 ;  /* 0x00600000525c7fae */ /* 0x0083e8000b121848 */
[----:B--2---:R2:W-:Y:S04]  /*32990*/  LDGSTS.E [R92+0x1600], [R84.64], P6 ;  /* 0x01600000545c7fae */ /* 0x0045e8000b121848 */
[----:B-1----:R-:W3:Y:S04]  /*329a0*/  LDL.64 R82, [R1+0x230] ;  /* 0x0002300001527983 */ /* 0x002ee80000100a00 */
[----:B----4-:R1:W-:Y:S04]  /*329b0*/  LDGSTS.E [R92+0x2600], [R86.64], P6 ;  /* 0x02600000565c7fae */ /* 0x0103e8000b121848 */
[----:B--2---:R-:W2:Y:S04]  /*329c0*/  LDL.64 R84, [R1+0x1f8] ;  /* 0x0001f80001547983 */ /* 0x004ea80000100a00 */
[----:B------:R4:W-:Y:S04]  /*329d0*/  LDGSTS.E [R92+0x3600], [R88.64], P6 ;  /* 0x03600000585c7fae */ /* 0x0009e8000b121848 */
[----:B-1----:R-:W2:Y:S04]  /*329e0*/  LDL.64 R86, [R1+0x1c0] ;  /* 0x0001c00001567983 */ /* 0x002ea80000100a00 */
[----:B------:R1:W-:Y:S04]  /*329f0*/  LDGSTS.E [R92+0x4600], [R90.64], P6 ;  /* 0x046000005a5c7fae */ /* 0x0003e8000b121848 */
[----:B----4-:R-:W4:Y:S04]  /*32a00*/  LDL.64 R88, [R1+0x188] ;  /* 0x0001880001587983 */ /* 0x010f280000100a00 */
[----:B------:R2:W-:Y:S04]  /*32a10*/  LDGSTS.E [R92+0x5600], [R12.64], P6 ;  /* 0x056000000c5c7fae */ /* 0x0005e8000b121848 */
[----:B-1----:R-:W4:Y:S04]  /*32a20*/  LDL.64 R90, [R1+0x150] ;  /* 0x00015000015a7983 */ /* 0x002f280000100a00 */
[----:B------:R1:W-:Y:S04]  /*32a30*/  LDGSTS.E [R92+0x6600], [R10.64], P6 ;  /* 0x066000000a5c7fae */ /* 0x0003e8000b121848 */
        /* <DEDUP_REMOVED lines=13> */
[----:B-1----:R-:W4:Y:S04]  /*32b10*/  LDL.64 R10, [R1+0x858] ;  /* 0x00085800010a7983 */ /* 0x002f280000100a00 */
[----:B------:R1:W-:Y:S04]  /*32b20*/  LDGSTS.E [R92+0xe600], [R30.64], P6 ;  /* 0x0e6000001e5c7fae */ /* 0x0003e8000b121848 */
[----:B------:R-:W4:Y:S04]  /*32b30*/  LDL.64 R8, [R1+0x898] ;  /* 0x0008980001087983 */ /* 0x000f280000100a00 */
        /* <DEDUP_REMOVED lines=20> */
[----:B------:R-:W4:Y:S04]  /*32c80*/  LDL.64 R80, [R1+0xb60] ;  /* 0x000b600001507983 */ /* 0x000f280000100a00 */
[----:B---3--:R1:W-:Y:S04]  /*32c90*/  LDGSTS.E [R92+0x19600], [R82.64], P6 ;  /* 0x19600000525c7fae */ /* 0x0083e8000b121848 */
[----:B--2---:R2:W-:Y:S04]  /*32ca0*/  LDGSTS.E [R92+0x1a600], [R84.64], P6 ;  /* 0x1a600000545c7fae */ /* 0x0045e8000b121848 */
[----:B-1----:R-:W3:Y:S04]  /*32cb0*/  LDL.64 R82, [R1+0xb78] ;  /* 0x000b780001527983 */ /* 0x002ee80000100a00 */
[----:B------:R1:W-:Y:S04]  /*32cc0*/  LDGSTS.E [R92+0x1b600], [R86.64], P6 ;  /* 0x1b600000565c7fae */ /* 0x0003e8000b121848 */
[----:B--2---:R-:W2:Y:S04]  /*32cd0*/  LDL.64 R84, [R1+0xbb8] ;  /* 0x000bb80001547983 */ /* 0x004ea80000100a00 */
[----:B----4-:R4:W-:Y:S04]  /*32ce0*/  LDGSTS.E [R92+0x1c600], [R88.64], P6 ;  /* 0x1c600000585c7fae */ /* 0x0109e8000b121848 */
[----:B-1----:R-:W2:Y:S04]  /*32cf0*/  LDL.64 R86, [R1+0xbf8] ;  /* 0x000bf80001567983 */ /* 0x002ea80000100a00 */
[----:B------:R1:W-:Y:S04]  /*32d00*/  LDGSTS.E [R92+0x1d600], [R90.64], P6 ;  /* 0x1d6000005a5c7fae */ /* 0x0003e8000b121848 */
[----:B----4-:R-:W2:Y:S04]  /*32d10*/  LDL.64 R88, [R1+0xc38] ;  /* 0x000c380001587983 */ /* 0x010ea80000100a00 */
        /* <DEDUP_REMOVED lines=45> */
[----:B------:R-:W-:Y:S04]  /*32ff0*/  STL.64 [R1+0x2e10], R232 ;  /* 0x002e10e801007387 */ /* 0x000fe80000100a00 */
[----:B-1----:R-:W4:Y:S04]  /*33000*/  LDL.64 R72, [R1+0x7a8] ;  /* 0x0007a80001487983 */ /* 0x002f280000100a00 */
[----:B------:R-:W4:Y:S04]  /*33010*/  LDL.64 R74, [R1+0x6c8] ;  /* 0x0006c800014a7983 */ /* 0x000f280000100a00 */
[----:B------:R-:W4:Y:S04]  /*33020*/  LDL.64 R76, [R1+0x690] ;  /* 0x00069000014c7983 */ /* 0x000f280000100a00 */
[----:B------:R-:W4:Y:S04]  /*33030*/  LDL.64 R78, [R1+0x658] ;  /* 0x00065800014e7983 */ /* 0x000f280000100a00 */
[----:B------:R-:W4:Y:S04]  /*33040*/  LDL.64 R80, [R1+0x500] ;  /* 0x0005000001507983 */ /* 0x000f280000100a00 */
[----:B---3--:R1:W-:Y:S04]  /*33050*/  LDGSTS.E [R92+0x3b600], [R82.64], P6 ;  /* 0x3b600000525c7fae */ /* 0x0083e8000b121848 */
[----:B--2---:R2:W-:Y:S04]  /*33060*/  LDGSTS.E [R92+0x3c600], [R84.64], P6 ;  /* 0x3c600000545c7fae */ /* 0x0045e8000b121848 */
[----:B-1----:R-:W3:Y:S04]  /*33070*/  LDL.64 R82, [R1+0x4c8] ;  /* 0x0004c80001527983 */ /* 0x002ee80000100a00 */
[----:B------:R1:W-:Y:S04]  /*33080*/  LDGSTS.E [R92+0x3d600], [R86.64], P6 ;  /* 0x3d600000565c7fae */ /* 0x0003e8000b121848 */
[----:B--2---:R-:W2:Y:S04]  /*33090*/  LDL.64 R84, [R1+0x490] ;  /* 0x0004900001547983 */ /* 0x004ea80000100a00 */
[----:B------:R1:W-:Y:S04]  /*330a0*/  LDGSTS.E [R92+0x3e600], [R88.64], P6 ;  /* 0x3e600000585c7fae */ /* 0x0003e8000b121848 */
[----:B-1----:R-:W2:Y:S04]  /*330b0*/  LDL.64 R86, [R1+0x770] ;  /* 0x0007700001567983 */ /* 0x002ea80000100a00 */
[----:B------:R1:W-:Y:S04]  /*330c0*/  LDGSTS.E [R92+0x3f600], [R90.64], P6 ;  /* 0x3f6000005a5c7fae */ /* 0x0003e8000b121848 */
[----:B------:R-:W3:Y:S04]  /*330d0*/  LDL.64 R88, [R1+0x738] ;  /* 0x0007380001587983 */ /* 0x000ee80000100a00 */
[----:B-1----:R-:W3:Y:S04]  /*330e0*/  LDL.64 R90, [R1+0x700] ;  /* 0x00070000015a7983 */ /* 0x002ee80000100a00 */
[----:B------:R-:W3:Y:S04]  /*330f0*/  LDL.LU.64 R16, [R1+0x620] ;  /* 0x0006200001107983 */ /* 0x000ee80000300a00 */
        /* <DEDUP_REMOVED lines=9> */
[----:B------:R-:W3:Y:S01]  /*33190*/  LDL.LU.64 R42, [R1+0x340] ;  /* 0x00034000012a7983 */ /* 0x000ee20000300a00 */
[----:B------:R-:W-:-:S03]  /*331a0*/  IMAD.SHL.U32 R93, R93, 0x4, RZ ;  /* 0x000000045d5d7824 */ /* 0x000fc600078e00ff */
[----:B------:R-:W3:Y:S04]  /*331b0*/  LDL.LU.64 R50, [R1+0x260] ;  /* 0x0002600001327983 */ /* 0x000ee80000300a00 */
[----:B------:R-:W3:Y:S04]  /*331c0*/  LDL.LU.64 R52, [R1+0x228] ;  /* 0x0002280001347983 */ /* 0x000ee80000300a00 */
[----:B------:R-:W3:Y:S01]  /*331d0*/  LDL.LU.64 R54, [R1+0x1f0] ;  /* 0x0001f00001367983 */ /* 0x000ee20000300a00 */
[----:B------:R-:W-:-:S03]  /*331e0*/  LOP3.LUT R93, R93, 0x40, RZ, 0x3c, !PT ;  /* 0x000000405d5d7812 */ /* 0x000fc600078e3cff */
        /* <DEDUP_REMOVED lines=10> */
[----:B----4-:R1:W-:Y:S04]  /*33290*/  LDGSTS.E [R93+0x800], [R72.64], P6 ;  /* 0x00800000485d7fae */ /* 0x0103e8000b121848 */
[----:B--2---:R2:W-:Y:S04]  /*332a0*/  LDGSTS.E [R93+0x1800], [R86.64], P6 ;  /* 0x01800000565d7fae */ /* 0x0045e8000b121848 */
[----:B---3--:R3:W-:Y:S04]  /*332b0*/  LDGSTS.E [R93+0x2800], [R88.64], P6 ;  /* 0x02800000585d7fae */ /* 0x0087e8000b121848 */
[----:B--2---:R-:W2:Y:S04]  /*332c0*/  LDL.64 R86, [R1+0x308] ;  /* 0x0003080001567983 */ /* 0x004ea80000100a00 */
[----:B------:R4:W-:Y:S04]  /*332d0*/  LDGSTS.E [R93+0x3800], [R90.64], P6 ;  /* 0x038000005a5d7fae */ /* 0x0009e8000b121848 */
[----:B---3--:R-:W3:Y:S04]  /*332e0*/  LDL.64 R88, [R1+0x2d0] ;  /* 0x0002d00001587983 */ /* 0x008ee80000100a00 */
[----:B------:R1:W-:Y:S04]  /*332f0*/  LDGSTS.E [R93+0x4800], [R74.64], P6 ;  /* 0x048000004a5d7fae */ /* 0x0003e8000b121848 */
[----:B----4-:R-:W4:Y:S04]  /*33300*/  LDL.64 R90, [R1+0x298] ;  /* 0x00029800015a7983 */ /* 0x010f280000100a00 */
        /* <DEDUP_REMOVED lines=11> */
[----:B------:R-:W4:Y:S04]  /*333c0*/  LDL.64 R10, [R1+0x850] ;  /* 0x00085000010a7983 */ /* 0x000f280000100a00 */
[----:B------:R-:W4:Y:S04]  /*333d0*/  LDL.64 R8, [R1+0x890] ;  /* 0x0008900001087983 */ /* 0x000f280000100a00 */
[----:B------:R-:W4:Y:S04]  /*333e0*/  LDL.64 R6, [R1+0x8d0] ;  /* 0x0008d00001067983 */ /* 0x000f280000100a00 */
[----:B------:R-:W4:Y:S04]  /*333f0*/  LDL.64 R4, [R1+0x910] ;  /* 0x0009100001047983 */ /* 0x000f280000100a00 */
[----:B------:R-:W4:Y:S04]  /*33400*/  LDL.64 R2, [R1+0x958] ;  /* 0x0009580001027983 */ /* 0x000f280000100a00 */
        /* <DEDUP_REMOVED lines=25> */
[----:B------:R-:W4:Y:S04]  /*335a0*/  LDL.64 R84, [R1+0xbe0] ;  /* 0x000be00001547983 */ /* 0x000f280000100a00 */
[----:B--2---:R2:W-:Y:S04]  /*335b0*/  LDGSTS.E [R93+0x15800], [R86.64], P6 ;  /* 0x15800000565d7fae */ /* 0x0045e8000b121848 */
[----:B---3--:R3:W-:Y:S04]  /*335c0*/  LDGSTS.E [R93+0x16800], [R88.64], P6 ;  /* 0x16800000585d7fae */ /* 0x0087e8000b121848 */
[----:B--2---:R-:W2:Y:S04]  /*335d0*/  LDL.64 R86, [R1+0xc20] ;  /* 0x000c200001567983 */ /* 0x004ea80000100a00 */
[----:B----4-:R4:W-:Y:S04]  /*335e0*/  LDGSTS.E [R93+0x17800], [R90.64], P6 ;  /* 0x178000005a5d7fae */ /* 0x0109e8000b121848 */
[----:B---3--:R-:W3:Y:S04]  /*335f0*/  LDL.64 R88, [R1+0xc60] ;  /* 0x000c600001587983 */ /* 0x008ee80000100a00 */
[----:B------:R1:W-:Y:S04]  /*33600*/  LDGSTS.E [R93+0x18800], [R50.64], P6 ;  /* 0x18800000325d7fae */ /* 0x0003e8000b121848 */
[----:B----4-:R-:W3:Y:S04]  /*33610*/  LDL.64 R90, [R1+0xc98] ;  /* 0x000c9800015a7983 */ /* 0x010ee80000100a00 */
        /* <DEDUP_REMOVED lines=48> */
[----:B------:R2:W-:Y:S04]  /*33920*/  LDGSTS.E [R93+0x33800], [R64.64], P6 ;  /* 0x33800000405d7fae */ /* 0x0005e8000b121848 */
[----:B------:R2:W-:Y:S04]  /*33930*/  LDGSTS.E [R93+0x34800], [R66.64], P6 ;  /* 0x34800000425d7fae */ /* 0x0005e8000b121848 */
[----:B-1----:R-:W4:Y:S04]  /*33940*/  LDL.LU.64 R2, [R1+0x7a0] ;  /* 0x0007a00001027983 */ /* 0x002f280000300a00 */
[----:B------:R-:W4:Y:S04]  /*33950*/  LDL.LU.64 R4, [R1+0x768] ;  /* 0x0007680001047983 */ /* 0x000f280000300a00 */
[----:B------:R-:W4:Y:S04]  /*33960*/  LDL.LU.64 R6, [R1+0x730] ;  /* 0x0007300001067983 */ /* 0x000f280000300a00 */
[----:B------:R-:W4:Y:S04]  /*33970*/  LDL.LU.64 R8, [R1+0x6f8] ;  /* 0x0006f80001087983 */ /* 0x000f280000300a00 */
[----:B------:R-:W4:Y:S04]  /*33980*/  LDL.LU.64 R10, [R1+0x6c0] ;  /* 0x0006c000010a7983 */ /* 0x000f280000300a00 */
[----:B------:R-:W4:Y:S04]  /*33990*/  LDL.LU.64 R12, [R1+0x688] ;  /* 0x00068800010c7983 */ /* 0x000f280000300a00 */
[----:B------:R-:W4:Y:S04]  /*339a0*/  LDL.LU.64 R14, [R1+0x650] ;  /* 0x00065000010e7983 */ /* 0x000f280000300a00 */
[----:B------:R1:W-:Y:S04]  /*339b0*/  LDGSTS.E [R93+0x35800], [R70.64], P6 ;  /* 0x35800000465d7fae */ /* 0x0003e8000b121848 */
[----:B------:R1:W-:Y:S04]  /*339c0*/  LDGSTS.E [R93+0x36800], [R72.64], P6 ;  /* 0x36800000485d7fae */ /* 0x0003e8000b121848 */
[----:B------:R1:W-:Y:S04]  /*339d0*/  LDGSTS.E [R93+0x37800], [R74.64], P6 ;  /* 0x378000004a5d7fae */ /* 0x0003e8000b121848 */
[----:B------:R1:W-:Y:S04]  /*339e0*/  LDGSTS.E [R93+0x38800], [R76.64], P6 ;  /* 0x388000004c5d7fae */ /* 0x0003e8000b121848 */
[----:B------:R1:W-:Y:S04]  /*339f0*/  LDGSTS.E [R93+0x39800], [R78.64], P6 ;  /* 0x398000004e5d7fae */ /* 0x0003e8000b121848 */
[----:B------:R1:W-:Y:S04]  /*33a00*/  LDGSTS.E [R93+0x3a800], [R80.64], P6 ;  /* 0x3a800000505d7fae */ /* 0x0003e8000b121848 */
[----:B-1----:R-:W4:Y:S04]  /*33a10*/  LDL.64 R76, [R1+0x618] ;  /* 0x00061800014c7983 */ /* 0x002f280000100a00 */
[----:B------:R-:W4:Y:S04]  /*33a20*/  LDL.64 R78, [R1+0x5e0] ;  /* 0x0005e000014e7983 */ /* 0x000f280000100a00 */
[----:B------:R1:W-:Y:S04]  /*33a30*/  LDGSTS.E [R93+0x3b800], [R82.64], P6 ;  /* 0x3b800000525d7fae */ /* 0x0003e8000b121848 */
[----:B------:R-:W4:Y:S04]  /*33a40*/  LDL.64 R80, [R1+0x5a8] ;  /* 0x0005a80001507983 */ /* 0x000f280000100a00 */
[----:B------:R2:W-:Y:S04]  /*33a50*/  LDGSTS.E [R93+0x3c800], [R84.64], P6 ;  /* 0x3c800000545d7fae */ /* 0x0005e8000b121848 */
[----:B-1----:R-:W4:Y:S04]  /*33a60*/  LDL.64 R82, [R1+0x570] ;  /* 0x0005700001527983 */ /* 0x002f280000100a00 */
[----:B--2---:R1:W-:Y:S04]  /*33a70*/  LDGSTS.E [R93+0x3d800], [R86.64], P6 ;  /* 0x3d800000565d7fae */ /* 0x0043e8000b121848 */
[----:B------:R-:W2:Y:S04]  /*33a80*/  LDL.64 R84, [R1+0x530] ;  /* 0x0005300001547983 */ /* 0x000ea80000100a00 */
[----:B---3--:R3:W-:Y:S04]  /*33a90*/  LDGSTS.E [R93+0x3e800], [R88.64], P6 ;  /* 0x3e800000585d7fae */ /* 0x0087e8000b121848 */
[----:B-1----:R-:W2:Y:S04]  /*33aa0*/  LDL.64 R86, [R1+0x4f8] ;  /* 0x0004f80001567983 */ /* 0x002ea80000100a00 */
[----:B------:R1:W-:Y:S04]  /*33ab0*/  LDGSTS.E [R93+0x3f800], [R90.64], P6 ;  /* 0x3f8000005a5d7fae */ /* 0x0003e8000b121848 */
[----:B---3--:R-:W3:Y:S04]  /*33ac0*/  LDL.64 R88, [R1+0x4c0] ;  /* 0x0004c00001587983 */ /* 0x008ee80000100a00 */
[----:B-1----:R-:W2:Y:S04]  /*33ad0*/  LDL.64 R90, [R1+0x488] ;  /* 0x00048800015a7983 */ /* 0x002ea80000100a00 */
[----:B------:R-:W2:Y:S04]  /*33ae0*/  LDL.LU.64 R234, [R1+0x450] ;  /* 0x0004500001ea7983 */ /* 0x000ea80000300a00 */
[----:B------:R-:W2:Y:S04]  /*33af0*/  LDL.LU.64 R204, [R1+0x418] ;  /* 0x0004180001cc7983 */ /* 0x000ea80000300a00 */
[----:B------:R-:W2:Y:S04]  /*33b00*/  LDL.LU.64 R188, [R1+0x3e0] ;  /* 0x0003e00001bc7983 */ /* 0x000ea80000300a00 */
[----:B------:R-:W2:Y:S04]  /*33b10*/  LDL.LU.64 R156, [R1+0x3a8] ;  /* 0x0003a800019c7983 */ /* 0x000ea80000300a00 */
        /* <DEDUP_REMOVED lines=17> */
[----:B------:R-:W-:-:S03]  /*33c30*/  LOP3.LUT R93, R252, 0x50, RZ, 0x3c, !PT ;  /* 0x00000050fc5d7812 */ /* 0x000fc600078e3cff */
[----:B----4-:R-:W-:Y:S04]  /*33c40*/  STL.64 [R1+0x3148], R2 ;  /* 0x0031480201007387 */ /* 0x010fe80000100a00 */
[----:B------:R1:W-:Y:S04]  /*33c50*/  STL.64 [R1+0x30b8], R4 ;  /* 0x0030b80401007387 */ /* 0x0003e80000100a00 */
[----:B------:R4:W-:Y:S04]  /*33c60*/  STL.64 [R1+0x30a0], R6 ;  /* 0x0030a00601007387 */ /* 0x0009e80000100a00 */
[----:B------:R1:W-:Y:S04]  /*33c70*/  STL.64 [R1+0x3088], R8 ;  /* 0x0030880801007387 */ /* 0x0003e80000100a00 */
[----:B------:R1:W-:Y:S04]  /*33c80*/  STL.64 [R1+0x3070], R10 ;  /* 0x0030700a01007387 */ /* 0x0003e80000100a00 */
[----:B------:R-:W-:Y:S04]  /*33c90*/  STL.64 [R1+0x3050], R12 ;  /* 0x0030500c01007387 */ /* 0x000fe80000100a00 */
[----:B------:R-:W-:Y:S04]  /*33ca0*/  STL.64 [R1+0x3040], R14 ;  /* 0x0030400e01007387 */ /* 0x000fe80000100a00 */
[----:B------:R-:W4:Y:S04]  /*33cb0*/  LDL.64 R118, [R1+0x848] ;  /* 0x0008480001767983 */ /* 0x000f280000100a00 */
        /* <DEDUP_REMOVED lines=27> */
[----:B---3--:R1:W-:Y:S04]  /*33e70*/  LDGSTS.E [R93+0xda00], [R88.64], P6 ;  /* 0x0da00000585d7fae */ /* 0x0083e8000b121848 */
[----:B------:R-:W3:Y:S04]  /*33e80*/  LDL.64 R86, [R1+0xc18] ;  /* 0x000c180001567983 */ /* 0x000ee80000100a00 */
[----:B------:R1:W-:Y:S04]  /*33e90*/  LDGSTS.E [R93+0xea00], [R90.64], P6 ;  /* 0x0ea000005a5d7fae */ /* 0x0003e8000b121848 */
[----:B-1----:R-:W2:Y:S04]  /*33ea0*/  LDL.64 R88, [R1+0xc58] ;  /* 0x000c580001587983 */ /* 0x002ea80000100a00 */
[----:B------:R1:W-:Y:S04]  /*33eb0*/  LDGSTS.E [R93+0xfa00], [R234.64], P6 ;  /* 0x0fa00000ea5d7fae */ /* 0x0003e8000b121848 */
[----:B------:R-:W2:Y:S04]  /*33ec0*/  LDL.64 R90, [R1+0xc90] ;  /* 0x000c9000015a7983 */ /* 0x000ea80000100a00 */
        /* <DEDUP_REMOVED lines=34> */
[----:B------:R-:W3:Y:S04]  /*340f0*/  LDL.LU.64 R4, [R1+0x798] ;  /* 0x0007980001047983 */ /* 0x000ee80000300a00 */
[----:B------:R1:W-:Y:S04]  /*34100*/  LDGSTS.E [R93+0x20a00], [R230.64], P6 ;  /* 0x20a00000e65d7fae */ /* 0x0003e8000b121848 */
[----:B----4-:R-:W4:Y:S04]  /*34110*/  LDL.LU.64 R6, [R1+0x760] ;  /* 0x0007600001067983 */ /* 0x010f280000300a00 */
[----:B------:R1:W-:Y:S04]  /*34120*/  LDGSTS.E [R93+0x21a00], [R150.64], P6 ;  /* 0x21a00000965d7fae */ /* 0x0003e8000b121848 */
[----:B------:R-:W4:Y:S04]  /*34130*/  LDL.LU.64 R8, [R1+0x728] ;  /* 0x0007280001087983 */ /* 0x000f280000300a00 */
[----:B------:R1:W-:Y:S04]  /*34140*/  LDGSTS.E [R93+0x22a00], [R164.64], P6 ;  /* 0x22a00000a45d7fae */ /* 0x0003e8000b121848 */
[----:B------:R-:W4:Y:S04]  /*34150*/  LDL.LU.64 R10, [R1+0x6f0] ;  /* 0x0006f000010a7983 */ /* 0x000f280000300a00 */
[----:B------:R2:W-:Y:S04]  /*34160*/  LDGSTS.E [R93+0x23a00], [R94.64], P6 ;  /* 0x23a000005e5d7fae */ /* 0x0005e8000b121848 */
[----:B-1----:R-:W4:Y:S04]  /*34170*/  LDL.LU.64 R232, [R1+0x6b8] ;  /* 0x0006b80001e87983 */ /* 0x002f280000300a00 */
[----:B------:R1:W-:Y:S04]  /*34180*/  LDGSTS.E [R93+0x24a00], [R110.64], P6 ;  /* 0x24a000006e5d7fae */ /* 0x0003e8000b121848 */
[----:B------:R-:W4:Y:S04]  /*34190*/  LDL.LU.64 R14, [R1+0x680] ;  /* 0x00068000010e7983 */ /* 0x000f280000300a00 */
        /* <DEDUP_REMOVED lines=44> */
[----:B--2---:R2:W-:Y:S04]  /*34460*/  LDGSTS.E [R93+0x3ba00], [R82.64], P6 ;  /* 0x3ba00000525d7fae */ /* 0x0045e8000b121848 */
[----:B------:R-:W4:Y:S04]  /*34470*/  LDL.LU.64 R248, [R1+0x170] ;  /* 0x0001700001f87983 */ /* 0x000f280000300a00 */
[----:B------:R1:W-:Y:S04]  /*34480*/  LDGSTS.E [R93+0x3ca00], [R84.64], P6 ;  /* 0x3ca00000545d7fae */ /* 0x0003e8000b121848 */
[----:B------:R-:W4:Y:S04]  /*34490*/  LDL.LU.64 R216, [R1+0x138] ;  /* 0x0001380001d87983 */ /* 0x000f280000300a00 */
[----:B---3--:R3:W-:Y:S04]  /*344a0*/  LDGSTS.E [R93+0x3da00], [R86.64], P6 ;  /* 0x3da00000565d7fae */ /* 0x0087e8000b121848 */
[----:B------:R-:W4:Y:S04]  /*344b0*/  LDL.LU.64 R196, [R1+0xf8] ;  /* 0x0000f80001c47983 */ /* 0x000f280000300a00 */
[----:B------:R1:W-:Y:S04]  /*344c0*/  LDGSTS.E [R93+0x3ea00], [R88.64], P6 ;  /* 0x3ea00000585d7fae */ /* 0x0003e8000b121848 */
[----:B------:R-:W4:Y:S04]  /*344d0*/  LDL.LU.64 R136, [R1+0xc0] ;  /* 0x0000c00001887983 */ /* 0x000f280000300a00 */
[----:B------:R1:W-:Y:S04]  /*344e0*/  LDGSTS.E [R93+0x3fa00], [R90.64], P6 ;  /* 0x3fa000005a5d7fae */ /* 0x0003e8000b121848 */
[----:B------:R-:W4:Y:S04]  /*344f0*/  LDL.LU.64 R102, [R1+0xa0] ;  /* 0x0000a00001667983 */ /* 0x000f280000300a00 */
[----:B------:R-:W4:Y:S04]  /*34500*/  LDL.64 R244, [R1+0x840] ;  /* 0x0008400001f47983 */ /* 0x000f280000100a00 */
[----:B-1----:R-:W4:Y:S04]  /*34510*/  LDL.64 R118, [R1+0x880] ;  /* 0x0008800001767983 */ /* 0x002f280000100a00 */
[----:B------:R-:W4:Y:S04]  /*34520*/  LDL.64 R68, [R1+0x8c0] ;  /* 0x0008c00001447983 */ /* 0x000f280000100a00 */
        /* <DEDUP_REMOVED lines=9> */
[----:B--2---:R-:W2:Y:S04]  /*345c0*/  LDL.64 R82, [R1+0xb48] ;  /* 0x000b480001527983 */ /* 0x004ea80000100a00 */
[----:B------:R-:W2:Y:S04]  /*345d0*/  LDL.64 R84, [R1+0xb90] ;  /* 0x000b900001547983 */ /* 0x000ea80000100a00 */
[----:B---3--:R-:W3:Y:S04]  /*345e0*/  LDL.64 R86, [R1+0xbd0] ;  /* 0x000bd00001567983 */ /* 0x008ee80000100a00 */
[----:B------:R-:W2:Y:S04]  /*345f0*/  LDL.64 R88, [R1+0xc10] ;  /* 0x000c100001587983 */ /* 0x000ea80000100a00 */
[----:B------:R-:W2:Y:S04]  /*34600*/  LDL.64 R90, [R1+0xc50] ;  /* 0x000c5000015a7983 */ /* 0x000ea80000100a00 */
[----:B------:R-:W2:Y:S04]  /*34610*/  LDL.64 R92, [R1+0xc78] ;  /* 0x000c7800015c7983 */ /* 0x000ea80000100a00 */
[----:B------:R-:W2:Y:S04]  /*34620*/  LDL.LU.64 R134, [R1+0x60] ;  /* 0x0000600001867983 */ /* 0x000ea80000300a00 */
[----:B------:R-:W3:Y:S04]  /*34630*/  LDL.LU.64 R148, [R1+0x20] ;  /* 0x0000200001947983 */ /* 0x000ee80000300a00 */
[----:B------:R-:W3:Y:S01]  /*34640*/  LDL.LU.64 R242, [R1+0x7e0] ;  /* 0x0007e00001f27983 */ /* 0x000ee20000300a00 */
[----:B------:R-:W-:-:S03]  /*34650*/  LOP3.LUT R252, R252, 0x60, RZ, 0x3c, !PT ;  /* 0x00000060fcfc7812 */ /* 0x000fc600078e3cff */
[----:B------:R-:W3:Y:S04]  /*34660*/  LDL.64 R230, [R1+0x838] ;  /* 0x0008380001e67983 */ /* 0x000ee80000100a00 */
[----:B------:R1:W-:Y:S04]  /*34670*/  LDGSTS.E [R252+0xc00], [R4.64], P6 ;  /* 0x00c0000004fc7fae */ /* 0x0003e8000b121848 */
[----:B----4-:R1:W-:Y:S04]  /*34680*/  LDGSTS.E [R252+0x1c00], [R6.64], P6 ;  /* 0x01c0000006fc7fae */ /* 0x0103e8000b121848 */
        /* <DEDUP_REMOVED lines=34> */
[----:B--2---:R1:W-:Y:S04]  /*348b0*/  LDGSTS.E [R252+0x21c00], [R134.64], P6 ;  /* 0x21c0000086fc7fae */ /* 0x0043e8000b121848 */
[----:B---3--:R1:W-:Y:S04]  /*348c0*/  LDGSTS.E [R252+0x22c00], [R148.64], P6 ;  /* 0x22c0000094fc7fae */ /* 0x0083e8000b121848 */
        /* <DEDUP_REMOVED lines=31> */
[----:B--2---:R-:W2:Y:S04]  /*34ac0*/  LDL.64 R92, [R1+0x9b8] ;  /* 0x0009b800015c7983 */ /* 0x004ea80000100a00 */
        /* <DEDUP_REMOVED lines=11> */
[----:B------:R-:W2:Y:S04]  /*34b80*/  LDL.LU.64 R66, [R1+0xd38] ;  /* 0x000d380001427983 */ /* 0x000ea80000300a00 */
[----:B------:R-:W2:Y:S04]  /*34b90*/  LDL.LU.64 R104, [R1+0x790] ;  /* 0x0007900001687983 */ /* 0x000ea80000300a00 */
[----:B------:R-:W4:Y:S04]  /*34ba0*/  LDL.LU.64 R106, [R1+0x758] ;  /* 0x00075800016a7983 */ /* 0x000f280000300a00 */
        /* <DEDUP_REMOVED lines=31> */
[----:B---3--:R-:W3:Y:S04]  /*34da0*/  LDL.LU.64 R118, [R1+0x58] ;  /* 0x0000580001767983 */ /* 0x008ee80000300a00 */
[----:B------:R-:W3:Y:S04]  /*34db0*/  LDL.LU.64 R132, [R1+0x18] ;  /* 0x0000180001847983 */ /* 0x000ee80000300a00 */
[----:B--2---:R1:W-:Y:S04]  /*34dc0*/  LDGSTS.E [R251+0xe00], [R104.64], P6 ;  /* 0x00e0000068fb7fae */ /* 0x0043e8000b121848 */
        /* <DEDUP_REMOVED lines=48> */
[----:B--2---:R-:W2:Y:S04]  /*350d0*/  LDL.LU.64 R230, [R1+0x3160] ;  /* 0x0031600001e67983 */ /* 0x004ea80000300a00 */
[----:B---3--:R-:W3:Y:S04]  /*350e0*/  LDL.LU.64 R152, [R1+0x3158] ;  /* 0x0031580001987983 */ /* 0x008ee80000300a00 */
[----:B----4-:R-:W4:Y:S04]  /*350f0*/  LDL.LU.64 R200, [R1+0x3150] ;  /* 0x0031500001c87983 */ /* 0x010f280000300a00 */
[----:B------:R1:W-:Y:S04]  /*35100*/  LDGSTS.E [R251+0x31e00], [R2.64], P6 ;  /* 0x31e0000002fb7fae */ /* 0x0003e8000b121848 */
[----:B------:R1:W-:Y:S04]  /*35110*/  LDGSTS.E [R251+0x32e00], [R68.64], P6 ;  /* 0x32e0000044fb7fae */ /* 0x0003e8000b121848 */
[----:B------:R1:W-:Y:S04]  /*35120*/  LDGSTS.E [R251+0x33e00], [R64.64], P6 ;  /* 0x33e0000040fb7fae */ /* 0x0003e8000b121848 */
[----:B-1----:R-:W2:Y:S04]  /*35130*/  LDL.LU.64 R2, [R1+0x3148] ;  /* 0x0031480001027983 */ /* 0x002ea80000300a00 */
[----:B------:R-:W2:Y:S04]  /*35140*/  LDL.LU R68, [R1+0x3140] ;  /* 0x0031400001447983 */ /* 0x000ea80000300800 */
[----:B------:R-:W3:Y:S04]  /*35150*/  LDL.LU.64 R64, [R1+0x3138] ;  /* 0x0031380001407983 */ /* 0x000ee80000300a00 */
[----:B------:R1:W-:Y:S04]  /*35160*/  LDGSTS.E [R251+0x34e00], [R92.64], P6 ;  /* 0x34e000005cfb7fae */ /* 0x0003e8000b121848 */
[----:B------:R1:W-:Y:S04]  /*35170*/  LDGSTS.E [R251+0x35e00], [R90.64], P6 ;  /* 0x35e000005afb7fae */ /* 0x0003e8000b121848 */
[----:B------:R1:W-:Y:S04]  /*35180*/  LDGSTS.E [R251+0x36e00], [R88.64], P6 ;  /* 0x36e0000058fb7fae */ /* 0x0003e8000b121848 */
[----:B-1----:R-:W3:Y:S04]  /*35190*/  LDL.LU.64 R92, [R1+0x3130] ;  /* 0x00313000015c7983 */ /* 0x002ee80000300a00 */
[----:B------:R-:W4:Y:S04]  /*351a0*/  LDL.LU.64 R90, [R1+0x3128] ;  /* 0x00312800015a7983 */ /* 0x000f280000300a00 */
[----:B------:R-:W4:Y:S04]  /*351b0*/  LDL.LU.64 R88, [R1+0x3120] ;  /* 0x0031200001587983 */ /* 0x000f280000300a00 */
[----:B------:R1:W-:Y:S04]  /*351c0*/  LDGSTS.E [R251+0x37e00], [R86.64], P6 ;  /* 0x37e0000056fb7fae */ /* 0x0003e8000b121848 */
[----:B------:R1:W-:Y:S04]  /*351d0*/  LDGSTS.E [R251+0x38e00], [R84.64], P6 ;  /* 0x38e0000054fb7fae */ /* 0x0003e8000b121848 */
[----:B------:R1:W-:Y:S04]  /*351e0*/  LDGSTS.E [R251+0x39e00], [R82.64], P6 ;  /* 0x39e0000052fb7fae */ /* 0x0003e8000b121848 */
[----:B-1----:R-:W4:Y:S04]  /*351f0*/  LDL.LU.64 R86, [R1+0x3118] ;  /* 0x0031180001567983 */ /* 0x002f280000300a00 */
        /* <DEDUP_REMOVED lines=12> */
[----:B------:R-:W4:Y:S01]  /*352c0*/  LDL.LU.64 R72, [R1+0x30e0] ;  /* 0x0030e00001487983 */ /* 0x000f220000300a00 */
[----:B------:R-:W-:-:S03]  /*352d0*/  ISETP.GE.U32.AND P6, PT, R250, 0x7ffffee8, PT ;  /* 0x7ffffee8fa00780c */ /* 0x000fc60003fc6070 */
[----:B------:R-:W0:Y:S01]  /*352e0*/  LDGDEPBAR ;  /* 0x00000000000079af */ /* 0x000e220000000000 */
[----:B------:R-:W-:Y:S02]  /*352f0*/  IMAD.MOV.U32 R69, RZ, RZ, c[0x0][0x180] ;  /* 0x00006000ff457624 */ /* 0x000fe400078e00ff */
[----:B------:R-:W-:-:S03]  /*35300*/  IMAD.WIDE R66, R0, 0x4, R66 ;  /* 0x0000000400427825 */ /* 0x000fc600078e0242 */
[C---:B------:R-:W-:Y:S02]  /*35310*/  IADD3 R251, R69.reuse, -0x9d, RZ ;  /* 0xffffff6345fb7810 */ /* 0x040fe40007ffe0ff */
[----:B------:R-:W-:Y:S02]  /*35320*/  IADD3 R252, R69, -0xa1, RZ ;  /* 0xffffff5f45fc7810 */ /* 0x000fe40007ffe0ff */
[----:B--2---:R-:W-:Y:S01]  /*35330*/  IADD3 R250, R68, 0x100000, RZ ;  /* 0x0010000044fa7810 */ /* 0x004fe20007ffe0ff */
[----:B---3--:R-:W-:Y:S01]  /*35340*/  IMAD.WIDE R70, R0, 0x4, R92 ;  /* 0x0000000400467825 */ /* 0x008fe200078e025c */
[----:B------:R-:W-:Y:S01]  /*35350*/  BAR.SYNC.DEFER_BLOCKING 0x0 ;  /* 0x0000000000007b1d */ /* 0x000fe20000010000 */
[----:B------:R-:W-:-:S05]  /*35360*/  IADD3 R92, R68, 0x100000, RZ ;  /* 0x00100000445c7810 */ /* 0x000fca0007ffe0ff */
[----:B------:R-:W1:Y:S04]  /*35370*/  S2R R68, SR_TID.X ;  /* 0x0000000000447919 */ /* 0x000e680000002100 */
[----:B------:R2:W-:Y:S01]  /*35380*/  STL.64 [R1+0xe48], R70 ;  /* 0x000e484601007387 */ /* 0x0005e20000100a00 */
[----:B------:R-:W-:-:S03]  /*35390*/  IADD3 R93, R69, -0xa5, RZ ;  /* 0xffffff5b455d7810 */ /* 0x000fc60007ffe0ff */
[----:B------:R-:W-:Y:S01]  /*353a0*/  @!PT LDS RZ, [RZ] ;  /* 0x00000000fffff984 */ /* 0x000fe20000000800 */
[----:B------:R-:W-:Y:S01]  /*353b0*/  @!PT LDS RZ, [RZ] ;  /* 0x00000000fffff984 */ /* 0x000fe20000000800 */
[----:B------:R-:W-:Y:S01]  /*353c0*/  @!PT LDS RZ, [RZ] ;  /* 0x00000000fffff984 */ /* 0x000fe20000000800 */
[----:B------:R2:W-:Y:S01]  /*353d0*/  LDGSTS.E [R250+0x50000], [R70.64], !P4 ;  /* 0x5000000046fa7fae */ /* 0x0005e2000e121848 */
[----:B------:R-:W-:-:S03]  /*353e0*/  ISETP.GE.U32.AND P4, PT, R251, 0x7ffffee4, PT ;  /* 0x7ffffee4fb00780c */ /* 0x000fc60003f86070 */
[----:B------:R3:W-:Y:S01]  /*353f0*/  LDGSTS.E [R92+0x50800], [R66.64], !P5 ;  /* 0x50800000425c7fae */ /* 0x0007e2000e921848 */
[----:B-1----:R-:W-:Y:S02]  /*35400*/  LOP3.LUT R251, R68, 0x7f, RZ, 0xc0, !PT ;  /* 0x0000007f44fb7812 */ /* 0x002fe400078ec0ff */
[----:B------:R-:W-:-:S03]  /*35410*/  ISETP.GE.U32.AND P5, PT, R252, 0x7ffffee0, PT ;  /* 0x7ffffee0fc00780c */ /* 0x000fc60003fa6070 */
[----:B------:R-:W-:Y:S01]  /*35420*/  IMAD.SHL.U32 R252, R251, 0x4, RZ ;  /* 0x00000004fbfc7824 */ /* 0x000fe200078e00ff */
[----:B--2---:R-:W2:Y:S01]  /*35430*/  LDL.LU.64 R70, [R1+0x30d8] ;  /* 0x0030d80001467983 */ /* 0x004ea20000300a00 */
[----:B------:R-:W-:-:S03]  /*35440*/  IADD3 R250, R69, -0xa9, RZ ;  /* 0xffffff5745fa7810 */ /* 0x000fc60007ffe0ff */
[----:B------:R1:W-:Y:S01]  /*35450*/  STL.64 [R1+0xe20], R66 ;  /* 0x000e204201007387 */ /* 0x0003e20000100a00 */
[----:B----4-:R-:W-:Y:S01]  /*35460*/  IMAD.WIDE R68, R0, 0x4, R90 ;  /* 0x0000000400447825 */ /* 0x010fe200078e025a */
[C---:B---3--:R-:W-:Y:S02]  /*35470*/  IADD3 R92, R252.reuse, 0x100000, RZ ;  /* 0x00100000fc5c7810 */ /* 0x048fe40007ffe0ff */
[----:B------:R-:W-:Y:S01]  /*35480*/  IADD3 R90, R252, 0x100000, RZ ;  /* 0x00100000fc5a7810 */ /* 0x000fe20007ffe0ff */
[----:B------:R-:W-:-:S04]  /*35490*/  IMAD.WIDE R86, R0, 0x4, R86 ;  /* 0x0000000400567825 */ /* 0x000fc800078e0256 */
[----:B-1----:R-:W-:Y:S01]  /*354a0*/  IMAD.WIDE R66, R0, 0x4, R88 ;  /* 0x0000000400427825 */ /* 0x002fe200078e0258 */
[----:B------:R1:W-:Y:S03]  /*354b0*/  STL.64 [R1+0xe10], R68 ;  /* 0x000e104401007387 */ /* 0x0003e60000100a00 */
[----:B------:R-:W-:Y:S01]  /*354c0*/  IMAD.SHL.U32 R89, R251, 0x4, RZ ;  /* 0x00000004fb597824 */ /* 0x000fe200078e00ff */
[----:B------:R3:W-:Y:S04]  /*354d0*/  STL.64 [R1+0xe00], R66 ;  /* 0x000e004201007387 */ /* 0x0007e80000100a00 */
[----:B------:R-:W-:Y:S01]  /*354e0*/  IADD3 R88, R89, 0x100000, RZ ;  /* 0x0010000059587810 */ /* 0x000fe20007ffe0ff */
[----:B------:R1:W-:Y:S04]  /*354f0*/  LDGSTS.E [R92+0x51000], [R68.64], !P3 ;  /* 0x51000000445c7fae */ /* 0x0003e8000d921848 */
[----:B------:R4:W-:Y:S01]  /*35500*/  LDGSTS.E [R90+0x51800], [R66.64], !P2 ;  /* 0x51800000425a7fae */ /* 0x0009e2000d121848 */
[----:B------:R-:W-:Y:S01]  /*35510*/  ISETP.GE.U32.AND P2, PT, R250, 0x7ffffed8, PT ;  /* 0x7ffffed8fa00780c */ /* 0x000fe20003f46070 */
[----:B------:R-:W-:-:S02]  /*35520*/  IMAD.WIDE R250, R0, 0x4, R84 ;  /* 0x0000000400fa7825 */ /* 0x000fc400078e0254 */
[----:B------:R3:W-:Y:S01]  /*35530*/  LDGSTS.E [R88+0x52000], [R86.64], !P0 ;  /* 0x5200000056587fae */ /* 0x0007e2000c121848 */
[----:B------:R-:W-:-:S03]  /*35540*/  IADD3 R84, R89, 0x100000, RZ ;  /* 0x0010000059547810 */ /* 0x000fc60007ffe0ff */
[----:B-1----:R-:W2:Y:S01]  /*35550*/  LDL.LU.64 R68, [R1+0x30d0] ;  /* 0x0030d00001447983 */ /* 0x002ea20000300a00 */
[----:B------:R-:W-:-:S03]  /*35560*/  IMAD.MOV.U32 R92, RZ, RZ, c[0x0][0x180] ;  /* 0x00006000ff5c7624 */ /* 0x000fc600078e00ff */
[----:B------:R1:W-:Y:S01]  /*35570*/  STL.64 [R1+0xdf0], R86 ;  /* 0x000df05601007387 */ /* 0x0003e20000100a00 */
[----:B----4-:R-:W-:Y:S01]  /*35580*/  IMAD.WIDE R90, R0, 0x4, R82 ;  /* 0x00000004005a7825 */ /* 0x010fe200078e0252 */
[C---:B------:R-:W-:Y:S02]  /*35590*/  IADD3 R82, R92.reuse, -0xb5, RZ ;  /* 0xffffff4b5c527810 */ /* 0x040fe40007ffe0ff */
[----:B---3--:R-:W3:Y:S01]  /*355a0*/  LDL.LU.64 R66, [R1+0x30c8] ;  /* 0x0030c80001427983 */ /* 0x008ee20000300a00 */
[----:B------:R-:W-:Y:S02]  /*355b0*/  ISETP.GE.U32.AND P3, PT, R93, 0x7ffffedc, PT ;  /* 0x7ffffedc5d00780c */ /* 0x000fe40003f66070 */
[----:B-1----:R-:W-:Y:S02]  /*355c0*/  IADD3 R86, R89, 0x100000, RZ ;  /* 0x0010000059567810 */ /* 0x002fe40007ffe0ff */
[----:B------:R-:W-:Y:S01]  /*355d0*/  IADD3 R87, R92, -0xad, RZ ;  /* 0xffffff535c577810 */ /* 0x000fe20007ffe0ff */
[----:B------:R-:W-:Y:S04]  /*355e0*/  STL.64 [R1+0xde0], R250 ;  /* 0x000de0fa01007387 */ /* 0x000fe80000100a00 */
[----:B------:R1:W-:Y:S01]  /*355f0*/  LDGSTS.E [R86+0x52800], [R250.64], !P1 ;  /* 0x52800000fa567fae */ /* 0x0003e2000c921848 */
[----:B------:R-:W-:-:S03]  /*35600*/  ISETP.GE.U32.AND P0, PT, R87, 0x7ffffed4, PT ;  /* 0x7ffffed45700780c */ /* 0x000fc60003f06070 */
[----:B------:R4:W-:Y:S01]  /*35610*/  STL.64 [R1+0xdc8], R90 ;  /* 0x000dc85a01007387 */ /* 0x0009e20000100a00 */
[----:B------:R-:W-:-:S03]  /*35620*/  IMAD.WIDE R76, R0, 0x4, R76 ;  /* 0x00000004004c7825 */ /* 0x000fc600078e024c */
[----:B------:R4:W-:Y:S01]  /*35630*/  LDGSTS.E [R84+0x53000], [R90.64], !P6 ;  /* 0x530000005a547fae */ /* 0x0009e2000f121848 */
[----:B------:R-:W-:Y:S02]  /*35640*/  ISETP.GE.U32.AND P6, PT, R82, 0x7ffffecc, PT ;  /* 0x7ffffecc5200780c */ /* 0x000fe40003fc6070 */
[----:B------:R-:W-:Y:S01]  /*35650*/  IADD3 R82, R89, 0x100000, RZ ;  /* 0x0010000059527810 */ /* 0x000fe20007ffe0ff */
[----:B-1----:R-:W-:Y:S01]  /*35660*/  IMAD.WIDE R86, R0, 0x4, R78 ;  /* 0x0000000400567825 */ /* 0x002fe200078e024e */
[----:B------:R-:W-:-:S03]  /*35670*/  IADD3 R83, R92, -0xb9, RZ ;  /* 0xffffff475c537810 */ /* 0x000fc60007ffe0ff */
[----:B----4-:R-:W-:Y:S01]  /*35680*/  IMAD.WIDE R90, R0, 0x4, R80 ;  /* 0x00000004005a7825 */ /* 0x010fe200078e0250 */
[C---:B------:R-:W-:Y:S02]  /*35690*/  IADD3 R80, R89.reuse, 0x100000, RZ ;  /* 0x0010000059507810 */ /* 0x040fe40007ffe0ff */
[----:B------:R-:W-:Y:S02]  /*356a0*/  IADD3 R78, R89, 0x100000, RZ ;  /* 0x00100000594e7810 */ /* 0x000fe40007ffe0ff */
[----:B------:R-:W-:Y:S01]  /*356b0*/  STL.64 [R1+0xdc0], R90 ;  /* 0x000dc05a01007387 */ /* 0x000fe20000100a00 */
[----:B------:R-:W-:-:S03]  /*356c0*/  IADD3 R84, R92, -0xbd, RZ ;  /* 0xffffff435c547810 */ /* 0x000fc60007ffe0ff */
[----:B------:R1:W-:Y:S01]  /*356d0*/  LDGSTS.E [R82+0x53800], [R90.64], !P4 ;  /* 0x538000005a527fae */ /* 0x0003e2000e121848 */
[----:B------:R-:W-:-:S03]  /*356e0*/  ISETP.GE.U32.AND P4, PT, R83, 0x7ffffec8, PT ;  /* 0x7ffffec85300780c */ /* 0x000fc60003f86070 */
[----:B------:R4:W-:Y:S04]  /*356f0*/  STL.64 [R1+0xdb8], R86 ;  /* 0x000db85601007387 */ /* 0x0009e80000100a00 */
[----:B------:R1:W-:Y:S04]  /*35700*/  LDGSTS.E [R80+0x54000], [R86.64], !P5 ;  /* 0x5400000056507fae */ /* 0x0003e8000e921848 */
[----:B------:R4:W-:Y:S01]  /*35710*/  STL.64 [R1+0xdb0], R76 ;  /* 0x000db04c01007387 */ /* 0x0009e20000100a00 */
[----:B------:R-:W-:Y:S01]  /*35720*/  ISETP.GE.U32.AND P5, PT, R84, 0x7ffffec4, PT ;  /* 0x7ffffec45400780c */ /* 0x000fe20003fa6070 */
[----:B------:R-:W-:-:S02]  /*35730*/  IMAD.WIDE R84, R0, 0x4, R72 ;  /* 0x0000000400547825 */ /* 0x000fc400078e0248 */
[----:B------:R4:W-:Y:S04]  /*35740*/  LDGSTS.E [R78+0x54800], [R76.64], !P3 ;  /* 0x548000004c4e7fae */ /* 0x0009e8000d921848 */
[----:B-1----:R-:W3:Y:S01]  /*35750*/  LDL.LU.64 R80, [R1+0xca0] ;  /* 0x000ca00001507983 */ /* 0x002ee20000300a00 */
[----:B----4-:R-:W-:-:S03]  /*35760*/  IMAD.WIDE R86, R0, 0x4, R74 ;  /* 0x0000000400567825 */ /* 0x010fc600078e024a */
[----:B------:R-:W4:Y:S01]  /*35770*/  LDL.LU.64 R82, [R1+0xca8] ;  /* 0x000ca80001527983 */ /* 0x000f220000300a00 */
[----:B------:R-:W-:-:S03]  /*35780*/  IADD3 R76, R89, 0x100000, RZ ;  /* 0x00100000594c7810 */ /* 0x000fc60007ffe0ff */
[----:B------:R1:W-:Y:S04]  /*35790*/  STL.64 [R1+0xda8], R86 ;  /* 0x000da85601007387 */ /* 0x0003e80000100a00 */
[----:B------:R1:W-:Y:S04]  /*357a0*/  LDGSTS.E [R76+0x55000], [R86.64], !P2 ;  /* 0x55000000564c7fae */ /* 0x0003e8000d121848 */
[----:B------:R2:W-:Y:S04]  /*357b0*/  STL.64 [R1+0xda0], R84 ;  /* 0x000da05401007387 */ /* 0x0005e80000100a00 */
[----:B-1----:R-:W4:Y:S04]  /*357c0*/  LDL.LU.64 R86, [R1+0xcb0] ;  /* 0x000cb00001567983 */ /* 0x002f280000300a00 */
[----:B------:R-:W4:Y:S04]  /*357d0*/  LDL.LU.64 R250, [R1+0xcb8] ;  /* 0x000cb80001fa7983 */ /* 0x000f280000300a00 */
[----:B------:R-:W4:Y:S01]  /*357e0*/  LDL.LU.64 R90, [R1+0xcc0] ;  /* 0x000cc000015a7983 */ /* 0x000f220000300a00 */
[----:B------:R-:W-:-:S02]  /*357f0*/  IADD3 R88, R92, -0xb1, RZ ;  /* 0xffffff4f5c587810 */ /* 0x000fc40007ffe0ff */
[----:B------:R-:W-:Y:S02]  /*35800*/  IADD3 R74, R89, 0x100000, RZ ;  /* 0x00100000594a7810 */ /* 0x000fe40007ffe0ff */
[----:B------:R-:W-:Y:S02]  /*35810*/  ISETP.GE.U32.AND P1, PT, R88, 0x7ffffed0, PT ;  /* 0x7ffffed05800780c */ /* 0x000fe40003f26070 */
[C---:B------:R-:W-:Y:S01]  /*35820*/  IADD3 R78, R92.reuse, -0xc5, RZ ;  /* 0xffffff3b5c4e7810 */ /* 0x040fe20007ffe0ff */
[----:B------:R1:W-:Y:S01]  /*35830*/  LDGSTS.E [R74+0x55800], [R84.64], !P0 ;  /* 0x55800000544a7fae */ /* 0x0003e2000c121848 */
[C---:B------:R-:W-:Y:S02]  /*35840*/  IADD3 R72, R92.reuse, -0xc9, RZ ;  /* 0xffffff375c487810 */ /* 0x040fe40007ffe0ff */
[----:B------:R-:W-:Y:S02]  /*35850*/  IADD3 R77, R92, -0xc1, RZ ;  /* 0xffffff3f5c4d7810 */ /* 0x000fe40007ffe0ff */
[----:B------:R-:W-:-:S02]  /*35860*/  ISETP.GE.U32.AND P2, PT, R78, 0x7ffffebc, PT ;  /* 0x7ffffebc4e00780c */ /* 0x000fc40003f46070 */
[----:B------:R-:W-:Y:S02]  /*35870*/  ISETP.GE.U32.AND P0, PT, R72, 0x7ffffeb8, PT ;  /* 0x7ffffeb84800780c */ /* 0x000fe40003f06070 */
[----:B------:R-:W-:Y:S02]  /*35880*/  ISETP.GE.U32.AND P3, PT, R77, 0x7ffffec0, PT ;  /* 0x7ffffec04d00780c */ /* 0x000fe40003f66070 */
[C---:B------:R-:W-:Y:S02]  /*35890*/  IADD3 R72, R89.reuse, 0x100000, RZ ;  /* 0x0010000059487810 */ /* 0x040fe40007ffe0ff */
[C---:B-1----:R-:W-:Y:S02]  /*358a0*/  IADD3 R74, R92.reuse, -0xd1, RZ ;  /* 0xffffff2f5c4a7810 */ /* 0x042fe40007ffe0ff */
[----:B------:R-:W-:Y:S01]  /*358b0*/  IADD3 R73, R92, -0xcd, RZ ;  /* 0xffffff335c497810 */ /* 0x000fe20007ffe0ff */
[----:B--2---:R-:W-:Y:S01]  /*358c0*/  IMAD.WIDE R78, R0, 0x4, R70 ;  /* 0x00000004004e7825 */ /* 0x004fe200078e0246 */
[----:B------:R-:W-:-:S04]  /*358d0*/  IADD3 R70, R89, 0x100000, RZ ;  /* 0x0010000059467810 */ /* 0x000fc80007ffe0ff */
[----:B------:R-:W-:Y:S04]  /*358e0*/  STL.64 [R1+0xd98], R78 ;  /* 0x000d984e01007387 */ /* 0x000fe80000100a00 */
[----:B------:R4:W-:Y:S01]  /*358f0*/  LDGSTS.E [R72+0x56000], [R78.64], !P1 ;  /* 0x560000004e487fae */ /* 0x0009e2000c921848 */
[----:B------:R-:W-:Y:S01]  /*35900*/  ISETP.GE.U32.AND P1, PT, R73, 0x7ffffeb4, PT ;  /* 0x7ffffeb44900780c */ /* 0x000fe20003f26070 */
[----:B------:R-:W-:-:S04]  /*35910*/  IMAD.WIDE R76, R0, 0x4, R68 ;  /* 0x00000004004c7825 */ /* 0x000fc800078e0244 */
[----:B---3--:R-:W-:Y:S01]  /*35920*/  IMAD.WIDE R66, R0, 0x4, R66 ;  /* 0x0000000400427825 */ /* 0x008fe200078e0242 */
[----:B------:R-:W-:Y:S04]  /*35930*/  STL.64 [R1+0xd90], R76 ;  /* 0x000d904c01007387 */ /* 0x000fe80000100a00 */
[----:B------:R1:W-:Y:S01]  /*35940*/  LDGSTS.E [R70+0x56800], [R76.64], !P6 ;  /* 0x568000004c467fae */ /* 0x0003e2000f121848 */
[----:B------:R-:W-:-:S03]  /*35950*/  ISETP.GE.U32.AND P6, PT, R74, 0x7ffffeb0, PT ;  /* 0x7ffffeb04a00780c */ /* 0x000fc60003fc6070 */
[----:B------:R2:W-:Y:S01]  /*35960*/  STL.64 [R1+0xd88], R66 ;  /* 0x000d884201007387 */ /* 0x0005e20000100a00 */
[----:B------:R-:W-:-:S03]  /*35970*/  IADD3 R68, R89, 0x100000, RZ ;  /* 0x0010000059447810 */ /* 0x000fc60007ffe0ff */
[----:B------:R-:W3:Y:S04]  /*35980*/  LDL.LU.64 R84, [R1+0xcc8] ;  /* 0x000cc80001547983 */ /* 0x000ee80000300a00 */
[----:B------:R2:W-:Y:S02]  /*35990*/  LDGSTS.E [R68+0x57000], [R66.64], !P4 ;  /* 0x5700000042447fae */ /* 0x0005e4000e121848 */
[C---:B--2---:R-:W-:Y:S02]  /*359a0*/  IADD3 R67, R89.reuse, 0x100000, RZ ;  /* 0x0010000059437810 */ /* 0x044fe40007ffe0ff */
[----:B------:R-:W-:Y:S01]  /*359b0*/  IADD3 R66, R89, 0x100000, RZ ;  /* 0x0010000059427810 */ /* 0x000fe20007ffe0ff */
[C---:B------:R-:W-:Y:S02]  /*359c0*/  IMAD.WIDE R74, R0.reuse, 0x4, R80 ;  /* 0x00000004004a7825 */ /* 0x040fe400078e0250 */
[----:B------:R-:W2:Y:S02]  /*359d0*/  LDL.LU.64 R80, [R1+0xcd0] ;  /* 0x000cd00001507983 */ /* 0x000ea40000300a00 */
[----:B----4-:R-:W-:-:S02]  /*359e0*/  IMAD.WIDE R72, R0, 0x4, R82 ;  /* 0x0000000400487825 */ /* 0x010fc400078e0252 */
[----:B------:R4:W-:Y:S04]  /*359f0*/  STL.64 [R1+0xd80], R74 ;  /* 0x000d804a01007387 */ /* 0x0009e80000100a00 */
[----:B------:R1:W-:Y:S04]  /*35a00*/  STL.64 [R1+0xd78], R72 ;  /* 0x000d784801007387 */ /* 0x0003e80000100a00 */
[----:B------:R-:W2:Y:S04]  /*35a10*/  LDL.LU.64 R82, [R1+0xcd8] ;  /* 0x000cd80001527983 */ /* 0x000ea80000300a00 */
[----:B------:R4:W-:Y:S04]  /*35a20*/  LDGSTS.E [R67+0x57800], [R74.64], !P5 ;  /* 0x578000004a437fae */ /* 0x0009e8000e921848 */
[----:B------:R4:W-:Y:S01]  /*35a30*/  LDGSTS.E [R66+0x58000], [R72.64], !P3 ;  /* 0x5800000048427fae */ /* 0x0009e2000d921848 */
[----:B-1----:R-:W-:-:S03]  /*35a40*/  IMAD.WIDE R76, R0, 0x4, R86 ;  /* 0x00000004004c7825 */ /* 0x002fc600078e0256 */
[----:B------:R-:W2:Y:S01]  /*35a50*/  LDL.LU.64 R86, [R1+0xce0] ;  /* 0x000ce00001567983 */ /* 0x000ea20000300a00 */
[----:B----4-:R-:W-:-:S03]  /*35a60*/  IMAD.WIDE R74, R0, 0x4, R250 ;  /* 0x00000004004a7825 */ /* 0x010fc600078e02fa */
[----:B------:R-:W-:Y:S04]  /*35a70*/  STL.64 [R1+0xd70], R76 ;  /* 0x000d704c01007387 */ /* 0x000fe80000100a00 */
[----:B------:R-:W4:Y:S01]  /*35a80*/  LDL.LU.64 R250, [R1+0xce8] ;  /* 0x000ce80001fa7983 */ /* 0x000f220000300a00 */
[----:B------:R-:W-:-:S03]  /*35a90*/  IMAD.WIDE R72, R0, 0x4, R90 ;  /* 0x0000000400487825 */ /* 0x000fc600078e025a */
[----:B------:R3:W-:Y:S04]  /*35aa0*/  STL.64 [R1+0xd68], R74 ;  /* 0x000d684a01007387 */ /* 0x0007e80000100a00 */
[----:B------:R2:W-:Y:S04]  /*35ab0*/  STL.64 [R1+0xd60], R72 ;  /* 0x000d604801007387 */ /* 0x0005e80000100a00 */
[----:B------:R-:W4:Y:S01]  /*35ac0*/  LDL.LU.64 R90, [R1+0xcf0] ;  /* 0x000cf000015a7983 */ /* 0x000f220000300a00 */
[----:B------:R-:W-:-:S05]  /*35ad0*/  IMAD.MOV.U32 R71, RZ, RZ, c[0x0][0x180] ;  /* 0x00006000ff477624 */ /* 0x000fca00078e00ff */
[----:B------:R-:W-:-:S04]  /*35ae0*/  IADD3 R68, R71, -0xd5, RZ ;  /* 0xffffff2b47447810 */ /* 0x000fc80007ffe0ff */
[----:B------:R-:W-:Y:S02]  /*35af0*/  ISETP.GE.U32.AND P4, PT, R68, 0x7ffffeac, PT ;  /* 0x7ffffeac4400780c */ /* 0x000fe40003f86070 */
[----:B------:R-:W-:-:S04]  /*35b00*/  IADD3 R68, R71, -0xdd, RZ ;  /* 0xffffff2347447810 */ /* 0x000fc80007ffe0ff */
[----:B------:R-:W-:Y:S02]  /*35b10*/  ISETP.GE.U32.AND P3, PT, R68, 0x7ffffea4, PT ;  /* 0x7ffffea44400780c */ /* 0x000fe40003f66070 */
[----:B------:R-:W-:-:S05]  /*35b20*/  IADD3 R68, R89, 0x100000, RZ ;  /* 0x0010000059447810 */ /* 0x000fca0007ffe0ff */
[----:B------:R1:W-:Y:S04]  /*35b30*/  LDGSTS.E [R68+0x58800], [R76.64], !P2 ;  /* 0x588000004c447fae */ /* 0x0003e8000d121848 */
[----:B------:R3:W-:Y:S04]  /*35b40*/  LDGSTS.E [R67+0x59000], [R74.64], !P0 ;  /* 0x590000004a437fae */ /* 0x0007e8000c121848 */
[----:B------:R2:W-:Y:S01]  /*35b50*/  LDGSTS.E [R66+0x59800], [R72.64], !P1 ;  /* 0x5980000048427fae */ /* 0x0005e2000c921848 */
[C---:B------:R-:W-:Y:S02]  /*35b60*/  IADD3 R69, R71.reuse, -0xd9, RZ ;  /* 0xffffff2747457810 */ /* 0x040fe40007ffe0ff */
[----:B-1----:R-:W-:-:S02]  /*35b70*/  IADD3 R68, R71, -0xe9, RZ ;  /* 0xffffff1747447810 */ /* 0x002fc40007ffe0ff */
[----:B------:R-:W-:Y:S02]  /*35b80*/  ISETP.GE.U32.AND P5, PT, R69, 0x7ffffea8, PT ;  /* 0x7ffffea84500780c */ /* 0x000fe40003fa6070 */
[----:B------:R-:W-:Y:S02]  /*35b90*/  ISETP.GE.U32.AND P1, PT, R68, 0x7ffffe98, PT ;  /* 0x7ffffe984400780c */ /* 0x000fe40003f26070 */
[----:B------:R-:W-:Y:S01]  /*35ba0*/  IADD3 R68, R71, -0xf1, RZ ;  /* 0xffffff0f47447810 */ /* 0x000fe20007ffe0ff */
[C---:B---3--:R-:W-:Y:S02]  /*35bb0*/  IMAD.WIDE R74, R0.reuse, 0x4, R84 ;  /* 0x00000004004a7825 */ /* 0x048fe400078e0254 */
[----:B------:R-:W3:Y:S04]  /*35bc0*/  LDL.LU.64 R84, [R1+0xcf8] ;  /* 0x000cf80001547983 */ /* 0x000ee80000300a00 */
[----:B------:R1:W-:Y:S04]  /*35bd0*/  STL.64 [R1+0xd58], R74 ;  /* 0x000d584a01007387 */ /* 0x0003e80000100a00 */
[----:B------:R1:W-:Y:S01]  /*35be0*/  LDGSTS.E [R67+0x5a000], [R74.64], !P6 ;  /* 0x5a0000004a437fae */ /* 0x0003e2000f121848 */
[----:B--2---:R-:W-:-:S05]  /*35bf0*/  IMAD.WIDE R72, R0, 0x4, R80 ;  /* 0x0000000400487825 */ /* 0x004fca00078e0250 */
[----:B------:R4:W-:Y:S04]  /*35c00*/  STL.64 [R1+0xd50], R72 ;  /* 0x000d504801007387 */ /* 0x0009e80000100a00 */
[----:B------:R-:W2:Y:S01]  /*35c10*/  LDL.LU.64 R80, [R1+0xd00] ;  /* 0x000d000001507983 */ /* 0x000ea20000300a00 */
[----:B------:R-:W-:-:S03]  /*35c20*/  IMAD.WIDE R76, R0, 0x4, R82 ;  /* 0x00000004004c7825 */ /* 0x000fc600078e0252 */
[----:B------:R4:W-:Y:S04]  /*35c30*/  LDGSTS.E [R66+0x5a800], [R72.64], !P4 ;  /* 0x5a80000048427fae */ /* 0x0009e8000e121848 */
[----:B------:R-:W2:Y:S04]  /*35c40*/  LDL.LU.64 R82, [R1+0xd08] ;  /* 0x000d080001527983 */ /* 0x000ea80000300a00 */
[----:B------:R-:W-:Y:S01]  /*35c50*/  STL.64 [R1+0xd48], R76 ;  /* 0x000d484c01007387 */ /* 0x000fe20000100a00 */
[----:B-1----:R-:W-:-:S03]  /*35c60*/  IMAD.WIDE R74, R0, 0x4, R86 ;  /* 0x00000004004a7825 */ /* 0x002fc600078e0256 */
[----:B------:R-:W2:Y:S01]  /*35c70*/  LDL.LU.64 R86, [R1+0xd10] ;  /* 0x000d100001567983 */ /* 0x000ea20000300a00 */
[----:B----4-:R-:W-:-:S03]  /*35c80*/  IMAD.WIDE R72, R0, 0x4, R250 ;  /* 0x0000000400487825 */ /* 0x010fc600078e02fa */
[----:B------:R1:W-:Y:S01]  /*35c90*/  STL.64 [R1+0xd40], R74 ;  /* 0x000d404a01007387 */ /* 0x0003e20000100a00 */
[----:B------:R-:W-:-:S03]  /*35ca0*/  ISETP.GE.U32.AND P4, PT, R68, 0x7ffffe90, PT ;  /* 0x7ffffe904400780c */ /* 0x000fc60003f86070 */
[----:B------:R3:W-:Y:S01]  /*35cb0*/  STL.64 [R1+0xd38], R72 ;  /* 0x000d384801007387 */ /* 0x0007e20000100a00 */
[----:B------:R-:W-:-:S03]  /*35cc0*/  IADD3 R68, R89, 0x100000, RZ ;  /* 0x0010000059447810 */ /* 0x000fc60007ffe0ff */
[----:B------:R-:W2:Y:S04]  /*35cd0*/  LDL.LU.64 R250, [R1+0xd18] ;  /* 0x000d180001fa7983 */ /* 0x000ea80000300a00 */
[----:B------:R1:W-:Y:S04]  /*35ce0*/  LDGSTS.E [R68+0x5b000], [R76.64], !P5 ;  /* 0x5b0000004c447fae */ /* 0x0003e8000e921848 */
[----:B------:R1:W-:Y:S02]  /*35cf0*/  LDGSTS.E [R67+0x5b800], [R74.64], !P3 ;  /* 0x5b8000004a437fae */ /* 0x0003e4000d921848 */
[----:B-1----:R-:W-:-:S02]  /*35d00*/  IMAD.WIDE R74, R0, 0x4, R90 ;  /* 0x00000004004a7825 */ /* 0x002fc400078e025a */
[----:B------:R-:W2:Y:S01]  /*35d10*/  LDL.LU.64 R90, [R1+0xd20] ;  /* 0x000d2000015a7983 */ /* 0x000ea20000300a00 */
[----:B------:R-:W-:-:S04]  /*35d20*/  IADD3 R69, R71, -0xe1, RZ ;  /* 0xffffff1f47457810 */ /* 0x000fc80007ffe0ff */
[----:B------:R-:W-:Y:S02]  /*35d30*/  ISETP.GE.U32.AND P2, PT, R69, 0x7ffffea0, PT ;  /* 0x7ffffea04500780c */ /* 0x000fe40003f46070 */
[----:B------:R-:W-:-:S04]  /*35d40*/  IADD3 R70, R71, -0xe5, RZ ;  /* 0xffffff1b47467810 */ /* 0x000fc80007ffe0ff */
[----:B------:R-:W-:Y:S02]  /*35d50*/  ISETP.GE.U32.AND P0, PT, R70, 0x7ffffe9c, PT ;  /* 0x7ffffe9c4600780c */ /* 0x000fe40003f06070 */
[----:B------:R-:W-:-:S05]  /*35d60*/  IADD3 R69, R71, -0xed, RZ ;  /* 0xffffff1347457810 */ /* 0x000fca0007ffe0ff */
[----:B------:R3:W-:Y:S01]  /*35d70*/  LDGSTS.E [R66+0x5c000], [R72.64], !P2 ;  /* 0x5c00000048427fae */ /* 0x0007e2000d121848 */
[----:B------:R-:W-:Y:S02]  /*35d80*/  IADD3 R68, R71, -0xfd, RZ ;  /* 0xffffff0347447810 */ /* 0x000fe40007ffe0ff */
[----:B------:R-:W-:Y:S01]  /*35d90*/  ISETP.GE.U32.AND P6, PT, R69, 0x7ffffe94, PT ;  /* 0x7ffffe944500780c */ /* 0x000fe20003fc6070 */
[----:B------:R1:W-:Y:S01]  /*35da0*/  STL.64 [R1+0xcf0], R74 ;  /* 0x000cf04a01007387 */ /* 0x0003e20000100a00 */
[----:B------:R-:W-:-:S03]  /*35db0*/  ISETP.GE.U32.AND P2, PT, R68, 0x7ffffe84, PT ;  /* 0x7ffffe844400780c */ /* 0x000fc60003f46070 */
[----:B------:R1:W-:Y:S01]  /*35dc0*/  LDGSTS.E [R67+0x5c800], [R74.64], !P0 ;  /* 0x5c8000004a437fae */ /* 0x0003e2000c121848 */
[C---:B------:R-:W-:Y:S02]  /*35dd0*/  IADD3 R68, R71.reuse, -0x86, RZ ;  /* 0xffffff7a47447810 */ /* 0x040fe40007ffe0ff */
[----:B------:R-:W-:-:S04]  /*35de0*/  IADD3 R69, R71, -0xf5, RZ ;  /* 0xffffff0b47457810 */ /* 0x000fc80007ffe0ff */
[----:B------:R-:W-:Y:S01]  /*35df0*/  ISETP.GE.U32.AND P5, PT, R69, 0x7ffffe8c, PT ;  /* 0x7ffffe8c4500780c */ /* 0x000fe20003fa6070 */
[----:B---3--:R-:W-:-:S05]  /*35e00*/  IMAD.WIDE R72, R0, 0x4, R84 ;  /* 0x0000000400487825 */ /* 0x008fca00078e0254 */
[----:B------:R3:W-:Y:S04]  /*35e10*/  STL.64 [R1+0xce8], R72 ;  /* 0x000ce84801007387 */ /* 0x0007e80000100a00 */
[----:B------:R-:W4:Y:S04]  /*35e20*/  LDL.LU.64 R76, [R1+0xd28] ;  /* 0x000d2800014c7983 */ /* 0x000f280000300a00 */
[----:B------:R3:W-:Y:S01]  /*35e30*/  LDGSTS.E [R66+0x5d000], [R72.64], !P1 ;  /* 0x5d00000048427fae */ /* 0x0007e2000c921848 */
[----:B------:R-:W-:Y:S02]  /*35e40*/  ISETP.GE.U32.AND P1, PT, R68, 0x7ffffefb, PT ;  /* 0x7ffffefb4400780c */ /* 0x000fe40003f26070 */
[----:B------:R-:W-:Y:S01]  /*35e50*/  IADD3 R68, R89, 0x100000, RZ ;  /* 0x0010000059447810 */ /* 0x000fe20007ffe0ff */
[----:B--2---:R-:W-:-:S05]  /*35e60*/  IMAD.WIDE R78, R0, 0x4, R80 ;  /* 0x00000004004e7825 */ /* 0x004fca00078e0250 */
[----:B------:R-:W-:Y:S01]  /*35e70*/  STL.64 [R1+0xce0], R78 ;  /* 0x000ce04e01007387 */ /* 0x000fe20000100a00 */
[----:B-1----:R-:W-:-:S03]  /*35e80*/  IMAD.WIDE R74, R0, 0x4, R82 ;  /* 0x00000004004a7825 */ /* 0x002fc600078e0252 */
[----:B------:R-:W2:Y:S04]  /*35e90*/  LDL.LU.64 R84, [R1+0xd30] ;  /* 0x000d300001547983 */ /* 0x000ea80000300a00 */
[----:B------:R1:W-:Y:S04]  /*35ea0*/  STL.64 [R1+0xcd8], R74 ;  /* 0x000cd84a01007387 */ /* 0x0003e80000100a00 */
[----:B------:R-:W2:Y:S01]  /*35eb0*/  LDL.LU.64 R82, [R1+0xdd0] ;  /* 0x000dd00001527983 */ /* 0x000ea20000300a00 */
[----:B---3--:R-:W-:-:S03]  /*35ec0*/  IMAD.WIDE R72, R0, 0x4, R86 ;  /* 0x0000000400487825 */ /* 0x008fc600078e0256 */
[----:B------:R3:W-:Y:S04]  /*35ed0*/  LDGSTS.E [R68+0x5d800], [R78.64], !P6 ;  /* 0x5d8000004e447fae */ /* 0x0007e8000f121848 */
[----:B------:R1:W-:Y:S04]  /*35ee0*/  LDGSTS.E [R67+0x5e000], [R74.64], !P4 ;  /* 0x5e0000004a437fae */ /* 0x0003e8000e121848 */
[----:B------:R3:W-:Y:S04]  /*35ef0*/  STL.64 [R1+0xcd0], R72 ;  /* 0x000cd04801007387 */ /* 0x0007e80000100a00 */
[----:B------:R3:W-:Y:S01]  /*35f00*/  LDGSTS.E [R66+0x5e800], [R72.64], !P5 ;  /* 0x5e80000048427fae */ /* 0x0007e2000e921848 */
[----:B-1----:R-:W-:-:S03]  /*35f10*/  IMAD.WIDE R74, R0, 0x4, R250 ;  /* 0x00000004004a7825 */ /* 0x002fc600078e02fa */
[----:B------:R-:W2:Y:S04]  /*35f20*/  LDL.LU.64 R250, [R1+0xdd8] ;  /* 0x000dd80001fa7983 */ /* 0x000ea80000300a00 */
[----:B------:R2:W-:Y:S04]  /*35f30*/  STL.64 [R1+0xcc8], R74 ;  /* 0x000cc84a01007387 */ /* 0x0005e80000100a00 */
[----:B------:R-:W2:Y:S01]  /*35f40*/  LDL.LU.64 R80, [R1+0xde8] ;  /* 0x000de80001507983 */ /* 0x000ea20000300a00 */
[----:B---3--:R-:W-:-:S05]  /*35f50*/  IMAD.WIDE R72, R0, 0x4, R90 ;  /* 0x0000000400487825 */ /* 0x008fca00078e025a */
[----:B------:R1:W-:Y:S04]  /*35f60*/  STL.64 [R1+0xcc0], R72 ;  /* 0x000cc04801007387 */ /* 0x0003e80000100a00 */
[----:B------:R-:W3:Y:S01]  /*35f70*/  LDL.LU.64 R86, [R1+0xdf8] ;  /* 0x000df80001567983 */ /* 0x000ee20000300a00 */
[C---:B------:R-:W-:Y:S02]  /*35f80*/  IADD3 R70, R71.reuse, -0xf9, RZ ;  /* 0xffffff0747467810 */ /* 0x040fe40007ffe0ff */
[C---:B------:R-:W-:Y:S01]  /*35f90*/  IADD3 R69, R71.reuse, -0x82, RZ ;  /* 0xffffff7e47457810 */ /* 0x040fe20007ffe0ff */
[----:B------:R-:W3:Y:S01]  /*35fa0*/  LDL.LU.64 R78, [R1+0xe08] ;  /* 0x000e0800014e7983 */ /* 0x000ee20000300a00 */
[----:B------:R-:W-:Y:S02]  /*35fb0*/  ISETP.GE.U32.AND P3, PT, R70, 0x7ffffe88, PT ;  /* 0x7ffffe884600780c */ /* 0x000fe40003f66070 */
[----:B------:R-:W-:-:S02]  /*35fc0*/  IADD3 R68, R71, -0x92, RZ ;  /* 0xffffff6e47447810 */ /* 0x000fc40007ffe0ff */
[----:B------:R-:W-:Y:S02]  /*35fd0*/  ISETP.GE.U32.AND P0, PT, R69, 0x7ffffeff, PT ;  /* 0x7ffffeff4500780c */ /* 0x000fe40003f06070 */
[C---:B------:R-:W-:Y:S02]  /*35fe0*/  IADD3 R69, R71.reuse, -0x8a, RZ ;  /* 0xffffff7647457810 */ /* 0x040fe40007ffe0ff */
[----:B------:R-:W-:Y:S02]  /*35ff0*/  ISETP.GE.U32.AND P5, PT, R68, 0x7ffffeef, PT ;  /* 0x7ffffeef4400780c */ /* 0x000fe40003fa6070 */
[----:B------:R-:W-:Y:S02]  /*36000*/  IADD3 R68, R71, -0x9a, RZ ;  /* 0xffffff6647447810 */ /* 0x000fe40007ffe0ff */
[----:B------:R-:W-:Y:S01]  /*36010*/  LOP3.LUT R91, R252, 0x20, RZ, 0x3c, !PT ;  /* 0x00000020fc5b7812 */ /* 0x000fe200078e3cff */
[----:B------:R1:W-:Y:S01]  /*36020*/  LDGSTS.E [R67+0x5f000], [R74.64], !P3 ;  /* 0x5f0000004a437fae */ /* 0x0003e2000d921848 */
[----:B------:R-:W-:-:S03]  /*36030*/  ISETP.GE.U32.AND P6, PT, R69, 0x7ffffef7, PT ;  /* 0x7ffffef74500780c */ /* 0x000fc60003fc6070 */
[----:B------:R1:W-:Y:S01]  /*36040*/  LDGSTS.E [R66+0x5f800], [R72.64], !P2 ;  /* 0x5f80000048427fae */ /* 0x0003e2000d121848 */
[----:B------:R-:W-:Y:S02]  /*36050*/  ISETP.GE.U32.AND P2, PT, R68, 0x7ffffee7, PT ;  /* 0x7ffffee74400780c */ /* 0x000fe40003f46070 */
[C---:B------:R-:W-:Y:S02]  /*36060*/  IADD3 R68, R91.reuse, 0x100000, RZ ;  /* 0x001000005b447810 */ /* 0x040fe40007ffe0ff */
[C---:B-1----:R-:W-:Y:S02]  /*36070*/  IADD3 R67, R91.reuse, 0x100000, RZ ;  /* 0x001000005b437810 */ /* 0x042fe40007ffe0ff */
[----:B------:R-:W-:Y:S01]  /*36080*/  IADD3 R66, R91, 0x100000, RZ ;  /* 0x001000005b427810 */ /* 0x000fe20007ffe0ff */
[----:B----4-:R-:W-:-:S05]  /*36090*/  IMAD.WIDE R76, R0, 0x4, R76 ;  /* 0x00000004004c7825 */ /* 0x010fca00078e024c */
[----:B------:R-:W-:Y:S04]  /*360a0*/  STL.64 [R1+0xd00], R76 ;  /* 0x000d004c01007387 */ /* 0x000fe80000100a00 */
[----:B------:R3:W-:Y:S01]  /*360b0*/  LDGSTS.E [R68+0x50200], [R76.64], !P0 ;  /* 0x502000004c447fae */ /* 0x0007e2000c121848 */
[----:B--2---:R-:W-:-:S03]  /*360c0*/  IMAD.WIDE R74, R0, 0x4, R84 ;  /* 0x00000004004a7825 */ /* 0x004fc600078e0254 */
[----:B------:R-:W2:Y:S01]  /*360d0*/  LDL.LU.64 R84, [R1+0xe18] ;  /* 0x000e180001547983 */ /* 0x000ea20000300a00 */
[----:B------:R-:W-:-:S03]  /*360e0*/  IMAD.WIDE R72, R0, 0x4, R82 ;  /* 0x0000000400487825 */ /* 0x000fc600078e0252 */
        /* <DEDUP_REMOVED lines=8> */
[----:B------:R1:W-:Y:S04]  /*36170*/  STL.64 [R1+0xd10], R74 ;  /* 0x000d104a01007387 */ /* 0x0003e80000100a00 */
[----:B------:R2:W-:Y:S04]  /*36180*/  STL.64 [R1+0xd30], R72 ;  /* 0x000d304801007387 */ /* 0x0005e80000100a00 */
[----:B------:R-:W4:Y:S01]  /*36190*/  LDL.LU.64 R80, [R1+0xe38] ;  /* 0x000e380001507983 */ /* 0x000f220000300a00 */
[----:B---3--:R-:W-:-:S03]  /*361a0*/  IMAD.WIDE R76, R0, 0x4, R86 ;  /* 0x00000004004c7825 */ /* 0x008fc600078e0256 */
[----:B------:R-:W4:Y:S01]  /*361b0*/  LDL.LU.64 R86, [R1+0xe40] ;  /* 0x000e400001567983 */ /* 0x000f220000300a00 */
[----:B------:R-:W-:-:S04]  /*361c0*/  IADD3 R70, R71, -0x8e, RZ ;  /* 0xffffff7247467810 */ /* 0x000fc80007ffe0ff */
[----:B------:R-:W-:Y:S02]  /*361d0*/  ISETP.GE.U32.AND P4, PT, R70, 0x7ffffef3, PT ;  /* 0x7ffffef34600780c */ /* 0x000fe40003f86070 */
[C---:B------:R-:W-:Y:S02]  /*361e0*/  IADD3 R69, R71.reuse, -0x96, RZ ;  /* 0xffffff6a47457810 */ /* 0x040fe40007ffe0ff */
[----:B------:R-:W-:Y:S02]  /*361f0*/  IADD3 R68, R71, -0xa6, RZ ;  /* 0xffffff5a47447810 */ /* 0x000fe40007ffe0ff */
[----:B------:R-:W-:Y:S02]  /*36200*/  ISETP.GE.U32.AND P3, PT, R69, 0x7ffffeeb, PT ;  /* 0x7ffffeeb4500780c */ /* 0x000fe40003f66070 */
[----:B------:R-:W-:Y:S02]  /*36210*/  IADD3 R69, R71, -0x9e, RZ ;  /* 0xffffff6247457810 */ /* 0x000fe40007ffe0ff */
[----:B------:R-:W-:-:S02]  /*36220*/  ISETP.GE.U32.AND P6, PT, R68, 0x7ffffedb, PT ;  /* 0x7ffffedb4400780c */ /* 0x000fc40003fc6070 */
[----:B------:R-:W-:Y:S01]  /*36230*/  IADD3 R68, R71, -0xae, RZ ;  /* 0xffffff5247447810 */ /* 0x000fe20007ffe0ff */
[----:B------:R1:W-:Y:S01]  /*36240*/  LDGSTS.E [R67+0x51a00], [R74.64], !P4 ;  /* 0x51a000004a437fae */ /* 0x0003e2000e121848 */
[----:B------:R-:W-:-:S03]  /*36250*/  ISETP.GE.U32.AND P0, PT, R69, 0x7ffffee3, PT ;  /* 0x7ffffee34500780c */ /* 0x000fc60003f06070 */
[----:B------:R2:W-:Y:S01]  /*36260*/  LDGSTS.E [R66+0x52200], [R72.64], !P5 ;  /* 0x5220000048427fae */ /* 0x0005e2000e921848 */
[----:B------:R-:W-:Y:S02]  /*36270*/  ISETP.GE.U32.AND P5, PT, R68, 0x7ffffed3, PT ;  /* 0x7ffffed34400780c */ /* 0x000fe40003fa6070 */
[----:B------:R-:W-:Y:S01]  /*36280*/  IADD3 R68, R91, 0x100000, RZ ;  /* 0x001000005b447810 */ /* 0x000fe20007ffe0ff */
[----:B------:R-:W-:Y:S01]  /*36290*/  STL.64 [R1+0xdd0], R76 ;  /* 0x000dd04c01007387 */ /* 0x000fe20000100a00 */
[----:B-1----:R-:W-:-:S03]  /*362a0*/  IMAD.WIDE R74, R0, 0x4, R78 ;  /* 0x00000004004a7825 */ /* 0x002fc600078e024e */
[----:B------:R4:W-:Y:S04]  /*362b0*/  LDGSTS.E [R68+0x52a00], [R76.64], !P3 ;  /* 0x52a000004c447fae */ /* 0x0009e8000d921848 */
[----:B------:R-:W4:Y:S01]  /*362c0*/  LDL.LU.64 R78, [R1+0xe50] ;  /* 0x000e5000014e7983 */ /* 0x000f220000300a00 */
[----:B------:R-:W-:-:S03]  /*362d0*/  IADD3 R70, R71, -0xa2, RZ ;  /* 0xffffff5e47467810 */ /* 0x000fc60007ffe0ff */
[----:B------:R1:W-:Y:S04]  /*362e0*/  STL.64 [R1+0xdd8], R74 ;  /* 0x000dd84a01007387 */ /* 0x0003e80000100a00 */
[----:B------:R1:W-:Y:S01]  /*362f0*/  LDGSTS.E [R67+0x53200], [R74.64], !P2 ;  /* 0x532000004a437fae */ /* 0x0003e2000d121848 */
[----:B------:R-:W-:Y:S01]  /*36300*/  ISETP.GE.U32.AND P1, PT, R70, 0x7ffffedf, PT ;  /* 0x7ffffedf4600780c */ /* 0x000fe20003f26070 */
[----:B--2---:R-:W-:-:S05]  /*36310*/  IMAD.WIDE R72, R0, 0x4, R84 ;  /* 0x0000000400487825 */ /* 0x004fca00078e0254 */
[----:B------:R2:W-:Y:S04]  /*36320*/  STL.64 [R1+0xde8], R72 ;  /* 0x000de84801007387 */ /* 0x0005e80000100a00 */
[----:B------:R-:W3:Y:S04]  /*36330*/  LDL.LU.64 R84, [R1+0xe58] ;  /* 0x000e580001547983 */ /* 0x000ee80000300a00 */
[----:B------:R2:W-:Y:S01]  /*36340*/  LDGSTS.E [R66+0x53a00], [R72.64], !P0 ;  /* 0x53a0000048427fae */ /* 0x0005e2000c121848 */
[----:B-1----:R-:W-:-:S03]  /*36350*/  IMAD.WIDE R74, R0, 0x4, R82 ;  /* 0x00000004004a7825 */ /* 0x002fc600078e0252 */
[----:B------:R-:W3:Y:S04]  /*36360*/  LDL.LU.64 R82, [R1+0xe60] ;  /* 0x000e600001527983 */ /* 0x000ee80000300a00 */
[----:B------:R1:W-:Y:S04]  /*36370*/  STL.64 [R1+0xdf8], R74 ;  /* 0x000df84a01007387 */ /* 0x0003e80000100a00 */
[----:B------:R1:W-:Y:S01]  /*36380*/  LDGSTS.E [R67+0x54200], [R74.64], !P1 ;  /* 0x542000004a437fae */ /* 0x0003e2000c921848 */
[----:B--2---:R-:W-:-:S05]  /*36390*/  IMAD.WIDE R72, R0, 0x4, R250 ;  /* 0x0000000400487825 */ /* 0x004fca00078e02fa */
[----:B------:R2:W-:Y:S04]  /*363a0*/  STL.64 [R1+0xe08], R72 ;  /* 0x000e084801007387 */ /* 0x0005e80000100a00 */
[----:B------:R-:W3:Y:S01]  /*363b0*/  LDL.LU.64 R250, [R1+0xe68] ;  /* 0x000e680001fa7983 */ /* 0x000ee20000300a00 */
[C---:B----4-:R-:W-:Y:S01]  /*363c0*/  IMAD.WIDE R76, R0.reuse, 0x4, R80 ;  /* 0x00000004004c7825 */ /* 0x050fe200078e0250 */
[C---:B------:R-:W-:Y:S02]  /*363d0*/  IADD3 R69, R71.reuse, -0xaa, RZ ;  /* 0xffffff5647457810 */ /* 0x040fe40007ffe0ff */
[----:B------:R-:W4:Y:S04]  /*363e0*/  LDL.LU.64 R80, [R1+0xe70] ;  /* 0x000e700001507983 */ /* 0x000f280000300a00 */
[----:B------:R2:W-:Y:S01]  /*363f0*/  STL.64 [R1+0xe18], R76 ;  /* 0x000e184c01007387 */ /* 0x0005e20000100a00 */
[----:B-1----:R-:W-:Y:S01]  /*36400*/  IMAD.WIDE R74, R0, 0x4, R86 ;  /* 0x00000004004a7825 */ /* 0x002fe200078e0256 */
[----:B------:R-:W-:-:S02]  /*36410*/  IADD3 R68, R71, -0xba, RZ ;  /* 0xffffff4647447810 */ /* 0x000fc40007ffe0ff */
[----:B------:R-:W4:Y:S01]  /*36420*/  LDL.LU.64 R86, [R1+0xe78] ;  /* 0x000e780001567983 */ /* 0x000f220000300a00 */
[----:B------:R-:W-:Y:S02]  /*36430*/  ISETP.GE.U32.AND P4, PT, R69, 0x7ffffed7, PT ;  /* 0x7ffffed74500780c */ /* 0x000fe40003f86070 */
[----:B------:R-:W-:Y:S01]  /*36440*/  IADD3 R69, R71, -0xb2, RZ ;  /* 0xffffff4e47457810 */ /* 0x000fe20007ffe0ff */
[----:B------:R2:W-:Y:S01]  /*36450*/  LDGSTS.E [R66+0x54a00], [R72.64], !P6 ;  /* 0x54a0000048427fae */ /* 0x0005e2000f121848 */
[----:B------:R-:W-:Y:S02]  /*36460*/  ISETP.GE.U32.AND P0, PT, R68, 0x7ffffec7, PT ;  /* 0x7ffffec74400780c */ /* 0x000fe40003f06070 */
[----:B------:R-:W-:Y:S02]  /*36470*/  ISETP.GE.U32.AND P3, PT, R69, 0x7ffffecf, PT ;  /* 0x7ffffecf4500780c */ /* 0x000fe40003f66070 */
[----:B------:R-:W-:-:S04]  /*36480*/  IADD3 R68, R71, -0xc2, RZ ;  /* 0xffffff3e47447810 */ /* 0x000fc80007ffe0ff */
[----:B------:R-:W-:Y:S02]  /*36490*/  ISETP.GE.U32.AND P6, PT, R68, 0x7ffffebf, PT ;  /* 0x7ffffebf4400780c */ /* 0x000fe40003fc6070 */
[----:B------:R-:W-:Y:S01]  /*364a0*/  IADD3 R68, R91, 0x100000, RZ ;  /* 0x001000005b447810 */ /* 0x000fe20007ffe0ff */
[----:B------:R3:W-:Y:S01]  /*364b0*/  STL.64 [R1+0xe40], R74 ;  /* 0x000e404a01007387 */ /* 0x0007e20000100a00 */
[----:B------:R-:W-:-:S03]  /*364c0*/  IADD3 R70, R71, -0xb6, RZ ;  /* 0xffffff4a47467810 */ /* 0x000fc60007ffe0ff */
[----:B------:R1:W-:Y:S01]  /*364d0*/  LDGSTS.E [R68+0x55200], [R76.64], !P4 ;  /* 0x552000004c447fae */ /* 0x0003e2000e121848 */
[----:B------:R-:W-:-:S03]  /*364e0*/  ISETP.GE.U32.AND P2, PT, R70, 0x7ffffecb, PT ;  /* 0x7ffffecb4600780c */ /* 0x000fc60003f46070 */
[----:B------:R3:W-:Y:S01]  /*364f0*/  LDGSTS.E [R67+0x55a00], [R74.64], !P5 ;  /* 0x55a000004a437fae */ /* 0x0007e2000e921848 */
[----:B--2---:R-:W-:-:S05]  /*36500*/  IMAD.WIDE R72, R0, 0x4, R78 ;  /* 0x0000000400487825 */ /* 0x004fca00078e024e */
[----:B------:R2:W-:Y:S04]  /*36510*/  STL.64 [R1+0xe50], R72 ;  /* 0x000e504801007387 */ /* 0x0005e80000100a00 */
[----:B-1----:R-:W4:Y:S04]  /*36520*/  LDL.LU.64 R76, [R1+0xe80] ;  /* 0x000e8000014c7983 */ /* 0x002f280000300a00 */
[----:B------:R2:W-:Y:S01]  /*36530*/  LDGSTS.E [R66+0x56200], [R72.64], !P3 ;  /* 0x5620000048427fae */ /* 0x0005e2000d921848 */
[----:B---3--:R-:W-:-:S03]  /*36540*/  IMAD.WIDE R74, R0, 0x4, R84 ;  /* 0x00000004004a7825 */ /* 0x008fc600078e0254 */
[----:B------:R-:W3:Y:S01]  /*36550*/  LDL.LU.64 R84, [R1+0xe88] ;  /* 0x000e880001547983 */ /* 0x000ee20000300a00 */
[----:B--2---:R-:W-:-:S03]  /*36560*/  IMAD.WIDE R72, R0, 0x4, R82 ;  /* 0x0000000400487825 */ /* 0x004fc600078e0252 */
[----:B------:R4:W-:Y:S04]  /*36570*/  STL.64 [R1+0xe58], R74 ;  /* 0x000e584a01007387 */ /* 0x0009e80000100a00 */
[----:B------:R1:W-:Y:S04]  /*36580*/  STL.64 [R1+0xe60], R72 ;  /* 0x000e604801007387 */ /* 0x0003e80000100a00 */
[----:B------:R-:W2:Y:S04]  /*36590*/  LDL.LU.64 R82, [R1+0xe90] ;  /* 0x000e900001527983 */ /* 0x000ea80000300a00 */
[----:B------:R4:W-:Y:S04]  /*365a0*/  LDGSTS.E [R67+0x56a00], [R74.64], !P2 ;  /* 0x56a000004a437fae */ /* 0x0009e8000d121848 */
[----:B------:R1:W-:Y:S01]  /*365b0*/  LDGSTS.E [R66+0x57200], [R72.64], !P0 ;  /* 0x5720000048427fae */ /* 0x0003e2000c121848 */
[----:B------:R-:W-:-:S03]  /*365c0*/  IMAD.WIDE R78, R0, 0x4, R250 ;  /* 0x00000004004e7825 */ /* 0x000fc600078e02fa */
[----:B------:R-:W2:Y:S01]  /*365d0*/  LDL.LU.64 R250, [R1+0xeb0] ;  /* 0x000eb00001fa7983 */ /* 0x000ea20000300a00 */
[----:B----4-:R-:W-:-:S03]  /*365e0*/  IMAD.WIDE R74, R0, 0x4, R80 ;  /* 0x00000004004a7825 */ /* 0x010fc600078e0250 */
[----:B------:R-:W-:Y:S04]  /*365f0*/  STL.64 [R1+0xe68], R78 ;  /* 0x000e684e01007387 */ /* 0x000fe80000100a00 */
[----:B------:R-:W4:Y:S01]  /*36600*/  LDL.LU.64 R80, [R1+0xeb8] ;  /* 0x000eb80001507983 */ /* 0x000f220000300a00 */
[----:B-1----:R-:W-:-:S03]  /*36610*/  IMAD.WIDE R72, R0, 0x4, R86 ;  /* 0x0000000400487825 */ /* 0x002fc600078e0256 */
[----:B------:R1:W-:Y:S04]  /*36620*/  STL.64 [R1+0xe70], R74 ;  /* 0x000e704a01007387 */ /* 0x0003e80000100a00 */
[----:B------:R3:W-:Y:S04]  /*36630*/  STL.64 [R1+0xe78], R72 ;  /* 0x000e784801007387 */ /* 0x0007e80000100a00 */
[----:B------:R-:W4:Y:S01]  /*36640*/  LDL.LU.64 R86, [R1+0xec0] ;  /* 0x000ec00001567983 */ /* 0x000f220000300a00 */
[C---:B------:R-:W-:Y:S02]  /*36650*/  IADD3 R69, R71.reuse, -0xbe, RZ ;  /* 0xffffff4247457810 */ /* 0x040fe40007ffe0ff */
[----:B------:R-:W-:-:S02]  /*36660*/  IADD3 R68, R71, -0xce, RZ ;  /* 0xffffff3247447810 */ /* 0x000fc40007ffe0ff */
[----:B------:R-:W-:Y:S02]  /*36670*/  ISETP.GE.U32.AND P1, PT, R69, 0x7ffffec3, PT ;  /* 0x7ffffec34500780c */ /* 0x000fe40003f26070 */
[----:B------:R-:W-:Y:S02]  /*36680*/  IADD3 R69, R71, -0xc6, RZ ;  /* 0xffffff3a47457810 */ /* 0x000fe40007ffe0ff */
[----:B------:R-:W-:Y:S02]  /*36690*/  ISETP.GE.U32.AND P3, PT, R68, 0x7ffffeb3, PT ;  /* 0x7ffffeb34400780c */ /* 0x000fe40003f66070 */
[----:B------:R-:W-:Y:S02]  /*366a0*/  ISETP.GE.U32.AND P4, PT, R69, 0x7ffffebb, PT ;  /* 0x7ffffebb4500780c */ /* 0x000fe40003f86070 */
[----:B------:R-:W-:-:S04]  /*366b0*/  IADD3 R68, R71, -0xd6, RZ ;  /* 0xffffff2a47447810 */ /* 0x000fc80007ffe0ff */
[----:B------:R-:W-:Y:S02]  /*366c0*/  ISETP.GE.U32.AND P0, PT, R68, 0x7ffffeab, PT ;  /* 0x7ffffeab4400780c */ /* 0x000fe40003f06070 */
[----:B------:R-:W-:Y:S02]  /*366d0*/  IADD3 R68, R91, 0x100000, RZ ;  /* 0x001000005b447810 */ /* 0x000fe40007ffe0ff */
[----:B------:R-:W-:-:S03]  /*366e0*/  IADD3 R70, R71, -0xca, RZ ;  /* 0xffffff3647467810 */ /* 0x000fc60007ffe0ff */
[----:B------:R1:W-:Y:S01]  /*366f0*/  LDGSTS.E [R68+0x57a00], [R78.64], !P1 ;  /* 0x57a000004e447fae */ /* 0x0003e2000c921848 */
[----:B------:R-:W-:-:S03]  /*36700*/  ISETP.GE.U32.AND P5, PT, R70, 0x7ffffeb7, PT ;  /* 0x7ffffeb74600780c */ /* 0x000fc60003fa6070 */
[----:B------:R1:W-:Y:S04]  /*36710*/  LDGSTS.E [R67+0x58200], [R74.64], !P6 ;  /* 0x582000004a437fae */ /* 0x0003e8000f121848 */
[----:B------:R3:W-:Y:S01]  /*36720*/  LDGSTS.E [R66+0x58a00], [R72.64], !P4 ;  /* 0x58a0000048427fae */ /* 0x0007e2000e121848 */
[C---:B------:R-:W-:Y:S01]  /*36730*/  IADD3 R69, R71.reuse, -0xd2, RZ ;  /* 0xffffff2e47457810 */ /* 0x040fe20007ffe0ff */
[----:B-1----:R-:W-:Y:S02]  /*36740*/  IMAD.WIDE R74, R0, 0x4, R76 ;  /* 0x00000004004a7825 */ /* 0x002fe400078e024c */
[----:B------:R-:W4:Y:S04]  /*36750*/  LDL.LU.64 R76, [R1+0xec8] ;  /* 0x000ec800014c7983 */ /* 0x000f280000300a00 */
[----:B------:R1:W-:Y:S01]  /*36760*/  STL.64 [R1+0xe98], R74 ;  /* 0x000e984a01007387 */ /* 0x0003e20000100a00 */
[----:B------:R-:W-:-:S02]  /*36770*/  IADD3 R68, R71, -0xe2, RZ ;  /* 0xffffff1e47447810 */ /* 0x000fc40007ffe0ff */
[----:B------:R-:W-:Y:S01]  /*36780*/  ISETP.GE.U32.AND P2, PT, R69, 0x7ffffeaf, PT ;  /* 0x7ffffeaf4500780c */ /* 0x000fe20003f46070 */
[----:B------:R1:W-:Y:S01]  /*36790*/  LDGSTS.E [R67+0x59200], [R74.64], !P5 ;  /* 0x592000004a437fae */ /* 0x0003e2000e921848 */
[----:B------:R-:W-:Y:S02]  /*367a0*/  ISETP.GE.U32.AND P4, PT, R68, 0x7ffffe9f, PT ;  /* 0x7ffffe9f4400780c */ /* 0x000fe40003f86070 */
[----:B------:R-:W-:Y:S01]  /*367b0*/  IADD3 R68, R71, -0xea, RZ ;  /* 0xffffff1647447810 */ /* 0x000fe20007ffe0ff */
[----:B---3--:R-:W-:-:S05]  /*367c0*/  IMAD.WIDE R72, R0, 0x4, R84 ;  /* 0x0000000400487825 */ /* 0x008fca00078e0254 */
[----:B------:R4:W-:Y:S04]  /*367d0*/  STL.64 [R1+0xea0], R72 ;  /* 0x000ea04801007387 */ /* 0x0009e80000100a00 */
[----:B------:R-:W3:Y:S04]  /*367e0*/  LDL.LU.64 R84, [R1+0xed0] ;  /* 0x000ed00001547983 */ /* 0x000ee80000300a00 */
[----:B------:R4:W-:Y:S01]  /*367f0*/  LDGSTS.E [R66+0x59a00], [R72.64], !P3 ;  /* 0x59a0000048427fae */ /* 0x0009e2000d921848 */
[----:B--2---:R-:W-:-:S03]  /*36800*/  IMAD.WIDE R78, R0, 0x4, R82 ;  /* 0x00000004004e7825 */ /* 0x004fc600078e0252 */
[----:B------:R-:W2:Y:S04]  /*36810*/  LDL.LU.64 R82, [R1+0xed8] ;  /* 0x000ed80001527983 */ /* 0x000ea80000300a00 */
[----:B------:R-:W-:Y:S01]  /*36820*/  STL.64 [R1+0xea8], R78 ;  /* 0x000ea84e01007387 */ /* 0x000fe20000100a00 */
[----:B------:R-:W-:Y:S02]  /*36830*/  ISETP.GE.U32.AND P3, PT, R68, 0x7ffffe97, PT ;  /* 0x7ffffe974400780c */ /* 0x000fe40003f66070 */
[----:B------:R-:W-:-:S05]  /*36840*/  IADD3 R68, R91, 0x100000, RZ ;  /* 0x001000005b447810 */ /* 0x000fca0007ffe0ff */
[----:B------:R4:W-:Y:S01]  /*36850*/  LDGSTS.E [R68+0x5a200], [R78.64], !P2 ;  /* 0x5a2000004e447fae */ /* 0x0009e2000d121848 */
[----:B-1----:R-:W-:-:S03]  /*36860*/  IMAD.WIDE R74, R0, 0x4, R250 ;  /* 0x00000004004a7825 */ /* 0x002fc600078e02fa */
[----:B------:R-:W2:Y:S01]  /*36870*/  LDL.LU.64 R250, [R1+0xee0] ;  /* 0x000ee00001fa7983 */ /* 0x000ea20000300a00 */
[----:B----4-:R-:W-:-:S03]  /*36880*/  IMAD.WIDE R72, R0, 0x4, R80 ;  /* 0x0000000400487825 */ /* 0x010fc600078e0250 */
[----:B------:R1:W-:Y:S04]  /*36890*/  STL.64 [R1+0xeb0], R74 ;  /* 0x000eb04a01007387 */ /* 0x0003e80000100a00 */
[----:B------:R4:W-:Y:S04]  /*368a0*/  STL.64 [R1+0xeb8], R72 ;  /* 0x000eb84801007387 */ /* 0x0009e80000100a00 */
[----:B------:R-:W2:Y:S04]  /*368b0*/  LDL.LU.64 R80, [R1+0xf10] ;  /* 0x000f100001507983 */ /* 0x000ea80000300a00 */
[----:B------:R1:W-:Y:S02]  /*368c0*/  LDGSTS.E [R67+0x5aa00], [R74.64], !P0 ;  /* 0x5aa000004a437fae */ /* 0x0003e4000c121848 */
[----:B-1----:R-:W-:-:S02]  /*368d0*/  IMAD.WIDE R74, R0, 0x4, R86 ;  /* 0x00000004004a7825 */ /* 0x002fc400078e0256 */
[----:B------:R-:W2:Y:S01]  /*368e0*/  LDL.LU.64 R86, [R1+0xf18] ;  /* 0x000f180001567983 */ /* 0x000ea20000300a00 */
[C---:B------:R-:W-:Y:S02]  /*368f0*/  IADD3 R69, R71.reuse, -0xda, RZ ;  /* 0xffffff2647457810 */ /* 0x040fe40007ffe0ff */
[----:B------:R-:W-:Y:S02]  /*36900*/  IADD3 R70, R71, -0xde, RZ ;  /* 0xffffff2247467810 */ /* 0x000fe40007ffe0ff */
[----:B------:R-:W-:Y:S02]  /*36910*/  ISETP.GE.U32.AND P1, PT, R69, 0x7ffffea7, PT ;  /* 0x7ffffea74500780c */ /* 0x000fe40003f26070 */
[----:B------:R-:W-:Y:S02]  /*36920*/  ISETP.GE.U32.AND P6, PT, R70, 0x7ffffea3, PT ;  /* 0x7ffffea34600780c */ /* 0x000fe40003fc6070 */
[C---:B------:R-:W-:Y:S02]  /*36930*/  IADD3 R69, R71.reuse, -0xe6, RZ ;  /* 0xffffff1a47457810 */ /* 0x040fe40007ffe0ff */
[----:B------:R-:W-:Y:S01]  /*36940*/  IADD3 R68, R71, -0xf6, RZ ;  /* 0xffffff0a47447810 */ /* 0x000fe20007ffe0ff */
[----:B------:R2:W-:Y:S01]  /*36950*/  STL.64 [R1+0xec0], R74 ;  /* 0x000ec04a01007387 */ /* 0x0005e20000100a00 */
[----:B------:R-:W-:-:S05]  /*36960*/  ISETP.GE.U32.AND P5, PT, R69, 0x7ffffe9b, PT ;  /* 0x7ffffe9b4500780c */ /* 0x000fca0003fa6070 */
[----:B------:R4:W-:Y:S01]  /*36970*/  LDGSTS.E [R66+0x5b200], [R72.64], !P1 ;  /* 0x5b20000048427fae */ /* 0x0009e2000c921848 */
[C---:B------:R-:W-:Y:S02]  /*36980*/  IADD3 R69, R71.reuse, -0xee, RZ ;  /* 0xffffff1247457810 */ /* 0x040fe40007ffe0ff */
[----:B------:R-:W-:Y:S01]  /*36990*/  ISETP.GE.U32.AND P1, PT, R68, 0x7ffffe8b, PT ;  /* 0x7ffffe8b4400780c */ /* 0x000fe20003f26070 */
[----:B------:R2:W-:Y:S01]  /*369a0*/  LDGSTS.E [R67+0x5ba00], [R74.64], !P6 ;  /* 0x5ba000004a437fae */ /* 0x0005e2000f121848 */
[----:B------:R-:W-:Y:S01]  /*369b0*/  IADD3 R68, R71, -0xfe, RZ ;  /* 0xffffff0247447810 */ /* 0x000fe20007ffe0ff */
[----:B----4-:R-:W-:Y:S01]  /*369c0*/  IMAD.WIDE R72, R0, 0x4, R76 ;  /* 0x0000000400487825 */ /* 0x010fe200078e024c */
[----:B------:R-:W-:-:S04]  /*369d0*/  ISETP.GE.U32.AND P2, PT, R69, 0x7ffffe93, PT ;  /* 0x7ffffe934500780c */ /* 0x000fc80003f46070 */
[----:B------:R1:W-:Y:S04]  /*369e0*/  STL.64 [R1+0xec8], R72 ;  /* 0x000ec84801007387 */ /* 0x0003e80000100a00 */
[----:B------:R-:W4:Y:S04]  /*369f0*/  LDL.LU.64 R76, [R1+0xf20] ;  /* 0x000f2000014c7983 */ /* 0x000f280000300a00 */
[----:B------:R1:W-:Y:S01]  /*36a00*/  LDGSTS.E [R66+0x5c200], [R72.64], !P4 ;  /* 0x5c20000048427fae */ /* 0x0003e2000e121848 */
[----:B------:R-:W-:Y:S02]  /*36a10*/  ISETP.GE.U32.AND P4, PT, R68, 0x7ffffe83, PT ;  /* 0x7ffffe834400780c */ /* 0x000fe40003f86070 */
[----:B------:R-:W-:-:S02]  /*36a20*/  IADD3 R68, R91, 0x100000, RZ ;  /* 0x001000005b447810 */ /* 0x000fc40007ffe0ff */
[----:B------:R-:W-:-:S04]  /*36a30*/  IADD3 R70, R71, -0xf2, RZ ;  /* 0xffffff0e47467810 */ /* 0x000fc80007ffe0ff */
[----:B------:R-:W-:Y:S01]  /*36a40*/  ISETP.GE.U32.AND P0, PT, R70, 0x7ffffe8f, PT ;  /* 0x7ffffe8f4600780c */ /* 0x000fe20003f06070 */
[----:B---3--:R-:W-:-:S05]  /*36a50*/  IMAD.WIDE R78, R0, 0x4, R84 ;  /* 0x00000004004e7825 */ /* 0x008fca00078e0254 */
[----:B------:R-:W-:Y:S01]  /*36a60*/  STL.64 [R1+0xee8], R78 ;  /* 0x000ee84e01007387 */ /* 0x000fe20000100a00 */
[----:B--2---:R-:W-:-:S03]  /*36a70*/  IMAD.WIDE R74, R0, 0x4, R82 ;  /* 0x00000004004a7825 */ /* 0x004fc600078e0252 */
[----:B------:R2:W-:Y:S04]  /*36a80*/  LDGSTS.E [R68+0x5ca00], [R78.64], !P5 ;  /* 0x5ca000004e447fae */ /* 0x0005e8000e921848 */
[----:B------:R-:W3:Y:S04]  /*36a90*/  LDL.LU.64 R82, [R1+0xf28] ;  /* 0x000f280001527983 */ /* 0x000ee80000300a00 */
[----:B------:R2:W-:Y:S04]  /*36aa0*/  STL.64 [R1+0xf00], R74 ;  /* 0x000f004a01007387 */ /* 0x0005e80000100a00 */
[----:B------:R2:W-:Y:S01]  /*36ab0*/  LDGSTS.E [R67+0x5d200], [R74.64], !P3 ;  /* 0x5d2000004a437fae */ /* 0x0005e2000d921848 */
[----:B-1----:R-:W-:-:S03]  /*36ac0*/  IMAD.WIDE R72, R0, 0x4, R250 ;  /* 0x0000000400487825 */ /* 0x002fc600078e02fa */
[----:B------:R-:W3:Y:S04]  /*36ad0*/  LDL.LU.64 R250, [R1+0xf30] ;  /* 0x000f300001fa7983 */ /* 0x000ee80000300a00 */
[----:B------:R1:W-:Y:S04]  /*36ae0*/  STL.64 [R1+0xf08], R72 ;  /* 0x000f084801007387 */ /* 0x0003e80000100a00 */
[----:B------:R-:W3:Y:S01]  /*36af0*/  LDL.LU.64 R84, [R1+0xf38] ;  /* 0x000f380001547983 */ /* 0x000ee20000300a00 */
[----:B--2---:R-:W-:-:S03]  /*36b00*/  IADD3 R68, R71, -0x8b, RZ ;  /* 0xffffff7547447810 */ /* 0x004fc60007ffe0ff */
[----:B------:R1:W-:Y:S01]  /*36b10*/  LDGSTS.E [R66+0x5da00], [R72.64], !P2 ;  /* 0x5da0000048427fae */ /* 0x0003e2000d121848 */
[----:B------:R-:W-:Y:S01]  /*36b20*/  IMAD.WIDE R74, R0, 0x4, R80 ;  /* 0x00000004004a7825 */ /* 0x000fe200078e0250 */
[----:B------:R-:W-:-:S04]  /*36b30*/  ISETP.GE.U32.AND P2, PT, R68, 0x7ffffef6, PT ;  /* 0x7ffffef64400780c */ /* 0x000fc80003f46070 */
[----:B------:R3:W-:Y:S01]  /*36b40*/  STL.64 [R1+0xf10], R74 ;  /* 0x000f104a01007387 */ /* 0x0007e20000100a00 */
[----:B------:R-:W-:-:S03]  /*36b50*/  IADD3 R68, R71, -0x93, RZ ;  /* 0xffffff6d47447810 */ /* 0x000fc60007ffe0ff */
[----:B------:R3:W-:Y:S01]  /*36b60*/  LDGSTS.E [R67+0x5e200], [R74.64], !P0 ;  /* 0x5e2000004a437fae */ /* 0x0007e2000c121848 */
[----:B-1----:R-:W-:-:S03]  /*36b70*/  IMAD.WIDE R72, R0, 0x4, R86 ;  /* 0x0000000400487825 */ /* 0x002fc600078e0256 */
[----:B------:R-:W2:Y:S04]  /*36b80*/  LDL.LU.64 R86, [R1+0xf40] ;  /* 0x000f400001567983 */ /* 0x000ea80000300a00 */
[----:B------:R1:W-:Y:S04]  /*36b90*/  STL.64 [R1+0xf18], R72 ;  /* 0x000f184801007387 */ /* 0x0003e80000100a00 */
[----:B------:R-:W2:Y:S04]  /*36ba0*/  LDL.LU.64 R80, [R1+0xf60] ;  /* 0x000f600001507983 */ /* 0x000ea80000300a00 */
[----:B------:R1:W-:Y:S01]  /*36bb0*/  LDGSTS.E [R66+0x5ea00], [R72.64], !P1 ;  /* 0x5ea0000048427fae */ /* 0x0003e2000c921848 */
[----:B------:R-:W-:-:S02]  /*36bc0*/  ISETP.GE.U32.AND P1, PT, R68, 0x7ffffeee, PT ;  /* 0x7ffffeee4400780c */ /* 0x000fc40003f26070 */
[----:B------:R-:W-:Y:S02]  /*36bd0*/  IADD3 R68, R91, 0x100000, RZ ;  /* 0x001000005b447810 */ /* 0x000fe40007ffe0ff */
[----:B------:R-:W2:Y:S01]  /*36be0*/  LDL.LU.64 R90, [R1+0xf68] ;  /* 0x000f6800015a7983 */ /* 0x000ea20000300a00 */
[----:B------:R-:W-:-:S04]  /*36bf0*/  IADD3 R69, R71, -0xfa, RZ ;  /* 0xffffff0647457810 */ /* 0x000fc80007ffe0ff */
[----:B------:R-:W-:Y:S02]  /*36c00*/  ISETP.GE.U32.AND P6, PT, R69, 0x7ffffe87, PT ;  /* 0x7ffffe874500780c */ /* 0x000fe40003fc6070 */
[----:B------:R-:W-:-:S04]  /*36c10*/  IADD3 R69, R71, -0x83, RZ ;  /* 0xffffff7d47457810 */ /* 0x000fc80007ffe0ff */
[----:B------:R-:W-:Y:S01]  /*36c20*/  ISETP.GE.U32.AND P5, PT, R69, 0x7ffffefe, PT ;  /* 0x7ffffefe4500780c */ /* 0x000fe20003fa6070 */
[----:B----4-:R-:W-:Y:S01]  /*36c30*/  IMAD.WIDE R76, R0, 0x4, R76 ;  /* 0x00000004004c7825 */ /* 0x010fe200078e024c */
[----:B------:R-:W-:-:S04]  /*36c40*/  LOP3.LUT R252, R89, 0x40, RZ, 0x3c, !PT ;  /* 0x0000004059fc7812 */ /* 0x000fc800078e3cff */
[----:B------:R-:W-:Y:S01]  /*36c50*/  STL.64 [R1+0xf20], R76 ;  /* 0x000f204c01007387 */ /* 0x000fe20000100a00 */
[----:B------:R-:W-:Y:S02]  /*36c60*/  IADD3 R70, R71, -0x87, RZ ;  /* 0xffffff7947467810 */ /* 0x000fe40007ffe0ff */
[----:B-1----:R-:W-:Y:S01]  /*36c70*/  IADD3 R66, R252, 0x100000, RZ ;  /* 0x00100000fc427810 */ /* 0x002fe20007ffe0ff */
[----:B------:R1:W-:Y:S01]  /*36c80*/  LDGSTS.E [R68+0x5f200], [R76.64], !P6 ;  /* 0x5f2000004c447fae */ /* 0x0003e2000f121848 */
[----:B------:R-:W-:Y:S01]  /*36c90*/  ISETP.GE.U32.AND P3, PT, R70, 0x7ffffefa, PT ;  /* 0x7ffffefa4600780c */ /* 0x000fe20003f66070 */
[----:B---3--:R-:W-:-:S05]  /*36ca0*/  IMAD.WIDE R74, R0, 0x4, R82 ;  /* 0x00000004004a7825 */ /* 0x008fca00078e0252 */
[----:B------:R3:W-:Y:S01]  /*36cb0*/  LDGSTS.E [R67+0x5fa00], [R74.64], !P4 ;  /* 0x5fa000004a437fae */ /* 0x0007e2000e121848 */
[----:B------:R-:W-:-:S03]  /*36cc0*/  IMAD.WIDE R72, R0, 0x4, R250 ;  /* 0x0000000400487825 */ /* 0x000fc600078e02fa */
[----:B------:R-:W4:Y:S04]  /*36cd0*/  LDL.LU.64 R250, [R1+0xf70] ;  /* 0x000f700001fa7983 */ /* 0x000f280000300a00 */
[----:B------:R3:W-:Y:S04]  /*36ce0*/  STL.64 [R1+0xf28], R74 ;  /* 0x000f284a01007387 */ /* 0x0007e80000100a00 */
[----:B------:R2:W-:Y:S04]  /*36cf0*/  STL.64 [R1+0xf48], R72 ;  /* 0x000f484801007387 */ /* 0x0005e80000100a00 */
[----:B------:R-:W4:Y:S01]  /*36d00*/  LDL.LU.64 R82, [R1+0xf78] ;  /* 0x000f780001527983 */ /* 0x000f220000300a00 */
[----:B---3--:R-:W-:-:S03]  /*36d10*/  IMAD.WIDE R74, R0, 0x4, R84 ;  /* 0x00000004004a7825 */ /* 0x008fc600078e0254 */
[----:B------:R2:W-:Y:S04]  /*36d20*/  LDGSTS.E [R66+0x50400], [R72.64], !P5 ;  /* 0x5040000048427fae */ /* 0x0005e8000e921848 */
[----:B------:R-:W3:Y:S01]  /*36d30*/  LDL.LU.64 R84, [R1+0xf80] ;  /* 0x000f800001547983 */ /* 0x000ee20000300a00 */
[----:B------:R-:W-:-:S03]  /*36d40*/  IADD3 R67, R252, 0x100000, RZ ;  /* 0x00100000fc437810 */ /* 0x000fc60007ffe0ff */
[----:B------:R1:W-:Y:S04]  /*36d50*/  STL.64 [R1+0xf50], R74 ;  /* 0x000f504a01007387 */ /* 0x0003e80000100a00 */
[----:B------:R2:W-:Y:S02]  /*36d60*/  LDGSTS.E [R67+0x50c00], [R74.64], !P3 ;  /* 0x50c000004a437fae */ /* 0x0005e4000d921848 */
[----:B--2---:R-:W-:-:S05]  /*36d70*/  IMAD.WIDE R72, R0, 0x4, R86 ;  /* 0x0000000400487825 */ /* 0x004fca00078e0256 */
[----:B------:R4:W-:Y:S01]  /*36d80*/  STL.64 [R1+0xf58], R72 ;  /* 0x000f584801007387 */ /* 0x0009e20000100a00 */
[----:B-1----:R-:W-:-:S03]  /*36d90*/  IMAD.WIDE R76, R0, 0x4, R80 ;  /* 0x00000004004c7825 */ /* 0x002fc600078e0250 */
[----:B------:R-:W2:Y:S04]  /*36da0*/  LDL.LU.64 R86, [R1+0xf88] ;  /* 0x000f880001567983 */ /* 0x000ea80000300a00 */
[----:B------:R-:W2:Y:S01]  /*36db0*/  LDL.LU.64 R80, [R1+0xf90] ;  /* 0x000f900001507983 */ /* 0x000ea20000300a00 */
[----:B------:R-:W-:-:S03]  /*36dc0*/  IMAD.WIDE R74, R0, 0x4, R90 ;  /* 0x00000004004a7825 */ /* 0x000fc600078e025a */
[----:B------:R-:W-:Y:S04]  /*36dd0*/  STL.64 [R1+0xf60], R76 ;  /* 0x000f604c01007387 */ /* 0x000fe80000100a00 */
[----:B------:R-:W2:Y:S01]  /*36de0*/  LDL.LU.64 R90, [R1+0xf98] ;  /* 0x000f9800015a7983 */ /* 0x000ea20000300a00 */
[C---:B------:R-:W-:Y:S02]  /*36df0*/  IADD3 R69, R71.reuse, -0x8f, RZ ;  /* 0xffffff7147457810 */ /* 0x040fe40007ffe0ff */
[----:B------:R-:W-:Y:S01]  /*36e00*/  IADD3 R68, R71, -0x9f, RZ ;  /* 0xffffff6147447810 */ /* 0x000fe20007ffe0ff */
[----:B------:R4:W-:Y:S01]  /*36e10*/  LDGSTS.E [R66+0x51400], [R72.64], !P2 ;  /* 0x5140000048427fae */ /* 0x0009e2000d121848 */
[----:B------:R-:W-:Y:S02]  /*36e20*/  ISETP.GE.U32.AND P0, PT, R69, 0x7ffffef2, PT ;  /* 0x7ffffef24500780c */ /* 0x000fe40003f06070 */
[----:B------:R-:W-:-:S02]  /*36e30*/  IADD3 R69, R71, -0x97, RZ ;  /* 0xffffff6947457810 */ /* 0x000fc40007ffe0ff */
        /* <DEDUP_REMOVED lines=10> */
[----:B----4-:R-:W-:-:S05]  /*36ee0*/  IMAD.WIDE R72, R0, 0x4, R250 ;  /* 0x0000000400487825 */ /* 0x010fca00078e02fa */
[----:B------:R3:W-:Y:S04]  /*36ef0*/  STL.64 [R1+0xf70], R72 ;  /* 0x000f704801007387 */ /* 0x0007e80000100a00 */
[----:B------:R-:W4:Y:S01]  /*36f00*/  LDL.LU.64 R250, [R1+0xfc0] ;  /* 0x000fc00001fa7983 */ /* 0x000f220000300a00 */
[----:B-1----:R-:W-:-:S03]  /*36f10*/  IMAD.WIDE R74, R0, 0x4, R82 ;  /* 0x00000004004a7825 */ /* 0x002fc600078e0252 */
[----:B------:R3:W-:Y:S04]  /*36f20*/  LDGSTS.E [R66+0x52c00], [R72.64], !P6 ;  /* 0x52c0000048427fae */ /* 0x0007e8000f121848 */
[----:B------:R-:W4:Y:S04]  /*36f30*/  LDL.LU.64 R82, [R1+0xfc8] ;  /* 0x000fc80001527983 */ /* 0x000f280000300a00 */
[----:B------:R-:W-:Y:S01]  /*36f40*/  STL.64 [R1+0xf78], R74 ;  /* 0x000f784a01007387 */ /* 0x000fe20000100a00 */
[----:B---3--:R-:W-:-:S03]  /*36f50*/  IMAD.WIDE R72, R0, 0x4, R84 ;  /* 0x0000000400487825 */ /* 0x008fc600078e0254 */
[----:B------:R1:W-:Y:S04]  /*36f60*/  LDGSTS.E [R67+0x53400], [R74.64], !P4 ;  /* 0x534000004a437fae */ /* 0x0003e8000e121848 */
[----:B------:R3:W-:Y:S04]  /*36f70*/  STL.64 [R1+0xfa0], R72 ;  /* 0x000fa04801007387 */ /* 0x0007e80000100a00 */
[----:B------:R-:W4:Y:S04]  /*36f80*/  LDL.LU.64 R84, [R1+0xfd0] ;  /* 0x000fd00001547983 */ /* 0x000f280000300a00 */
[----:B------:R3:W-:Y:S01]  /*36f90*/  LDGSTS.E [R66+0x53c00], [R72.64], !P5 ;  /* 0x53c0000048427fae */ /* 0x0007e2000e921848 */
[----:B--2---:R-:W-:-:S03]  /*36fa0*/  IMAD.WIDE R76, R0, 0x4, R86 ;  /* 0x00000004004c7825 */ /* 0x004fc600078e0256 */
[----:B------:R-:W2:Y:S04]  /*36fb0*/  LDL.LU.64 R86, [R1+0xfd8] ;  /* 0x000fd80001567983 */ /* 0x000ea80000300a00 */
[----:B------:R-:W-:Y:S01]  /*36fc0*/  STL.64 [R1+0xfa8], R76 ;  /* 0x000fa84c01007387 */ /* 0x000fe20000100a00 */
[----:B---3--:R-:W-:-:S03]  /*36fd0*/  IMAD.WIDE R72, R0, 0x4, R90 ;  /* 0x0000000400487825 */ /* 0x008fc600078e025a */
[----:B------:R-:W3:Y:S01]  /*36fe0*/  LDL.LU.64 R90, [R1+0xfe0] ;  /* 0x000fe000015a7983 */ /* 0x000ee20000300a00 */
[C---:B------:R-:W-:Y:S02]  /*36ff0*/  IADD3 R69, R71.reuse, -0xa3, RZ ;  /* 0xffffff5d47457810 */ /* 0x040fe40007ffe0ff */
[----:B------:R-:W-:Y:S02]  /*37000*/  IADD3 R68, R71, -0xb3, RZ ;  /* 0xffffff4d47447810 */ /* 0x000fe40007ffe0ff */
[----:B------:R-:W-:Y:S02]  /*37010*/  ISETP.GE.U32.AND P3, PT, R69, 0x7ffffede, PT ;  /* 0x7ffffede4500780c */ /* 0x000fe40003f66070 */
[C---:B------:R-:W-:Y:S02]  /*37020*/  IADD3 R69, R71.reuse, -0xab, RZ ;  /* 0xffffff5547457810 */ /* 0x040fe40007ffe0ff */
[----:B------:R-:W-:Y:S02]  /*37030*/  ISETP.GE.U32.AND P6, PT, R68, 0x7ffffece, PT ;  /* 0x7ffffece4400780c */ /* 0x000fe40003fc6070 */
[----:B------:R-:W-:-:S02]  /*37040*/  IADD3 R68, R71, -0xbb, RZ ;  /* 0xffffff4547447810 */ /* 0x000fc40007ffe0ff */
[----:B------:R-:W-:Y:S01]  /*37050*/  ISETP.GE.U32.AND P0, PT, R69, 0x7ffffed6, PT ;  /* 0x7ffffed64500780c */ /* 0x000fe20003f06070 */
[----:B-1----:R-:W-:Y:S01]  /*37060*/  IMAD.WIDE R74, R0, 0x4, R80 ;  /* 0x00000004004a7825 */ /* 0x002fe200078e0250 */
[----:B------:R-:W-:Y:S02]  /*37070*/  ISETP.GE.U32.AND P5, PT, R68, 0x7ffffec6, PT ;  /* 0x7ffffec64400780c */ /* 0x000fe40003fa6070 */
[----:B------:R-:W-:Y:S02]  /*37080*/  IADD3 R68, R252, 0x100000, RZ ;  /* 0x00100000fc447810 */ /* 0x000fe40007ffe0ff */
[----:B------:R-:W-:Y:S01]  /*37090*/  IADD3 R70, R71, -0xaf, RZ ;  /* 0xffffff5147467810 */ /* 0x000fe20007ffe0ff */
[----:B------:R4:W-:Y:S03]  /*370a0*/  STL.64 [R1+0xfb0], R74 ;  /* 0x000fb04a01007387 */ /* 0x0009e60000100a00 */
[----:B------:R-:W-:Y:S01]  /*370b0*/  ISETP.GE.U32.AND P1, PT, R70, 0x7ffffed2, PT ;  /* 0x7ffffed24600780c */ /* 0x000fe20003f26070 */
[----:B------:R1:W-:Y:S04]  /*370c0*/  LDGSTS.E [R68+0x54400], [R76.64], !P3 ;  /* 0x544000004c447fae */ /* 0x0003e8000d921848 */
[----:B------:R1:W-:Y:S04]  /*370d0*/  STL.64 [R1+0xfb8], R72 ;  /* 0x000fb84801007387 */ /* 0x0003e80000100a00 */
[----:B------:R4:W-:Y:S04]  /*370e0*/  LDGSTS.E [R67+0x54c00], [R74.64], !P2 ;  /* 0x54c000004a437fae */ /* 0x0009e8000d121848 */
[----:B------:R-:W3:Y:S04]  /*370f0*/  LDL.LU.64 R80, [R1+0xfe8] ;  /* 0x000fe80001507983 */ /* 0x000ee80000300a00 */
[----:B------:R1:W-:Y:S01]  /*37100*/  LDGSTS.E [R66+0x55400], [R72.64], !P0 ;  /* 0x5540000048427fae */ /* 0x0003e2000c121848 */
[----:B----4-:R-:W-:-:S03]  /*37110*/  IMAD.WIDE R74, R0, 0x4, R250 ;  /* 0x00000004004a7825 */ /* 0x010fc600078e02fa */
[----:B------:R-:W4:Y:S01]  /*37120*/  LDL.LU.64 R250, [R1+0xff0] ;  /* 0x000ff00001fa7983 */ /* 0x000f220000300a00 */
[----:B-1----:R-:W-:-:S03]  /*37130*/  IMAD.WIDE R72, R0, 0x4, R82 ;  /* 0x0000000400487825 */ /* 0x002fc600078e0252 */
[----:B------:R2:W-:Y:S04]  /*37140*/  STL.64 [R1+0xfc0], R74 ;  /* 0x000fc04a01007387 */ /* 0x0005e80000100a00 */
[----:B------:R3:W-:Y:S04]  /*37150*/  STL.64 [R1+0xfc8], R72 ;  /* 0x000fc84801007387 */ /* 0x0007e80000100a00 */
[----:B------:R-:W4:Y:S04]  /*37160*/  LDL.LU.64 R82, [R1+0xff8] ;  /* 0x000ff80001527983 */ /* 0x000f280000300a00 */
[----:B------:R2:W-:Y:S01]  /*37170*/  LDGSTS.E [R67+0x55c00], [R74.64], !P1 ;  /* 0x55c000004a437fae */ /* 0x0005e2000c921848 */
[----:B------:R-:W-:-:S03]  /*37180*/  IMAD.WIDE R76, R0, 0x4, R84 ;  /* 0x00000004004c7825 */ /* 0x000fc600078e0254 */
[----:B------:R3:W-:Y:S04]  /*37190*/  LDGSTS.E [R66+0x56400], [R72.64], !P6 ;  /* 0x5640000048427fae */ /* 0x0007e8000f121848 */
[----:B------:R-:W4:Y:S01]  /*371a0*/  LDL.LU.64 R84, [R1+0x1028] ;  /* 0x0010280001547983 */ /* 0x000f220000300a00 */
[----:B--2---:R-:W-:-:S03]  /*371b0*/  IMAD.WIDE R74, R0, 0x4, R86 ;  /* 0x00000004004a7825 */ /* 0x004fc600078e0256 */
[----:B------:R-:W-:Y:S04]  /*371c0*/  STL.64 [R1+0xfd0], R76 ;  /* 0x000fd04c01007387 */ /* 0x000fe80000100a00 */
[----:B------:R-:W2:Y:S04]  /*371d0*/  LDL.LU.64 R86, [R1+0x1030] ;  /* 0x0010300001567983 */ /* 0x000ea80000300a00 */
[----:B------:R1:W-:Y:S01]  /*371e0*/  STL.64 [R1+0x1000], R74 ;  /* 0x0010004a01007387 */ /* 0x0003e20000100a00 */
[----:B---3--:R-:W-:-:S05]  /*371f0*/  IMAD.WIDE R72, R0, 0x4, R90 ;  /* 0x0000000400487825 */ /* 0x008fca00078e025a */
[----:B------:R4:W-:Y:S04]  /*37200*/  STL.64 [R1+0x1008], R72 ;  /* 0x0010084801007387 */ /* 0x0009e80000100a00 */
[----:B------:R-:W3:Y:S01]  /*37210*/  LDL.LU.64 R90, [R1+0x1038] ;  /* 0x00103800015a7983 */ /* 0x000ee20000300a00 */
[C---:B------:R-:W-:Y:S02]  /*37220*/  IADD3 R69, R71.reuse, -0xb7, RZ ;  /* 0xffffff4947457810 */ /* 0x040fe40007ffe0ff */
[----:B------:R-:W-:Y:S02]  /*37230*/  IADD3 R68, R71, -0xc7, RZ ;  /* 0xffffff3947447810 */ /* 0x000fe40007ffe0ff */
[----:B------:R-:W-:Y:S02]  /*37240*/  ISETP.GE.U32.AND P4, PT, R69, 0x7ffffeca, PT ;  /* 0x7ffffeca4500780c */ /* 0x000fe40003f86070 */
[----:B------:R-:W-:-:S02]  /*37250*/  IADD3 R69, R71, -0xbf, RZ ;  /* 0xffffff4147457810 */ /* 0x000fc40007ffe0ff */
        /* <DEDUP_REMOVED lines=12> */
[----:B------:R-:W3:Y:S01]  /*37320*/  LDL.LU.64 R80, [R1+0x1040] ;  /* 0x0010400001507983 */ /* 0x000ee20000300a00 */
[----:B------:R-:W-:-:S03]  /*37330*/  IADD3 R68, R71, -0xdb, RZ ;  /* 0xffffff2547447810 */ /* 0x000fc60007ffe0ff */
[----:B------:R1:W-:Y:S01]  /*37340*/  STL.64 [R1+0x1010], R74 ;  /* 0x0010104a01007387 */ /* 0x0003e20000100a00 */
[----:B------:R-:W-:Y:S02]  /*37350*/  ISETP.GE.U32.AND P1, PT, R69, 0x7ffffeb6, PT ;  /* 0x7ffffeb64500780c */ /* 0x000fe40003f26070 */
[----:B------:R-:W-:Y:S01]  /*37360*/  ISETP.GE.U32.AND P3, PT, R68, 0x7ffffea6, PT ;  /* 0x7ffffea64400780c */ /* 0x000fe20003f66070 */
[----:B------:R1:W-:Y:S01]  /*37370*/  LDGSTS.E [R67+0x58400], [R74.64], !P2 ;  /* 0x584000004a437fae */ /* 0x0003e2000d121848 */
[----:B------:R-:W-:Y:S01]  /*37380*/  IADD3 R68, R71, -0xe3, RZ ;  /* 0xffffff1d47447810 */ /* 0x000fe20007ffe0ff */
[----:B----4-:R-:W-:-:S05]  /*37390*/  IMAD.WIDE R72, R0, 0x4, R250 ;  /* 0x0000000400487825 */ /* 0x010fca00078e02fa */
[----:B------:R2:W-:Y:S04]  /*373a0*/  STL.64 [R1+0x1018], R72 ;  /* 0x0010184801007387 */ /* 0x0005e80000100a00 */
[----:B------:R-:W4:Y:S04]  /*373b0*/  LDL.LU.64 R250, [R1+0x1048] ;  /* 0x0010480001fa7983 */ /* 0x000f280000300a00 */
[----:B------:R2:W-:Y:S01]  /*373c0*/  LDGSTS.E [R66+0x58c00], [R72.64], !P0 ;  /* 0x58c0000048427fae */ /* 0x0005e2000c121848 */
[----:B------:R-:W-:-:S03]  /*373d0*/  IMAD.WIDE R76, R0, 0x4, R82 ;  /* 0x00000004004c7825 */ /* 0x000fc600078e0252 */
[----:B------:R-:W4:Y:S01]  /*373e0*/  LDL.LU.64 R82, [R1+0x1050] ;  /* 0x0010500001527983 */ /* 0x000f220000300a00 */
[----:B------:R-:W-:-:S03]  /*373f0*/  ISETP.GE.U32.AND P0, PT, R68, 0x7ffffe9e, PT ;  /* 0x7ffffe9e4400780c */ /* 0x000fc60003f06070 */
[----:B------:R-:W-:Y:S01]  /*37400*/  STL.64 [R1+0x1020], R76 ;  /* 0x0010204c01007387 */ /* 0x000fe20000100a00 */
[----:B------:R-:W-:-:S05]  /*37410*/  IADD3 R68, R252, 0x100000, RZ ;  /* 0x00100000fc447810 */ /* 0x000fca0007ffe0ff */
[----:B------:R3:W-:Y:S01]  /*37420*/  LDGSTS.E [R68+0x59400], [R76.64], !P1 ;  /* 0x594000004c447fae */ /* 0x0007e2000c921848 */
[----:B-1----:R-:W-:-:S03]  /*37430*/  IMAD.WIDE R74, R0, 0x4, R84 ;  /* 0x00000004004a7825 */ /* 0x002fc600078e0254 */
[----:B------:R-:W4:Y:S01]  /*37440*/  LDL.LU.64 R84, [R1+0x1058] ;  /* 0x0010580001547983 */ /* 0x000f220000300a00 */
[----:B--2---:R-:W-:-:S03]  /*37450*/  IMAD.WIDE R72, R0, 0x4, R86 ;  /* 0x0000000400487825 */ /* 0x004fc600078e0256 */
[----:B------:R3:W-:Y:S04]  /*37460*/  STL.64 [R1+0x1028], R74 ;  /* 0x0010284a01007387 */ /* 0x0007e80000100a00 */
[----:B------:R1:W-:Y:S04]  /*37470*/  STL.64 [R1+0x1030], R72 ;  /* 0x0010304801007387 */ /* 0x0003e80000100a00 */
[----:B------:R-:W2:Y:S04]  /*37480*/  LDL.LU.64 R86, [R1+0x1088] ;  /* 0x0010880001567983 */ /* 0x000ea80000300a00 */
[----:B------:R3:W-:Y:S02]  /*37490*/  LDGSTS.E [R67+0x59c00], [R74.64], !P6 ;  /* 0x59c000004a437fae */ /* 0x0007e4000f121848 */
[----:B---3--:R-:W-:-:S02]  /*374a0*/  IMAD.WIDE R74, R0, 0x4, R90 ;  /* 0x00000004004a7825 */ /* 0x008fc400078e025a */
[----:B------:R-:W3:Y:S01]  /*374b0*/  LDL.LU.64 R90, [R1+0x1090] ;  /* 0x00109000015a7983 */ /* 0x000ee20000300a00 */
        /* <DEDUP_REMOVED lines=9> */
[C---:B------:R-:W-:Y:S02]  /*37550*/  IADD3 R69, R71.reuse, -0xe7, RZ ;  /* 0xffffff1947457810 */ /* 0x040fe40007ffe0ff */
[----:B------:R-:W-:Y:S01]  /*37560*/  ISETP.GE.U32.AND P4, PT, R68, 0x7ffffe92, PT ;  /* 0x7ffffe924400780c */ /* 0x000fe20003f86070 */
[----:B------:R4:W-:Y:S01]  /*37570*/  LDGSTS.E [R67+0x5ac00], [R74.64], !P5 ;  /* 0x5ac000004a437fae */ /* 0x0009e2000e921848 */
[----:B-1----:R-:W-:Y:S01]  /*37580*/  IMAD.WIDE R72, R0, 0x4, R80 ;  /* 0x0000000400487825 */ /* 0x002fe200078e0250 */
[----:B------:R-:W-:-:S04]  /*37590*/  IADD3 R68, R71, -0xf7, RZ ;  /* 0xffffff0947447810 */ /* 0x000fc80007ffe0ff */
[----:B------:R1:W-:Y:S04]  /*375a0*/  STL.64 [R1+0x1068], R72 ;  /* 0x0010684801007387 */ /* 0x0003e80000100a00 */
[----:B------:R-:W3:Y:S01]  /*375b0*/  LDL.LU.64 R80, [R1+0x1098] ;  /* 0x0010980001507983 */ /* 0x000ee20000300a00 */
[----:B------:R-:W-:-:S03]  /*375c0*/  ISETP.GE.U32.AND P1, PT, R69, 0x7ffffe9a, PT ;  /* 0x7ffffe9a4500780c */ /* 0x000fc60003f26070 */
[----:B------:R1:W-:Y:S01]  /*375d0*/  LDGSTS.E [R66+0x5b400], [R72.64], !P3 ;  /* 0x5b40000048427fae */ /* 0x0003e2000d921848 */
[----:B------:R-:W-:Y:S02]  /*375e0*/  ISETP.GE.U32.AND P3, PT, R68, 0x7ffffe8a, PT ;  /* 0x7ffffe8a4400780c */ /* 0x000fe40003f66070 */
[----:B------:R-:W-:Y:S01]  /*375f0*/  IADD3 R68, R252, 0x100000, RZ ;  /* 0x00100000fc447810 */ /* 0x000fe20007ffe0ff */
[C---:B----4-:R-:W-:Y:S02]  /*37600*/  IMAD.WIDE R76, R0.reuse, 0x4, R250 ;  /* 0x00000004004c7825 */ /* 0x050fe400078e02fa */
[----:B------:R-:W4:Y:S04]  /*37610*/  LDL.LU.64 R250, [R1+0x10a0] ;  /* 0x0010a00001fa7983 */ /* 0x000f280000300a00 */
[----:B------:R-:W-:Y:S01]  /*37620*/  STL.64 [R1+0x1070], R76 ;  /* 0x0010704c01007387 */ /* 0x000fe20000100a00 */
[----:B------:R-:W-:-:S03]  /*37630*/  IMAD.WIDE R74, R0, 0x4, R82 ;  /* 0x00000004004a7825 */ /* 0x000fc600078e0252 */
[----:B------:R-:W4:Y:S04]  /*37640*/  LDL.LU.64 R82, [R1+0x10a8] ;  /* 0x0010a80001527983 */ /* 0x000f280000300a00 */
[----:B------:R2:W-:Y:S04]  /*37650*/  LDGSTS.E [R68+0x5bc00], [R76.64], !P2 ;  /* 0x5bc000004c447fae */ /* 0x0005e8000d121848 */
[----:B------:R2:W-:Y:S01]  /*37660*/  STL.64 [R1+0x1078], R74 ;  /* 0x0010784a01007387 */ /* 0x0005e20000100a00 */
[----:B-1----:R-:W-:-:S03]  /*37670*/  IMAD.WIDE R72, R0, 0x4, R84 ;  /* 0x0000000400487825 */ /* 0x002fc600078e0254 */
[----:B------:R2:W-:Y:S04]  /*37680*/  LDGSTS.E [R67+0x5c400], [R74.64], !P0 ;  /* 0x5c4000004a437fae */ /* 0x0005e8000c121848 */
[----:B------:R3:W-:Y:S04]  /*37690*/  STL.64 [R1+0x1080], R72 ;  /* 0x0010804801007387 */ /* 0x0007e80000100a00 */
[----:B------:R3:W-:Y:S01]  /*376a0*/  LDGSTS.E [R66+0x5cc00], [R72.64], !P1 ;  /* 0x5cc0000048427fae */ /* 0x0007e2000c921848 */
[----:B--2---:R-:W-:-:S03]  /*376b0*/  IMAD.WIDE R74, R0, 0x4, R86 ;  /* 0x00000004004a7825 */ /* 0x004fc600078e0256 */
[----:B------:R-:W2:Y:S04]  /*376c0*/  LDL.LU.64 R86, [R1+0x10b0] ;  /* 0x0010b00001567983 */ /* 0x000ea80000300a00 */
[----:B------:R4:W-:Y:S01]  /*376d0*/  STL.64 [R1+0x1088], R74 ;  /* 0x0010884a01007387 */ /* 0x0009e20000100a00 */
[----:B---3--:R-:W-:-:S03]  /*376e0*/  IMAD.WIDE R72, R0, 0x4, R90 ;  /* 0x0000000400487825 */ /* 0x008fc600078e025a */
[----:B------:R-:W3:Y:S01]  /*376f0*/  LDL.LU.64 R90, [R1+0x10b8] ;  /* 0x0010b800015a7983 */ /* 0x000ee20000300a00 */
[----:B------:R-:W-:-:S04]  /*37700*/  IADD3 R70, R71, -0xeb, RZ ;  /* 0xffffff1547467810 */ /* 0x000fc80007ffe0ff */
[----:B------:R-:W-:Y:S02]  /*37710*/  ISETP.GE.U32.AND P6, PT, R70, 0x7ffffe96, PT ;  /* 0x7ffffe964600780c */ /* 0x000fe40003fc6070 */
[C---:B------:R-:W-:Y:S02]  /*37720*/  IADD3 R69, R71.reuse, -0xf3, RZ ;  /* 0xffffff0d47457810 */ /* 0x040fe40007ffe0ff */
[----:B------:R-:W-:Y:S02]  /*37730*/  IADD3 R68, R71, -0x84, RZ ;  /* 0xffffff7c47447810 */ /* 0x000fe40007ffe0ff */
[----:B------:R-:W-:Y:S01]  /*37740*/  ISETP.GE.U32.AND P5, PT, R69, 0x7ffffe8e, PT ;  /* 0x7ffffe8e4500780c */ /* 0x000fe20003fa6070 */
[----:B------:R1:W-:Y:S01]  /*37750*/  STL.64 [R1+0x1090], R72 ;  /* 0x0010904801007387 */ /* 0x0003e20000100a00 */
[----:B------:R-:W-:Y:S02]  /*37760*/  IADD3 R69, R71, -0xfb, RZ ;  /* 0xffffff0547457810 */ /* 0x000fe40007ffe0ff */
[----:B------:R-:W-:-:S03]  /*37770*/  ISETP.GE.U32.AND P1, PT, R68, 0x7ffffefd, PT ;  /* 0x7ffffefd4400780c */ /* 0x000fc60003f26070 */
[----:B------:R4:W-:Y:S01]  /*37780*/  LDGSTS.E [R67+0x5d400], [R74.64], !P6 ;  /* 0x5d4000004a437fae */ /* 0x0009e2000f121848 */
[----:B------:R-:W-:Y:S02]  /*37790*/  IADD3 R68, R71, -0x8c, RZ ;  /* 0xffffff7447447810 */ /* 0x000fe40007ffe0ff */
[----:B------:R-:W-:Y:S01]  /*377a0*/  ISETP.GE.U32.AND P2, PT, R69, 0x7ffffe86, PT ;  /* 0x7ffffe864500780c */ /* 0x000fe20003f46070 */
[----:B------:R1:W-:Y:S01]  /*377b0*/  LDGSTS.E [R66+0x5dc00], [R72.64], !P4 ;  /* 0x5dc0000048427fae */ /* 0x0003e2000e121848 */
[----:B------:R-:W-:Y:S02]  /*377c0*/  ISETP.GE.U32.AND P4, PT, R68, 0x7ffffef5, PT ;  /* 0x7ffffef54400780c */ /* 0x000fe40003f86070 */
[----:B------:R-:W-:Y:S01]  /*377d0*/  IADD3 R68, R252, 0x100000, RZ ;  /* 0x00100000fc447810 */ /* 0x000fe20007ffe0ff */
[C---:B------:R-:W-:Y:S02]  /*377e0*/  IMAD.WIDE R76, R0.reuse, 0x4, R80 ;  /* 0x00000004004c7825 */ /* 0x040fe400078e0250 */
[----:B------:R-:W3:Y:S04]  /*377f0*/  LDL.LU.64 R80, [R1+0x10e8] ;  /* 0x0010e80001507983 */ /* 0x000ee80000300a00 */
[----:B------:R-:W-:Y:S04]  /*37800*/  STL.64 [R1+0x10c0], R76 ;  /* 0x0010c04c01007387 */ /* 0x000fe80000100a00 */
[----:B------:R1:W-:Y:S01]  /*37810*/  LDGSTS.E [R68+0x5e400], [R76.64], !P5 ;  /* 0x5e4000004c447fae */ /* 0x0003e2000e921848 */
[----:B----4-:R-:W-:-:S03]  /*37820*/  IMAD.WIDE R74, R0, 0x4, R250 ;  /* 0x00000004004a7825 */ /* 0x010fc600078e02fa */
[----:B------:R-:W4:Y:S04]  /*37830*/  LDL.LU.64 R250, [R1+0x10f0] ;  /* 0x0010f00001fa7983 */ /* 0x000f280000300a00 */
[----:B------:R2:W-:Y:S01]  /*37840*/  STL.64 [R1+0x10c8], R74 ;  /* 0x0010c84a01007387 */ /* 0x0005e20000100a00 */
[----:B-1----:R-:W-:-:S03]  /*37850*/  IMAD.WIDE R72, R0, 0x4, R82 ;  /* 0x0000000400487825 */ /* 0x002fc600078e0252 */
[----:B------:R-:W4:Y:S04]  /*37860*/  LDL.LU.64 R84, [R1+0x10f8] ;  /* 0x0010f80001547983 */ /* 0x000f280000300a00 */
[----:B------:R3:W-:Y:S04]  /*37870*/  STL.64 [R1+0x10d0], R72 ;  /* 0x0010d04801007387 */ /* 0x0007e80000100a00 */
[----:B------:R2:W-:Y:S04]  /*37880*/  LDGSTS.E [R67+0x5ec00], [R74.64], !P3 ;  /* 0x5ec000004a437fae */ /* 0x0005e8000d921848 */
[----:B------:R-:W4:Y:S04]  /*37890*/  LDL.LU.64 R82, [R1+0x1100] ;  /* 0x0011000001527983 */ /* 0x000f280000300a00 */
[----:B------:R3:W-:Y:S01]  /*378a0*/  LDGSTS.E [R66+0x5f400], [R72.64], !P2 ;  /* 0x5f40000048427fae */ /* 0x0007e2000d121848 */
[----:B--2---:R-:W-:-:S03]  /*378b0*/  IMAD.WIDE R74, R0, 0x4, R86 ;  /* 0x00000004004a7825 */ /* 0x004fc600078e0256 */
        /* <DEDUP_REMOVED lines=8> */
[----:B------:R-:W-:-:S02]  /*37940*/  LOP3.LUT R89, R89, 0x60, RZ, 0x3c, !PT ;  /* 0x0000006059597812 */ /* 0x000fc400078e3cff */
[----:B------:R-:W-:Y:S02]  /*37950*/  ISETP.GE.U32.AND P6, PT, R69, 0x7ffffef9, PT ;  /* 0x7ffffef94500780c */ /* 0x000fe40003fc6070 */
[C---:B------:R-:W-:Y:S02]  /*37960*/  IADD3 R68, R71.reuse, -0x98, RZ ;  /* 0xffffff6847447810 */ /* 0x040fe40007ffe0ff */
[----:B------:R-:W-:Y:S02]  /*37970*/  IADD3 R69, R71, -0x90, RZ ;  /* 0xffffff7047457810 */ /* 0x000fe40007ffe0ff */
[----:B------:R-:W-:Y:S02]  /*37980*/  IADD3 R66, R89, 0x100000, RZ ;  /* 0x0010000059427810 */ /* 0x000fe40007ffe0ff */
[----:B------:R-:W-:Y:S01]  /*37990*/  ISETP.GE.U32.AND P2, PT, R68, 0x7ffffee9, PT ;  /* 0x7ffffee94400780c */ /* 0x000fe20003f46070 */
[----:B------:R1:W-:Y:S01]  /*379a0*/  LDGSTS.E [R67+0x5fc00], [R74.64], !P0 ;  /* 0x5fc000004a437fae */ /* 0x0003e2000c121848 */
[----:B------:R-:W-:-:S02]  /*379b0*/  ISETP.GE.U32.AND P5, PT, R69, 0x7ffffef1, PT ;  /* 0x7ffffef14500780c */ /* 0x000fc40003fa6070 */
[----:B------:R-:W-:Y:S01]  /*379c0*/  IADD3 R68, R71, -0xa0, RZ ;  /* 0xffffff6047447810 */ /* 0x000fe20007ffe0ff */
[----:B------:R4:W-:Y:S03]  /*379d0*/  LDGSTS.E [R66+0x50600], [R72.64], !P1 ;  /* 0x5060000048427fae */ /* 0x0009e6000c921848 */
[----:B------:R-:W-:Y:S02]  /*379e0*/  ISETP.GE.U32.AND P1, PT, R68, 0x7ffffee1, PT ;  /* 0x7ffffee14400780c */ /* 0x000fe40003f26070 */
[C---:B------:R-:W-:Y:S01]  /*379f0*/  IADD3 R68, R89.reuse, 0x100000, RZ ;  /* 0x0010000059447810 */ /* 0x040fe20007ffe0ff */
[C---:B------:R-:W-:Y:S01]  /*37a00*/  IMAD.WIDE R76, R0.reuse, 0x4, R80 ;  /* 0x00000004004c7825 */ /* 0x040fe200078e0250 */
[----:B-1----:R-:W-:Y:S01]  /*37a10*/  IADD3 R67, R89, 0x100000, RZ ;  /* 0x0010000059437810 */ /* 0x002fe20007ffe0ff */
[----:B------:R-:W3:Y:S04]  /*37a20*/  LDL.LU.64 R80, [R1+0x1118] ;  /* 0x0011180001507983 */ /* 0x000ee80000300a00 */
[----:B------:R-:W-:Y:S04]  /*37a30*/  STL.64 [R1+0x10e8], R76 ;  /* 0x0010e84c01007387 */ /* 0x000fe80000100a00 */
[----:B------:R3:W-:Y:S01]  /*37a40*/  LDGSTS.E [R68+0x50e00], [R76.64], !P6 ;  /* 0x50e000004c447fae */ /* 0x0007e2000f121848 */
[----:B----4-:R-:W-:-:S03]  /*37a50*/  IMAD.WIDE R74, R0, 0x4, R250 ;  /* 0x00000004004a7825 */ /* 0x010fc600078e02fa */
[----:B------:R-:W4:Y:S01]  /*37a60*/  LDL.LU.64 R250, [R1+0x1120] ;  /* 0x0011200001fa7983 */ /* 0x000f220000300a00 */
[----:B------:R-:W-:-:S03]  /*37a70*/  IMAD.WIDE R72, R0, 0x4, R84 ;  /* 0x0000000400487825 */ /* 0x000fc600078e0254 */
[----:B------:R1:W-:Y:S04]  /*37a80*/  STL.64 [R1+0x10f0], R74 ;  /* 0x0010f04a01007387 */ /* 0x0003e80000100a00 */
[----:B------:R1:W-:Y:S04]  /*37a90*/  LDGSTS.E [R67+0x51600], [R74.64], !P4 ;  /* 0x516000004a437fae */ /* 0x0003e8000e121848 */
[----:B------:R2:W-:Y:S04]  /*37aa0*/  STL.64 [R1+0x1130], R72 ;  /* 0x0011304801007387 */ /* 0x0005e80000100a00 */
[----:B------:R-:W4:Y:S01]  /*37ab0*/  LDL.LU.64 R84, [R1+0x1128] ;  /* 0x0011280001547983 */ /* 0x000f220000300a00 */
[----:B-1----:R-:W-:-:S03]  /*37ac0*/  IMAD.WIDE R74, R0, 0x4, R82 ;  /* 0x00000004004a7825 */ /* 0x002fc600078e0252 */
[----:B------:R2:W-:Y:S04]  /*37ad0*/  LDGSTS.E [R66+0x51e00], [R72.64], !P5 ;  /* 0x51e0000048427fae */ /* 0x0005e8000e921848 */
[----:B------:R-:W4:Y:S04]  /*37ae0*/  LDL.LU.64 R82, [R1+0x1168] ;  /* 0x0011680001527983 */ /* 0x000f280000300a00 */
[----:B------:R1:W-:Y:S01]  /*37af0*/  STL.64 [R1+0x1138], R74 ;  /* 0x0011384a01007387 */ /* 0x0003e20000100a00 */
[----:B--2---:R-:W-:-:S05]  /*37b00*/  IMAD.WIDE R72, R0, 0x4, R86 ;  /* 0x0000000400487825 */ /* 0x004fca00078e0256 */
[----:B------:R4:W-:Y:S04]  /*37b10*/  STL.64 [R1+0x1140], R72 ;  /* 0x0011404801007387 */ /* 0x0009e80000100a00 */
[----:B------:R-:W2:Y:S01]  /*37b20*/  LDL.LU.64 R86, [R1+0x1170] ;  /* 0x0011700001567983 */ /* 0x000ea20000300a00 */
[----:B---3--:R-:W-:-:S03]  /*37b30*/  IMAD.WIDE R76, R0, 0x4, R90 ;  /* 0x00000004004c7825 */ /* 0x008fc600078e025a */
[----:B------:R-:W2:Y:S01]  /*37b40*/  LDL.LU.64 R90, [R1+0x1178] ;  /* 0x00117800015a7983 */ /* 0x000ea20000300a00 */
[C---:B------:R-:W-:Y:S02]  /*37b50*/  IADD3 R70, R71.reuse, -0x94, RZ ;  /* 0xffffff6c47467810 */ /* 0x040fe40007ffe0ff */
[----:B------:R-:W-:Y:S02]  /*37b60*/  IADD3 R69, R71, -0x9c, RZ ;  /* 0xffffff6447457810 */ /* 0x000fe40007ffe0ff */
[----:B------:R-:W-:Y:S02]  /*37b70*/  ISETP.GE.U32.AND P3, PT, R70, 0x7ffffeed, PT ;  /* 0x7ffffeed4600780c */ /* 0x000fe40003f66070 */
[----:B------:R-:W-:Y:S02]  /*37b80*/  ISETP.GE.U32.AND P0, PT, R69, 0x7ffffee5, PT ;  /* 0x7ffffee54500780c */ /* 0x000fe40003f06070 */
[C---:B------:R-:W-:Y:S02]  /*37b90*/  IADD3 R69, R71.reuse, -0xa4, RZ ;  /* 0xffffff5c47457810 */ /* 0x040fe40007ffe0ff */
[----:B------:R-:W-:-:S02]  /*37ba0*/  IADD3 R68, R71, -0xac, RZ ;  /* 0xffffff5447447810 */ /* 0x000fc40007ffe0ff */
[----:B------:R-:W-:Y:S02]  /*37bb0*/  ISETP.GE.U32.AND P6, PT, R69, 0x7ffffedd, PT ;  /* 0x7ffffedd4500780c */ /* 0x000fe40003fc6070 */
[----:B------:R-:W-:Y:S02]  /*37bc0*/  ISETP.GE.U32.AND P5, PT, R68, 0x7ffffed5, PT ;  /* 0x7ffffed54400780c */ /* 0x000fe40003fa6070 */
[----:B------:R-:W-:Y:S01]  /*37bd0*/  IADD3 R68, R71, -0xb4, RZ ;  /* 0xffffff4c47447810 */ /* 0x000fe20007ffe0ff */
[----:B------:R1:W-:Y:S04]  /*37be0*/  LDGSTS.E [R67+0x52600], [R74.64], !P3 ;  /* 0x526000004a437fae */ /* 0x0003e8000d921848 */
[----:B------:R4:W-:Y:S01]  /*37bf0*/  LDGSTS.E [R66+0x52e00], [R72.64], !P2 ;  /* 0x52e0000048427fae */ /* 0x0009e2000d121848 */
[----:B------:R-:W-:-:S02]  /*37c00*/  ISETP.GE.U32.AND P2, PT, R68, 0x7ffffecd, PT ;  /* 0x7ffffecd4400780c */ /* 0x000fc40003f46070 */
[----:B------:R-:W-:Y:S02]  /*37c10*/  IADD3 R68, R89, 0x100000, RZ ;  /* 0x0010000059447810 */ /* 0x000fe40007ffe0ff */
[----:B------:R-:W-:Y:S01]  /*37c20*/  IADD3 R70, R71, -0xa8, RZ ;  /* 0xffffff5847467810 */ /* 0x000fe20007ffe0ff */
[----:B------:R-:W-:Y:S01]  /*37c30*/  STL.64 [R1+0x1148], R76 ;  /* 0x0011484c01007387 */ /* 0x000fe20000100a00 */
[----:B-1----:R-:W-:-:S03]  /*37c40*/  IMAD.WIDE R74, R0, 0x4, R80 ;  /* 0x00000004004a7825 */ /* 0x002fc600078e0250 */
[----:B------:R2:W-:Y:S01]  /*37c50*/  LDGSTS.E [R68+0x53600], [R76.64], !P0 ;  /* 0x536000004c447fae */ /* 0x0005e2000c121848 */
[----:B------:R-:W-:-:S03]  /*37c60*/  ISETP.GE.U32.AND P4, PT, R70, 0x7ffffed9, PT ;  /* 0x7ffffed94600780c */ /* 0x000fc60003f86070 */
[----:B------:R-:W2:Y:S04]  /*37c70*/  LDL.LU.64 R80, [R1+0x1180] ;  /* 0x0011800001507983 */ /* 0x000ea80000300a00 */
[----:B------:R1:W-:Y:S04]  /*37c80*/  STL.64 [R1+0x1150], R74 ;  /* 0x0011504a01007387 */ /* 0x0003e80000100a00 */
[----:B------:R1:W-:Y:S01]  /*37c90*/  LDGSTS.E [R67+0x53e00], [R74.64], !P1 ;  /* 0x53e000004a437fae */ /* 0x0003e2000c921848 */
[----:B----4-:R-:W-:-:S05]  /*37ca0*/  IMAD.WIDE R72, R0, 0x4, R250 ;  /* 0x0000000400487825 */ /* 0x010fca00078e02fa */
[----:B------:R4:W-:Y:S04]  /*37cb0*/  STL.64 [R1+0x1158], R72 ;  /* 0x0011584801007387 */ /* 0x0009e80000100a00 */
[----:B------:R4:W-:Y:S04]  /*37cc0*/  LDGSTS.E [R66+0x54600], [R72.64], !P6 ;  /* 0x5460000048427fae */ /* 0x0009e8000f121848 */
[----:B------:R-:W3:Y:S01]  /*37cd0*/  LDL.LU.64 R250, [R1+0x1188] ;  /* 0x0011880001fa7983 */ /* 0x000ee20000300a00 */
[----:B-1----:R-:W-:-:S03]  /*37ce0*/  IMAD.WIDE R74, R0, 0x4, R84 ;  /* 0x00000004004a7825 */ /* 0x002fc600078e0254 */
[----:B------:R-:W3:Y:S01]  /*37cf0*/  LDL.LU.64 R84, [R1+0x1190] ;  /* 0x0011900001547983 */ /* 0x000ee20000300a00 */
[----:B----4-:R-:W-:-:S03]  /*37d00*/  IMAD.WIDE R72, R0, 0x4, R82 ;  /* 0x0000000400487825 */ /* 0x010fc600078e0252 */
[----:B------:R1:W-:Y:S04]  /*37d10*/  STL.64 [R1+0x1160], R74 ;  /* 0x0011604a01007387 */ /* 0x0003e80000100a00 */
[----:B------:R4:W-:Y:S04]  /*37d20*/  STL.64 [R1+0x11a0], R72 ;  /* 0x0011a04801007387 */ /* 0x0009e80000100a00 */
[----:B------:R-:W3:Y:S04]  /*37d30*/  LDL.LU.64 R82, [R1+0x1198] ;  /* 0x0011980001527983 */ /* 0x000ee80000300a00 */
[----:B------:R1:W-:Y:S01]  /*37d40*/  LDGSTS.E [R67+0x54e00], [R74.64], !P4 ;  /* 0x54e000004a437fae */ /* 0x0003e2000e121848 */
[----:B--2---:R-:W-:Y:S01]  /*37d50*/  IMAD.WIDE R76, R0, 0x4, R86 ;  /* 0x00000004004c7825 */ /* 0x004fe200078e0256 */
[----:B------:R-:W-:-:S02]  /*37d60*/  IADD3 R69, R71, -0xb0, RZ ;  /* 0xffffff5047457810 */ /* 0x000fc40007ffe0ff */
[----:B------:R-:W2:Y:S04]  /*37d70*/  LDL.LU.64 R86, [R1+0x11c0] ;  /* 0x0011c00001567983 */ /* 0x000ea80000300a00 */
[----:B------:R-:W-:Y:S01]  /*37d80*/  STL.64 [R1+0x11a8], R76 ;  /* 0x0011a84c01007387 */ /* 0x000fe20000100a00 */
[----:B-1----:R-:W-:Y:S01]  /*37d90*/  IMAD.WIDE R74, R0, 0x4, R90 ;  /* 0x00000004004a7825 */ /* 0x002fe200078e025a */
[----:B------:R-:W-:Y:S02]  /*37da0*/  IADD3 R68, R71, -0xc0, RZ ;  /* 0xffffff4047447810 */ /* 0x000fe40007ffe0ff */
[----:B------:R-:W2:Y:S01]  /*37db0*/  LDL.LU.64 R90, [R1+0x11d0] ;  /* 0x0011d000015a7983 */ /* 0x000ea20000300a00 */
[----:B------:R-:W-:Y:S02]  /*37dc0*/  ISETP.GE.U32.AND P3, PT, R69, 0x7ffffed1, PT ;  /* 0x7ffffed14500780c */ /* 0x000fe40003f66070 */
[----:B------:R-:W-:Y:S01]  /*37dd0*/  IADD3 R69, R71, -0xb8, RZ ;  /* 0xffffff4847457810 */ /* 0x000fe20007ffe0ff */
[----:B------:R4:W-:Y:S01]  /*37de0*/  LDGSTS.E [R66+0x55600], [R72.64], !P5 ;  /* 0x5560000048427fae */ /* 0x0009e2000e921848 */
[----:B------:R-:W-:-:S02]  /*37df0*/  ISETP.GE.U32.AND P6, PT, R68, 0x7ffffec1, PT ;  /* 0x7ffffec14400780c */ /* 0x000fc40003fc6070 */
[----:B------:R-:W-:Y:S02]  /*37e00*/  IADD3 R70, R71, -0xbc, RZ ;  /* 0xffffff4447467810 */ /* 0x000fe40007ffe0ff */
[----:B------:R-:W-:Y:S02]  /*37e10*/  ISETP.GE.U32.AND P0, PT, R69, 0x7ffffec9, PT ;  /* 0x7ffffec94500780c */ /* 0x000fe40003f06070 */
[----:B------:R-:W-:Y:S02]  /*37e20*/  IADD3 R68, R71, -0xc8, RZ ;  /* 0xffffff3847447810 */ /* 0x000fe40007ffe0ff */
[----:B------:R-:W-:Y:S02]  /*37e30*/  ISETP.GE.U32.AND P1, PT, R70, 0x7ffffec5, PT ;  /* 0x7ffffec54600780c */ /* 0x000fe40003f26070 */
[----:B------:R-:W-:Y:S02]  /*37e40*/  ISETP.GE.U32.AND P5, PT, R68, 0x7ffffeb9, PT ;  /* 0x7ffffeb94400780c */ /* 0x000fe40003fa6070 */
[----:B------:R-:W-:Y:S01]  /*37e50*/  IADD3 R68, R89, 0x100000, RZ ;  /* 0x0010000059447810 */ /* 0x000fe20007ffe0ff */
[----:B------:R3:W-:Y:S04]  /*37e60*/  STL.64 [R1+0x11b0], R74 ;  /* 0x0011b04a01007387 */ /* 0x0007e80000100a00 */
[----:B------:R1:W-:Y:S04]  /*37e70*/  LDGSTS.E [R68+0x55e00], [R76.64], !P3 ;  /* 0x55e000004c447fae */ /* 0x0003e8000d921848 */
[----:B------:R3:W-:Y:S01]  /*37e80*/  LDGSTS.E [R67+0x56600], [R74.64], !P2 ;  /* 0x566000004a437fae */ /* 0x0007e2000d121848 */
[----:B----4-:R-:W-:-:S05]  /*37e90*/  IMAD.WIDE R72, R0, 0x4, R80 ;  /* 0x0000000400487825 */ /* 0x010fca00078e0250 */
[----:B------:R4:W-:Y:S04]  /*37ea0*/  STL.64 [R1+0x11b8], R72 ;  /* 0x0011b84801007387 */ /* 0x0009e80000100a00 */
[----:B------:R4:W-:Y:S04]  /*37eb0*/  LDGSTS.E [R66+0x56e00], [R72.64], !P0 ;  /* 0x56e0000048427fae */ /* 0x0009e8000c121848 */
[----:B------:R-:W2:Y:S01]  /*37ec0*/  LDL.LU.64 R80, [R1+0x11e0] ;  /* 0x0011e00001507983 */ /* 0x000ea20000300a00 */
[----:B---3--:R-:W-:-:S03]  /*37ed0*/  IMAD.WIDE R74, R0, 0x4, R250 ;  /* 0x00000004004a7825 */ /* 0x008fc600078e02fa */
[----:B------:R-:W3:Y:S01]  /*37ee0*/  LDL.LU.64 R250, [R1+0x11f0] ;  /* 0x0011f00001fa7983 */ /* 0x000ee20000300a00 */
[----:B----4-:R-:W-:-:S03]  /*37ef0*/  IMAD.WIDE R72, R0, 0x4, R84 ;  /* 0x0000000400487825 */ /* 0x010fc600078e0254 */
[----:B------:R2:W-:Y:S04]  /*37f00*/  STL.64 [R1+0x11c8], R74 ;  /* 0x0011c84a01007387 */ /* 0x0005e80000100a00 */
[----:B------:R2:W-:Y:S04]  /*37f10*/  LDGSTS.E [R67+0x57600], [R74.64], !P1 ;  /* 0x576000004a437fae */ /* 0x0005e8000c921848 */
[----:B------:R4:W-:Y:S04]  /*37f20*/  STL.64 [R1+0x11d8], R72 ;  /* 0x0011d84801007387 */ /* 0x0009e80000100a00 */
[----:B------:R4:W-:Y:S01]  /*37f30*/  LDGSTS.E [R66+0x57e00], [R72.64], !P6 ;  /* 0x57e0000048427fae */ /* 0x0009e2000f121848 */
[----:B-1----:R-:W-:-:S03]  /*37f40*/  IMAD.WIDE R76, R0, 0x4, R82 ;  /* 0x00000004004c7825 */ /* 0x002fc600078e0252 */
[----:B------:R-:W3:Y:S04]  /*37f50*/  LDL.LU.64 R82, [R1+0x11f8] ;  /* 0x0011f80001527983 */ /* 0x000ee80000300a00 */
[----:B------:R1:W-:Y:S01]  /*37f60*/  STL.64 [R1+0x11e8], R76 ;  /* 0x0011e84c01007387 */ /* 0x0003e20000100a00 */
[----:B--2---:R-:W-:-:S03]  /*37f70*/  IMAD.WIDE R74, R0, 0x4, R86 ;  /* 0x00000004004a7825 */ /* 0x004fc600078e0256 */
[----:B------:R-:W2:Y:S04]  /*37f80*/  LDL.LU.64 R86, [R1+0x1200] ;  /* 0x0012000001567983 */ /* 0x000ea80000300a00 */
[----:B------:R1:W-:Y:S01]  /*37f90*/  STL.64 [R1+0x1230], R74 ;  /* 0x0012304a01007387 */ /* 0x0003e20000100a00 */
[----:B----4-:R-:W-:-:S03]  /*37fa0*/  IMAD.WIDE R72, R0, 0x4, R90 ;  /* 0x0000000400487825 */ /* 0x010fc600078e025a */
[----:B------:R-:W4:Y:S01]  /*37fb0*/  LDL.LU.64 R90, [R1+0x1208] ;  /* 0x00120800015a7983 */ /* 0x000f220000300a00 */
[C---:B------:R-:W-:Y:S02]  /*37fc0*/  IADD3 R69, R71.reuse, -0xc4, RZ ;  /* 0xffffff3c47457810 */ /* 0x040fe40007ffe0ff */
[----:B------:R-:W-:Y:S02]  /*37fd0*/  IADD3 R68, R71, -0xd4, RZ ;  /* 0xffffff2c47447810 */ /* 0x000fe40007ffe0ff */
[----:B------:R-:W-:Y:S02]  /*37fe0*/  ISETP.GE.U32.AND P4, PT, R69, 0x7ffffebd, PT ;  /* 0x7ffffebd4500780c */ /* 0x000fe40003f86070 */
[C---:B------:R-:W-:Y:S02]  /*37ff0*/  IADD3 R69, R71.reuse, -0xcc, RZ ;  /* 0xffffff3447457810 */ /* 0x040fe40007ffe0ff */
[----:B------:R-:W-:Y:S02]  /*38000*/  ISETP.GE.U32.AND P0, PT, R68, 0x7ffffead, PT ;  /* 0x7ffffead4400780c */ /* 0x000fe40003f06070 */
[----:B------:R-:W-:-:S02]  /*38010*/  IADD3 R68, R71, -0xdc, RZ ;  /* 0xffffff2447447810 */ /* 0x000fc40007ffe0ff */
[----:B------:R-:W-:Y:S02]  /*38020*/  ISETP.GE.U32.AND P3, PT, R69, 0x7ffffeb5, PT ;  /* 0x7ffffeb54500780c */ /* 0x000fe40003f66070 */
[----:B------:R-:W-:Y:S02]  /*38030*/  IADD3 R70, R71, -0xd0, RZ ;  /* 0xffffff3047467810 */ /* 0x000fe40007ffe0ff */
[----:B------:R-:W-:Y:S02]  /*38040*/  ISETP.GE.U32.AND P6, PT, R68, 0x7ffffea5, PT ;  /* 0x7ffffea54400780c */ /* 0x000fe40003fc6070 */
[----:B------:R-:W-:Y:S02]  /*38050*/  IADD3 R68, R89, 0x100000, RZ ;  /* 0x0010000059447810 */ /* 0x000fe40007ffe0ff */
[----:B------:R-:W-:-:S03]  /*38060*/  ISETP.GE.U32.AND P2, PT, R70, 0x7ffffeb1, PT ;  /* 0x7ffffeb14600780c */ /* 0x000fc60003f46070 */
[----:B------:R1:W-:Y:S04]  /*38070*/  LDGSTS.E [R68+0x58600], [R76.64], !P4 ;  /* 0x586000004c447fae */ /* 0x0003e8000e121848 */
[----:B------:R1:W-:Y:S04]  /*38080*/  LDGSTS.E [R67+0x58e00], [R74.64], !P5 ;  /* 0x58e000004a437fae */ /* 0x0003e8000e921848 */
[----:B------:R3:W-:Y:S04]  /*38090*/  STL.64 [R1+0x1240], R72 ;  /* 0x0012404801007387 */ /* 0x0007e80000100a00 */
[----:B------:R3:W-:Y:S04]  /*380a0*/  LDGSTS.E [R66+0x59600], [R72.64], !P3 ;  /* 0x5960000048427fae */ /* 0x0007e8000d921848 */
[----:B-1----:R-:W4:Y:S01]  /*380b0*/  LDL.LU.64 R76, [R1+0x1210] ;  /* 0x00121000014c7983 */ /* 0x002f220000300a00 */
[----:B------:R-:W-:-:S05]  /*380c0*/  IMAD.WIDE R74, R0, 0x4, R80 ;  /* 0x00000004004a7825 */ /* 0x000fca00078e0250 */
[----:B------:R2:W-:Y:S04]  /*380d0*/  STL.64 [R1+0x1250], R74 ;  /* 0x0012504a01007387 */ /* 0x0005e80000100a00 */
[----:B------:R-:W4:Y:S04]  /*380e0*/  LDL.LU.64 R84, [R1+0x1218] ;  /* 0x0012180001547983 */ /* 0x000f280000300a00 */
[----:B------:R2:W-:Y:S01]  /*380f0*/  LDGSTS.E [R67+0x59e00], [R74.64], !P2 ;  /* 0x59e000004a437fae */ /* 0x0005e2000d121848 */
[----:B---3--:R-:W-:-:S05]  /*38100*/  IMAD.WIDE R72, R0, 0x4, R250 ;  /* 0x0000000400487825 */ /* 0x008fca00078e02fa */
[----:B------:R4:W-:Y:S04]  /*38110*/  STL.64 [R1+0x1260], R72 ;  /* 0x0012604801007387 */ /* 0x0009e80000100a00 */
[----:B------:R4:W-:Y:S04]  /*38120*/  LDGSTS.E [R66+0x5a600], [R72.64], !P0 ;  /* 0x5a60000048427fae */ /* 0x0009e8000c121848 */
[----:B------:R-:W3:Y:S04]  /*38130*/  LDL.LU.64 R80, [R1+0x1220] ;  /* 0x0012200001507983 */ /* 0x000ee80000300a00 */
[----:B------:R-:W3:Y:S01]  /*38140*/  LDL.LU.64 R250, [R1+0x1228] ;  /* 0x0012280001fa7983 */ /* 0x000ee20000300a00 */
[----:B------:R-:W-:-:S03]  /*38150*/  IMAD.WIDE R78, R0, 0x4, R82 ;  /* 0x00000004004e7825 */ /* 0x000fc600078e0252 */
[----:B------:R-:W3:Y:S04]  /*38160*/  LDL.LU.64 R82, [R1+0x1238] ;  /* 0x0012380001527983 */ /* 0x000ee80000300a00 */
[----:B------:R-:W-:Y:S01]  /*38170*/  STL.64 [R1+0x1270], R78 ;  /* 0x0012704e01007387 */ /* 0x000fe20000100a00 */
[----:B--2---:R-:W-:-:S05]  /*38180*/  IMAD.WIDE R74, R0, 0x4, R86 ;  /* 0x00000004004a7825 */ /* 0x004fca00078e0256 */
[----:B------:R1:W-:Y:S01]  /*38190*/  STL.64 [R1+0x1280], R74 ;  /* 0x0012804a01007387 */ /* 0x0003e20000100a00 */
[----:B----4-:R-:W-:-:S05]  /*381a0*/  IMAD.WIDE R72, R0, 0x4, R90 ;  /* 0x0000000400487825 */ /* 0x010fca00078e025a */
[----:B------:R2:W-:Y:S04]  /*381b0*/  STL.64 [R1+0x1290], R72 ;  /* 0x0012904801007387 */ /* 0x0005e80000100a00 */
[----:B------:R-:W4:Y:S04]  /*381c0*/  LDL.LU.64 R86, [R1+0x1248] ;  /* 0x0012480001567983 */ /* 0x000f280000300a00 */
[----:B------:R-:W4:Y:S01]  /*381d0*/  LDL.LU.64 R90, [R1+0x1258] ;  /* 0x00125800015a7983 */ /* 0x000f220000300a00 */
[C---:B------:R-:W-:Y:S02]  /*381e0*/  IADD3 R69, R71.reuse, -0xd8, RZ ;  /* 0xffffff2847457810 */ /* 0x040fe40007ffe0ff */
[----:B------:R-:W-:-:S02]  /*381f0*/  IADD3 R68, R71, -0xe8, RZ ;  /* 0xffffff1847447810 */ /* 0x000fc40007ffe0ff */
[----:B------:R-:W-:Y:S02]  /*38200*/  ISETP.GE.U32.AND P1, PT, R69, 0x7ffffea9, PT ;  /* 0x7ffffea94500780c */ /* 0x000fe40003f26070 */
[----:B------:R-:W-:Y:S02]  /*38210*/  IADD3 R69, R71, -0xe0, RZ ;  /* 0xffffff2047457810 */ /* 0x000fe40007ffe0ff */
[----:B------:R-:W-:Y:S02]  /*38220*/  ISETP.GE.U32.AND P3, PT, R68, 0x7ffffe99, PT ;  /* 0x7ffffe994400780c */ /* 0x000fe40003f66070 */
[----:B------:R-:W-:Y:S02]  /*38230*/  ISETP.GE.U32.AND P4, PT, R69, 0x7ffffea1, PT ;  /* 0x7ffffea14500780c */ /* 0x000fe40003f86070 */
[C---:B------:R-:W-:Y:S02]  /*38240*/  IADD3 R70, R71.reuse, -0xe4, RZ ;  /* 0xffffff1c47467810 */ /* 0x040fe40007ffe0ff */
[----:B------:R-:W-:-:S02]  /*38250*/  IADD3 R68, R71, -0xf0, RZ ;  /* 0xffffff1047447810 */ /* 0x000fc40007ffe0ff */
[----:B------:R-:W-:Y:S02]  /*38260*/  ISETP.GE.U32.AND P5, PT, R70, 0x7ffffe9d, PT ;  /* 0x7ffffe9d4600780c */ /* 0x000fe40003fa6070 */
[----:B------:R-:W-:Y:S02]  /*38270*/  ISETP.GE.U32.AND P0, PT, R68, 0x7ffffe91, PT ;  /* 0x7ffffe914400780c */ /* 0x000fe40003f06070 */
[----:B------:R-:W-:Y:S02]  /*38280*/  IADD3 R68, R89, 0x100000, RZ ;  /* 0x0010000059447810 */ /* 0x000fe40007ffe0ff */
[----:B------:R-:W-:-:S03]  /*38290*/  IADD3 R69, R71, -0xec, RZ ;  /* 0xffffff1447457810 */ /* 0x000fc60007ffe0ff */
[----:B------:R1:W-:Y:S01]  /*382a0*/  LDGSTS.E [R68+0x5ae00], [R78.64], !P1 ;  /* 0x5ae000004e447fae */ /* 0x0003e2000c921848 */
[----:B------:R-:W-:Y:S02]  /*382b0*/  ISETP.GE.U32.AND P2, PT, R69, 0x7ffffe95, PT ;  /* 0x7ffffe954500780c */ /* 0x000fe40003f46070 */
[----:B------:R-:W-:Y:S01]  /*382c0*/  IADD3 R69, R71, -0xf4, RZ ;  /* 0xffffff0c47457810 */ /* 0x000fe20007ffe0ff */
[----:B------:R2:W-:Y:S04]  /*382d0*/  LDGSTS.E [R67+0x5b600], [R74.64], !P6 ;  /* 0x5b6000004a437fae */ /* 0x0005e8000f121848 */
[----:B------:R2:W-:Y:S01]  /*382e0*/  LDGSTS.E [R66+0x5be00], [R72.64], !P4 ;  /* 0x5be0000048427fae */ /* 0x0005e2000e121848 */
[----:B------:R-:W-:Y:S02]  /*382f0*/  ISETP.GE.U32.AND P1, PT, R69, 0x7ffffe8d, PT ;  /* 0x7ffffe8d4500780c */ /* 0x000fe40003f26070 */
[----:B-1----:R-:W-:Y:S01]  /*38300*/  IADD3 R68, R71, -0x101, RZ ;  /* 0xfffffeff47447810 */ /* 0x002fe20007ffe0ff */
[----:B--2---:R-:W-:-:S04]  /*38310*/  IMAD.WIDE R74, R0, 0x4, R76 ;  /* 0x00000004004a7825 */ /* 0x004fc800078e024c */
[----:B------:R-:W-:Y:S01]  /*38320*/  IMAD.WIDE R72, R0, 0x4, R84 ;  /* 0x0000000400487825 */ /* 0x000fe200078e0254 */
[----:B------:R1:W-:Y:S04]  /*38330*/  STL.64 [R1+0x12d8], R74 ;  /* 0x0012d84a01007387 */ /* 0x0003e80000100a00 */
[----:B------:R1:W-:Y:S04]  /*38340*/  LDGSTS.E [R67+0x5c600], [R74.64], !P5 ;  /* 0x5c6000004a437fae */ /* 0x0003e8000e921848 */
[----:B------:R2:W-:Y:S04]  /*38350*/  STL.64 [R1+0x12e0], R72 ;  /* 0x0012e04801007387 */ /* 0x0005e80000100a00 */
[----:B------:R2:W-:Y:S01]  /*38360*/  LDGSTS.E [R66+0x5ce00], [R72.64], !P3 ;  /* 0x5ce0000048427fae */ /* 0x0005e2000d921848 */
[----:B------:R-:W-:-:S02]  /*38370*/  ISETP.GE.U32.AND P3, PT, R68, 0x7ffffe80, PT ;  /* 0x7ffffe804400780c */ /* 0x000fc40003f66070 */
[----:B------:R-:W-:Y:S01]  /*38380*/  IADD3 R68, R89, 0x100000, RZ ;  /* 0x0010000059447810 */ /* 0x000fe20007ffe0ff */
[----:B---3--:R-:W-:-:S04]  /*38390*/  IMAD.WIDE R76, R0, 0x4, R80 ;  /* 0x00000004004c7825 */ /* 0x008fc800078e0250 */
[C---:B-1----:R-:W-:Y:S01]  /*383a0*/  IMAD.WIDE R74, R0.reuse, 0x4, R250 ;  /* 0x00000004004a7825 */ /* 0x042fe200078e02fa */
[----:B------:R1:W-:Y:S04]  /*383b0*/  LDGSTS.E [R68+0x5d600], [R76.64], !P2 ;  /* 0x5d6000004c447fae */ /* 0x0003e8000d121848 */
[----:B------:R-:W3:Y:S01]  /*383c0*/  LDL.LU.64 R250, [R1+0x1268] ;  /* 0x0012680001fa7983 */ /* 0x000ee20000300a00 */
[----:B--2---:R-:W-:-:S03]  /*383d0*/  IMAD.WIDE R72, R0, 0x4, R82 ;  /* 0x0000000400487825 */ /* 0x004fc600078e0252 */
[----:B------:R-:W-:Y:S04]  /*383e0*/  STL.64 [R1+0x12e8], R76 ;  /* 0x0012e84c01007387 */ /* 0x000fe80000100a00 */
[----:B------:R-:W-:Y:S04]  /*383f0*/  STL.64 [R1+0x12f0], R74 ;  /* 0x0012f04a01007387 */ /* 0x000fe80000100a00 */
[----:B------:R2:W-:Y:S04]  /*38400*/  STL.64 [R1+0x12f8], R72 ;  /* 0x0012f84801007387 */ /* 0x0005e80000100a00 */
[----:B------:R1:W-:Y:S04]  /*38410*/  LDGSTS.E [R67+0x5de00], [R74.64], !P0 ;  /* 0x5de000004a437fae */ /* 0x0003e8000c121848 */
[----:B------:R2:W-:Y:S01]  /*38420*/  LDGSTS.E [R66+0x5e600], [R72.64], !P1 ;  /* 0x5e60000048427fae */ /* 0x0005e2000c921848 */
[----:B----4-:R-:W-:-:S05]  /*38430*/  IMAD.WIDE R78, R0, 0x4, R86 ;  /* 0x00000004004e7825 */ /* 0x010fca00078e0256 */
[----:B------:R-:W-:Y:S01]  /*38440*/  STL.64 [R1+0x1300], R78 ;  /* 0x0013004e01007387 */ /* 0x000fe20000100a00 */
[----:B--2---:R-:W-:-:S03]  /*38450*/  IMAD.WIDE R72, R0, 0x4, R90 ;  /* 0x0000000400487825 */ /* 0x004fc600078e025a */
[----:B-1----:R-:W2:Y:S04]  /*38460*/  LDL.LU.64 R74, [R1+0x7c0] ;  /* 0x0007c000014a7983 */ /* 0x002ea80000300a00 */
[----:B------:R-:W4:Y:S04]  /*38470*/  LDL.LU.64 R76, [R1+0x7b8] ;  /* 0x0007b800014c7983 */ /* 0x000f280000300a00 */
[----:B------:R-:W4:Y:S04]  /*38480*/  LDL.LU.64 R86, [R1+0x7b0] ;  /* 0x0007b00001567983 */ /* 0x000f280000300a00 */
[----:B------:R1:W-:Y:S04]  /*38490*/  STL.64 [R1+0x1308], R72 ;  /* 0x0013084801007387 */ /* 0x0003e80000100a00 */
[----:B------:R-:W4:Y:S04]  /*384a0*/  LDL.LU.64 R90, [R1+0x7a8] ;  /* 0x0007a800015a7983 */ /* 0x000f280000300a00 */
[----:B------:R-:W1:Y:S01]  /*384b0*/  S2R R252, SR_TID.X ;  /* 0x0000000000fc7919 */ /* 0x000e620000002100 */
[C---:B------:R-:W-:Y:S01]  /*384c0*/  IADD3 R70, R71.reuse, -0xf8, RZ ;  /* 0xffffff0847467810 */ /* 0x040fe20007ffe0ff */
[----:B------:R-:W-:Y:S01]  /*384d0*/  IMAD.MOV.U32 R93, RZ, RZ, c[0x0][0x180] ;  /* 0x00006000ff5d7624 */ /* 0x000fe200078e00ff */
[----:B------:R-:W-:-:S02]  /*384e0*/  IADD3 R69, R71, -0xfc, RZ ;  /* 0xffffff0447457810 */ /* 0x000fc40007ffe0ff */
[----:B------:R-:W-:Y:S02]  /*384f0*/  ISETP.GE.U32.AND P6, PT, R70, 0x7ffffe89, PT ;  /* 0x7ffffe894600780c */ /* 0x000fe40003fc6070 */
[----:B------:R-:W-:Y:S02]  /*38500*/  ISETP.GE.U32.AND P5, PT, R69, 0x7ffffe85, PT ;  /* 0x7ffffe854500780c */ /* 0x000fe40003fa6070 */
[----:B------:R-:W-:Y:S01]  /*38510*/  IADD3 R93, R93, -0x80, RZ ;  /* 0xffffff805d5d7810 */ /* 0x000fe20007ffe0ff */
[----:B------:R-:W-:Y:S01]  /*38520*/  ULDC UR4, c[0x0][0x18c] ;  /* 0x0000630000047ab9 */ /* 0x000fe20000000800 */
[----:B------:R-:W-:Y:S01]  /*38530*/  IADD3 R92, R92, 0x7f, RZ ;  /* 0x0000007f5c5c7810 */ /* 0x000fe20007ffe0ff */
[----:B------:R-:W-:Y:S01]  /*38540*/  USHF.L.U32 UR4, UR4, 0x7, URZ ;  /* 0x0000000704047899 */ /* 0x000fe2000800063f */
[----:B------:R-:W-:-:S05]  /*38550*/  IADD3 R68, R71, -0x10d, RZ ;  /* 0xfffffef347447810 */ /* 0x000fca0007ffe0ff */
[----:B------:R1:W-:Y:S04]  /*38560*/  LDGSTS.E [R67+0x5ee00], [R78.64], !P6 ;  /* 0x5ee000004e437fae */ /* 0x0003e8000f121848 */
[----:B------:R1:W-:Y:S02]  /*38570*/  LDGSTS.E [R66+0x5f600], [R72.64], !P5 ;  /* 0x5f60000048427fae */ /* 0x0003e4000e921848 */
[----:B-1----:R-:W-:-:S04]  /*38580*/  LOP3.LUT R252, R252, 0x7f, RZ, 0xc0, !PT ;  /* 0x0000007ffcfc7812 */ /* 0x002fc800078ec0ff */
[----:B------:R-:W-:Y:S02]  /*38590*/  ISETP.GE.AND P4, PT, R252, R93, PT ;  /* 0x0000005dfc00720c */ /* 0x000fe40003f86270 */
[----:B------:R-:W-:-:S04]  /*385a0*/  IADD3 R252, R71, -0x100, RZ ;  /* 0xffffff0047fc7810 */ /* 0x000fc80007ffe0ff */
[----:B------:R-:W-:Y:S01]  /*385b0*/  ISETP.GE.U32.AND P6, PT, R252, 0x7ffffe81, PT ;  /* 0x7ffffe81fc00780c */ /* 0x000fe20003fc6070 */
[----:B------:R-:W4:Y:S01]  /*385c0*/  LDL.LU.64 R72, [R1+0x788] ;  /* 0x0007880001487983 */ /* 0x000f220000300a00 */
[C---:B------:R-:W-:Y:S02]  /*385d0*/  IADD3 R67, R71.reuse, -0x111, RZ ;  /* 0xfffffeef47437810 */ /* 0x040fe40007ffe0ff */
[----:B------:R-:W-:Y:S01]  /*385e0*/  ISETP.GT.AND P5, PT, R92, 0xff, PT ;  /* 0x000000ff5c00780c */ /* 0x000fe20003fa4270 */
[----:B------:R-:W4:Y:S01]  /*385f0*/  LDL.LU.64 R84, [R1+0x780] ;  /* 0x0007800001547983 */ /* 0x000f220000300a00 */
[----:B------:R-:W-:Y:S02]  /*38600*/  SEL R66, RZ, 0x4, P4 ;  /* 0x00000004ff427807 */ /* 0x000fe40002000000 */
[----:B------:R-:W-:Y:S01]  /*38610*/  IADD3 R69, R71, -0x105, RZ ;  /* 0xfffffefb47457810 */ /* 0x000fe20007ffe0ff */
[----:B------:R-:W4:Y:S01]  /*38620*/  LDL.LU.64 R80, [R1+0x778] ;  /* 0x0007780001507983 */ /* 0x000f220000300a00 */
[----:B------:R-:W-:-:S02]  /*38630*/  ISETP.GE.U32.AND P1, PT, R68, 0x7ffffe74, PT ;  /* 0x7ffffe744400780c */ /* 0x000fc40003f26070 */
[----:B------:R-:W-:Y:S01]  /*38640*/  ISETP.GE.U32.AND P4, PT, R67, 0x7ffffe70, PT ;  /* 0x7ffffe704300780c */ /* 0x000fe20003f86070 */
[----:B------:R-:W4:Y:S01]  /*38650*/  LDL.LU.64 R92, [R1+0x770] ;  /* 0x00077000015c7983 */ /* 0x000f220000300a00 */
[----:B------:R-:W-:Y:S02]  /*38660*/  SEL R66, R66, RZ, P5 ;  /* 0x000000ff42427207 */ /* 0x000fe40002800000 */
[----:B------:R-:W-:Y:S02]  /*38670*/  IADD3 R70, R71, -0x109, RZ ;  /* 0xfffffef747467810 */ /* 0x000fe40007ffe0ff */
[----:B------:R-:W-:Y:S02]  /*38680*/  IADD3 R68, R89, 0x100000, RZ ;  /* 0x0010000059447810 */ /* 0x000fe40007ffe0ff */
[----:B------:R-:W-:Y:S02]  /*38690*/  MOV R67, UR4 ;  /* 0x0000000400437c02 */ /* 0x000fe40008000f00 */
[----:B------:R-:W-:-:S02]  /*386a0*/  ISETP.GE.U32.AND P2, PT, R69, 0x7ffffe7c, PT ;  /* 0x7ffffe7c4500780c */ /* 0x000fc40003f46070 */
[----:B------:R-:W-:Y:S02]  /*386b0*/  ISETP.NE.U32.AND P5, PT, R66, RZ, PT ;  /* 0x000000ff4200720c */ /* 0x000fe40003fa5070 */
[----:B------:R-:W-:Y:S02]  /*386c0*/  ISETP.GE.U32.AND P0, PT, R70, 0x7ffffe78, PT ;  /* 0x7ffffe784600780c */ /* 0x000fe40003f06070 */
[C---:B------:R-:W-:Y:S02]  /*386d0*/  IADD3 R69, R71.reuse, -0x115, RZ ;  /* 0xfffffeeb47457810 */ /* 0x040fe40007ffe0ff */
[----:B------:R-:W-:Y:S01]  /*386e0*/  IADD3 R66, R71, -0x119, RZ ;  /* 0xfffffee747427810 */ /* 0x000fe20007ffe0ff */
[----:B------:R-:W-:-:S04]  /*386f0*/  IMAD.WIDE R70, R67, 0x4, R64 ;  /* 0x0000000443467825 */ /* 0x000fc800078e0240 */
[----:B---3--:R-:W-:-:S05]  /*38700*/  IMAD.WIDE R78, R0, 0x4, R250 ;  /* 0x00000004004e7825 */ /* 0x008fca00078e02fa */
[----:B------:R1:W-:Y:S04]  /*38710*/  STL.64 [R1+0x1348], R78 ;  /* 0x0013484e01007387 */ /* 0x0003e80000100a00 */
[----:B------:R1:W-:Y:S01]  /*38720*/  LDGSTS.E [R68+0x5fe00], [R78.64], !P6 ;  /* 0x5fe000004e447fae */ /* 0x0003e2000f121848 */
[----:B------:R-:W-:-:S03]  /*38730*/  ISETP.GE.U32.AND P6, PT, R69, 0x7ffffe6c, PT ;  /* 0x7ffffe6c4500780c */ /* 0x000fc60003fc6070 */
[----:B------:R-:W0:Y:S04]  /*38740*/  LDGDEPBAR ;  /* 0x00000000000079af */ /* 0x000e280000000000 */
[----:B-1----:R-:W3:Y:S04]  /*38750*/  LDL.LU.64 R78, [R1+0x750] ;  /* 0x00075000014e7983 */ /* 0x002ee80000300a00 */
[----:B------:R-:W3:Y:S04]  /*38760*/  LDL.LU.64 R82, [R1+0x748] ;  /* 0x0007480001527983 */ /* 0x000ee80000300a00 */
[----:B------:R-:W3:Y:S04]  /*38770*/  LDL.LU.64 R88, [R1+0x740] ;  /* 0x0007400001587983 */ /* 0x000ee80000300a00 */
[----:B------:R-:W3:Y:S04]  /*38780*/  LDL.LU.64 R250, [R1+0x738] ;  /* 0x0007380001fa7983 */ /* 0x000ee80000300a00 */
[----:B------:R1:W-:Y:S01]  /*38790*/  STL.64 [R1+0x1340], R70 ;  /* 0x0013404601007387 */ /* 0x0003e20000100a00 */
[----:B--2---:R-:W-:-:S04]  /*387a0*/  IMAD.WIDE R68, R67, 0x4, R74 ;  /* 0x0000000443447825 */ /* 0x004fc800078e024a */
[C---:B----4-:R-:W-:Y:S01]  /*387b0*/  IMAD.WIDE R64, R67.reuse, 0x4, R76 ;  /* 0x0000000443407825 */ /* 0x050fe200078e024c */
[----:B------:R2:W-:Y:S03]  /*387c0*/  STL.64 [R1+0x1540], R68 ;  /* 0x0015404401007387 */ /* 0x0005e60000100a00 */
[C---:B-1----:R-:W-:Y:S01]  /*387d0*/  IMAD.WIDE R70, R67.reuse, 0x4, R86 ;  /* 0x0000000443467825 */ /* 0x042fe200078e0256 */
[----:B------:R1:W-:Y:S04]  /*387e0*/  STL.64 [R1+0x16f0], R64 ;  /* 0x0016f04001007387 */ /* 0x0003e80000100a00 */
[----:B------:R-:W-:Y:S01]  /*387f0*/  STL.64 [R1+0x1858], R70 ;  /* 0x0018584601007387 */ /* 0x000fe20000100a00 */
[----:B--2---:R-:W-:-:S04]  /*38800*/  IMAD.WIDE R68, R67, 0x4, R90 ;  /* 0x0000000443447825 */ /* 0x004fc800078e025a */
[C---:B-1----:R-:W-:Y:S02]  /*38810*/  IMAD.WIDE R64, R67.reuse, 0x4, R2 ;  /* 0x0000000443407825 */ /* 0x042fe400078e0202 */
[----:B------:R-:W2:Y:S04]  /*38820*/  LDL.LU.64 R2, [R1+0x30c0] ;  /* 0x0030c00001027983 */ /* 0x000ea80000300a00 */
[----:B------:R-:W-:Y:S04]  /*38830*/  STL.64 [R1+0x1978], R68 ;  /* 0x0019784401007387 */ /* 0x000fe80000100a00 */
[----:B------:R-:W4:Y:S04]  /*38840*/  LDL.LU.64 R74, [R1+0x718] ;  /* 0x00071800014a7983 */ /* 0x000f280000300a00 */
[----:B------:R-:W3:Y:S04]  /*38850*/  LDL.LU.64 R76, [R1+0x710] ;  /* 0x00071000014c7983 */ /* 0x000ee80000300a00 */
[----:B------:R1:W-:Y:S04]  /*38860*/  STL.64 [R1+0x1a50], R64 ;  /* 0x001a504001007387 */ /* 0x0003e80000100a00 */
[----:B------:R-:W3:Y:S04]  /*38870*/  LDL.LU.64 R86, [R1+0x708] ;  /* 0x0007080001567983 */ /* 0x000ee80000300a00 */
[----:B------:R-:W3:Y:S01]  /*38880*/  LDL.LU.64 R90, [R1+0x700] ;  /* 0x00070000015a7983 */ /* 0x000ee20000300a00 */
[----:B-1----:R-:W-:-:S03]  /*38890*/  IMAD.WIDE R64, R67, 0x4, R4 ;  /* 0x0000000443407825 */ /* 0x002fc600078e0204 */
[----:B------:R-:W3:Y:S01]  /*388a0*/  LDL.LU.64 R4, [R1+0x30b8] ;  /* 0x0030b80001047983 */ /* 0x000ee20000300a00 */
[----:B------:R-:W-:-:S03]  /*388b0*/  IMAD.WIDE R70, R67, 0x4, R104 ;  /* 0x0000000443467825 */ /* 0x000fc600078e0268 */
[----:B------:R-:W4:Y:S04]  /*388c0*/  LDL.LU.64 R104, [R1+0x30b0] ;  /* 0x0030b00001687983 */ /* 0x000f280000300a00 */
[----:B------:R1:W-:Y:S04]  /*388d0*/  STL.64 [R1+0x1ae0], R64 ;  /* 0x001ae04001007387 */ /* 0x0003e80000100a00 */
[----:B------:R-:W-:Y:S01]  /*388e0*/  STL.64 [R1+0x1b28], R70 ;  /* 0x001b284601007387 */ /* 0x000fe20000100a00 */
[----:B-1----:R-:W-:-:S04]  /*388f0*/  IMAD.WIDE R64, R67, 0x4, R72 ;  /* 0x0000000443407825 */ /* 0x002fc800078e0248 */
[----:B--2---:R-:W-:-:S04]  /*38900*/  IMAD.WIDE R68, R67, 0x4, R2 ;  /* 0x0000000443447825 */ /* 0x004fc800078e0202 */
[C---:B------:R-:W-:Y:S01]  /*38910*/  IMAD.WIDE R2, R67.reuse, 0x4, R84 ;  /* 0x0000000443027825 */ /* 0x040fe200078e0254 */
[----:B------:R1:W-:Y:S04]  /*38920*/  STL.64 [R1+0x12d0], R68 ;  /* 0x0012d04401007387 */ /* 0x0003e80000100a00 */
[----:B------:R2:W-:Y:S04]  /*38930*/  STL.64 [R1+0x1508], R64 ;  /* 0x0015084001007387 */ /* 0x0005e80000100a00 */
[----:B------:R3:W-:Y:S01]  /*38940*/  STL.64 [R1+0x16c0], R2 ;  /* 0x0016c00201007387 */ /* 0x0007e20000100a00 */
[----:B-1----:R-:W-:-:S04]  /*38950*/  IMAD.WIDE R68, R67, 0x4, R80 ;  /* 0x0000000443447825 */ /* 0x002fc800078e0250 */
[C---:B--2---:R-:W-:Y:S01]  /*38960*/  IMAD.WIDE R64, R67.reuse, 0x4, R92 ;  /* 0x0000000443407825 */ /* 0x044fe200078e025c */
[----:B------:R-:W-:Y:S03]  /*38970*/  STL.64 [R1+0x1830], R68 ;  /* 0x0018304401007387 */ /* 0x000fe60000100a00 */
[C---:B---3--:R-:W-:Y:S02]  /*38980*/  IMAD.WIDE R2, R67.reuse, 0x4, R4 ;  /* 0x0000000443027825 */ /* 0x048fe400078e0204 */
[----:B------:R-:W2:Y:S04]  /*38990*/  LDL.LU.64 R4, [R1+0x30a8] ;  /* 0x0030a80001047983 */ /* 0x000ea80000300a00 */
[----:B------:R1:W-:Y:S04]  /*389a0*/  STL.64 [R1+0x1958], R64 ;  /* 0x0019584001007387 */ /* 0x0003e80000100a00 */
[----:B------:R-:W3:Y:S04]  /*389b0*/  LDL.LU.64 R72, [R1+0x6e0] ;  /* 0x0006e00001487983 */ /* 0x000ee80000300a00 */
[----:B------:R-:W3:Y:S04]  /*389c0*/  LDL.LU.64 R84, [R1+0x6d8] ;  /* 0x0006d80001547983 */ /* 0x000ee80000300a00 */
[----:B------:R4:W-:Y:S01]  /*389d0*/  STL.64 [R1+0x1a38], R2 ;  /* 0x001a380201007387 */ /* 0x0009e20000100a00 */
[----:B-1----:R-:W-:-:S03]  /*389e0*/  IMAD.WIDE R64, R67, 0x4, R6 ;  /* 0x0000000443407825 */ /* 0x002fc600078e0206 */
[----:B------:R-:W3:Y:S04]  /*389f0*/  LDL.LU.64 R80, [R1+0x6d0] ;  /* 0x0006d00001507983 */ /* 0x000ee80000300a00 */
[----:B------:R-:W3:Y:S04]  /*38a00*/  LDL.LU.64 R92, [R1+0x6c8] ;  /* 0x0006c800015c7983 */ /* 0x000ee80000300a00 */
[----:B------:R-:W3:Y:S01]  /*38a10*/  LDL.LU.64 R6, [R1+0x30a0] ;  /* 0x0030a00001067983 */ /* 0x000ee20000300a00 */
[----:B----4-:R-:W-:-:S03]  /*38a20*/  IMAD.WIDE R2, R67, 0x4, R106 ;  /* 0x0000000443027825 */ /* 0x010fc600078e026a */
[----:B------:R-:W4:Y:S04]  /*38a30*/  LDL.LU.64 R106, [R1+0x3098] ;  /* 0x00309800016a7983 */ /* 0x000f280000300a00 */
[----:B------:R-:W-:Y:S04]  /*38a40*/  STL.64 [R1+0x1ad0], R64 ;  /* 0x001ad04001007387 */ /* 0x000fe80000100a00 */
[----:B------:R1:W-:Y:S02]  /*38a50*/  STL.64 [R1+0x1b20], R2 ;  /* 0x001b200201007387 */ /* 0x0003e40000100a00 */
        /* <DEDUP_REMOVED lines=21> */
[----:B------:R1:W-:Y:S04]  /*38bb0*/  STL.64 [R1+0x1ac0], R4 ;  /* 0x001ac00401007387 */ /* 0x0003e80000100a00 */
[----:B------:R1:W-:Y:S02]  /*38bc0*/  STL.64 [R1+0x1b18], R2 ;  /* 0x001b180201007387 */ /* 0x0003e40000100a00 */
[----:B-1----:R-:W-:-:S04]  /*38bd0*/  IMAD.WIDE R4, R67, 0x4, R74 ;  /* 0x0000000443047825 */ /* 0x002fc800078e024a */
[----:B------:R-:W-:-:S04]  /*38be0*/  IMAD.WIDE R2, R67, 0x4, R76 ;  /* 0x0000000443027825 */ /* 0x000fc800078e024c */
[----:B--2---:R-:W-:-:S05]  /*38bf0*/  IMAD.WIDE R6, R67, 0x4, R6 ;  /* 0x0000000443067825 */ /* 0x004fca00078e0206 */
        /* <DEDUP_REMOVED lines=37> */
[----:B------:R-:W3:Y:S01]  /*38e50*/  LDL.LU.64 R232, [R1+0x3058] ;  /* 0x0030580001e87983 */ /* 0x000ee20000300a00 */
[----:B----4-:R-:W-:-:S03]  /*38e60*/  IMAD.WIDE R2, R67, 0x4, R12 ;  /* 0x0000000443027825 */ /* 0x010fc600078e020c */
[----:B------:R-:W4:Y:S04]  /*38e70*/  LDL.LU.64 R12, [R1+0x3050] ;  /* 0x00305000010c7983 */ /* 0x000f280000300a00 */
[----:B------:R1:W-:Y:S04]  /*38e80*/  STL.64 [R1+0x1aa0], R4 ;  /* 0x001aa00401007387 */ /* 0x0003e80000100a00 */
[----:B------:R-:W3:Y:S04]  /*38e90*/  LDL.LU.64 R92, [R1+0x618] ;  /* 0x00061800015c7983 */ /* 0x000ee80000300a00 */
[----:B------:R1:W-:Y:S02]  /*38ea0*/  STL.64 [R1+0x1b08], R2 ;  /* 0x001b080201007387 */ /* 0x0003e40000100a00 */
[----:B-1----:R-:W-:-:S04]  /*38eb0*/  IMAD.WIDE R4, R67, 0x4, R78 ;  /* 0x0000000443047825 */ /* 0x002fc800078e024e */
[----:B------:R-:W-:-:S04]  /*38ec0*/  IMAD.WIDE R2, R67, 0x4, R82 ;  /* 0x0000000443027825 */ /* 0x000fc800078e0252 */
[----:B--2---:R-:W-:-:S05]  /*38ed0*/  IMAD.WIDE R6, R67, 0x4, R10 ;  /* 0x0000000443067825 */ /* 0x004fca00078e020a */
[----:B------:R1:W-:Y:S04]  /*38ee0*/  STL.64 [R1+0x10b8], R6 ;  /* 0x0010b80601007387 */ /* 0x0003e80000100a00 */
[----:B------:R2:W-:Y:S04]  /*38ef0*/  STL.64 [R1+0x1428], R4 ;  /* 0x0014280401007387 */ /* 0x0005e80000100a00 */
[----:B------:R4:W-:Y:S01]  /*38f00*/  STL.64 [R1+0x1600], R2 ;  /* 0x0016000201007387 */ /* 0x0009e20000100a00 */
[----:B-1----:R-:W-:-:S05]  /*38f10*/  IMAD.WIDE R6, R67, 0x4, R88 ;  /* 0x0000000443067825 */ /* 0x002fca00078e0258 */
[----:B------:R-:W-:Y:S01]  /*38f20*/  STL.64 [R1+0x1790], R6 ;  /* 0x0017900601007387 */ /* 0x000fe20000100a00 */
[----:B--2---:R-:W-:-:S04]  /*38f30*/  IMAD.WIDE R4, R67, 0x4, R250 ;  /* 0x0000000443047825 */ /* 0x004fc800078e02fa */
[C---:B----4-:R-:W-:Y:S02]  /*38f40*/  IMAD.WIDE R2, R67.reuse, 0x4, R12 ;  /* 0x0000000443027825 */ /* 0x050fe400078e020c */
[----:B------:R-:W2:Y:S04]  /*38f50*/  LDL.LU.64 R12, [R1+0x3048] ;  /* 0x00304800010c7983 */ /* 0x000ea80000300a00 */
[----:B------:R1:W-:Y:S04]  /*38f60*/  STL.64 [R1+0x18d8], R4 ;  /* 0x0018d80401007387 */ /* 0x0003e80000100a00 */
[----:B------:R-:W4:Y:S04]  /*38f70*/  LDL.LU.64 R78, [R1+0x600] ;  /* 0x00060000014e7983 */ /* 0x000f280000300a00 */
[----:B------:R-:W3:Y:S04]  /*38f80*/  LDL.LU.64 R82, [R1+0x5f8] ;  /* 0x0005f80001527983 */ /* 0x000ee80000300a00 */
[----:B------:R1:W-:Y:S02]  /*38f90*/  STL.64 [R1+0x19d8], R2 ;  /* 0x0019d80201007387 */ /* 0x0003e40000100a00 */
[----:B-1----:R-:W-:-:S02]  /*38fa0*/  IMAD.WIDE R4, R67, 0x4, R14 ;  /* 0x0000000443047825 */ /* 0x002fc400078e020e */
[----:B------:R-:W3:Y:S04]  /*38fb0*/  LDL.LU.64 R88, [R1+0x5f0] ;  /* 0x0005f00001587983 */ /* 0x000ee80000300a00 */
[----:B------:R-:W3:Y:S01]  /*38fc0*/  LDL.LU.64 R14, [R1+0x3040] ;  /* 0x00304000010e7983 */ /* 0x000ee20000300a00 */
[----:B------:R-:W-:-:S03]  /*38fd0*/  IMAD.WIDE R2, R67, 0x4, R56 ;  /* 0x0000000443027825 */ /* 0x000fc600078e0238 */
[----:B------:R-:W4:Y:S04]  /*38fe0*/  LDL.LU.64 R250, [R1+0x5e0] ;  /* 0x0005e00001fa7983 */ /* 0x000f280000300a00 */
[----:B------:R1:W-:Y:S04]  /*38ff0*/  STL.64 [R1+0x1a90], R4 ;  /* 0x001a900401007387 */ /* 0x0003e80000100a00 */
[----:B------:R-:W4:Y:S04]  /*39000*/  LDL.LU.64 R56, [R1+0x3038] ;  /* 0x0030380001387983 */ /* 0x000f280000300a00 */
        /* <DEDUP_REMOVED lines=12> */
[----:B------:R-:W-:Y:S04]  /*390d0*/  STL.64 [R1+0x18b8], R4 ;  /* 0x0018b80401007387 */ /* 0x000fe80000100a00 */
[----:B------:R-:W3:Y:S04]  /*390e0*/  LDL.LU.64 R74, [R1+0x5c8] ;  /* 0x0005c800014a7983 */ /* 0x000ee80000300a00 */
[----:B------:R-:W3:Y:S04]  /*390f0*/  LDL.LU.64 R76, [R1+0x5c0] ;  /* 0x0005c000014c7983 */ /* 0x000ee80000300a00 */
[----:B------:R1:W-:Y:S04]  /*39100*/  STL.64 [R1+0x19c0], R2 ;  /* 0x0019c00201007387 */ /* 0x0003e80000100a00 */
[----:B------:R-:W3:Y:S01]  /*39110*/  LDL.LU.64 R86, [R1+0x5b8] ;  /* 0x0005b80001567983 */ /* 0x000ee20000300a00 */
[----:B-1----:R-:W-:-:S03]  /*39120*/  IMAD.WIDE R2, R67, 0x4, R16 ;  /* 0x0000000443027825 */ /* 0x002fc600078e0210 */
[----:B------:R-:W3:Y:S01]  /*39130*/  LDL.LU.64 R16, [R1+0x3028] ;  /* 0x0030280001107983 */ /* 0x000ee20000300a00 */
[----:B------:R-:W-:-:S03]  /*39140*/  IMAD.WIDE R6, R67, 0x4, R182 ;  /* 0x0000000443067825 */ /* 0x000fc600078e02b6 */
[----:B------:R-:W4:Y:S04]  /*39150*/  LDL.LU.64 R90, [R1+0x5a8] ;  /* 0x0005a800015a7983 */ /* 0x000f280000300a00 */
[----:B------:R-:W-:Y:S01]  /*39160*/  STL.64 [R1+0x1a80], R2 ;  /* 0x001a800201007387 */ /* 0x000fe20000100a00 */
[----:B------:R-:W-:-:S03]  /*39170*/  IMAD.WIDE R4, R67, 0x4, R72 ;  /* 0x0000000443047825 */ /* 0x000fc600078e0248 */
[----:B------:R-:W4:Y:S04]  /*39180*/  LDL.LU.64 R182, [R1+0x3020] ;  /* 0x0030200001b67983 */ /* 0x000f280000300a00 */
[----:B------:R1:W-:Y:S02]  /*39190*/  STL.64 [R1+0x1af8], R6 ;  /* 0x001af80601007387 */ /* 0x0003e40000100a00 */
[----:B-1----:R-:W-:-:S04]  /*391a0*/  IMAD.WIDE R6, R67, 0x4, R84 ;  /* 0x0000000443067825 */ /* 0x002fc800078e0254 */
[----:B--2---:R-:W-:-:S05]  /*391b0*/  IMAD.WIDE R2, R67, 0x4, R14 ;  /* 0x0000000443027825 */ /* 0x004fca00078e020e */
[----:B------:R1:W-:Y:S04]  /*391c0*/  STL.64 [R1+0xff8], R2 ;  /* 0x000ff80201007387 */ /* 0x0003e80000100a00 */
[----:B------:R3:W-:Y:S04]  /*391d0*/  STL.64 [R1+0x13b8], R4 ;  /* 0x0013b80401007387 */ /* 0x0007e80000100a00 */
[----:B------:R-:W-:Y:S01]  /*391e0*/  STL.64 [R1+0x15a0], R6 ;  /* 0x0015a00601007387 */ /* 0x000fe20000100a00 */
[----:B-1----:R-:W-:-:S04]  /*391f0*/  IMAD.WIDE R2, R67, 0x4, R80 ;  /* 0x0000000443027825 */ /* 0x002fc800078e0250 */
[C---:B---3--:R-:W-:Y:S02]  /*39200*/  IMAD.WIDE R4, R67.reuse, 0x4, R16 ;  /* 0x0000000443047825 */ /* 0x048fe400078e0210 */
[----:B------:R-:W2:Y:S04]  /*39210*/  LDL.LU.64 R16, [R1+0x3018] ;  /* 0x0030180001107983 */ /* 0x000ea80000300a00 */
[----:B------:R1:W-:Y:S04]  /*39220*/  STL.64 [R1+0x1740], R2 ;  /* 0x0017400201007387 */ /* 0x0003e80000100a00 */
[----:B------:R-:W3:Y:S04]  /*39230*/  LDL.LU.64 R72, [R1+0x590] ;  /* 0x0005900001487983 */ /* 0x000ee80000300a00 */
[----:B------:R-:W-:Y:S01]  /*39240*/  STL.64 [R1+0x1898], R4 ;  /* 0x0018980401007387 */ /* 0x000fe20000100a00 */
[----:B-1----:R-:W-:-:S03]  /*39250*/  IMAD.WIDE R2, R67, 0x4, R92 ;  /* 0x0000000443027825 */ /* 0x002fc600078e025c */
[----:B------:R-:W3:Y:S04]  /*39260*/  LDL.LU.64 R84, [R1+0x588] ;  /* 0x0005880001547983 */ /* 0x000ee80000300a00 */
[----:B------:R-:W3:Y:S04]  /*39270*/  LDL.LU.64 R92, [R1+0x580] ;  /* 0x00058000015c7983 */ /* 0x000ee80000300a00 */
[----:B------:R1:W-:Y:S02]  /*39280*/  STL.64 [R1+0x19a8], R2 ;  /* 0x0019a80201007387 */ /* 0x0003e40000100a00 */
[----:B-1----:R-:W-:-:S02]  /*39290*/  IMAD.WIDE R2, R67, 0x4, R18 ;  /* 0x0000000443027825 */ /* 0x002fc400078e0212 */
[----:B------:R-:W3:Y:S02]  /*392a0*/  LDL.LU.64 R18, [R1+0x3010] ;  /* 0x0030100001127983 */ /* 0x000ee40000300a00 */
[C---:B------:R-:W-:Y:S02]  /*392b0*/  IMAD.WIDE R4, R67.reuse, 0x4, R62 ;  /* 0x0000000443047825 */ /* 0x040fe400078e023e */
[----:B------:R-:W3:Y:S04]  /*392c0*/  LDL.LU.64 R62, [R1+0x3008] ;  /* 0x00300800013e7983 */ /* 0x000ee80000300a00 */
[----:B------:R-:W-:Y:S01]  /*392d0*/  STL.64 [R1+0x1a70], R2 ;  /* 0x001a700201007387 */ /* 0x000fe20000100a00 */
[----:B------:R-:W-:-:S03]  /*392e0*/  IMAD.WIDE R6, R67, 0x4, R82 ;  /* 0x0000000443067825 */ /* 0x000fc600078e0252 */
[----:B------:R-:W3:Y:S04]  /*392f0*/  LDL.LU.64 R80, [R1+0x570] ;  /* 0x0005700001507983 */ /* 0x000ee80000300a00 */
[----:B------:R4:W-:Y:S02]  /*39300*/  STL.64 [R1+0x1af0], R4 ;  /* 0x001af00401007387 */ /* 0x0009e40000100a00 */
[----:B----4-:R-:W-:-:S04]  /*39310*/  IMAD.WIDE R4, R67, 0x4, R78 ;  /* 0x0000000443047825 */ /* 0x010fc800078e024e */
        /* <DEDUP_REMOVED lines=11> */
[----:B------:R-:W4:Y:S04]  /*393d0*/  LDL.LU.64 R82, [R1+0x550] ;  /* 0x0005500001527983 */ /* 0x000f280000300a00 */
        /* <DEDUP_REMOVED lines=20> */
[----:B------:R4:W-:Y:S01]  /*39520*/  STL.64 [R1+0x1850], R4 ;  /* 0x0018500401007387 */ /* 0x0009e20000100a00 */
[----:B-1----:R-:W-:-:S03]  /*39530*/  IMAD.WIDE R2, R67, 0x4, R90 ;  /* 0x0000000443027825 */ /* 0x002fc600078e025a */
[----:B------:R-:W3:Y:S04]  /*39540*/  LDL.LU.64 R90, [R1+0x510] ;  /* 0x00051000015a7983 */ /* 0x000ee80000300a00 */
[----:B------:R1:W-:Y:S01]  /*39550*/  STL.64 [R1+0x1970], R2 ;  /* 0x0019700201007387 */ /* 0x0003e20000100a00 */
[----:B----4-:R-:W-:-:S03]  /*39560*/  IMAD.WIDE R4, R67, 0x4, R22 ;  /* 0x0000000443047825 */ /* 0x010fc600078e0216 */
[----:B------:R-:W4:Y:S01]  /*39570*/  LDL.LU.64 R22, [R1+0x2fe0] ;  /* 0x002fe00001167983 */ /* 0x000f220000300a00 */
[----:B-1----:R-:W-:-:S03]  /*39580*/  IMAD.WIDE R2, R67, 0x4, R246 ;  /* 0x0000000443027825 */ /* 0x002fc600078e02f6 */
[----:B------:R-:W3:Y:S04]  /*39590*/  LDL.LU.64 R246, [R1+0x2fd8] ;  /* 0x002fd80001f67983 */ /* 0x000ee80000300a00 */
[----:B------:R-:W-:Y:S01]  /*395a0*/  STL.64 [R1+0x1a48], R4 ;  /* 0x001a480401007387 */ /* 0x000fe20000100a00 */
[----:B------:R-:W-:-:S03]  /*395b0*/  IMAD.WIDE R6, R67, 0x4, R84 ;  /* 0x0000000443067825 */ /* 0x000fc600078e0254 */
[----:B------:R-:W3:Y:S04]  /*395c0*/  LDL.LU.64 R76, [R1+0x500] ;  /* 0x00050000014c7983 */ /* 0x000ee80000300a00 */
[----:B------:R1:W-:Y:S02]  /*395d0*/  STL.64 [R1+0x1ad8], R2 ;  /* 0x001ad80201007387 */ /* 0x0003e40000100a00 */
[----:B-1----:R-:W-:-:S04]  /*395e0*/  IMAD.WIDE R2, R67, 0x4, R72 ;  /* 0x0000000443027825 */ /* 0x002fc800078e0248 */
[----:B--2---:R-:W-:-:S05]  /*395f0*/  IMAD.WIDE R4, R67, 0x4, R20 ;  /* 0x0000000443047825 */ /* 0x004fca00078e0214 */
[----:B------:R1:W-:Y:S04]  /*39600*/  STL.64 [R1+0xee0], R4 ;  /* 0x000ee00401007387 */ /* 0x0003e80000100a00 */
[----:B------:R-:W2:Y:S04]  /*39610*/  LDL.LU.64 R74, [R1+0x4f8] ;  /* 0x0004f800014a7983 */ /* 0x000ea80000300a00 */
[----:B------:R4:W-:Y:S01]  /*39620*/  STL.64 [R1+0x12c8], R2 ;  /* 0x0012c80201007387 */ /* 0x0009e20000100a00 */
[----:B-1----:R-:W-:-:S03]  /*39630*/  IMAD.WIDE R4, R67, 0x4, R92 ;  /* 0x0000000443047825 */ /* 0x002fc600078e025c */
[----:B------:R-:W-:Y:S01]  /*39640*/  STL.64 [R1+0x1500], R6 ;  /* 0x0015000601007387 */ /* 0x000fe20000100a00 */
[----:B----4-:R-:W-:-:S03]  /*39650*/  IMAD.WIDE R2, R67, 0x4, R22 ;  /* 0x0000000443027825 */ /* 0x010fc600078e0216 */
[----:B------:R-:W4:Y:S04]  /*39660*/  LDL.LU.64 R22, [R1+0x2fd0] ;  /* 0x002fd00001167983 */ /* 0x000f280000300a00 */
[----:B------:R1:W-:Y:S04]  /*39670*/  STL.64 [R1+0x16b8], R4 ;  /* 0x0016b80401007387 */ /* 0x0003e80000100a00 */
[----:B------:R-:W2:Y:S04]  /*39680*/  LDL.LU.64 R84, [R1+0x4e0] ;  /* 0x0004e00001547983 */ /* 0x000ea80000300a00 */
[----:B------:R-:W2:Y:S01]  /*39690*/  LDL.LU.64 R92, [R1+0x4d8] ;  /* 0x0004d800015c7983 */ /* 0x000ea20000300a00 */
[----:B-1----:R-:W-:-:S03]  /*396a0*/  IMAD.WIDE R4, R67, 0x4, R80 ;  /* 0x0000000443047825 */ /* 0x002fc600078e0250 */
[----:B------:R1:W-:Y:S02]  /*396b0*/  STL.64 [R1+0x1828], R2 ;  /* 0x0018280201007387 */ /* 0x0003e40000100a00 */
[C---:B-1----:R-:W-:Y:S02]  /*396c0*/  IMAD.WIDE R2, R67.reuse, 0x4, R124 ;  /* 0x0000000443027825 */ /* 0x042fe400078e027c */
[----:B------:R-:W2:Y:S04]  /*396d0*/  LDL.LU.64 R124, [R1+0x2fc8] ;  /* 0x002fc800017c7983 */ /* 0x000ea80000300a00 */
[----:B------:R1:W-:Y:S02]  /*396e0*/  STL.64 [R1+0x1950], R4 ;  /* 0x0019500401007387 */ /* 0x0003e40000100a00 */
[----:B-1----:R-:W-:-:S02]  /*396f0*/  IMAD.WIDE R4, R67, 0x4, R24 ;  /* 0x0000000443047825 */ /* 0x002fc400078e0218 */
[----:B------:R-:W2:Y:S04]  /*39700*/  LDL.LU.64 R24, [R1+0x2fc0] ;  /* 0x002fc00001187983 */ /* 0x000ea80000300a00 */
[----:B------:R-:W-:Y:S01]  /*39710*/  STL.64 [R1+0x1a30], R2 ;  /* 0x001a300201007387 */ /* 0x000fe20000100a00 */
[----:B------:R-:W-:-:S03]  /*39720*/  IMAD.WIDE R6, R67, 0x4, R78 ;  /* 0x0000000443067825 */ /* 0x000fc600078e024e */
[----:B------:R-:W3:Y:S04]  /*39730*/  LDL.LU.64 R80, [R1+0x4c8] ;  /* 0x0004c80001507983 */ /* 0x000ee80000300a00 */
[----:B------:R1:W-:Y:S04]  /*39740*/  STL.64 [R1+0x1ac8], R4 ;  /* 0x001ac80401007387 */ /* 0x0003e80000100a00 */
[----:B------:R-:W3:Y:S01]  /*39750*/  LDL.LU.64 R72, [R1+0x4c0] ;  /* 0x0004c00001487983 */ /* 0x000ee20000300a00 */
[----:B-1----:R-:W-:-:S04]  /*39760*/  IMAD.WIDE R4, R67, 0x4, R82 ;  /* 0x0000000443047825 */ /* 0x002fc800078e0252 */
[----:B----4-:R-:W-:-:S05]  /*39770*/  IMAD.WIDE R2, R67, 0x4, R22 ;  /* 0x0000000443027825 */ /* 0x010fca00078e0216 */
[----:B------:R1:W-:Y:S04]  /*39780*/  STL.64 [R1+0xe90], R2 ;  /* 0x000e900201007387 */ /* 0x0003e80000100a00 */
[----:B------:R-:W-:Y:S04]  /*39790*/  STL.64 [R1+0x1220], R6 ;  /* 0x0012200601007387 */ /* 0x000fe80000100a00 */
[----:B------:R-:W4:Y:S01]  /*397a0*/  LDL.LU.64 R82, [R1+0x4a8] ;  /* 0x0004a80001527983 */ /* 0x000f220000300a00 */
[----:B-1----:R-:W-:-:S03]  /*397b0*/  IMAD.WIDE R2, R67, 0x4, R250 ;  /* 0x0000000443027825 */ /* 0x002fc600078e02fa */
[----:B------:R1:W-:Y:S04]  /*397c0*/  STL.64 [R1+0x14c8], R4 ;  /* 0x0014c80401007387 */ /* 0x0003e80000100a00 */
[----:B------:R-:W4:Y:S04]  /*397d0*/  LDL.LU.64 R250, [R1+0x4a0] ;  /* 0x0004a00001fa7983 */ /* 0x000f280000300a00 */
[----:B------:R1:W-:Y:S02]  /*397e0*/  STL.64 [R1+0x1688], R2 ;  /* 0x0016880201007387 */ /* 0x0003e40000100a00 */
[----:B-1----:R-:W-:-:S04]  /*397f0*/  IMAD.WIDE R4, R67, 0x4, R156 ;  /* 0x0000000443047825 */ /* 0x002fc800078e029c */
[----:B------:R-:W-:-:S04]  /*39800*/  IMAD.WIDE R2, R67, 0x4, R88 ;  /* 0x0000000443027825 */ /* 0x000fc800078e0258 */
[C---:B--2---:R-:W-:Y:S02]  /*39810*/  IMAD.WIDE R6, R67.reuse, 0x4, R24 ;  /* 0x0000000443067825 */ /* 0x044fe400078e0218 */
[----:B------:R-:W2:Y:S04]  /*39820*/  LDL.LU.64 R24, [R1+0x2fb8] ;  /* 0x002fb80001187983 */ /* 0x000ea80000300a00 */
[----:B------:R-:W-:Y:S04]  /*39830*/  STL.64 [R1+0x1800], R6 ;  /* 0x0018000601007387 */ /* 0x000fe80000100a00 */
[----:B------:R-:W4:Y:S04]  /*39840*/  LDL.LU.64 R156, [R1+0x2fb0] ;  /* 0x002fb000019c7983 */ /* 0x000f280000300a00 */
[----:B------:R1:W-:Y:S04]  /*39850*/  STL.64 [R1+0x1930], R2 ;  /* 0x0019300201007387 */ /* 0x0003e80000100a00 */
[----:B------:R-:W4:Y:S04]  /*39860*/  LDL.LU.64 R88, [R1+0x490] ;  /* 0x0004900001587983 */ /* 0x000f280000300a00 */
[----:B------:R3:W-:Y:S01]  /*39870*/  STL.64 [R1+0x1a18], R4 ;  /* 0x001a180401007387 */ /* 0x0007e20000100a00 */
[----:B-1----:R-:W-:-:S03]  /*39880*/  IMAD.WIDE R2, R67, 0x4, R26 ;  /* 0x0000000443027825 */ /* 0x002fc600078e021a */
[----:B------:R-:W4:Y:S04]  /*39890*/  LDL.LU.64 R26, [R1+0x2fa8] ;  /* 0x002fa800011a7983 */ /* 0x000f280000300a00 */
[----:B------:R-:W4:Y:S01]  /*398a0*/  LDL.LU.64 R78, [R1+0x488] ;  /* 0x00048800014e7983 */ /* 0x000f220000300a00 */
[----:B---3--:R-:W-:-:S03]  /*398b0*/  IMAD.WIDE R4, R67, 0x4, R86 ;  /* 0x0000000443047825 */ /* 0x008fc600078e0256 */
[----:B------:R1:W-:Y:S02]  /*398c0*/  STL.64 [R1+0x1ab8], R2 ;  /* 0x001ab80201007387 */ /* 0x0003e40000100a00 */
[----:B-1----:R-:W-:-:S04]  /*398d0*/  IMAD.WIDE R2, R67, 0x4, R90 ;  /* 0x0000000443027825 */ /* 0x002fc800078e025a */
[----:B--2---:R-:W-:-:S05]  /*398e0*/  IMAD.WIDE R6, R67, 0x4, R24 ;  /* 0x0000000443067825 */ /* 0x004fca00078e0218 */
[----:B------:R-:W-:Y:S04]  /*398f0*/  STL.64 [R1+0xe38], R6 ;  /* 0x000e380601007387 */ /* 0x000fe80000100a00 */
[----:B------:R-:W2:Y:S04]  /*39900*/  LDL.LU.64 R86, [R1+0x470] ;  /* 0x0004700001567983 */ /* 0x000ea80000300a00 */
[----:B------:R1:W-:Y:S04]  /*39910*/  STL.64 [R1+0x1190], R4 ;  /* 0x0011900401007387 */ /* 0x0003e80000100a00 */
[----:B------:R-:W3:Y:S04]  /*39920*/  LDL.LU.64 R90, [R1+0x468] ;  /* 0x00046800015a7983 */ /* 0x000ee80000300a00 */
[----:B------:R4:W-:Y:S01]  /*39930*/  STL.64 [R1+0x1490], R2 ;  /* 0x0014900201007387 */ /* 0x0009e20000100a00 */
[----:B-1----:R-:W-:-:S04]  /*39940*/  IMAD.WIDE R4, R67, 0x4, R76 ;  /* 0x0000000443047825 */ /* 0x002fc800078e024c */
[C---:B----4-:R-:W-:Y:S02]  /*39950*/  IMAD.WIDE R2, R67.reuse, 0x4, R26 ;  /* 0x0000000443027825 */ /* 0x050fe400078e021a */
[----:B------:R-:W4:Y:S04]  /*39960*/  LDL.LU.64 R26, [R1+0x2fa0] ;  /* 0x002fa000011a7983 */ /* 0x000f280000300a00 */
[----:B------:R-:W2:Y:S04]  /*39970*/  LDL.LU.64 R76, [R1+0x460] ;  /* 0x00046000014c7983 */ /* 0x000ea80000300a00 */
[----:B------:R-:W-:Y:S04]  /*39980*/  STL.64 [R1+0x1658], R2 ;  /* 0x0016580201007387 */ /* 0x000fe80000100a00 */
[----:B------:R1:W-:Y:S02]  /*39990*/  STL.64 [R1+0x17d8], R4 ;  /* 0x0017d80401007387 */ /* 0x0003e40000100a00 */
[----:B-1----:R-:W-:-:S02]  /*399a0*/  IMAD.WIDE R4, R67, 0x4, R28 ;  /* 0x0000000443047825 */ /* 0x002fc400078e021c */
[----:B------:R-:W2:Y:S02]  /*399b0*/  LDL.LU.64 R28, [R1+0x2f98] ;  /* 0x002f9800011c7983 */ /* 0x000ea40000300a00 */
[----:B------:R-:W-:-:S05]  /*399c0*/  IMAD.WIDE R2, R67, 0x4, R74 ;  /* 0x0000000443027825 */ /* 0x000fca00078e024a */
[----:B------:R1:W-:Y:S02]  /*399d0*/  STL.64 [R1+0x1910], R2 ;  /* 0x0019100201007387 */ /* 0x0003e40000100a00 */
[C---:B-1----:R-:W-:Y:S02]  /*399e0*/  IMAD.WIDE R2, R67.reuse, 0x4, R188 ;  /* 0x0000000443027825 */ /* 0x042fe400078e02bc */
[----:B------:R-:W3:Y:S04]  /*399f0*/  LDL.LU.64 R188, [R1+0x2f90] ;  /* 0x002f900001bc7983 */ /* 0x000ee80000300a00 */
[----:B------:R1:W-:Y:S04]  /*39a00*/  STL.64 [R1+0x1a00], R4 ;  /* 0x001a000401007387 */ /* 0x0003e80000100a00 */
[----:B------:R1:W-:Y:S02]  /*39a10*/  STL.64 [R1+0x1aa8], R2 ;  /* 0x001aa80201007387 */ /* 0x0003e40000100a00 */
[----:B-1----:R-:W-:-:S04]  /*39a20*/  IMAD.WIDE R4, R67, 0x4, R84 ;  /* 0x0000000443047825 */ /* 0x002fc800078e0254 */
[----:B------:R-:W-:-:S04]  /*39a30*/  IMAD.WIDE R2, R67, 0x4, R92 ;  /* 0x0000000443027825 */ /* 0x000fc800078e025c */
[----:B----4-:R-:W-:-:S05]  /*39a40*/  IMAD.WIDE R6, R67, 0x4, R26 ;  /* 0x0000000443067825 */ /* 0x010fca00078e021a */
[----:B------:R-:W-:Y:S04]  /*39a50*/  STL.64 [R1+0xd28], R6 ;  /* 0x000d280601007387 */ /* 0x000fe80000100a00 */
[----:B------:R-:W4:Y:S04]  /*39a60*/  LDL.LU.64 R84, [R1+0x438] ;  /* 0x0004380001547983 */ /* 0x000f280000300a00 */
[----:B------:R1:W-:Y:S04]  /*39a70*/  STL.64 [R1+0x1120], R4 ;  /* 0x0011200401007387 */ /* 0x0003e80000100a00 */
[----:B------:R-:W3:Y:S04]  /*39a80*/  LDL.LU.64 R92, [R1+0x430] ;  /* 0x00043000015c7983 */ /* 0x000ee80000300a00 */
[----:B------:R2:W-:Y:S01]  /*39a90*/  STL.64 [R1+0x1458], R2 ;  /* 0x0014580201007387 */ /* 0x0005e20000100a00 */
[----:B-1----:R-:W-:-:S04]  /*39aa0*/  IMAD.WIDE R4, R67, 0x4, R80 ;  /* 0x0000000443047825 */ /* 0x002fc800078e0250 */
[C---:B--2---:R-:W-:Y:S02]  /*39ab0*/  IMAD.WIDE R2, R67.reuse, 0x4, R28 ;  /* 0x0000000443027825 */ /* 0x044fe400078e021c */
[----:B------:R-:W2:Y:S04]  /*39ac0*/  LDL.LU.64 R28, [R1+0x2f88] ;  /* 0x002f8800011c7983 */ /* 0x000ea80000300a00 */
[----:B------:R-:W3:Y:S04]  /*39ad0*/  LDL.LU.64 R80, [R1+0x428] ;  /* 0x0004280001507983 */ /* 0x000ee80000300a00 */
[----:B------:R-:W-:Y:S04]  /*39ae0*/  STL.64 [R1+0x1628], R2 ;  /* 0x0016280201007387 */ /* 0x000fe80000100a00 */
[----:B------:R1:W-:Y:S02]  /*39af0*/  STL.64 [R1+0x17b0], R4 ;  /* 0x0017b00401007387 */ /* 0x0003e40000100a00 */
[----:B-1----:R-:W-:-:S02]  /*39b00*/  IMAD.WIDE R4, R67, 0x4, R30 ;  /* 0x0000000443047825 */ /* 0x002fc400078e021e */
[----:B------:R-:W3:Y:S02]  /*39b10*/  LDL.LU.64 R30, [R1+0x2f80] ;  /* 0x002f8000011e7983 */ /* 0x000ee40000300a00 */
[----:B------:R-:W-:-:S05]  /*39b20*/  IMAD.WIDE R2, R67, 0x4, R72 ;  /* 0x0000000443027825 */ /* 0x000fca00078e0248 */
[----:B------:R1:W-:Y:S02]  /*39b30*/  STL.64 [R1+0x18f0], R2 ;  /* 0x0018f00201007387 */ /* 0x0003e40000100a00 */
[C---:B-1----:R-:W-:Y:S02]  /*39b40*/  IMAD.WIDE R2, R67.reuse, 0x4, R204 ;  /* 0x0000000443027825 */ /* 0x042fe400078e02cc */
[----:B------:R-:W4:Y:S04]  /*39b50*/  LDL.LU.64 R204, [R1+0x2f78] ;  /* 0x002f780001cc7983 */ /* 0x000f280000300a00 */
[----:B------:R1:W-:Y:S04]  /*39b60*/  STL.64 [R1+0x19e8], R4 ;  /* 0x0019e80401007387 */ /* 0x0003e80000100a00 */
[----:B------:R1:W-:Y:S02]  /*39b70*/  STL.64 [R1+0x1a98], R2 ;  /* 0x001a980201007387 */ /* 0x0003e40000100a00 */
[----:B-1----:R-:W-:-:S04]  /*39b80*/  IMAD.WIDE R4, R67, 0x4, R82 ;  /* 0x0000000443047825 */ /* 0x002fc800078e0252 */
[----:B------:R-:W-:-:S04]  /*39b90*/  IMAD.WIDE R2, R67, 0x4, R250 ;  /* 0x0000000443027825 */ /* 0x000fc800078e02fa */
[----:B--2---:R-:W-:-:S05]  /*39ba0*/  IMAD.WIDE R6, R67, 0x4, R28 ;  /* 0x0000000443067825 */ /* 0x004fca00078e021c */
[----:B------:R-:W-:Y:S04]  /*39bb0*/  STL.64 [R1+0xcb8], R6 ;  /* 0x000cb80601007387 */ /* 0x000fe80000100a00 */
[----:B------:R-:W2:Y:S04]  /*39bc0*/  LDL.LU.64 R82, [R1+0x400] ;  /* 0x0004000001527983 */ /* 0x000ea80000300a00 */
[----:B------:R1:W-:Y:S04]  /*39bd0*/  STL.64 [R1+0x10b0], R4 ;  /* 0x0010b00401007387 */ /* 0x0003e80000100a00 */
[----:B------:R-:W2:Y:S04]  /*39be0*/  LDL.LU.64 R250, [R1+0x3f8] ;  /* 0x0003f80001fa7983 */ /* 0x000ea80000300a00 */
[----:B------:R3:W-:Y:S01]  /*39bf0*/  STL.64 [R1+0x1420], R2 ;  /* 0x0014200201007387 */ /* 0x0007e20000100a00 */
[----:B-1----:R-:W-:-:S04]  /*39c00*/  IMAD.WIDE R4, R67, 0x4, R88 ;  /* 0x0000000443047825 */ /* 0x002fc800078e0258 */
[C---:B---3--:R-:W-:Y:S02]  /*39c10*/  IMAD.WIDE R2, R67.reuse, 0x4, R30 ;  /* 0x0000000443027825 */ /* 0x048fe400078e021e */
[----:B------:R-:W3:Y:S04]  /*39c20*/  LDL.LU.64 R30, [R1+0x2f70] ;  /* 0x002f7000011e7983 */ /* 0x000ee80000300a00 */
[----:B------:R-:W2:Y:S04]  /*39c30*/  LDL.LU.64 R88, [R1+0x3f0] ;  /* 0x0003f00001587983 */ /* 0x000ea80000300a00 */
[----:B------:R1:W-:Y:S04]  /*39c40*/  STL.64 [R1+0x15f8], R2 ;  /* 0x0015f80201007387 */ /* 0x0003e80000100a00 */
[----:B------:R4:W-:Y:S01]  /*39c50*/  STL.64 [R1+0x1788], R4 ;  /* 0x0017880401007387 */ /* 0x0009e20000100a00 */
[----:B-1----:R-:W-:-:S04]  /*39c60*/  IMAD.WIDE R2, R67, 0x4, R78 ;  /* 0x0000000443027825 */ /* 0x002fc800078e024e */
[C---:B----4-:R-:W-:Y:S02]  /*39c70*/  IMAD.WIDE R4, R67.reuse, 0x4, R234 ;  /* 0x0000000443047825 */ /* 0x050fe400078e02ea */
[----:B------:R-:W4:Y:S04]  /*39c80*/  LDL.LU.64 R234, [R1+0x2f68] ;  /* 0x002f680001ea7983 */ /* 0x000f280000300a00 */
[----:B------:R1:W-:Y:S02]  /*39c90*/  STL.64 [R1+0x18d0], R2 ;  /* 0x0018d00201007387 */ /* 0x0003e40000100a00 */
[C---:B-1----:R-:W-:Y:S02]  /*39ca0*/  IMAD.WIDE R2, R67.reuse, 0x4, R32 ;  /* 0x0000000443027825 */ /* 0x042fe400078e0220 */
[----:B------:R-:W2:Y:S04]  /*39cb0*/  LDL.LU.64 R32, [R1+0x2f60] ;  /* 0x002f600001207983 */ /* 0x000ea80000300a00 */
[----:B------:R1:W-:Y:S04]  /*39cc0*/  STL.64 [R1+0x19d0], R4 ;  /* 0x0019d00401007387 */ /* 0x0003e80000100a00 */
[----:B------:R1:W-:Y:S02]  /*39cd0*/  STL.64 [R1+0x1a88], R2 ;  /* 0x001a880201007387 */ /* 0x0003e40000100a00 */
[----:B-1----:R-:W-:-:S04]  /*39ce0*/  IMAD.WIDE R4, R67, 0x4, R86 ;  /* 0x0000000443047825 */ /* 0x002fc800078e0256 */
[----:B------:R-:W-:-:S04]  /*39cf0*/  IMAD.WIDE R2, R67, 0x4, R90 ;  /* 0x0000000443027825 */ /* 0x000fc800078e025a */
[----:B---3--:R-:W-:-:S05]  /*39d00*/  IMAD.WIDE R6, R67, 0x4, R30 ;  /* 0x0000000443067825 */ /* 0x008fca00078e021e */
[----:B------:R-:W-:Y:S04]  /*39d10*/  STL.64 [R1+0x478], R6 ;  /* 0x0004780601007387 */ /* 0x000fe80000100a00 */
[----:B------:R-:W3:Y:S04]  /*39d20*/  LDL.LU.64 R86, [R1+0x3c8] ;  /* 0x0003c80001567983 */ /* 0x000ee80000300a00 */
[----:B------:R-:W-:Y:S04]  /*39d30*/  STL.64 [R1+0x1050], R4 ;  /* 0x0010500401007387 */ /* 0x000fe80000100a00 */
[----:B------:R-:W3:Y:S04]  /*39d40*/  LDL.LU.64 R90, [R1+0x3c0] ;  /* 0x0003c000015a7983 */ /* 0x000ee80000300a00 */
[----:B------:R1:W-:Y:S02]  /*39d50*/  STL.64 [R1+0x13e8], R2 ;  /* 0x0013e80201007387 */ /* 0x0003e40000100a00 */
[----:B-1----:R-:W-:-:S04]  /*39d60*/  IMAD.WIDE R2, R67, 0x4, R76 ;  /* 0x0000000443027825 */ /* 0x002fc800078e024c */
[C---:B--2---:R-:W-:Y:S02]  /*39d70*/  IMAD.WIDE R4, R67.reuse, 0x4, R32 ;  /* 0x0000000443047825 */ /* 0x044fe400078e0220 */
[----:B------:R-:W2:Y:S04]  /*39d80*/  LDL.LU.64 R32, [R1+0x2f58] ;  /* 0x002f580001207983 */ /* 0x000ea80000300a00 */
[----:B------:R4:W-:Y:S04]  /*39d90*/  STL.64 [R1+0x15c8], R2 ;  /* 0x0015c80201007387 */ /* 0x0009e80000100a00 */
[----:B------:R-:W3:Y:S04]  /*39da0*/  LDL.LU.64 R76, [R1+0x3b8] ;  /* 0x0003b800014c7983 */ /* 0x000ee80000300a00 */
[----:B------:R1:W-:Y:S01]  /*39db0*/  STL.64 [R1+0x1760], R4 ;  /* 0x0017600401007387 */ /* 0x0003e20000100a00 */
[----:B----4-:R-:W-:-:S03]  /*39dc0*/  IMAD.WIDE R2, R67, 0x4, R234 ;  /* 0x0000000443027825 */ /* 0x010fc600078e02ea */
[----:B------:R-:W4:Y:S01]  /*39dd0*/  LDL.LU.64 R234, [R1+0x2f50] ;  /* 0x002f500001ea7983 */ /* 0x000f220000300a00 */
[----:B-1----:R-:W-:-:S03]  /*39de0*/  IMAD.WIDE R4, R67, 0x4, R220 ;  /* 0x0000000443047825 */ /* 0x002fc600078e02dc */
[----:B------:R-:W3:Y:S04]  /*39df0*/  LDL.LU.64 R220, [R1+0x2f48] ;  /* 0x002f480001dc7983 */ /* 0x000ee80000300a00 */
[----:B------:R1:W-:Y:S02]  /*39e00*/  STL.64 [R1+0x18b0], R2 ;  /* 0x0018b00201007387 */ /* 0x0003e40000100a00 */
[C---:B-1----:R-:W-:Y:S02]  /*39e10*/  IMAD.WIDE R2, R67.reuse, 0x4, R34 ;  /* 0x0000000443027825 */ /* 0x042fe400078e0222 */
[----:B------:R-:W3:Y:S04]  /*39e20*/  LDL.LU.64 R34, [R1+0x2f40] ;  /* 0x002f400001227983 */ /* 0x000ee80000300a00 */
[----:B------:R1:W-:Y:S04]  /*39e30*/  STL.64 [R1+0x19b8], R4 ;  /* 0x0019b80401007387 */ /* 0x0003e80000100a00 */
[----:B------:R1:W-:Y:S02]  /*39e40*/  STL.64 [R1+0x1a78], R2 ;  /* 0x001a780201007387 */ /* 0x0003e40000100a00 */
[----:B-1----:R-:W-:-:S04]  /*39e50*/  IMAD.WIDE R4, R67, 0x4, R84 ;  /* 0x0000000443047825 */ /* 0x002fc800078e0254 */
[----:B------:R-:W-:-:S04]  /*39e60*/  IMAD.WIDE R2, R67, 0x4, R92 ;  /* 0x0000000443027825 */ /* 0x000fc800078e025c */
[----:B--2---:R-:W-:-:S05]  /*39e70*/  IMAD.WIDE R6, R67, 0x4, R32 ;  /* 0x0000000443067825 */ /* 0x004fca00078e0220 */
[----:B------:R-:W-:Y:S04]  /*39e80*/  STL.64 [R1+0x440], R6 ;  /* 0x0004400601007387 */ /* 0x000fe80000100a00 */
[----:B------:R-:W2:Y:S04]  /*39e90*/  LDL.LU.64 R84, [R1+0x390] ;  /* 0x0003900001547983 */ /* 0x000ea80000300a00 */
[----:B------:R-:W-:Y:S04]  /*39ea0*/  STL.64 [R1+0xff0], R4 ;  /* 0x000ff00401007387 */ /* 0x000fe80000100a00 */
[----:B------:R-:W2:Y:S04]  /*39eb0*/  LDL.LU.64 R92, [R1+0x388] ;  /* 0x00038800015c7983 */ /* 0x000ea80000300a00 */
[----:B------:R1:W-:Y:S02]  /*39ec0*/  STL.64 [R1+0x13b0], R2 ;  /* 0x0013b00201007387 */ /* 0x0003e40000100a00 */
[----:B-1----:R-:W-:-:S04]  /*39ed0*/  IMAD.WIDE R2, R67, 0x4, R80 ;  /* 0x0000000443027825 */ /* 0x002fc800078e0250 */
[C---:B---3--:R-:W-:Y:S02]  /*39ee0*/  IMAD.WIDE R4, R67.reuse, 0x4, R34 ;  /* 0x0000000443047825 */ /* 0x048fe400078e0222 */
[----:B------:R-:W3:Y:S04]  /*39ef0*/  LDL.LU.64 R34, [R1+0x2f38] ;  /* 0x002f380001227983 */ /* 0x000ee80000300a00 */
[----:B------:R1:W-:Y:S04]  /*39f00*/  STL.64 [R1+0x1598], R2 ;  /* 0x0015980201007387 */ /* 0x0003e80000100a00 */
[----:B------:R-:W2:Y:S04]  /*39f10*/  LDL.LU.64 R80, [R1+0x380] ;  /* 0x0003800001507983 */ /* 0x000ea80000300a00 */
[----:B------:R4:W-:Y:S01]  /*39f20*/  STL.64 [R1+0x1738], R4 ;  /* 0x0017380401007387 */ /* 0x0009e20000100a00 */
[----:B-1----:R-:W-:-:S03]  /*39f30*/  IMAD.WIDE R2, R67, 0x4, R204 ;  /* 0x0000000443027825 */ /* 0x002fc600078e02cc */
[----:B------:R-:W2:Y:S01]  /*39f40*/  LDL.LU.64 R204, [R1+0x2f30] ;  /* 0x002f300001cc7983 */ /* 0x000ea20000300a00 */
[----:B----4-:R-:W-:-:S03]  /*39f50*/  IMAD.WIDE R4, R67, 0x4, R212 ;  /* 0x0000000443047825 */ /* 0x010fc600078e02d4 */
        /* <DEDUP_REMOVED lines=20> */
[----:B-1----:R-:W-:-:S03]  /*3a0a0*/  IMAD.WIDE R2, R67, 0x4, R188 ;  /* 0x0000000443027825 */ /* 0x002fc600078e02bc */
[----:B------:R-:W3:Y:S01]  /*3a0b0*/  LDL.LU.64 R188, [R1+0x2f10] ;  /* 0x002f100001bc7983 */ /* 0x000ee20000300a00 */
[----:B----4-:R-:W-:-:S03]  /*3a0c0*/  IMAD.WIDE R4, R67, 0x4, R172 ;  /* 0x0000000443047825 */ /* 0x010fc600078e02ac */
[----:B------:R-:W4:Y:S04]  /*3a0d0*/  LDL.LU.64 R172, [R1+0x2f08] ;  /* 0x002f080001ac7983 */ /* 0x000f280000300a00 */
        /* <DEDUP_REMOVED lines=16> */
[----:B------:R1:W-:Y:S02]  /*3a1e0*/  STL.64 [R1+0x1530], R2 ;  /* 0x0015300201007387 */ /* 0x0003e40000100a00 */
[C---:B-1----:R-:W-:Y:S02]  /*3a1f0*/  IMAD.WIDE R2, R67.reuse, 0x4, R156 ;  /* 0x0000000443027825 */ /* 0x042fe400078e029c */
[----:B------:R-:W2:Y:S04]  /*3a200*/  LDL.LU.64 R156, [R1+0x2ef0] ;  /* 0x002ef000019c7983 */ /* 0x000ea80000300a00 */
[----:B------:R1:W-:Y:S02]  /*3a210*/  STL.64 [R1+0x16e0], R4 ;  /* 0x0016e00401007387 */ /* 0x0003e40000100a00 */
[----:B-1----:R-:W-:-:S02]  /*3a220*/  IMAD.WIDE R4, R67, 0x4, R140 ;  /* 0x0000000443047825 */ /* 0x002fc400078e028c */
[----:B------:R-:W2:Y:S04]  /*3a230*/  LDL.LU.64 R140, [R1+0x2ee8] ;  /* 0x002ee800018c7983 */ /* 0x000ea80000300a00 */
[----:B------:R1:W-:Y:S04]  /*3a240*/  STL.64 [R1+0x1848], R2 ;  /* 0x0018480201007387 */ /* 0x0003e80000100a00 */
[----:B------:R-:W2:Y:S04]  /*3a250*/  LDL.LU.64 R76, [R1+0x308] ;  /* 0x00030800014c7983 */ /* 0x000ea80000300a00 */
[----:B------:R4:W-:Y:S01]  /*3a260*/  STL.64 [R1+0x1968], R4 ;  /* 0x0019680401007387 */ /* 0x0009e20000100a00 */
[----:B-1----:R-:W-:-:S03]  /*3a270*/  IMAD.WIDE R2, R67, 0x4, R40 ;  /* 0x0000000443027825 */ /* 0x002fc600078e0228 */
[----:B------:R-:W2:Y:S04]  /*3a280*/  LDL.LU.64 R40, [R1+0x2ee0] ;  /* 0x002ee00001287983 */ /* 0x000ea80000300a00 */
[----:B------:R1:W-:Y:S01]  /*3a290*/  STL.64 [R1+0x1a40], R2 ;  /* 0x001a400201007387 */ /* 0x0003e20000100a00 */
[----:B----4-:R-:W-:-:S04]  /*3a2a0*/  IMAD.WIDE R4, R67, 0x4, R84 ;  /* 0x0000000443047825 */ /* 0x010fc800078e0254 */
[----:B-1----:R-:W-:-:S04]  /*3a2b0*/  IMAD.WIDE R2, R67, 0x4, R92 ;  /* 0x0000000443027825 */ /* 0x002fc800078e025c */
[----:B---3--:R-:W-:-:S05]  /*3a2c0*/  IMAD.WIDE R6, R67, 0x4, R38 ;  /* 0x0000000443067825 */ /* 0x008fca00078e0226 */
[----:B------:R-:W-:Y:S04]  /*3a2d0*/  STL.64 [R1+0x398], R6 ;  /* 0x0003980601007387 */ /* 0x000fe80000100a00 */
[----:B------:R-:W3:Y:S04]  /*3a2e0*/  LDL.LU.64 R84, [R1+0x2e8] ;  /* 0x0002e80001547983 */ /* 0x000ee80000300a00 */
[----:B------:R-:W-:Y:S04]  /*3a2f0*/  STL.64 [R1+0x390], R4 ;  /* 0x0003900401007387 */ /* 0x000fe80000100a00 */
[----:B------:R-:W4:Y:S04]  /*3a300*/  LDL.LU.64 R92, [R1+0x2e0] ;  /* 0x0002e000015c7983 */ /* 0x000f280000300a00 */
[----:B------:R1:W-:Y:S02]  /*3a310*/  STL.64 [R1+0x12c0], R2 ;  /* 0x0012c00201007387 */ /* 0x0003e40000100a00 */
[----:B-1----:R-:W-:-:S04]  /*3a320*/  IMAD.WIDE R2, R67, 0x4, R80 ;  /* 0x0000000443027825 */ /* 0x002fc800078e0250 */
[C---:B--2---:R-:W-:Y:S02]  /*3a330*/  IMAD.WIDE R4, R67.reuse, 0x4, R40 ;  /* 0x0000000443047825 */ /* 0x044fe400078e0228 */
[----:B------:R-:W2:Y:S04]  /*3a340*/  LDL.LU.64 R40, [R1+0x2ed8] ;  /* 0x002ed80001287983 */ /* 0x000ea80000300a00 */
[----:B------:R1:W-:Y:S02]  /*3a350*/  STL.64 [R1+0x14f8], R2 ;  /* 0x0014f80201007387 */ /* 0x0003e40000100a00 */
[C---:B-1----:R-:W-:Y:S02]  /*3a360*/  IMAD.WIDE R2, R67.reuse, 0x4, R124 ;  /* 0x0000000443027825 */ /* 0x042fe400078e027c */
[----:B------:R-:W3:Y:S04]  /*3a370*/  LDL.LU.64 R124, [R1+0x2ed0] ;  /* 0x002ed000017c7983 */ /* 0x000ee80000300a00 */
[----:B------:R1:W-:Y:S02]  /*3a380*/  STL.64 [R1+0x16b0], R4 ;  /* 0x0016b00401007387 */ /* 0x0003e40000100a00 */
[----:B-1----:R-:W-:-:S02]  /*3a390*/  IMAD.WIDE R4, R67, 0x4, R108 ;  /* 0x0000000443047825 */ /* 0x002fc400078e026c */
[----:B------:R-:W3:Y:S04]  /*3a3a0*/  LDL.LU.64 R108, [R1+0x2ec8] ;  /* 0x002ec800016c7983 */ /* 0x000ee80000300a00 */
[----:B------:R1:W-:Y:S04]  /*3a3b0*/  STL.64 [R1+0x1820], R2 ;  /* 0x0018200201007387 */ /* 0x0003e80000100a00 */
[----:B------:R-:W3:Y:S04]  /*3a3c0*/  LDL.LU.64 R80, [R1+0x2d0] ;  /* 0x0002d00001507983 */ /* 0x000ee80000300a00 */
[----:B------:R1:W-:Y:S02]  /*3a3d0*/  STL.64 [R1+0x1948], R4 ;  /* 0x0019480401007387 */ /* 0x0003e40000100a00 */
[----:B-1----:R-:W-:-:S02]  /*3a3e0*/  IMAD.WIDE R2, R67, 0x4, R42 ;  /* 0x0000000443027825 */ /* 0x002fc400078e022a */
[----:B------:R-:W3:Y:S04]  /*3a3f0*/  LDL.LU.64 R42, [R1+0x2ec0] ;  /* 0x002ec000012a7983 */ /* 0x000ee80000300a00 */
[----:B------:R1:W-:Y:S01]  /*3a400*/  STL.64 [R1+0x1a28], R2 ;  /* 0x001a280201007387 */ /* 0x0003e20000100a00 */
[----:B------:R-:W-:-:S04]  /*3a410*/  IMAD.WIDE R4, R67, 0x4, R82 ;  /* 0x0000000443047825 */ /* 0x000fc800078e0252 */
[----:B-1----:R-:W-:-:S04]  /*3a420*/  IMAD.WIDE R2, R67, 0x4, R250 ;  /* 0x0000000443027825 */ /* 0x002fc800078e02fa */
        /* <DEDUP_REMOVED lines=26> */
[----:B------:R1:W-:Y:S04]  /*3a5d0*/  STL.64 [R1+0x320], R4 ;  /* 0x0003200401007387 */ /* 0x0003e80000100a00 */
[----:B------:R-:W4:Y:S04]  /*3a5e0*/  LDL.LU.64 R86, [R1+0x270] ;  /* 0x0002700001567983 */ /* 0x000f280000300a00 */
[----:B------:R1:W-:Y:S04]  /*3a5f0*/  STL.64 [R1+0x1188], R2 ;  /* 0x0011880201007387 */ /* 0x0003e80000100a00 */
[----:B------:R-:W3:Y:S01]  /*3a600*/  LDL.LU.64 R90, [R1+0x268] ;  /* 0x00026800015a7983 */ /* 0x000ee20000300a00 */
[----:B-1----:R-:W-:-:S04]  /*3a610*/  IMAD.WIDE R4, R67, 0x4, R76 ;  /* 0x0000000443047825 */ /* 0x002fc800078e024c */
[----:B------:R-:W-:-:S04]  /*3a620*/  IMAD.WIDE R2, R67, 0x4, R166 ;  /* 0x0000000443027825 */ /* 0x000fc800078e02a6 */
[C---:B--2---:R-:W-:Y:S02]  /*3a630*/  IMAD.WIDE R6, R67.reuse, 0x4, R44 ;  /* 0x0000000443067825 */ /* 0x044fe400078e022c */
[----:B------:R-:W2:Y:S04]  /*3a640*/  LDL.LU.64 R44, [R1+0x2e98] ;  /* 0x002e9800012c7983 */ /* 0x000ea80000300a00 */
[----:B------:R-:W-:Y:S04]  /*3a650*/  STL.64 [R1+0x1488], R6 ;  /* 0x0014880601007387 */ /* 0x000fe80000100a00 */
[----:B------:R-:W3:Y:S04]  /*3a660*/  LDL.LU.64 R166, [R1+0x2e90] ;  /* 0x002e900001a67983 */ /* 0x000ee80000300a00 */
[----:B------:R1:W-:Y:S02]  /*3a670*/  STL.64 [R1+0x1650], R4 ;  /* 0x0016500401007387 */ /* 0x0003e40000100a00 */
[----:B-1----:R-:W-:-:S02]  /*3a680*/  IMAD.WIDE R4, R67, 0x4, R116 ;  /* 0x0000000443047825 */ /* 0x002fc400078e0274 */
        /* <DEDUP_REMOVED lines=13> */
[----:B------:R4:W-:Y:S04]  /*3a760*/  STL.64 [R1+0x1118], R2 ;  /* 0x0011180201007387 */ /* 0x0009e80000100a00 */
[----:B------:R-:W2:Y:S01]  /*3a770*/  LDL.LU.64 R92, [R1+0x230] ;  /* 0x00023000015c7983 */ /* 0x000ea20000300a00 */
[----:B-1----:R-:W-:-:S04]  /*3a780*/  IMAD.WIDE R4, R67, 0x4, R80 ;  /* 0x0000000443047825 */ /* 0x002fc800078e0250 */
[----:B----4-:R-:W-:-:S04]  /*3a790*/  IMAD.WIDE R2, R67, 0x4, R62 ;  /* 0x0000000443027825 */ /* 0x010fc800078e023e */
[C---:B---3--:R-:W-:Y:S02]  /*3a7a0*/  IMAD.WIDE R6, R67.reuse, 0x4, R46 ;  /* 0x0000000443067825 */ /* 0x048fe400078e022e */
[----:B------:R-:W3:Y:S04]  /*3a7b0*/  LDL.LU.64 R46, [R1+0x2e78] ;  /* 0x002e7800012e7983 */ /* 0x000ee80000300a00 */
[----:B------:R-:W-:Y:S04]  /*3a7c0*/  STL.64 [R1+0x1450], R6 ;  /* 0x0014500601007387 */ /* 0x000fe80000100a00 */
[----:B------:R-:W4:Y:S04]  /*3a7d0*/  LDL.LU.64 R62, [R1+0x2e70] ;  /* 0x002e7000013e7983 */ /* 0x000f280000300a00 */
[----:B------:R1:W-:Y:S02]  /*3a7e0*/  STL.64 [R1+0x1620], R4 ;  /* 0x0016200401007387 */ /* 0x0003e40000100a00 */
[----:B-1----:R-:W-:-:S02]  /*3a7f0*/  IMAD.WIDE R4, R67, 0x4, R60 ;  /* 0x0000000443047825 */ /* 0x002fc400078e023c */
[----:B------:R-:W2:Y:S04]  /*3a800*/  LDL.LU.64 R60, [R1+0x2e68] ;  /* 0x002e6800013c7983 */ /* 0x000ea80000300a00 */
        /* <DEDUP_REMOVED lines=10> */
[----:B------:R1:W-:Y:S04]  /*3a8b0*/  STL.64 [R1+0x2b0], R4 ;  /* 0x0002b00401007387 */ /* 0x0003e80000100a00 */
[----:B------:R-:W3:Y:S04]  /*3a8c0*/  LDL.LU.64 R82, [R1+0x200] ;  /* 0x0002000001527983 */ /* 0x000ee80000300a00 */
[----:B------:R4:W-:Y:S04]  /*3a8d0*/  STL.64 [R1+0x3f8], R2 ;  /* 0x0003f80201007387 */ /* 0x0009e80000100a00 */
[----:B------:R-:W3:Y:S01]  /*3a8e0*/  LDL.LU.64 R250, [R1+0x1f8] ;  /* 0x0001f80001fa7983 */ /* 0x000ee20000300a00 */
[----:B-1----:R-:W-:-:S04]  /*3a8f0*/  IMAD.WIDE R4, R67, 0x4, R78 ;  /* 0x0000000443047825 */ /* 0x002fc800078e024e */
[----:B----4-:R-:W-:-:S04]  /*3a900*/  IMAD.WIDE R2, R67, 0x4, R182 ;  /* 0x0000000443027825 */ /* 0x010fc800078e02b6 */
[C---:B--2---:R-:W-:Y:S02]  /*3a910*/  IMAD.WIDE R6, R67.reuse, 0x4, R48 ;  /* 0x0000000443067825 */ /* 0x044fe400078e0230 */
[----:B------:R-:W2:Y:S04]  /*3a920*/  LDL.LU.64 R48, [R1+0x2e58] ;  /* 0x002e580001307983 */ /* 0x000ea80000300a00 */
[----:B------:R-:W-:Y:S04]  /*3a930*/  STL.64 [R1+0x1418], R6 ;  /* 0x0014180601007387 */ /* 0x000fe80000100a00 */
[----:B------:R-:W4:Y:S04]  /*3a940*/  LDL.LU.64 R182, [R1+0x2e50] ;  /* 0x002e500001b67983 */ /* 0x000f280000300a00 */
[----:B------:R1:W-:Y:S02]  /*3a950*/  STL.64 [R1+0x15f0], R4 ;  /* 0x0015f00401007387 */ /* 0x0003e40000100a00 */
[----:B-1----:R-:W-:-:S02]  /*3a960*/  IMAD.WIDE R4, R67, 0x4, R50 ;  /* 0x0000000443047825 */ /* 0x002fc400078e0232 */
[----:B------:R-:W3:Y:S04]  /*3a970*/  LDL.LU.64 R50, [R1+0x2e48] ;  /* 0x002e480001327983 */ /* 0x000ee80000300a00 */
[----:B------:R1:W-:Y:S01]  /*3a980*/  STL.64 [R1+0x1780], R2 ;  /* 0x0017800201007387 */ /* 0x0003e20000100a00 */
[----:B------:R-:W-:-:S04]  /*3a990*/  IMAD.WIDE R6, R67, 0x4, R88 ;  /* 0x0000000443067825 */ /* 0x000fc800078e0258 */
[C---:B-1----:R-:W-:Y:S02]  /*3a9a0*/  IMAD.WIDE R2, R67.reuse, 0x4, R58 ;  /* 0x0000000443027825 */ /* 0x042fe400078e023a */
[----:B------:R-:W4:Y:S04]  /*3a9b0*/  LDL.LU.64 R58, [R1+0x2e40] ;  /* 0x002e4000013a7983 */ /* 0x000f280000300a00 */
[----:B------:R-:W-:Y:S04]  /*3a9c0*/  STL.64 [R1+0x18c8], R4 ;  /* 0x0018c80401007387 */ /* 0x000fe80000100a00 */
[----:B------:R1:W-:Y:S02]  /*3a9d0*/  STL.64 [R1+0x19c8], R2 ;  /* 0x0019c80201007387 */ /* 0x0003e40000100a00 */
[----:B-1----:R-:W-:-:S04]  /*3a9e0*/  IMAD.WIDE R2, R67, 0x4, R86 ;  /* 0x0000000443027825 */ /* 0x002fc800078e0256 */
[----:B--2---:R-:W-:-:S05]  /*3a9f0*/  IMAD.WIDE R4, R67, 0x4, R48 ;  /* 0x0000000443047825 */ /* 0x004fca00078e0230 */
[----:B------:R1:W-:Y:S04]  /*3aa00*/  STL.64 [R1+0x280], R4 ;  /* 0x0002800401007387 */ /* 0x0003e80000100a00 */
[----:B------:R-:W-:Y:S04]  /*3aa10*/  STL.64 [R1+0x278], R6 ;  /* 0x0002780601007387 */ /* 0x000fe80000100a00 */
[----:B------:R-:W2:Y:S01]  /*3aa20*/  LDL.LU.64 R88, [R1+0x1d0] ;  /* 0x0001d00001587983 */ /* 0x000ea20000300a00 */
[----:B-1----:R-:W-:-:S03]  /*3aa30*/  IMAD.WIDE R4, R67, 0x4, R90 ;  /* 0x0000000443047825 */ /* 0x002fc600078e025a */
[----:B------:R3:W-:Y:S04]  /*3aa40*/  STL.64 [R1+0x270], R2 ;  /* 0x0002700201007387 */ /* 0x0007e80000100a00 */
[----:B------:R1:W-:Y:S01]  /*3aa50*/  STL.64 [R1+0x13e0], R4 ;  /* 0x0013e00401007387 */ /* 0x0003e20000100a00 */
[----:B---3--:R-:W-:-:S03]  /*3aa60*/  IMAD.WIDE R2, R67, 0x4, R50 ;  /* 0x0000000443027825 */ /* 0x008fc600078e0232 */
[----:B------:R-:W3:Y:S01]  /*3aa70*/  LDL.LU.64 R50, [R1+0x2e38] ;  /* 0x002e380001327983 */ /* 0x000ee20000300a00 */
[----:B-1----:R-:W-:-:S03]  /*3aa80*/  IMAD.WIDE R4, R67, 0x4, R56 ;  /* 0x0000000443047825 */ /* 0x002fc600078e0238 */
[----:B------:R-:W2:Y:S04]  /*3aa90*/  LDL.LU.64 R86, [R1+0x1c8] ;  /* 0x0001c80001567983 */ /* 0x000ea80000300a00 */
[----:B------:R-:W2:Y:S04]  /*3aaa0*/  LDL.LU.64 R90, [R1+0x1c0] ;  /* 0x0001c000015a7983 */ /* 0x000ea80000300a00 */
[----:B------:R1:W-:Y:S04]  /*3aab0*/  STL.64 [R1+0x15c0], R2 ;  /* 0x0015c00201007387 */ /* 0x0003e80000100a00 */
[----:B------:R-:W2:Y:S01]  /*3aac0*/  LDL.LU.64 R56, [R1+0x2e30] ;  /* 0x002e300001387983 */ /* 0x000ea20000300a00 */
[----:B-1----:R-:W-:-:S03]  /*3aad0*/  IMAD.WIDE R2, R67, 0x4, R52 ;  /* 0x0000000443027825 */ /* 0x002fc600078e0234 */
[----:B------:R-:W2:Y:S01]  /*3aae0*/  LDL.LU.64 R52, [R1+0x2e28] ;  /* 0x002e280001347983 */ /* 0x000ea20000300a00 */
[----:B------:R-:W-:-:S03]  /*3aaf0*/  IMAD.WIDE R6, R67, 0x4, R54 ;  /* 0x0000000443067825 */ /* 0x000fc600078e0236 */
[----:B------:R-:W-:Y:S04]  /*3ab00*/  STL.64 [R1+0x1758], R4 ;  /* 0x0017580401007387 */ /* 0x000fe80000100a00 */
[----:B------:R-:W4:Y:S04]  /*3ab10*/  LDL.LU.64 R54, [R1+0x2e20] ;  /* 0x002e200001367983 */ /* 0x000f280000300a00 */
[----:B------:R1:W-:Y:S04]  /*3ab20*/  STL.64 [R1+0x18a8], R2 ;  /* 0x0018a80201007387 */ /* 0x0003e80000100a00 */
[----:B------:R1:W-:Y:S02]  /*3ab30*/  STL.64 [R1+0x19b0], R6 ;  /* 0x0019b00601007387 */ /* 0x0003e40000100a00 */
[----:B-1----:R-:W-:-:S04]  /*3ab40*/  IMAD.WIDE R2, R67, 0x4, R76 ;  /* 0x0000000443027825 */ /* 0x002fc800078e024c */
[----:B------:R-:W-:-:S04]  /*3ab50*/  IMAD.WIDE R6, R67, 0x4, R84 ;  /* 0x0000000443067825 */ /* 0x000fc800078e0254 */
[----:B---3--:R-:W-:-:S05]  /*3ab60*/  IMAD.WIDE R4, R67, 0x4, R50 ;  /* 0x0000000443047825 */ /* 0x008fca00078e0232 */
[----:B------:R-:W-:Y:S04]  /*3ab70*/  STL.64 [R1+0x248], R4 ;  /* 0x0002480401007387 */ /* 0x000fe80000100a00 */
[----:B------:R2:W-:Y:S04]  /*3ab80*/  STL.64 [R1+0x240], R2 ;  /* 0x0002400201007387 */ /* 0x0005e80000100a00 */
[----:B------:R1:W-:Y:S01]  /*3ab90*/  STL.64 [R1+0x238], R6 ;  /* 0x0002380601007387 */ /* 0x0003e20000100a00 */
[----:B--2---:R-:W-:-:S03]  /*3aba0*/  IMAD.WIDE R2, R67, 0x4, R52 ;  /* 0x0000000443027825 */ /* 0x004fc600078e0234 */
[----:B------:R-:W2:Y:S01]  /*3abb0*/  LDL.LU.64 R52, [R1+0x2e18] ;  /* 0x002e180001347983 */ /* 0x000ea20000300a00 */
[----:B------:R-:W-:-:S05]  /*3abc0*/  IMAD.WIDE R4, R67, 0x4, R92 ;  /* 0x0000000443047825 */ /* 0x000fca00078e025c */
[----:B------:R3:W-:Y:S04]  /*3abd0*/  STL.64 [R1+0x13a8], R4 ;  /* 0x0013a80401007387 */ /* 0x0007e80000100a00 */
[----:B------:R-:W4:Y:S01]  /*3abe0*/  LDL.LU.64 R78, [R1+0x198] ;  /* 0x00019800014e7983 */ /* 0x000f220000300a00 */
[----:B-1----:R-:W-:-:S03]  /*3abf0*/  IMAD.WIDE R6, R67, 0x4, R202 ;  /* 0x0000000443067825 */ /* 0x002fc600078e02ca */
[----:B------:R-:W4:Y:S01]  /*3ac00*/  LDL.LU.64 R76, [R1+0x190] ;  /* 0x00019000014c7983 */ /* 0x000f220000300a00 */
[----:B---3--:R-:W-:-:S03]  /*3ac10*/  IMAD.WIDE R4, R67, 0x4, R232 ;  /* 0x0000000443047825 */ /* 0x008fc600078e02e8 */
[----:B------:R1:W-:Y:S04]  /*3ac20*/  STL.64 [R1+0x1590], R2 ;  /* 0x0015900201007387 */ /* 0x0003e80000100a00 */
[----:B------:R-:W3:Y:S04]  /*3ac30*/  LDL.LU.64 R92, [R1+0x188] ;  /* 0x00018800015c7983 */ /* 0x000ee80000300a00 */
[----:B------:R-:W3:Y:S01]  /*3ac40*/  LDL.LU.64 R232, [R1+0x2e10] ;  /* 0x002e100001e87983 */ /* 0x000ee20000300a00 */
[----:B-1----:R-:W-:-:S03]  /*3ac50*/  IMAD.WIDE R2, R67, 0x4, R218 ;  /* 0x0000000443027825 */ /* 0x002fc600078e02da */
[----:B------:R-:W3:Y:S04]  /*3ac60*/  LDL.LU.64 R218, [R1+0x2e08] ;  /* 0x002e080001da7983 */ /* 0x000ee80000300a00 */
[----:B------:R-:W-:Y:S04]  /*3ac70*/  STL.64 [R1+0x1730], R4 ;  /* 0x0017300401007387 */ /* 0x000fe80000100a00 */
[----:B------:R-:W3:Y:S04]  /*3ac80*/  LDL.LU.64 R202, [R1+0x2e00] ;  /* 0x002e000001ca7983 */ /* 0x000ee80000300a00 */
[----:B------:R1:W-:Y:S04]  /*3ac90*/  STL.64 [R1+0x1888], R2 ;  /* 0x0018880201007387 */ /* 0x0003e80000100a00 */
[----:B------:R1:W-:Y:S02]  /*3aca0*/  STL.64 [R1+0x1998], R6 ;  /* 0x0019980601007387 */ /* 0x0003e40000100a00 */
[----:B-1----:R-:W-:-:S04]  /*3acb0*/  IMAD.WIDE R2, R67, 0x4, R80 ;  /* 0x0000000443027825 */ /* 0x002fc800078e0250 */
[----:B------:R-:W-:-:S04]  /*3acc0*/  IMAD.WIDE R6, R67, 0x4, R82 ;  /* 0x0000000443067825 */ /* 0x000fc800078e0252 */
[----:B--2---:R-:W-:-:S05]  /*3acd0*/  IMAD.WIDE R4, R67, 0x4, R52 ;  /* 0x0000000443047825 */ /* 0x004fca00078e0234 */
[----:B------:R-:W-:Y:S04]  /*3ace0*/  STL.64 [R1+0x210], R4 ;  /* 0x0002100401007387 */ /* 0x000fe80000100a00 */
[----:B------:R4:W-:Y:S04]  /*3acf0*/  STL.64 [R1+0x208], R2 ;  /* 0x0002080201007387 */ /* 0x0009e80000100a00 */
[----:B------:R-:W-:Y:S01]  /*3ad00*/  STL.64 [R1+0x200], R6 ;  /* 0x0002000601007387 */ /* 0x000fe20000100a00 */
[----:B----4-:R-:W-:-:S03]  /*3ad10*/  IMAD.WIDE R2, R67, 0x4, R54 ;  /* 0x0000000443027825 */ /* 0x010fc600078e0236 */
[----:B------:R-:W2:Y:S01]  /*3ad20*/  LDL.LU.64 R54, [R1+0x2df8] ;  /* 0x002df80001367983 */ /* 0x000ea20000300a00 */
[----:B------:R-:W-:-:S05]  /*3ad30*/  IMAD.WIDE R4, R67, 0x4, R250 ;  /* 0x0000000443047825 */ /* 0x000fca00078e02fa */
[----:B------:R1:W-:Y:S04]  /*3ad40*/  STL.64 [R1+0x1370], R4 ;  /* 0x0013700401007387 */ /* 0x0003e80000100a00 */
[----:B------:R-:W4:Y:S04]  /*3ad50*/  LDL.LU.64 R84, [R1+0x160] ;  /* 0x0001600001547983 */ /* 0x000f280000300a00 */
[----:B------:R-:W3:Y:S04]  /*3ad60*/  LDL.LU.64 R80, [R1+0x158] ;  /* 0x0001580001507983 */ /* 0x000ee80000300a00 */
[----:B------:R1:W-:Y:S02]  /*3ad70*/  STL.64 [R1+0x1560], R2 ;  /* 0x0015600201007387 */ /* 0x0003e40000100a00 */
[----:B-1----:R-:W-:-:S02]  /*3ad80*/  IMAD.WIDE R4, R67, 0x4, R186 ;  /* 0x0000000443047825 */ /* 0x002fc400078e02ba */
[----:B------:R-:W3:Y:S02]  /*3ad90*/  LDL.LU.64 R82, [R1+0x150] ;  /* 0x0001500001527983 */ /* 0x000ee40000300a00 */
[C---:B------:R-:W-:Y:S02]  /*3ada0*/  IMAD.WIDE R2, R67.reuse, 0x4, R228 ;  /* 0x0000000443027825 */ /* 0x040fe400078e02e4 */
[----:B------:R-:W3:Y:S04]  /*3adb0*/  LDL.LU.64 R228, [R1+0x2df0] ;  /* 0x002df00001e47983 */ /* 0x000ee80000300a00 */
[----:B------:R-:W3:Y:S04]  /*3adc0*/  LDL.LU.64 R186, [R1+0x2de8] ;  /* 0x002de80001ba7983 */ /* 0x000ee80000300a00 */
[----:B------:R1:W-:Y:S01]  /*3add0*/  STL.64 [R1+0x1708], R2 ;  /* 0x0017080201007387 */ /* 0x0003e20000100a00 */
[----:B------:R-:W-:-:S04]  /*3ade0*/  IMAD.WIDE R6, R67, 0x4, R86 ;  /* 0x0000000443067825 */ /* 0x000fc800078e0256 */
[C---:B-1----:R-:W-:Y:S02]  /*3adf0*/  IMAD.WIDE R2, R67.reuse, 0x4, R170 ;  /* 0x0000000443027825 */ /* 0x042fe400078e02aa */
[----:B------:R-:W3:Y:S04]  /*3ae00*/  LDL.LU.64 R170, [R1+0x2de0] ;  /* 0x002de00001aa7983 */ /* 0x000ee80000300a00 */
[----:B------:R-:W-:Y:S01]  /*3ae10*/  STL.64 [R1+0x1868], R4 ;  /* 0x0018680401007387 */ /* 0x000fe20000100a00 */
[----:B--2---:R-:W-:-:S05]  /*3ae20*/  IMAD.WIDE R250, R67, 0x4, R54 ;  /* 0x0000000443fa7825 */ /* 0x004fca00078e0236 */
[----:B------:R-:W-:Y:S04]  /*3ae30*/  STL.64 [R1+0x2ba8], R250 ;  /* 0x002ba8fa01007387 */ /* 0x000fe80000100a00 */
[----:B------:R1:W-:Y:S02]  /*3ae40*/  STL.64 [R1+0x1980], R2 ;  /* 0x0019800201007387 */ /* 0x0003e40000100a00 */
[C---:B-1----:R-:W-:Y:S02]  /*3ae50*/  IMAD.WIDE R2, R67.reuse, 0x4, R88 ;  /* 0x0000000443027825 */ /* 0x042fe400078e0258 */
[----:B------:R-:W2:Y:S04]  /*3ae60*/  LDL.LU.64 R88, [R1+0x128] ;  /* 0x0001280001587983 */ /* 0x000ea80000300a00 */
[----:B------:R1:W-:Y:S04]  /*3ae70*/  STL.64 [R1+0x1d0], R2 ;  /* 0x0001d00201007387 */ /* 0x0003e80000100a00 */
[----:B------:R-:W-:Y:S01]  /*3ae80*/  STL.64 [R1+0x1e8], R6 ;  /* 0x0001e80601007387 */ /* 0x000fe20000100a00 */
[----:B-1----:R-:W-:-:S03]  /*3ae90*/  IMAD.WIDE R2, R67, 0x4, R56 ;  /* 0x0000000443027825 */ /* 0x002fc600078e0238 */
[----:B------:R-:W2:Y:S01]  /*3aea0*/  LDL.LU.64 R56, [R1+0x2dd8] ;  /* 0x002dd80001387983 */ /* 0x000ea20000300a00 */
[----:B------:R-:W-:-:S05]  /*3aeb0*/  IMAD.WIDE R4, R67, 0x4, R90 ;  /* 0x0000000443047825 */ /* 0x000fca00078e025a */
[----:B------:R1:W-:Y:S04]  /*3aec0*/  STL.64 [R1+0x1328], R4 ;  /* 0x0013280401007387 */ /* 0x0003e80000100a00 */
[----:B------:R-:W3:Y:S04]  /*3aed0*/  LDL.LU.64 R86, [R1+0x120] ;  /* 0x0001200001567983 */ /* 0x000ee80000300a00 */
[----:B------:R-:W3:Y:S04]  /*3aee0*/  LDL.LU.64 R90, [R1+0x118] ;  /* 0x00011800015a7983 */ /* 0x000ee80000300a00 */
[----:B------:R4:W-:Y:S01]  /*3aef0*/  STL.64 [R1+0x1528], R2 ;  /* 0x0015280201007387 */ /* 0x0009e20000100a00 */
[----:B-1----:R-:W-:-:S04]  /*3af00*/  IMAD.WIDE R4, R67, 0x4, R138 ;  /* 0x0000000443047825 */ /* 0x002fc800078e028a */
[C---:B----4-:R-:W-:Y:S02]  /*3af10*/  IMAD.WIDE R2, R67.reuse, 0x4, R154 ;  /* 0x0000000443027825 */ /* 0x050fe400078e029a */
[----:B------:R-:W4:Y:S04]  /*3af20*/  LDL.LU.64 R154, [R1+0x2dd0] ;  /* 0x002dd000019a7983 */ /* 0x000f280000300a00 */
[----:B------:R-:W3:Y:S04]  /*3af30*/  LDL.LU.64 R138, [R1+0x2dc8] ;  /* 0x002dc800018a7983 */ /* 0x000ee80000300a00 */
[----:B------:R1:W-:Y:S01]  /*3af40*/  STL.64 [R1+0x16d8], R2 ;  /* 0x0016d80201007387 */ /* 0x0003e20000100a00 */
[----:B------:R-:W-:-:S04]  /*3af50*/  IMAD.WIDE R6, R67, 0x4, R76 ;  /* 0x0000000443067825 */ /* 0x000fc800078e024c */
[C---:B-1----:R-:W-:Y:S02]  /*3af60*/  IMAD.WIDE R2, R67.reuse, 0x4, R122 ;  /* 0x0000000443027825 */ /* 0x042fe400078e027a */
[----:B------:R-:W4:Y:S04]  /*3af70*/  LDL.LU.64 R122, [R1+0x2dc0] ;  /* 0x002dc000017a7983 */ /* 0x000f280000300a00 */
[----:B------:R-:W-:Y:S01]  /*3af80*/  STL.64 [R1+0x1840], R4 ;  /* 0x0018400401007387 */ /* 0x000fe20000100a00 */
[----:B--2---:R-:W-:-:S05]  /*3af90*/  IMAD.WIDE R70, R67, 0x4, R56 ;  /* 0x0000000443467825 */ /* 0x004fca00078e0238 */
[----:B------:R-:W-:Y:S04]  /*3afa0*/  STL.64 [R1+0x2bb0], R70 ;  /* 0x002bb04601007387 */ /* 0x000fe80000100a00 */
[----:B------:R1:W-:Y:S02]  /*3afb0*/  STL.64 [R1+0x1960], R2 ;  /* 0x0019600201007387 */ /* 0x0003e40000100a00 */
[----:B-1----:R-:W-:-:S05]  /*3afc0*/  IMAD.WIDE R2, R67, 0x4, R78 ;  /* 0x0000000443027825 */ /* 0x002fca00078e024e */
[----:B------:R1:W-:Y:S04]  /*3afd0*/  STL.64 [R1+0x1a0], R2 ;  /* 0x0001a00201007387 */ /* 0x0003e80000100a00 */
[----:B------:R-:W-:Y:S01]  /*3afe0*/  STL.64 [R1+0x1b8], R6 ;  /* 0x0001b80601007387 */ /* 0x000fe20000100a00 */
[----:B-1----:R-:W-:-:S03]  /*3aff0*/  IMAD.WIDE R2, R67, 0x4, R58 ;  /* 0x0000000443027825 */ /* 0x002fc600078e023a */
[----:B------:R-:W2:Y:S01]  /*3b000*/  LDL.LU.64 R58, [R1+0x2db8] ;  /* 0x002db800013a7983 */ /* 0x000ea20000300a00 */
[----:B---3--:R-:W-:-:S05]  /*3b010*/  IMAD.WIDE R4, R67, 0x4, R92 ;  /* 0x0000000443047825 */ /* 0x008fca00078e025c */
[----:B------:R1:W-:Y:S04]  /*3b020*/  STL.64 [R1+0x12b8], R4 ;  /* 0x0012b80401007387 */ /* 0x0003e80000100a00 */
[----:B------:R-:W3:Y:S04]  /*3b030*/  LDL.LU.64 R76, [R1+0xe8] ;  /* 0x0000e800014c7983 */ /* 0x000ee80000300a00 */
[----:B------:R-:W3:Y:S04]  /*3b040*/  LDL.LU.64 R92, [R1+0xe0] ;  /* 0x0000e000015c7983 */ /* 0x000ee80000300a00 */
[----:B------:R4:W-:Y:S01]  /*3b050*/  STL.64 [R1+0x14f0], R2 ;  /* 0x0014f00201007387 */ /* 0x0009e20000100a00 */
[----:B-1----:R-:W-:-:S04]  /*3b060*/  IMAD.WIDE R4, R67, 0x4, R248 ;  /* 0x0000000443047825 */ /* 0x002fc800078e02f8 */
[----:B------:R-:W-:-:S04]  /*3b070*/  IMAD.WIDE R6, R67, 0x4, R84 ;  /* 0x0000000443067825 */ /* 0x000fc800078e0254 */
[C---:B----4-:R-:W-:Y:S02]  /*3b080*/  IMAD.WIDE R2, R67.reuse, 0x4, R106 ;  /* 0x0000000443027825 */ /* 0x050fe400078e026a */
[----:B------:R-:W4:Y:S04]  /*3b090*/  LDL.LU.64 R106, [R1+0x2db0] ;  /* 0x002db000016a7983 */ /* 0x000f280000300a00 */
[----:B------:R-:W3:Y:S04]  /*3b0a0*/  LDL.LU.64 R248, [R1+0x2da8] ;  /* 0x002da80001f87983 */ /* 0x000ee80000300a00 */
[----:B------:R1:W-:Y:S02]  /*3b0b0*/  STL.64 [R1+0x16a8], R2 ;  /* 0x0016a80201007387 */ /* 0x0003e40000100a00 */
[----:B-1----:R-:W-:-:S02]  /*3b0c0*/  IMAD.WIDE R2, R67, 0x4, R100 ;  /* 0x0000000443027825 */ /* 0x002fc400078e0264 */
[----:B------:R-:W3:Y:S04]  /*3b0d0*/  LDL.LU.64 R100, [R1+0x2da0] ;  /* 0x002da00001647983 */ /* 0x000ee80000300a00 */
[----:B------:R1:W-:Y:S02]  /*3b0e0*/  STL.64 [R1+0x1818], R4 ;  /* 0x0018180401007387 */ /* 0x0003e40000100a00 */
[----:B-1----:R-:W-:-:S04]  /*3b0f0*/  IMAD.WIDE R4, R67, 0x4, R80 ;  /* 0x0000000443047825 */ /* 0x002fc800078e0250 */
[----:B--2---:R-:W-:-:S05]  /*3b100*/  IMAD.WIDE R64, R67, 0x4, R58 ;  /* 0x0000000443407825 */ /* 0x004fca00078e023a */
[----:B------:R-:W-:Y:S04]  /*3b110*/  STL.64 [R1+0x2bb8], R64 ;  /* 0x002bb84001007387 */ /* 0x000fe80000100a00 */
[----:B------:R1:W-:Y:S04]  /*3b120*/  STL.64 [R1+0x1940], R2 ;  /* 0x0019400201007387 */ /* 0x0003e80000100a00 */
[----:B------:R-:W-:Y:S04]  /*3b130*/  STL.64 [R1+0x160], R6 ;  /* 0x0001600601007387 */ /* 0x000fe80000100a00 */
[----:B------:R-:W2:Y:S01]  /*3b140*/  LDL.LU.64 R84, [R1+0x7d8] ;  /* 0x0007d80001547983 */ /* 0x000ea20000300a00 */
[----:B-1----:R-:W-:-:S03]  /*3b150*/  IMAD.WIDE R2, R67, 0x4, R82 ;  /* 0x0000000443027825 */ /* 0x002fc600078e0252 */
        /* <DEDUP_REMOVED lines=10> */
[----:B------:R1:W-:Y:S01]  /*3b200*/  STL.64 [R1+0x1678], R2 ;  /* 0x0016780201007387 */ /* 0x0003e20000100a00 */
[----:B------:R-:W-:-:S04]  /*3b210*/  IMAD.WIDE R58, R67, 0x4, R88 ;  /* 0x00000004433a7825 */ /* 0x000fc800078e0258 */
[----:B------:R-:W-:-:S04]  /*3b220*/  IMAD.WIDE R6, R67, 0x4, R86 ;  /* 0x0000000443067825 */ /* 0x000fc800078e0256 */
[C---:B-1----:R-:W-:Y:S02]  /*3b230*/  IMAD.WIDE R2, R67.reuse, 0x4, R168 ;  /* 0x0000000443027825 */ /* 0x042fe400078e02a8 */
[----:B------:R-:W3:Y:S04]  /*3b240*/  LDL.LU.64 R168, [R1+0x2d80] ;  /* 0x002d800001a87983 */ /* 0x000ee80000300a00 */
[----:B------:R1:W-:Y:S04]  /*3b250*/  STL.64 [R1+0x17f0], R4 ;  /* 0x0017f00401007387 */ /* 0x0003e80000100a00 */
[----:B------:R-:W4:Y:S04]  /*3b260*/  LDL.LU.64 R82, [R1+0x90] ;  /* 0x0000900001527983 */ /* 0x000f280000300a00 */
[----:B------:R2:W-:Y:S01]  /*3b270*/  STL.64 [R1+0x1920], R2 ;  /* 0x0019200201007387 */ /* 0x0005e20000100a00 */
[----:B-1----:R-:W-:-:S03]  /*3b280*/  IMAD.WIDE R4, R67, 0x4, R90 ;  /* 0x0000000443047825 */ /* 0x002fc600078e025a */
[----:B------:R-:W4:Y:S04]  /*3b290*/  LDL.LU.64 R88, [R1+0x88] ;  /* 0x0000880001587983 */ /* 0x000f280000300a00 */
[----:B------:R-:W-:Y:S04]  /*3b2a0*/  STL.64 [R1+0x2bc0], R58 ;  /* 0x002bc03a01007387 */ /* 0x000fe80000100a00 */
[----:B------:R-:W-:Y:S01]  /*3b2b0*/  STL.64 [R1+0x128], R6 ;  /* 0x0001280601007387 */ /* 0x000fe20000100a00 */
[----:B--2---:R-:W-:-:S03]  /*3b2c0*/  IMAD.WIDE R2, R67, 0x4, R216 ;  /* 0x0000000443027825 */ /* 0x004fc600078e02d8 */
[----:B------:R-:W2:Y:S04]  /*3b2d0*/  LDL.LU.64 R216, [R1+0x2d78] ;  /* 0x002d780001d87983 */ /* 0x000ea80000300a00 */
[----:B------:R1:W-:Y:S02]  /*3b2e0*/  STL.64 [R1+0x140], R4 ;  /* 0x0001400401007387 */ /* 0x0003e40000100a00 */
[C---:B-1----:R-:W-:Y:S02]  /*3b2f0*/  IMAD.WIDE R4, R67.reuse, 0x4, R60 ;  /* 0x0000000443047825 */ /* 0x042fe400078e023c */
[----:B------:R-:W2:Y:S04]  /*3b300*/  LDL.LU.64 R60, [R1+0x2d70] ;  /* 0x002d7000013c7983 */ /* 0x000ea80000300a00 */
[----:B------:R1:W-:Y:S01]  /*3b310*/  STL.64 [R1+0x1180], R2 ;  /* 0x0011800201007387 */ /* 0x0003e20000100a00 */
[----:B---3--:R-:W-:-:S04]  /*3b320*/  IMAD.WIDE R6, R67, 0x4, R76 ;  /* 0x0000000443067825 */ /* 0x008fc800078e024c */
[C---:B-1----:R-:W-:Y:S02]  /*3b330*/  IMAD.WIDE R2, R67.reuse, 0x4, R200 ;  /* 0x0000000443027825 */ /* 0x042fe400078e02c8 */
[----:B------:R-:W3:Y:S04]  /*3b340*/  LDL.LU.64 R200, [R1+0x2d68] ;  /* 0x002d680001c87983 */ /* 0x000ee80000300a00 */
[----:B------:R1:W-:Y:S02]  /*3b350*/  STL.64 [R1+0x1480], R4 ;  /* 0x0014800401007387 */ /* 0x0003e40000100a00 */
[C---:B-1----:R-:W-:Y:S02]  /*3b360*/  IMAD.WIDE R4, R67.reuse, 0x4, R196 ;  /* 0x0000000443047825 */ /* 0x042fe400078e02c4 */
[----:B------:R-:W3:Y:S04]  /*3b370*/  LDL.LU.64 R196, [R1+0x2d60] ;  /* 0x002d600001c47983 */ /* 0x000ee80000300a00 */
[----:B------:R1:W-:Y:S04]  /*3b380*/  STL.64 [R1+0x1648], R2 ;  /* 0x0016480201007387 */ /* 0x0003e80000100a00 */
[----:B------:R-:W3:Y:S04]  /*3b390*/  LDL.LU.64 R86, [R1+0x50] ;  /* 0x0000500001567983 */ /* 0x000ee80000300a00 */
[----:B------:R4:W-:Y:S01]  /*3b3a0*/  STL.64 [R1+0x17c8], R4 ;  /* 0x0017c80401007387 */ /* 0x0009e20000100a00 */
[----:B-1----:R-:W-:-:S03]  /*3b3b0*/  IMAD.WIDE R2, R67, 0x4, R214 ;  /* 0x0000000443027825 */ /* 0x002fc600078e02d6 */
[----:B------:R-:W3:Y:S04]  /*3b3c0*/  LDL.LU.64 R214, [R1+0x2d58] ;  /* 0x002d580001d67983 */ /* 0x000ee80000300a00 */
[----:B------:R-:W3:Y:S01]  /*3b3d0*/  LDL.LU.64 R90, [R1+0x48] ;  /* 0x00004800015a7983 */ /* 0x000ee20000300a00 */
[----:B----4-:R-:W-:-:S03]  /*3b3e0*/  IMAD.WIDE R4, R67, 0x4, R92 ;  /* 0x0000000443047825 */ /* 0x010fc600078e025c */
[----:B------:R1:W-:Y:S02]  /*3b3f0*/  STL.64 [R1+0x1900], R2 ;  /* 0x0019000201007387 */ /* 0x0003e40000100a00 */
[----:B-1----:R-:W-:-:S04]  /*3b400*/  IMAD.WIDE R2, R67, 0x4, R168 ;  /* 0x0000000443027825 */ /* 0x002fc800078e02a8 */
[----:B--2---:R-:W-:-:S05]  /*3b410*/  IMAD.WIDE R60, R67, 0x4, R60 ;  /* 0x00000004433c7825 */ /* 0x004fca00078e023c */
[----:B------:R-:W-:Y:S04]  /*3b420*/  STL.64 [R1+0x2bc8], R60 ;  /* 0x002bc83c01007387 */ /* 0x000fe80000100a00 */
[----:B------:R-:W-:Y:S04]  /*3b430*/  STL.64 [R1+0xe8], R6 ;  /* 0x0000e80601007387 */ /* 0x000fe80000100a00 */
[----:B------:R-:W2:Y:S04]  /*3b440*/  LDL.LU.64 R168, [R1+0x2d50] ;  /* 0x002d500001a87983 */ /* 0x000ea80000300a00 */
[----:B------:R1:W-:Y:S02]  /*3b450*/  STL.64 [R1+0xe0], R4 ;  /* 0x0000e00401007387 */ /* 0x0003e40000100a00 */
[----:B-1----:R-:W-:-:S02]  /*3b460*/  IMAD.WIDE R4, R67, 0x4, R62 ;  /* 0x0000000443047825 */ /* 0x002fc400078e023e */
[----:B------:R-:W4:Y:S04]  /*3b470*/  LDL.LU.64 R62, [R1+0x2d48] ;  /* 0x002d4800013e7983 */ /* 0x000f280000300a00 */
[----:B------:R1:W-:Y:S04]  /*3b480*/  STL.64 [R1+0x1110], R2 ;  /* 0x0011100201007387 */ /* 0x0003e80000100a00 */
[----:B------:R-:W2:Y:S04]  /*3b490*/  LDL.LU.64 R92, [R1+0x10] ;  /* 0x00001000015c7983 */ /* 0x000ea80000300a00 */
[----:B------:R3:W-:Y:S01]  /*3b4a0*/  STL.64 [R1+0x1448], R4 ;  /* 0x0014480401007387 */ /* 0x0007e20000100a00 */
[----:B-1----:R-:W-:-:S03]  /*3b4b0*/  IMAD.WIDE R2, R67, 0x4, R152 ;  /* 0x0000000443027825 */ /* 0x002fc600078e0298 */
[----:B------:R-:W2:Y:S01]  /*3b4c0*/  LDL.LU.64 R152, [R1+0x2d40] ;  /* 0x002d400001987983 */ /* 0x000ea20000300a00 */
[----:B---3--:R-:W-:-:S03]  /*3b4d0*/  IMAD.WIDE R4, R67, 0x4, R136 ;  /* 0x0000000443047825 */ /* 0x008fc600078e0288 */
[----:B------:R-:W3:Y:S04]  /*3b4e0*/  LDL.LU.64 R136, [R1+0x2d38] ;  /* 0x002d380001887983 */ /* 0x000ee80000300a00 */
[----:B------:R1:W-:Y:S01]  /*3b4f0*/  STL.64 [R1+0x1618], R2 ;  /* 0x0016180201007387 */ /* 0x0003e20000100a00 */
[----:B------:R-:W-:-:S04]  /*3b500*/  IMAD.WIDE R6, R67, 0x4, R84 ;  /* 0x0000000443067825 */ /* 0x000fc800078e0254 */
[C---:B-1----:R-:W-:Y:S02]  /*3b510*/  IMAD.WIDE R2, R67.reuse, 0x4, R120 ;  /* 0x0000000443027825 */ /* 0x042fe400078e0278 */
[----:B------:R-:W2:Y:S04]  /*3b520*/  LDL.LU.64 R120, [R1+0x2d30] ;  /* 0x002d300001787983 */ /* 0x000ea80000300a00 */
[----:B------:R1:W-:Y:S02]  /*3b530*/  STL.64 [R1+0x17a0], R4 ;  /* 0x0017a00401007387 */ /* 0x0003e40000100a00 */
[----:B-1----:R-:W-:-:S04]  /*3b540*/  IMAD.WIDE R4, R67, 0x4, R104 ;  /* 0x0000000443047825 */ /* 0x002fc800078e0268 */
[----:B----4-:R-:W-:-:S05]  /*3b550*/  IMAD.WIDE R62, R67, 0x4, R62 ;  /* 0x00000004433e7825 */ /* 0x010fca00078e023e */
[----:B------:R-:W-:Y:S04]  /*3b560*/  STL.64 [R1+0x2bd0], R62 ;  /* 0x002bd03e01007387 */ /* 0x000fe80000100a00 */
[----:B------:R1:W-:Y:S04]  /*3b570*/  STL.64 [R1+0x18e0], R2 ;  /* 0x0018e00201007387 */ /* 0x0003e80000100a00 */
[----:B------:R-:W-:Y:S04]  /*3b580*/  STL.64 [R1+0xb8], R6 ;  /* 0x0000b80601007387 */ /* 0x000fe80000100a00 */
[----:B------:R-:W4:Y:S01]  /*3b590*/  LDL.LU.64 R104, [R1+0x2d28] ;  /* 0x002d280001687983 */ /* 0x000f220000300a00 */
[----:B-1----:R-:W-:-:S05]  /*3b5a0*/  IMAD.WIDE R2, R67, 0x4, R80 ;  /* 0x0000000443027825 */ /* 0x002fca00078e0250 */
[----:B------:R1:W-:Y:S02]  /*3b5b0*/  STL.64 [R1+0xc0], R2 ;  /* 0x0000c00201007387 */ /* 0x0003e40000100a00 */
[C---:B-1----:R-:W-:Y:S02]  /*3b5c0*/  IMAD.WIDE R2, R67.reuse, 0x4, R116 ;  /* 0x0000000443027825 */ /* 0x042fe400078e0274 */
[----:B------:R-:W2:Y:S04]  /*3b5d0*/  LDL.LU.64 R116, [R1+0x2d20] ;  /* 0x002d200001747983 */ /* 0x000ea80000300a00 */
[----:B------:R1:W-:Y:S02]  /*3b5e0*/  STL.64 [R1+0xc8], R4 ;  /* 0x0000c80401007387 */ /* 0x0003e40000100a00 */
[----:B-1----:R-:W-:-:S02]  /*3b5f0*/  IMAD.WIDE R4, R67, 0x4, R230 ;  /* 0x0000000443047825 */ /* 0x002fc400078e02e6 */
[----:B------:R-:W2:Y:S04]  /*3b600*/  LDL.LU.64 R230, [R1+0x2d18] ;  /* 0x002d180001e67983 */ /* 0x000ea80000300a00 */
[----:B------:R1:W-:Y:S02]  /*3b610*/  STL.64 [R1+0x1410], R2 ;  /* 0x0014100201007387 */ /* 0x0003e40000100a00 */
[C---:B-1----:R-:W-:Y:S02]  /*3b620*/  IMAD.WIDE R2, R67.reuse, 0x4, R102 ;  /* 0x0000000443027825 */ /* 0x042fe400078e0266 */
[----:B------:R-:W3:Y:S04]  /*3b630*/  LDL.LU.64 R102, [R1+0x2d10] ;  /* 0x002d100001667983 */ /* 0x000ee80000300a00 */
[----:B------:R1:W-:Y:S02]  /*3b640*/  STL.64 [R1+0x15e8], R4 ;  /* 0x0015e80401007387 */ /* 0x0003e40000100a00 */
[----:B-1----:R-:W-:-:S02]  /*3b650*/  IMAD.WIDE R4, R67, 0x4, R244 ;  /* 0x0000000443047825 */ /* 0x002fc400078e02f4 */
[----:B------:R-:W3:Y:S04]  /*3b660*/  LDL.LU.64 R244, [R1+0x2d08] ;  /* 0x002d080001f47983 */ /* 0x000ee80000300a00 */
[----:B------:R1:W-:Y:S02]  /*3b670*/  STL.64 [R1+0x1778], R2 ;  /* 0x0017780201007387 */ /* 0x0003e40000100a00 */
[----:B-1----:R-:W-:-:S05]  /*3b680*/  IMAD.WIDE R2, R67, 0x4, R82 ;  /* 0x0000000443027825 */ /* 0x002fca00078e0252 */
[----:B------:R1:W-:Y:S04]  /*3b690*/  STL.64 [R1+0x2bd8], R2 ;  /* 0x002bd80201007387 */ /* 0x0003e80000100a00 */
[----:B------:R2:W-:Y:S01]  /*3b6a0*/  STL.64 [R1+0x18c0], R4 ;  /* 0x0018c00401007387 */ /* 0x0005e20000100a00 */
[----:B-1----:R-:W-:-:S04]  /*3b6b0*/  IMAD.WIDE R2, R67, 0x4, R88 ;  /* 0x0000000443027825 */ /* 0x002fc800078e0258 */
[C---:B--2---:R-:W-:Y:S02]  /*3b6c0*/  IMAD.WIDE R4, R67.reuse, 0x4, R230 ;  /* 0x0000000443047825 */ /* 0x044fe400078e02e6 */
[----:B------:R-:W2:Y:S04]  /*3b6d0*/  LDL.LU.64 R230, [R1+0x2d00] ;  /* 0x002d000001e67983 */ /* 0x000ea80000300a00 */
        /* <DEDUP_REMOVED lines=16> */
[----:B-1----:R-:W-:-:S05]  /*3b7e0*/  IMAD.WIDE R4, R67, 0x4, R86 ;  /* 0x0000000443047825 */ /* 0x002fca00078e0256 */
[----:B------:R3:W-:Y:S04]  /*3b7f0*/  STL.64 [R1+0x2be0], R4 ;  /* 0x002be00401007387 */ /* 0x0007e80000100a00 */
[----:B------:R1:W-:Y:S01]  /*3b800*/  STL.64 [R1+0x18a0], R2 ;  /* 0x0018a00201007387 */ /* 0x0003e20000100a00 */
[----:B---3--:R-:W-:-:S03]  /*3b810*/  IMAD.WIDE R4, R67, 0x4, R102 ;  /* 0x0000000443047825 */ /* 0x008fc600078e0266 */
[----:B------:R-:W3:Y:S01]  /*3b820*/  LDL.LU.64 R102, [R1+0x2cd0] ;  /* 0x002cd00001667983 */ /* 0x000ee20000300a00 */
[----:B-1----:R-:W-:-:S05]  /*3b830*/  IMAD.WIDE R2, R67, 0x4, R90 ;  /* 0x0000000443027825 */ /* 0x002fca00078e025a */
[----:B------:R1:W-:Y:S02]  /*3b840*/  STL.64 [R1+0x48], R2 ;  /* 0x0000480201007387 */ /* 0x0003e40000100a00 */
[C---:B-1----:R-:W-:Y:S02]  /*3b850*/  IMAD.WIDE R2, R67.reuse, 0x4, R100 ;  /* 0x0000000443027825 */ /* 0x042fe400078e0264 */
[----:B------:R-:W2:Y:S04]  /*3b860*/  LDL.LU.64 R100, [R1+0x2cc8] ;  /* 0x002cc80001647983 */ /* 0x000ea80000300a00 */
[----:B------:R1:W-:Y:S01]  /*3b870*/  STL.64 [R1+0x40], R4 ;  /* 0x0000400401007387 */ /* 0x0003e20000100a00 */
[----:B------:R-:W-:-:S04]  /*3b880*/  IMAD.WIDE R6, R67, 0x4, R92 ;  /* 0x0000000443067825 */ /* 0x000fc800078e025c */
[C---:B-1----:R-:W-:Y:S02]  /*3b890*/  IMAD.WIDE R4, R67.reuse, 0x4, R180 ;  /* 0x0000000443047825 */ /* 0x042fe400078e02b4 */
[----:B------:R-:W3:Y:S04]  /*3b8a0*/  LDL.LU.64 R180, [R1+0x2cc0] ;  /* 0x002cc00001b47983 */ /* 0x000ee80000300a00 */
[----:B------:R1:W-:Y:S02]  /*3b8b0*/  STL.64 [R1+0x70], R2 ;  /* 0x0000700201007387 */ /* 0x0003e40000100a00 */
[C---:B-1----:R-:W-:Y:S02]  /*3b8c0*/  IMAD.WIDE R2, R67.reuse, 0x4, R164 ;  /* 0x0000000443027825 */ /* 0x042fe400078e02a4 */
[----:B------:R-:W4:Y:S04]  /*3b8d0*/  LDL.LU.64 R164, [R1+0x2cb8] ;  /* 0x002cb80001a47983 */ /* 0x000f280000300a00 */
[----:B------:R1:W-:Y:S02]  /*3b8e0*/  STL.64 [R1+0x13a0], R4 ;  /* 0x0013a00401007387 */ /* 0x0003e40000100a00 */
[----:B-1----:R-:W-:-:S02]  /*3b8f0*/  IMAD.WIDE R4, R67, 0x4, R148 ;  /* 0x0000000443047825 */ /* 0x002fc400078e0294 */
[----:B------:R-:W4:Y:S04]  /*3b900*/  LDL.LU.64 R148, [R1+0x2cb0] ;  /* 0x002cb00001947983 */ /* 0x000f280000300a00 */
[----:B------:R1:W-:Y:S02]  /*3b910*/  STL.64 [R1+0x1588], R2 ;  /* 0x0015880201007387 */ /* 0x0003e40000100a00 */
[C---:B-1----:R-:W-:Y:S02]  /*3b920*/  IMAD.WIDE R2, R67.reuse, 0x4, R132 ;  /* 0x0000000443027825 */ /* 0x042fe400078e0284 */
[----:B------:R-:W4:Y:S04]  /*3b930*/  LDL.LU.64 R132, [R1+0x2ca8] ;  /* 0x002ca80001847983 */ /* 0x000f280000300a00 */
[----:B------:R-:W-:Y:S04]  /*3b940*/  STL.64 [R1+0x1728], R4 ;  /* 0x0017280401007387 */ /* 0x000fe80000100a00 */
[----:B------:R1:W-:Y:S04]  /*3b950*/  STL.64 [R1+0x2be8], R6 ;  /* 0x002be80601007387 */ /* 0x0003e80000100a00 */
[----:B------:R2:W-:Y:S01]  /*3b960*/  STL.64 [R1+0x1880], R2 ;  /* 0x0018800201007387 */ /* 0x0005e20000100a00 */
[----:B-1----:R-:W-:-:S04]  /*3b970*/  IMAD.WIDE R6, R67, 0x4, R116 ;  /* 0x0000000443067825 */ /* 0x002fc800078e0274 */
[C---:B--2---:R-:W-:Y:S02]  /*3b980*/  IMAD.WIDE R2, R67.reuse, 0x4, R100 ;  /* 0x0000000443027825 */ /* 0x044fe400078e0264 */
[----:B------:R-:W2:Y:S04]  /*3b990*/  LDL.LU.64 R100, [R1+0x2ca0] ;  /* 0x002ca00001647983 */ /* 0x000ea80000300a00 */
[----:B------:R-:W2:Y:S01]  /*3b9a0*/  LDL.LU.64 R116, [R1+0x2c98] ;  /* 0x002c980001747983 */ /* 0x000ea20000300a00 */
[----:B------:R-:W-:-:S03]  /*3b9b0*/  IMAD.WIDE R4, R67, 0x4, R248 ;  /* 0x0000000443047825 */ /* 0x000fc600078e02f8 */
[----:B------:R1:W-:Y:S04]  /*3b9c0*/  STL.64 [R1+0x8], R2 ;  /* 0x0000080201007387 */ /* 0x0003e80000100a00 */
[----:B------:R3:W-:Y:S04]  /*3b9d0*/  STL.64 [R1+0x18], R6 ;  /* 0x0000180601007387 */ /* 0x0007e80000100a00 */
[----:B------:R3:W-:Y:S01]  /*3b9e0*/  STL.64 [R1+0x68], R4 ;  /* 0x0000680401007387 */ /* 0x0007e20000100a00 */
[----:B-1----:R-:W-:-:S04]  /*3b9f0*/  IMAD.WIDE R2, R67, 0x4, R246 ;  /* 0x0000000443027825 */ /* 0x002fc800078e02f6 */
[C---:B---3--:R-:W-:Y:S01]  /*3ba00*/  IMAD.WIDE R6, R67.reuse, 0x4, R94 ;  /* 0x0000000443067825 */ /* 0x048fe200078e025e */
[----:B------:R1:W-:Y:S03]  /*3ba10*/  STL.64 [R1+0x1368], R2 ;  /* 0x0013680201007387 */ /* 0x0003e60000100a00 */
[C---:B------:R-:W-:Y:S01]  /*3ba20*/  IMAD.WIDE R4, R67.reuse, 0x4, R96 ;  /* 0x0000000443047825 */ /* 0x040fe200078e0260 */
[----:B------:R4:W-:Y:S03]  /*3ba30*/  STL.64 [R1+0x1558], R6 ;  /* 0x0015580601007387 */ /* 0x0009e60000100a00 */
[C---:B------:R-:W-:Y:S01]  /*3ba40*/  IMAD.WIDE R248, R67.reuse, 0x4, R102 ;  /* 0x0000000443f87825 */ /* 0x040fe200078e0266 */
[----:B------:R3:W-:Y:S03]  /*3ba50*/  STL.64 [R1+0x1700], R4 ;  /* 0x0017000401007387 */ /* 0x0007e60000100a00 */
[----:B-1----:R-:W-:-:S04]  /*3ba60*/  IMAD.WIDE R2, R67, 0x4, R98 ;  /* 0x0000000443027825 */ /* 0x002fc800078e0262 */
[----:B----4-:R-:W-:-:S04]  /*3ba70*/  IMAD.WIDE R6, R67, 0x4, R104 ;  /* 0x0000000443067825 */ /* 0x010fc800078e0268 */
[----:B---3--:R-:W-:-:S04]  /*3ba80*/  IMAD.WIDE R4, R67, 0x4, R106 ;  /* 0x0000000443047825 */ /* 0x008fc800078e026a */
[----:B------:R-:W-:-:S04]  /*3ba90*/  IMAD.WIDE R246, R67, 0x4, R118 ;  /* 0x0000000443f67825 */ /* 0x000fc800078e0276 */
        /* <DEDUP_REMOVED lines=9> */
[----:B--2---:R-:W-:-:S05]  /*3bb30*/  IMAD.WIDE R100, R67, 0x4, R100 ;  /* 0x0000000443647825 */ /* 0x004fca00078e0264 */
[----:B------:R-:W-:Y:S04]  /*3bb40*/  STL.64 [R1+0x2bf0], R100 ;  /* 0x002bf06401007387 */ /* 0x000fe80000100a00 */
[----:B------:R1:W-:Y:S04]  /*3bb50*/  STL.64 [R1+0x1860], R2 ;  /* 0x0018600201007387 */ /* 0x0003e80000100a00 */
[----:B------:R-:W-:Y:S01]  /*3bb60*/  STL.64 [R1+0x2b98], R248 ;  /* 0x002b98f801007387 */ /* 0x000fe20000100a00 */
[----:B------:R-:W-:-:S03]  /*3bb70*/  IMAD.WIDE R8, R67, 0x4, R116 ;  /* 0x0000000443087825 */ /* 0x000fc600078e0274 */
[----:B------:R2:W-:Y:S01]  /*3bb80*/  STL.64 [R1+0x10], R6 ;  /* 0x0000100601007387 */ /* 0x0005e20000100a00 */
[----:B-1----:R-:W-:-:S03]  /*3bb90*/  IMAD.WIDE R2, R67, 0x4, R108 ;  /* 0x0000000443027825 */ /* 0x002fc600078e026c */
[----:B------:R1:W-:Y:S04]  /*3bba0*/  STL.64 [R1+0x60], R4 ;  /* 0x0000600401007387 */ /* 0x0003e80000100a00 */
[----:B------:R3:W-:Y:S01]  /*3bbb0*/  STL.64 [R1+0x1320], R2 ;  /* 0x0013200201007387 */ /* 0x0007e20000100a00 */
[----:B--2---:R-:W-:-:S04]  /*3bbc0*/  IMAD.WIDE R6, R67, 0x4, R110 ;  /* 0x0000000443067825 */ /* 0x004fc800078e026e */
[C---:B-1----:R-:W-:Y:S01]  /*3bbd0*/  IMAD.WIDE R4, R67.reuse, 0x4, R112 ;  /* 0x0000000443047825 */ /* 0x042fe200078e0270 */
[----:B------:R1:W-:Y:S03]  /*3bbe0*/  STL.64 [R1+0x1520], R6 ;  /* 0x0015200601007387 */ /* 0x0003e60000100a00 */
[C---:B---3--:R-:W-:Y:S01]  /*3bbf0*/  IMAD.WIDE R2, R67.reuse, 0x4, R114 ;  /* 0x0000000443027825 */ /* 0x048fe200078e0272 */
[----:B------:R2:W-:Y:S04]  /*3bc00*/  STL.64 [R1+0x16d0], R4 ;  /* 0x0016d00401007387 */ /* 0x0005e80000100a00 */
[----:B------:R-:W-:Y:S01]  /*3bc10*/  STL.64 [R1+0x2bf8], R8 ;  /* 0x002bf80801007387 */ /* 0x000fe20000100a00 */
[----:B-1----:R-:W-:-:S03]  /*3bc20*/  IMAD.WIDE R6, R67, 0x4, R120 ;  /* 0x0000000443067825 */ /* 0x002fc600078e0278 */
[----:B------:R1:W-:Y:S01]  /*3bc30*/  STL.64 [R1+0x1838], R2 ;  /* 0x0018380201007387 */ /* 0x0003e20000100a00 */
[----:B--2---:R-:W-:-:S03]  /*3bc40*/  IMAD.WIDE R4, R67, 0x4, R122 ;  /* 0x0000000443047825 */ /* 0x004fc600078e027a */
[----:B------:R-:W-:Y:S04]  /*3bc50*/  STL.64 [R1+0x2ba0], R246 ;  /* 0x002ba0f601007387 */ /* 0x000fe80000100a00 */
[----:B------:R2:W-:Y:S01]  /*3bc60*/  STL.64 [R1], R6 ;  /* 0x0000000601007387 */ /* 0x0005e20000100a00 */
[----:B-1----:R-:W-:-:S03]  /*3bc70*/  IMAD.WIDE R2, R67, 0x4, R124 ;  /* 0x0000000443027825 */ /* 0x002fc600078e027c */
[----:B------:R1:W-:Y:S04]  /*3bc80*/  STL.64 [R1+0x58], R4 ;  /* 0x0000580401007387 */ /* 0x0003e80000100a00 */
[----:B------:R3:W-:Y:S01]  /*3bc90*/  STL.64 [R1+0x12b0], R2 ;  /* 0x0012b00201007387 */ /* 0x0007e20000100a00 */
[----:B--2---:R-:W-:-:S04]  /*3bca0*/  IMAD.WIDE R6, R67, 0x4, R126 ;  /* 0x0000000443067825 */ /* 0x004fc800078e027e */
[C---:B-1----:R-:W-:Y:S01]  /*3bcb0*/  IMAD.WIDE R4, R67.reuse, 0x4, R128 ;  /* 0x0000000443047825 */ /* 0x042fe200078e0280 */
[----:B------:R-:W-:Y:S03]  /*3bcc0*/  STL.64 [R1+0x14e8], R6 ;  /* 0x0014e80601007387 */ /* 0x000fe60000100a00 */
[C---:B---3--:R-:W-:Y:S01]  /*3bcd0*/  IMAD.WIDE R2, R67.reuse, 0x4, R130 ;  /* 0x0000000443027825 */ /* 0x048fe200078e0282 */
[----:B------:R1:W-:Y:S03]  /*3bce0*/  STL.64 [R1+0x16a0], R4 ;  /* 0x0016a00401007387 */ /* 0x0003e60000100a00 */
[C---:B------:R-:W-:Y:S01]  /*3bcf0*/  IMAD.WIDE R130, R67.reuse, 0x4, R136 ;  /* 0x0000000443827825 */ /* 0x040fe200078e0288 */
[----:B------:R-:W-:Y:S04]  /*3bd00*/  STL.64 [R1+0x2c00], R14 ;  /* 0x002c000e01007387 */ /* 0x000fe80000100a00 */
[----:B------:R2:W-:Y:S01]  /*3bd10*/  STL.64 [R1+0x1810], R2 ;  /* 0x0018100201007387 */ /* 0x0005e20000100a00 */
[----:B-1----:R-:W-:-:S03]  /*3bd20*/  IMAD.WIDE R4, R67, 0x4, R138 ;  /* 0x0000000443047825 */ /* 0x002fc600078e028a */
[----:B------:R-:W-:Y:S01]  /*3bd30*/  STL.64 [R1+0x2c08], R68 ;  /* 0x002c084401007387 */ /* 0x000fe20000100a00 */
[----:B------:R-:W-:-:S03]  /*3bd40*/  IMAD.WIDE R6, R67, 0x4, R142 ;  /* 0x0000000443067825 */ /* 0x000fc600078e028e */
[----:B------:R-:W-:Y:S01]  /*3bd50*/  STL.64 [R1+0x2b88], R130 ;  /* 0x002b888201007387 */ /* 0x000fe20000100a00 */
[----:B--2---:R-:W-:-:S03]  /*3bd60*/  IMAD.WIDE R2, R67, 0x4, R140 ;  /* 0x0000000443027825 */ /* 0x004fc600078e028c */
[----:B------:R1:W-:Y:S04]  /*3bd70*/  STL.64 [R1+0x50], R4 ;  /* 0x0000500401007387 */ /* 0x0003e80000100a00 */
[----:B------:R2:W-:Y:S04]  /*3bd80*/  STL.64 [R1+0x1208], R2 ;  /* 0x0012080201007387 */ /* 0x0005e80000100a00 */
[----:B------:R-:W-:Y:S01]  /*3bd90*/  STL.64 [R1+0x14b0], R6 ;  /* 0x0014b00601007387 */ /* 0x000fe20000100a00 */
[----:B-1----:R-:W-:-:S04]  /*3bda0*/  IMAD.WIDE R4, R67, 0x4, R144 ;  /* 0x0000000443047825 */ /* 0x002fc800078e0290 */
[C---:B--2---:R-:W-:Y:S01]  /*3bdb0*/  IMAD.WIDE R2, R67.reuse, 0x4, R146 ;  /* 0x0000000443027825 */ /* 0x044fe200078e0292 */
[----:B------:R1:W-:Y:S04]  /*3bdc0*/  STL.64 [R1+0x1670], R4 ;  /* 0x0016700401007387 */ /* 0x0003e80000100a00 */
        /* <DEDUP_REMOVED lines=8> */
[----:B------:R2:W-:Y:S01]  /*3be50*/  STL.64 [R1+0x1178], R2 ;  /* 0x0011780201007387 */ /* 0x0005e20000100a00 */
[----:B------:R-:W-:-:S03]  /*3be60*/  IMAD.WIDE R144, R67, 0x4, R168 ;  /* 0x0000000443907825 */ /* 0x000fc600078e02a8 */
        /* <DEDUP_REMOVED lines=17> */
[----:B------:R-:W-:Y:S04]  /*3bf80*/  STL.64 [R1+0x1610], R4 ;  /* 0x0016100401007387 */ /* 0x000fe80000100a00 */
[----:B------:R-:W-:Y:S04]  /*3bf90*/  STL.64 [R1+0x2c38], R12 ;  /* 0x002c380c01007387 */ /* 0x000fe80000100a00 */
[----:B------:R1:W-:Y:S04]  /*3bfa0*/  STL.64 [R1+0x1798], R2 ;  /* 0x0017980201007387 */ /* 0x0003e80000100a00 */
[----:B------:R-:W-:Y:S04]  /*3bfb0*/  STL.64 [R1+0x2c40], R74 ;  /* 0x002c404a01007387 */ /* 0x000fe80000100a00 */
[----:B------:R-:W2:Y:S04]  /*3bfc0*/  LDL.LU.64 R214, [R1+0x2c90] ;  /* 0x002c900001d67983 */ /* 0x000ea80000300a00 */
[----:B------:R-:W-:Y:S01]  /*3bfd0*/  STL.64 [R1+0x2c48], R136 ;  /* 0x002c488801007387 */ /* 0x000fe20000100a00 */
[----:B-1----:R-:W-:-:S03]  /*3bfe0*/  IMAD.WIDE R2, R67, 0x4, R186 ;  /* 0x0000000443027825 */ /* 0x002fc600078e02ba */
[----:B------:R-:W3:Y:S01]  /*3bff0*/  LDL.LU.64 R186, [R1+0x2c88] ;  /* 0x002c880001ba7983 */ /* 0x000ee20000300a00 */
[----:B------:R-:W-:-:S03]  /*3c000*/  IMAD.WIDE R4, R67, 0x4, R188 ;  /* 0x0000000443047825 */ /* 0x000fc600078e02bc */
[----:B------:R-:W4:Y:S04]  /*3c010*/  LDL.LU.64 R188, [R1+0x2c80] ;  /* 0x002c800001bc7983 */ /* 0x000f280000300a00 */
[----:B------:R1:W-:Y:S02]  /*3c020*/  STL.64 [R1+0x28], R2 ;  /* 0x0000280201007387 */ /* 0x0003e40000100a00 */
[C---:B-1----:R-:W-:Y:S02]  /*3c030*/  IMAD.WIDE R2, R67.reuse, 0x4, R198 ;  /* 0x0000000443027825 */ /* 0x042fe400078e02c6 */
[----:B------:R-:W2:Y:S04]  /*3c040*/  LDL.LU.64 R198, [R1+0x2c78] ;  /* 0x002c780001c67983 */ /* 0x000ea80000300a00 */
[----:B------:R1:W-:Y:S01]  /*3c050*/  STL.64 [R1+0x10a8], R4 ;  /* 0x0010a80401007387 */ /* 0x0003e20000100a00 */
[----:B------:R-:W-:-:S04]  /*3c060*/  IMAD.WIDE R138, R67, 0x4, R196 ;  /* 0x00000004438a7825 */ /* 0x000fc800078e02c4 */
[C---:B-1----:R-:W-:Y:S02]  /*3c070*/  IMAD.WIDE R4, R67.reuse, 0x4, R242 ;  /* 0x0000000443047825 */ /* 0x042fe400078e02f2 */
[----:B------:R-:W2:Y:S04]  /*3c080*/  LDL.LU.64 R242, [R1+0x2c70] ;  /* 0x002c700001f27983 */ /* 0x000ea80000300a00 */
[----:B------:R1:W-:Y:S04]  /*3c090*/  STL.64 [R1+0x1408], R2 ;  /* 0x0014080201007387 */ /* 0x0003e80000100a00 */
[----:B------:R1:W-:Y:S02]  /*3c0a0*/  STL.64 [R1+0x15e0], R4 ;  /* 0x0015e00401007387 */ /* 0x0003e40000100a00 */
[----:B-1----:R-:W-:-:S04]  /*3c0b0*/  IMAD.WIDE R2, R67, 0x4, R184 ;  /* 0x0000000443027825 */ /* 0x002fc800078e02b8 */
[----:B------:R-:W-:-:S04]  /*3c0c0*/  IMAD.WIDE R4, R67, 0x4, R228 ;  /* 0x0000000443047825 */ /* 0x000fc800078e02e4 */
[----:B------:R-:W-:-:S04]  /*3c0d0*/  IMAD.WIDE R6, R67, 0x4, R190 ;  /* 0x0000000443067825 */ /* 0x000fc800078e02be */
[----:B---3--:R-:W-:-:S05]  /*3c0e0*/  IMAD.WIDE R186, R67, 0x4, R186 ;  /* 0x0000000443ba7825 */ /* 0x008fca00078e02ba */
[----:B------:R-:W-:Y:S04]  /*3c0f0*/  STL.64 [R1+0x2c50], R186 ;  /* 0x002c50ba01007387 */ /* 0x000fe80000100a00 */
[----:B------:R1:W-:Y:S04]  /*3c100*/  STL.64 [R1+0x1770], R2 ;  /* 0x0017700201007387 */ /* 0x0003e80000100a00 */
[----:B------:R-:W3:Y:S04]  /*3c110*/  LDL.LU.64 R196, [R1+0x2c68] ;  /* 0x002c680001c47983 */ /* 0x000ee80000300a00 */
[----:B------:R-:W2:Y:S01]  /*3c120*/  LDL.LU.64 R228, [R1+0x2c60] ;  /* 0x002c600001e47983 */ /* 0x000ea20000300a00 */
[----:B-1----:R-:W-:-:S03]  /*3c130*/  IMAD.WIDE R2, R67, 0x4, R212 ;  /* 0x0000000443027825 */ /* 0x002fc600078e02d4 */
[----:B------:R-:W2:Y:S04]  /*3c140*/  LDL.LU.64 R212, [R1+0x2c58] ;  /* 0x002c580001d47983 */ /* 0x000ea80000300a00 */
[----:B------:R1:W-:Y:S04]  /*3c150*/  STL.64 [R1+0x20], R4 ;  /* 0x0000200401007387 */ /* 0x0003e80000100a00 */
[----:B------:R4:W-:Y:S04]  /*3c160*/  STL.64 [R1+0x1048], R2 ;  /* 0x0010480201007387 */ /* 0x0009e80000100a00 */
[----:B------:R-:W-:Y:S01]  /*3c170*/  STL.64 [R1+0x13d0], R6 ;  /* 0x0013d00601007387 */ /* 0x000fe20000100a00 */
[----:B-1----:R-:W-:-:S04]  /*3c180*/  IMAD.WIDE R4, R67, 0x4, R192 ;  /* 0x0000000443047825 */ /* 0x002fc800078e02c0 */
[C---:B----4-:R-:W-:Y:S01]  /*3c190*/  IMAD.WIDE R2, R67.reuse, 0x4, R194 ;  /* 0x0000000443027825 */ /* 0x050fe200078e02c2 */
[----:B------:R1:W-:Y:S04]  /*3c1a0*/  STL.64 [R1+0x15b0], R4 ;  /* 0x0015b00401007387 */ /* 0x0003e80000100a00 */
[----:B------:R4:W-:Y:S04]  /*3c1b0*/  STL.64 [R1+0x1748], R2 ;  /* 0x0017480201007387 */ /* 0x0009e80000100a00 */
[----:B------:R-:W3:Y:S01]  /*3c1c0*/  LDL.LU.64 R84, [R1+0x820] ;  /* 0x0008200001547983 */ /* 0x000ee20000300a00 */
[----:B-1----:R-:W-:-:S04]  /*3c1d0*/  IMAD.WIDE R4, R67, 0x4, R204 ;  /* 0x0000000443047825 */ /* 0x002fc800078e02cc */
[C---:B----4-:R-:W-:Y:S01]  /*3c1e0*/  IMAD.WIDE R2, R67.reuse, 0x4, R206 ;  /* 0x0000000443027825 */ /* 0x050fe200078e02ce */
[----:B------:R1:W-:Y:S04]  /*3c1f0*/  STL.64 [R1+0xfe8], R4 ;  /* 0x000fe80401007387 */ /* 0x0003e80000100a00 */
[----:B------:R4:W-:Y:S01]  /*3c200*/  STL.64 [R1+0x1398], R2 ;  /* 0x0013980201007387 */ /* 0x0009e20000100a00 */
[----:B-1----:R-:W-:-:S04]  /*3c210*/  IMAD.WIDE R4, R67, 0x4, R208 ;  /* 0x0000000443047825 */ /* 0x002fc800078e02d0 */
[C---:B----4-:R-:W-:Y:S01]  /*3c220*/  IMAD.WIDE R2, R67.reuse, 0x4, R210 ;  /* 0x0000000443027825 */ /* 0x050fe200078e02d2 */
[----:B------:R-:W-:Y:S04]  /*3c230*/  STL.64 [R1+0x1580], R4 ;  /* 0x0015800401007387 */ /* 0x000fe80000100a00 */
[----:B------:R1:W-:Y:S04]  /*3c240*/  STL.64 [R1+0x1720], R2 ;  /* 0x0017200201007387 */ /* 0x0003e80000100a00 */
[----:B------:R-:W4:Y:S04]  /*3c250*/  LDL.LU.64 R52, [R1+0x860] ;  /* 0x0008600001347983 */ /* 0x000f280000300a00 */
[----:B------:R-:W3:Y:S01]  /*3c260*/  LDL.LU.64 R50, [R1+0x858] ;  /* 0x0008580001327983 */ /* 0x000ee20000300a00 */
[----:B-1----:R-:W-:-:S05]  /*3c270*/  IMAD.WIDE R2, R67, 0x4, R220 ;  /* 0x0000000443027825 */ /* 0x002fca00078e02dc */
[----:B------:R1:W-:Y:S04]  /*3c280*/  STL.64 [R1+0xf90], R2 ;  /* 0x000f900201007387 */ /* 0x0003e80000100a00 */
[----:B------:R-:W3:Y:S04]  /*3c290*/  LDL.LU.64 R48, [R1+0x850] ;  /* 0x0008500001307983 */ /* 0x000ee80000300a00 */
        /* <DEDUP_REMOVED lines=14> */
[----:B------:R-:W4:Y:S01]  /*3c380*/  LDL.LU.64 R92, [R1+0x8d8] ;  /* 0x0008d800015c7983 */ /* 0x000f220000300a00 */
[----:B------:R-:W-:-:S04]  /*3c390*/  IMAD.WIDE R6, R67, 0x4, R222 ;  /* 0x0000000443067825 */ /* 0x000fc800078e02de */
[C---:B------:R-:W-:Y:S01]  /*3c3a0*/  IMAD.WIDE R4, R67.reuse, 0x4, R224 ;  /* 0x0000000443047825 */ /* 0x040fe200078e02e0 */
[----:B------:R1:W-:Y:S03]  /*3c3b0*/  STL.64 [R1+0x1360], R6 ;  /* 0x0013600601007387 */ /* 0x0003e60000100a00 */
[C---:B-1----:R-:W-:Y:S01]  /*3c3c0*/  IMAD.WIDE R2, R67.reuse, 0x4, R226 ;  /* 0x0000000443027825 */ /* 0x042fe200078e02e2 */
[----:B------:R-:W-:Y:S04]  /*3c3d0*/  STL.64 [R1+0x1550], R4 ;  /* 0x0015500401007387 */ /* 0x000fe80000100a00 */
[----:B------:R1:W-:Y:S01]  /*3c3e0*/  STL.64 [R1+0x16f8], R2 ;  /* 0x0016f80201007387 */ /* 0x0003e20000100a00 */
[----:B------:R-:W-:-:S04]  /*3c3f0*/  IMAD.WIDE R6, R67, 0x4, R236 ;  /* 0x0000000443067825 */ /* 0x000fc800078e02ec */
[----:B-1----:R-:W-:-:S04]  /*3c400*/  IMAD.WIDE R2, R67, 0x4, R234 ;  /* 0x0000000443027825 */ /* 0x002fc800078e02ea */
[C---:B------:R-:W-:Y:S01]  /*3c410*/  IMAD.WIDE R4, R67.reuse, 0x4, R238 ;  /* 0x0000000443047825 */ /* 0x040fe200078e02ee */
[----:B------:R1:W-:Y:S04]  /*3c420*/  STL.64 [R1+0xf38], R2 ;  /* 0x000f380201007387 */ /* 0x0003e80000100a00 */
[----:B------:R-:W-:Y:S04]  /*3c430*/  STL.64 [R1+0x1318], R6 ;  /* 0x0013180601007387 */ /* 0x000fe80000100a00 */
[----:B------:R-:W-:Y:S01]  /*3c440*/  STL.64 [R1+0x1518], R4 ;  /* 0x0015180401007387 */ /* 0x000fe20000100a00 */
[----:B-1----:R-:W-:-:S05]  /*3c450*/  IMAD.WIDE R2, R67, 0x4, R240 ;  /* 0x0000000443027825 */ /* 0x002fca00078e02f0 */
[----:B------:R3:W-:Y:S01]  /*3c460*/  STL.64 [R1+0x16c8], R2 ;  /* 0x0016c80201007387 */ /* 0x0007e20000100a00 */
[----:B------:R-:W-:-:S04]  /*3c470*/  IMAD.WIDE R204, R67, 0x4, R218 ;  /* 0x0000000443cc7825 */ /* 0x000fc800078e02da */
[----:B--2---:R-:W-:-:S04]  /*3c480*/  IMAD.WIDE R16, R67, 0x4, R212 ;  /* 0x0000000443107825 */ /* 0x004fc800078e02d4 */
[----:B---3--:R-:W-:-:S04]  /*3c490*/  IMAD.WIDE R2, R67, 0x4, R48 ;  /* 0x0000000443027825 */ /* 0x008fc800078e0230 */
[C---:B----4-:R-:W-:Y:S01]  /*3c4a0*/  IMAD.WIDE R6, R67.reuse, 0x4, R46 ;  /* 0x0000000443067825 */ /* 0x050fe200078e022e */
[----:B------:R1:W-:Y:S03]  /*3c4b0*/  STL.64 [R1+0xed8], R2 ;  /* 0x000ed80201007387 */ /* 0x0003e60000100a00 */
[C---:B------:R-:W-:Y:S01]  /*3c4c0*/  IMAD.WIDE R4, R67.reuse, 0x4, R44 ;  /* 0x0000000443047825 */ /* 0x040fe200078e022c */
[----:B------:R-:W-:Y:S04]  /*3c4d0*/  STL.64 [R1+0x12a8], R6 ;  /* 0x0012a80601007387 */ /* 0x000fe80000100a00 */
[----:B------:R-:W-:Y:S01]  /*3c4e0*/  STL.64 [R1+0x14e0], R4 ;  /* 0x0014e00401007387 */ /* 0x000fe20000100a00 */
[----:B-1----:R-:W-:-:S05]  /*3c4f0*/  IMAD.WIDE R2, R67, 0x4, R42 ;  /* 0x0000000443027825 */ /* 0x002fca00078e022a */
[----:B------:R1:W-:Y:S02]  /*3c500*/  STL.64 [R1+0x1698], R2 ;  /* 0x0016980201007387 */ /* 0x0003e40000100a00 */
[----:B-1----:R-:W-:-:S04]  /*3c510*/  IMAD.WIDE R2, R67, 0x4, R36 ;  /* 0x0000000443027825 */ /* 0x002fc800078e0224 */
[C---:B------:R-:W-:Y:S01]  /*3c520*/  IMAD.WIDE R6, R67.reuse, 0x4, R34 ;  /* 0x0000000443067825 */ /* 0x040fe200078e0222 */
[----:B------:R1:W-:Y:S03]  /*3c530*/  STL.64 [R1+0xe88], R2 ;  /* 0x000e880201007387 */ /* 0x0003e60000100a00 */
[C---:B------:R-:W-:Y:S01]  /*3c540*/  IMAD.WIDE R4, R67.reuse, 0x4, R32 ;  /* 0x0000000443047825 */ /* 0x040fe200078e0220 */
[----:B------:R2:W-:Y:S04]  /*3c550*/  STL.64 [R1+0x1200], R6 ;  /* 0x0012000601007387 */ /* 0x0005e80000100a00 */
[----:B------:R3:W-:Y:S01]  /*3c560*/  STL.64 [R1+0x14a8], R4 ;  /* 0x0014a80401007387 */ /* 0x0007e20000100a00 */
[----:B-1----:R-:W-:-:S05]  /*3c570*/  IMAD.WIDE R2, R67, 0x4, R30 ;  /* 0x0000000443027825 */ /* 0x002fca00078e021e */
[----:B------:R1:W-:Y:S04]  /*3c580*/  STL.64 [R1+0x1668], R2 ;  /* 0x0016680201007387 */ /* 0x0003e80000100a00 */
[----:B------:R-:W4:Y:S01]  /*3c590*/  LDL.LU.64 R248, [R1+0x8d0] ;  /* 0x0008d00001f87983 */ /* 0x000f220000300a00 */
[----:B------:R-:W-:-:S03]  /*3c5a0*/  IMAD.WIDE R150, R67, 0x4, R26 ;  /* 0x0000000443967825 */ /* 0x000fc600078e021a */
[----:B------:R-:W4:Y:S04]  /*3c5b0*/  LDL.LU.64 R102, [R1+0x8c8] ;  /* 0x0008c80001667983 */ /* 0x000f280000300a00 */
[----:B------:R-:W4:Y:S04]  /*3c5c0*/  LDL.LU.64 R100, [R1+0x8c0] ;  /* 0x0008c00001647983 */ /* 0x000f280000300a00 */
[----:B------:R-:W4:Y:S04]  /*3c5d0*/  LDL.LU.64 R98, [R1+0x8b8] ;  /* 0x0008b80001627983 */ /* 0x000f280000300a00 */
[----:B------:R-:W4:Y:S04]  /*3c5e0*/  LDL.LU.64 R26, [R1+0x8b0] ;  /* 0x0008b000011a7983 */ /* 0x000f280000300a00 */
[----:B------:R-:W4:Y:S04]  /*3c5f0*/  LDL.LU.64 R96, [R1+0x8a8] ;  /* 0x0008a80001607983 */ /* 0x000f280000300a00 */
[----:B------:R-:W4:Y:S04]  /*3c600*/  LDL.LU.64 R94, [R1+0x920] ;  /* 0x00092000015e7983 */ /* 0x000f280000300a00 */
[----:B--2---:R-:W2:Y:S04]  /*3c610*/  LDL.LU.64 R6, [R1+0x918] ;  /* 0x0009180001067983 */ /* 0x004ea80000300a00 */
[----:B---3--:R-:W3:Y:S01]  /*3c620*/  LDL.LU.64 R4, [R1+0x910] ;  /* 0x0009100001047983 */ /* 0x008ee20000300a00 */
[----:B------:R-:W-:-:S03]  /*3c630*/  IMAD.WIDE R34, R67, 0x4, R28 ;  /* 0x0000000443227825 */ /* 0x000fc600078e021c */
[----:B-1----:R-:W3:Y:S01]  /*3c640*/  LDL.LU.64 R2, [R1+0x908] ;  /* 0x0009080001027983 */ /* 0x002ee20000300a00 */
[----:B------:R-:W-:-:S03]  /*3c650*/  IMAD.WIDE R212, R67, 0x4, R92 ;  /* 0x0000000443d47825 */ /* 0x000fc600078e025c */
        /* <DEDUP_REMOVED lines=8> */
[----:B------:R-:W-:-:S03]  /*3c6e0*/  IMAD.WIDE R146, R67, 0x4, R52 ;  /* 0x0000000443927825 */ /* 0x000fc600078e0234 */
[----:B------:R-:W3:Y:S01]  /*3c6f0*/  LDL.LU.64 R250, [R1+0x948] ;  /* 0x0009480001fa7983 */ /* 0x000ee20000300a00 */
[----:B------:R-:W-:-:S03]  /*3c700*/  IMAD.WIDE R218, R67, 0x4, R50 ;  /* 0x0000000443da7825 */ /* 0x000fc600078e0232 */
[----:B------:R-:W3:Y:S04]  /*3c710*/  LDL.LU.64 R54, [R1+0x940] ;  /* 0x0009400001367983 */ /* 0x000ee80000300a00 */
[----:B------:R-:W3:Y:S04]  /*3c720*/  LDL.LU.64 R30, [R1+0x938] ;  /* 0x00093800011e7983 */ /* 0x000ee80000300a00 */
[----:B------:R-:W3:Y:S04]  /*3c730*/  LDL.LU.64 R52, [R1+0x930] ;  /* 0x0009300001347983 */ /* 0x000ee80000300a00 */
[----:B------:R-:W3:Y:S04]  /*3c740*/  LDL.LU.64 R50, [R1+0x968] ;  /* 0x0009680001327983 */ /* 0x000ee80000300a00 */
[----:B------:R-:W3:Y:S04]  /*3c750*/  LDL.LU.64 R48, [R1+0x9a0] ;  /* 0x0009a00001307983 */ /* 0x000ee80000300a00 */
[----:B------:R-:W3:Y:S01]  /*3c760*/  LDL.LU.64 R46, [R1+0x998] ;  /* 0x00099800012e7983 */ /* 0x000ee20000300a00 */
[----:B------:R-:W-:-:S03]  /*3c770*/  IMAD.WIDE R184, R67, 0x4, R40 ;  /* 0x0000000443b87825 */ /* 0x000fc600078e0228 */
[----:B------:R-:W3:Y:S04]  /*3c780*/  LDL.LU.64 R44, [R1+0x990] ;  /* 0x00099000012c7983 */ /* 0x000ee80000300a00 */
[----:B------:R-:W3:Y:S04]  /*3c790*/  LDL.LU.64 R42, [R1+0x988] ;  /* 0x00098800012a7983 */ /* 0x000ee80000300a00 */
[----:B------:R-:W3:Y:S01]  /*3c7a0*/  LDL.LU.64 R40, [R1+0x980] ;  /* 0x0009800001287983 */ /* 0x000ee20000300a00 */
[----:B------:R-:W-:-:S03]  /*3c7b0*/  IMAD.WIDE R210, R67, 0x4, R38 ;  /* 0x0000000443d27825 */ /* 0x000fc600078e0226 */
[----:B------:R-:W3:Y:S04]  /*3c7c0*/  LDL.LU.64 R32, [R1+0x978] ;  /* 0x0009780001207983 */ /* 0x000ee80000300a00 */
[----:B------:R-:W3:Y:S04]  /*3c7d0*/  LDL.LU.64 R38, [R1+0x970] ;  /* 0x0009700001267983 */ /* 0x000ee80000300a00 */
[----:B------:R-:W3:Y:S01]  /*3c7e0*/  LDL.LU.64 R36, [R1+0x9a8] ;  /* 0x0009a80001247983 */ /* 0x000ee20000300a00 */
[----:B------:R-:W-:-:S04]  /*3c7f0*/  IMAD.WIDE R90, R67, 0x4, R214 ;  /* 0x00000004435a7825 */ /* 0x000fc800078e02d6 */
[----:B------:R-:W-:-:S04]  /*3c800*/  IMAD.WIDE R142, R67, 0x4, R216 ;  /* 0x00000004438e7825 */ /* 0x000fc800078e02d8 */
[----:B------:R-:W-:-:S04]  /*3c810*/  IMAD.WIDE R18, R67, 0x4, R228 ;  /* 0x0000000443127825 */ /* 0x000fc800078e02e4 */
[----:B----4-:R-:W-:-:S04]  /*3c820*/  IMAD.WIDE R8, R67, 0x4, R248 ;  /* 0x0000000443087825 */ /* 0x010fc800078e02f8 */
[C---:B------:R-:W-:Y:S01]  /*3c830*/  IMAD.WIDE R12, R67.reuse, 0x4, R102 ;  /* 0x00000004430c7825 */ /* 0x040fe200078e0266 */
[----:B------:R1:W-:Y:S03]  /*3c840*/  STL.64 [R1+0xe30], R8 ;  /* 0x000e300801007387 */ /* 0x0003e60000100a00 */
[C---:B------:R-:W-:Y:S01]  /*3c850*/  IMAD.WIDE R10, R67.reuse, 0x4, R100 ;  /* 0x00000004430a7825 */ /* 0x040fe200078e0264 */
[----:B------:R-:W-:Y:S04]  /*3c860*/  STL.64 [R1+0x1170], R12 ;  /* 0x0011700c01007387 */ /* 0x000fe80000100a00 */
[----:B------:R-:W-:Y:S01]  /*3c870*/  STL.64 [R1+0x1470], R10 ;  /* 0x0014700a01007387 */ /* 0x000fe20000100a00 */
[----:B-1----:R-:W-:-:S05]  /*3c880*/  IMAD.WIDE R8, R67, 0x4, R98 ;  /* 0x0000000443087825 */ /* 0x002fca00078e0262 */
[----:B------:R3:W-:Y:S01]  /*3c890*/  STL.64 [R1+0x1638], R8 ;  /* 0x0016380801007387 */ /* 0x0007e20000100a00 */
[----:B--2---:R-:W-:-:S04]  /*3c8a0*/  IMAD.WIDE R214, R67, 0x4, R6 ;  /* 0x0000000443d67825 */ /* 0x004fc800078e0206 */
[----:B---3--:R-:W-:-:S04]  /*3c8b0*/  IMAD.WIDE R8, R67, 0x4, R4 ;  /* 0x0000000443087825 */ /* 0x008fc800078e0204 */
[C---:B------:R-:W-:Y:S01]  /*3c8c0*/  IMAD.WIDE R6, R67.reuse, 0x4, R2 ;  /* 0x0000000443067825 */ /* 0x040fe200078e0202 */
[----:B------:R-:W-:Y:S03]  /*3c8d0*/  STL.64 [R1+0xd20], R8 ;  /* 0x000d200801007387 */ /* 0x000fe60000100a00 */
[C---:B------:R-:W-:Y:S01]  /*3c8e0*/  IMAD.WIDE R4, R67.reuse, 0x4, R62 ;  /* 0x0000000443047825 */ /* 0x040fe200078e023e */
[----:B------:R-:W-:Y:S03]  /*3c8f0*/  STL.64 [R1+0x1100], R6 ;  /* 0x0011000601007387 */ /* 0x000fe60000100a00 */
[C---:B------:R-:W-:Y:S01]  /*3c900*/  IMAD.WIDE R2, R67.reuse, 0x4, R60 ;  /* 0x0000000443027825 */ /* 0x040fe200078e023c */
[----:B------:R-:W-:Y:S04]  /*3c910*/  STL.64 [R1+0x1438], R4 ;  /* 0x0014380401007387 */ /* 0x000fe80000100a00 */
[----:B------:R1:W-:Y:S02]  /*3c920*/  STL.64 [R1+0x1608], R2 ;  /* 0x0016080201007387 */ /* 0x0003e40000100a00 */
[----:B-1----:R-:W-:-:S04]  /*3c930*/  IMAD.WIDE R2, R67, 0x4, R70 ;  /* 0x0000000443027825 */ /* 0x002fc800078e0246 */
[C---:B------:R-:W-:Y:S01]  /*3c940*/  IMAD.WIDE R6, R67.reuse, 0x4, R56 ;  /* 0x0000000443067825 */ /* 0x040fe200078e0238 */
        /* <DEDUP_REMOVED lines=23> */
[----:B------:R-:W-:-:S03]  /*3cac0*/  IMAD.WIDE R158, R67, 0x4, R36 ;  /* 0x00000004439e7825 */ /* 0x000fc600078e0224 */
[----:B------:R-:W4:Y:S04]  /*3cad0*/  LDL.LU.64 R248, [R1+0xa18] ;  /* 0x000a180001f87983 */ /* 0x000f280000300a00 */
[----:B------:R-:W4:Y:S04]  /*3cae0*/  LDL.LU.64 R102, [R1+0xa08] ;  /* 0x000a080001667983 */ /* 0x000f280000300a00 */
[----:B------:R-:W4:Y:S04]  /*3caf0*/  LDL.LU.64 R100, [R1+0xa00] ;  /* 0x000a000001647983 */ /* 0x000f280000300a00 */
[----:B--2---:R-:W2:Y:S04]  /*3cb00*/  LDL.LU.64 R6, [R1+0x9f8] ;  /* 0x0009f80001067983 */ /* 0x004ea80000300a00 */
[----:B------:R-:W2:Y:S04]  /*3cb10*/  LDL.LU.64 R36, [R1+0x9f0] ;  /* 0x0009f00001247983 */ /* 0x000ea80000300a00 */
[----:B---3--:R-:W3:Y:S04]  /*3cb20*/  LDL.LU.64 R4, [R1+0xa28] ;  /* 0x000a280001047983 */ /* 0x008ee80000300a00 */
[----:B-1----:R-:W3:Y:S04]  /*3cb30*/  LDL.LU.64 R2, [R1+0xa30] ;  /* 0x000a300001027983 */ /* 0x002ee80000300a00 */
[----:B------:R-:W3:Y:S01]  /*3cb40*/  LDL.LU.64 R62, [R1+0xa60] ;  /* 0x000a6000013e7983 */ /* 0x000ee20000300a00 */
[----:B------:R-:W-:-:S03]  /*3cb50*/  IMAD.WIDE R164, R67, 0x4, R58 ;  /* 0x0000000443a47825 */ /* 0x000fc600078e023a */
        /* <DEDUP_REMOVED lines=20> */
[----:B------:R-:W3:Y:S01]  /*3cca0*/  LDL.LU.64 R42, [R1+0xaa8] ;  /* 0x000aa800012a7983 */ /* 0x000ee20000300a00 */
[----:B----4-:R-:W-:-:S04]  /*3ccb0*/  IMAD.WIDE R8, R67, 0x4, R114 ;  /* 0x0000000443087825 */ /* 0x010fc800078e0272 */
[C---:B------:R-:W-:Y:S01]  /*3ccc0*/  IMAD.WIDE R12, R67.reuse, 0x4, R112 ;  /* 0x00000004430c7825 */ /* 0x040fe200078e0270 */
[----:B------:R1:W-:Y:S03]  /*3ccd0*/  STL.64 [R1+0x9a0], R8 ;  /* 0x0009a00801007387 */ /* 0x0003e60000100a00 */
[C---:B------:R-:W-:Y:S01]  /*3cce0*/  IMAD.WIDE R10, R67.reuse, 0x4, R110 ;  /* 0x00000004430a7825 */ /* 0x040fe200078e026e */
[----:B------:R4:W-:Y:S04]  /*3ccf0*/  STL.64 [R1+0xfe0], R12 ;  /* 0x000fe00c01007387 */ /* 0x0009e80000100a00 */
[----:B------:R4:W-:Y:S01]  /*3cd00*/  STL.64 [R1+0x1390], R10 ;  /* 0x0013900a01007387 */ /* 0x0009e20000100a00 */
[----:B-1----:R-:W-:-:S05]  /*3cd10*/  IMAD.WIDE R8, R67, 0x4, R108 ;  /* 0x0000000443087825 */ /* 0x002fca00078e026c */
[----:B------:R1:W-:Y:S01]  /*3cd20*/  STL.64 [R1+0x1578], R8 ;  /* 0x0015780801007387 */ /* 0x0003e20000100a00 */
[----:B----4-:R-:W-:-:S04]  /*3cd30*/  IMAD.WIDE R12, R67, 0x4, R248 ;  /* 0x00000004430c7825 */ /* 0x010fc800078e02f8 */
[C---:B------:R-:W-:Y:S01]  /*3cd40*/  IMAD.WIDE R10, R67.reuse, 0x4, R102 ;  /* 0x00000004430a7825 */ /* 0x040fe200078e0266 */
[----:B------:R-:W-:Y:S03]  /*3cd50*/  STL.64 [R1+0x9a8], R12 ;  /* 0x0009a80c01007387 */ /* 0x000fe60000100a00 */
[C---:B-1----:R-:W-:Y:S01]  /*3cd60*/  IMAD.WIDE R8, R67.reuse, 0x4, R100 ;  /* 0x0000000443087825 */ /* 0x042fe200078e0264 */
[----:B------:R-:W-:Y:S03]  /*3cd70*/  STL.64 [R1+0xf88], R10 ;  /* 0x000f880a01007387 */ /* 0x000fe60000100a00 */
[C---:B--2---:R-:W-:Y:S01]  /*3cd80*/  IMAD.WIDE R6, R67.reuse, 0x4, R6 ;  /* 0x0000000443067825 */ /* 0x044fe200078e0206 */
[----:B------:R-:W-:Y:S04]  /*3cd90*/  STL.64 [R1+0x1358], R8 ;  /* 0x0013580801007387 */ /* 0x000fe80000100a00 */
[----:B------:R1:W-:Y:S01]  /*3cda0*/  STL.64 [R1+0x1548], R6 ;  /* 0x0015480601007387 */ /* 0x0003e20000100a00 */
[----:B---3--:R-:W-:-:S04]  /*3cdb0*/  IMAD.WIDE R162, R67, 0x4, R2 ;  /* 0x0000000443a27825 */ /* 0x008fc800078e0202 */
[----:B------:R-:W-:-:S04]  /*3cdc0*/  IMAD.WIDE R110, R67, 0x4, R4 ;  /* 0x00000004436e7825 */ /* 0x000fc800078e0204 */
[----:B------:R-:W-:-:S04]  /*3cdd0*/  IMAD.WIDE R2, R67, 0x4, R60 ;  /* 0x0000000443027825 */ /* 0x000fc800078e023c */
[C---:B-1----:R-:W-:Y:S01]  /*3cde0*/  IMAD.WIDE R6, R67.reuse, 0x4, R58 ;  /* 0x0000000443067825 */ /* 0x042fe200078e023a */
        /* <DEDUP_REMOVED lines=16> */
[----:B------:R-:W4:Y:S01]  /*3cef0*/  LDL.LU.64 R128, [R1+0xae0] ;  /* 0x000ae00001807983 */ /* 0x000f220000300a00 */
[----:B------:R-:W-:-:S03]  /*3cf00*/  IMAD.WIDE R104, R67, 0x4, R42 ;  /* 0x0000000443687825 */ /* 0x000fc600078e022a */
[----:B------:R-:W4:Y:S01]  /*3cf10*/  LDL.LU.64 R126, [R1+0xad8] ;  /* 0x000ad800017e7983 */ /* 0x000f220000300a00 */
[----:B------:R-:W-:-:S03]  /*3cf20*/  IMAD.WIDE R160, R67, 0x4, R106 ;  /* 0x0000000443a07825 */ /* 0x000fc600078e026a */
[----:B------:R-:W4:Y:S04]  /*3cf30*/  LDL.LU.64 R124, [R1+0xad0] ;  /* 0x000ad000017c7983 */ /* 0x000f280000300a00 */
[----:B------:R-:W4:Y:S04]  /*3cf40*/  LDL.LU.64 R120, [R1+0xac8] ;  /* 0x000ac80001787983 */ /* 0x000f280000300a00 */
[----:B------:R-:W4:Y:S01]  /*3cf50*/  LDL.LU.64 R246, [R1+0xac0] ;  /* 0x000ac00001f67983 */ /* 0x000f220000300a00 */
[----:B------:R-:W-:-:S03]  /*3cf60*/  IMAD.WIDE R220, R67, 0x4, R116 ;  /* 0x0000000443dc7825 */ /* 0x000fc600078e0274 */
        /* <DEDUP_REMOVED lines=13> */
[----:B--2---:R-:W2:Y:S04]  /*3d040*/  LDL.LU.64 R6, [R1+0xb60] ;  /* 0x000b600001067983 */ /* 0x004ea80000300a00 */
[----:B---3--:R-:W3:Y:S04]  /*3d050*/  LDL.LU.64 R4, [R1+0xb58] ;  /* 0x000b580001047983 */ /* 0x008ee80000300a00 */
[----:B-1----:R-:W3:Y:S04]  /*3d060*/  LDL.LU.64 R2, [R1+0xb50] ;  /* 0x000b500001027983 */ /* 0x002ee80000300a00 */
        /* <DEDUP_REMOVED lines=9> */
[----:B------:R-:W3:Y:S04]  /*3d100*/  LDL.LU.64 R250, [R1+0xb98] ;  /* 0x000b980001fa7983 */ /* 0x000ee80000300a00 */
[----:B------:R-:W3:Y:S04]  /*3d110*/  LDL.LU.64 R52, [R1+0xb90] ;  /* 0x000b900001347983 */ /* 0x000ee80000300a00 */
[----:B------:R-:W3:Y:S01]  /*3d120*/  LDL.LU.64 R50, [R1+0xb88] ;  /* 0x000b880001327983 */ /* 0x000ee20000300a00 */
[----:B------:R-:W-:-:S03]  /*3d130*/  IMAD.WIDE R82, R67, 0x4, R230 ;  /* 0x0000000443527825 */ /* 0x000fc600078e02e6 */
[----:B------:R-:W3:Y:S01]  /*3d140*/  LDL.LU.64 R48, [R1+0xb80] ;  /* 0x000b800001307983 */ /* 0x000ee20000300a00 */
[----:B------:R-:W-:-:S04]  /*3d150*/  IMAD.WIDE R206, R67, 0x4, R232 ;  /* 0x0000000443ce7825 */ /* 0x000fc800078e02e8 */
[----:B----4-:R-:W-:-:S04]  /*3d160*/  IMAD.WIDE R166, R67, 0x4, R14 ;  /* 0x0000000443a67825 */ /* 0x010fc800078e020e */
[----:B------:R-:W-:-:S04]  /*3d170*/  IMAD.WIDE R10, R67, 0x4, R126 ;  /* 0x00000004430a7825 */ /* 0x000fc800078e027e */
[C---:B------:R-:W-:Y:S01]  /*3d180*/  IMAD.WIDE R14, R67.reuse, 0x4, R124 ;  /* 0x00000004430e7825 */ /* 0x040fe200078e027c */
[----:B------:R1:W-:Y:S03]  /*3d190*/  STL.64 [R1+0x9c0], R10 ;  /* 0x0009c00a01007387 */ /* 0x0003e60000100a00 */
[C---:B------:R-:W-:Y:S01]  /*3d1a0*/  IMAD.WIDE R12, R67.reuse, 0x4, R120 ;  /* 0x00000004430c7825 */ /* 0x040fe200078e0278 */
[----:B------:R-:W-:Y:S04]  /*3d1b0*/  STL.64 [R1+0xe80], R14 ;  /* 0x000e800e01007387 */ /* 0x000fe80000100a00 */
[----:B------:R4:W-:Y:S01]  /*3d1c0*/  STL.64 [R1+0x11f8], R12 ;  /* 0x0011f80c01007387 */ /* 0x0009e20000100a00 */
[----:B-1----:R-:W-:-:S05]  /*3d1d0*/  IMAD.WIDE R10, R67, 0x4, R246 ;  /* 0x00000004430a7825 */ /* 0x002fca00078e02f6 */
[----:B------:R1:W-:Y:S01]  /*3d1e0*/  STL.64 [R1+0x14a0], R10 ;  /* 0x0014a00a01007387 */ /* 0x0003e20000100a00 */
[----:B------:R-:W-:-:S04]  /*3d1f0*/  IMAD.WIDE R230, R67, 0x4, R8 ;  /* 0x0000000443e67825 */ /* 0x000fc800078e0208 */
[----:B------:R-:W-:-:S04]  /*3d200*/  IMAD.WIDE R8, R67, 0x4, R116 ;  /* 0x0000000443087825 */ /* 0x000fc800078e0274 */
[C---:B----4-:R-:W-:Y:S01]  /*3d210*/  IMAD.WIDE R12, R67.reuse, 0x4, R114 ;  /* 0x00000004430c7825 */ /* 0x050fe200078e0272 */
[----:B------:R4:W-:Y:S03]  /*3d220*/  STL.64 [R1+0x9c8], R8 ;  /* 0x0009c80801007387 */ /* 0x0009e60000100a00 */
[C---:B-1----:R-:W-:Y:S01]  /*3d230*/  IMAD.WIDE R10, R67.reuse, 0x4, R112 ;  /* 0x00000004430a7825 */ /* 0x042fe200078e0270 */
[----:B------:R-:W-:Y:S04]  /*3d240*/  STL.64 [R1+0xe28], R12 ;  /* 0x000e280c01007387 */ /* 0x000fe80000100a00 */
[----:B------:R-:W-:Y:S01]  /*3d250*/  STL.64 [R1+0x1168], R10 ;  /* 0x0011680a01007387 */ /* 0x000fe20000100a00 */
[----:B----4-:R-:W-:-:S05]  /*3d260*/  IMAD.WIDE R8, R67, 0x4, R108 ;  /* 0x0000000443087825 */ /* 0x010fca00078e026c */
        /* <DEDUP_REMOVED lines=14> */
[----:B------:R2:W-:Y:S04]  /*3d350*/  STL.64 [R1+0xca8], R6 ;  /* 0x000ca80601007387 */ /* 0x0005e80000100a00 */
[----:B------:R3:W-:Y:S01]  /*3d360*/  STL.64 [R1+0x1098], R4 ;  /* 0x0010980401007387 */ /* 0x0007e20000100a00 */
[----:B-1----:R-:W-:-:S03]  /*3d370*/  IMAD.WIDE R2, R67, 0x4, R50 ;  /* 0x0000000443027825 */ /* 0x002fc600078e0232 */
[----:B------:R-:W4:Y:S04]  /*3d380*/  LDL.LU.64 R112, [R1+0xba8] ;  /* 0x000ba80001707983 */ /* 0x000f280000300a00 */
[----:B------:R1:W-:Y:S04]  /*3d390*/  STL.64 [R1+0x13f8], R2 ;  /* 0x0013f80201007387 */ /* 0x0003e80000100a00 */
        /* <DEDUP_REMOVED lines=15> */
[----:B------:R-:W4:Y:S01]  /*3d490*/  LDL.LU.64 R246, [R1+0xc08] ;  /* 0x000c080001f67983 */ /* 0x000f220000300a00 */
[----:B------:R-:W-:-:S03]  /*3d4a0*/  IMAD.WIDE R108, R67, 0x4, R248 ;  /* 0x00000004436c7825 */ /* 0x000fc600078e02f8 */
[----:B------:R-:W4:Y:S01]  /*3d4b0*/  LDL.LU.64 R52, [R1+0xc00] ;  /* 0x000c000001347983 */ /* 0x000f220000300a00 */
[----:B------:R-:W-:-:S03]  /*3d4c0*/  IMAD.WIDE R170, R67, 0x4, R100 ;  /* 0x0000000443aa7825 */ /* 0x000fc600078e0264 */
        /* <DEDUP_REMOVED lines=8> */
[----:B------:R-:W3:Y:S04]  /*3d550*/  LDL.LU.64 R56, [R1+0xc40] ;  /* 0x000c400001387983 */ /* 0x000ee80000300a00 */
[----:B-1----:R-:W3:Y:S01]  /*3d560*/  LDL.LU.64 R2, [R1+0xc68] ;  /* 0x000c680001027983 */ /* 0x002ee20000300a00 */
[----:B------:R-:W-:-:S03]  /*3d570*/  IMAD.WIDE R172, R67, 0x4, R64 ;  /* 0x0000000443ac7825 */ /* 0x000fc600078e0240 */
[----:B------:R-:W3:Y:S04]  /*3d580*/  LDL.LU.64 R62, [R1+0xc70] ;  /* 0x000c7000013e7983 */ /* 0x000ee80000300a00 */
[----:B------:R-:W3:Y:S01]  /*3d590*/  LDL.LU.64 R60, [R1+0xc80] ;  /* 0x000c8000013c7983 */ /* 0x000ee20000300a00 */
[----:B------:R-:W-:-:S03]  /*3d5a0*/  IMAD.WIDE R234, R67, 0x4, R70 ;  /* 0x0000000443ea7825 */ /* 0x000fc600078e0246 */
[----:B------:R-:W3:Y:S04]  /*3d5b0*/  LDL.LU.64 R58, [R1+0xc98] ;  /* 0x000c9800013a7983 */ /* 0x000ee80000300a00 */
[----:B------:R-:W3:Y:S04]  /*3d5c0*/  LDL.LU.64 R64, [R1+0xc90] ;  /* 0x000c900001407983 */ /* 0x000ee80000300a00 */
[----:B------:R-:W3:Y:S04]  /*3d5d0*/  LDL.LU.64 R70, [R1+0xc78] ;  /* 0x000c780001467983 */ /* 0x000ee80000300a00 */
[----:B------:R-:W3:Y:S01]  /*3d5e0*/  LDL.LU.64 R250, [R1+0xc88] ;  /* 0x000c880001fa7983 */ /* 0x000ee20000300a00 */
        /* <DEDUP_REMOVED lines=22> */
[----:B----4-:R-:W-:-:S04]  /*3d750*/  IMAD.WIDE R182, R67, 0x4, R10 ;  /* 0x0000000443b67825 */ /* 0x010fc800078e020a */
[----:B------:R-:W-:-:S04]  /*3d760*/  IMAD.WIDE R10, R67, 0x4, R80 ;  /* 0x00000004430a7825 */ /* 0x000fc800078e0250 */
[C---:B------:R-:W-:Y:S01]  /*3d770*/  IMAD.WIDE R72, R67.reuse, 0x4, R148 ;  /* 0x0000000443487825 */ /* 0x040fe200078e0294 */
[----:B------:R1:W-:Y:S03]  /*3d780*/  STL.64 [R1+0x9f0], R10 ;  /* 0x0009f00a01007387 */ /* 0x0003e60000100a00 */
[C---:B------:R-:W-:Y:S01]  /*3d790*/  IMAD.WIDE R12, R67.reuse, 0x4, R130 ;  /* 0x00000004430c7825 */ /* 0x040fe200078e0282 */
[----:B------:R-:W-:Y:S04]  /*3d7a0*/  STL.64 [R1+0xb10], R72 ;  /* 0x000b104801007387 */ /* 0x000fe80000100a00 */
[----:B------:R-:W-:Y:S01]  /*3d7b0*/  STL.64 [R1+0x1038], R12 ;  /* 0x0010380c01007387 */ /* 0x000fe20000100a00 */
[----:B-1----:R-:W-:-:S05]  /*3d7c0*/  IMAD.WIDE R10, R67, 0x4, R68 ;  /* 0x00000004430a7825 */ /* 0x002fca00078e0244 */
[----:B------:R1:W-:Y:S01]  /*3d7d0*/  STL.64 [R1+0x13c0], R10 ;  /* 0x0013c00a01007387 */ /* 0x0003e20000100a00 */
[----:B------:R-:W-:-:S04]  /*3d7e0*/  IMAD.WIDE R244, R67, 0x4, R14 ;  /* 0x0000000443f47825 */ /* 0x000fc800078e020e */
[----:B-1----:R-:W-:-:S04]  /*3d7f0*/  IMAD.WIDE R10, R67, 0x4, R128 ;  /* 0x00000004430a7825 */ /* 0x002fc800078e0280 */
        /* <DEDUP_REMOVED lines=8> */
[----:B------:R-:W-:-:S04]  /*3d880*/  IMAD.WIDE R178, R67, 0x4, R118 ;  /* 0x0000000443b27825 */ /* 0x000fc800078e0276 */
[----:B-1----:R-:W-:-:S04]  /*3d890*/  IMAD.WIDE R10, R67, 0x4, R248 ;  /* 0x00000004430a7825 */ /* 0x002fc800078e02f8 */
[C---:B------:R-:W-:Y:S01]  /*3d8a0*/  IMAD.WIDE R8, R67.reuse, 0x4, R100 ;  /* 0x0000000443087825 */ /* 0x040fe200078e0264 */
[----:B------:R-:W-:Y:S03]  /*3d8b0*/  STL.64 [R1+0x998], R10 ;  /* 0x0009980a01007387 */ /* 0x000fe60000100a00 */
[C---:B--2---:R-:W-:Y:S01]  /*3d8c0*/  IMAD.WIDE R6, R67.reuse, 0x4, R6 ;  /* 0x0000000443067825 */ /* 0x044fe200078e0206 */
[----:B------:R-:W-:Y:S03]  /*3d8d0*/  STL.64 [R1+0x990], R8 ;  /* 0x0009900801007387 */ /* 0x000fe60000100a00 */
[C---:B---3--:R-:W-:Y:S01]  /*3d8e0*/  IMAD.WIDE R4, R67.reuse, 0x4, R4 ;  /* 0x0000000443047825 */ /* 0x048fe200078e0204 */
[----:B------:R1:W-:Y:S03]  /*3d8f0*/  STL.64 [R1+0xf80], R6 ;  /* 0x000f800601007387 */ /* 0x0003e60000100a00 */
[C---:B------:R-:W-:Y:S01]  /*3d900*/  IMAD.WIDE R118, R67.reuse, 0x4, R2 ;  /* 0x0000000443767825 */ /* 0x040fe200078e0202 */
[----:B------:R2:W-:Y:S03]  /*3d910*/  STL.64 [R1+0x1350], R4 ;  /* 0x0013500401007387 */ /* 0x0005e60000100a00 */
[----:B------:R-:W-:-:S04]  /*3d920*/  IMAD.WIDE R2, R67, 0x4, R58 ;  /* 0x0000000443027825 */ /* 0x000fc800078e023a */
[C---:B-1----:R-:W-:Y:S01]  /*3d930*/  IMAD.WIDE R6, R67.reuse, 0x4, R64 ;  /* 0x0000000443067825 */ /* 0x042fe200078e0240 */
[----:B------:R1:W-:Y:S03]  /*3d940*/  STL.64 [R1+0x940], R2 ;  /* 0x0009400201007387 */ /* 0x0003e60000100a00 */
[C---:B--2---:R-:W-:Y:S01]  /*3d950*/  IMAD.WIDE R4, R67.reuse, 0x4, R70 ;  /* 0x0000000443047825 */ /* 0x044fe200078e0246 */
[----:B------:R2:W-:Y:S04]  /*3d960*/  STL.64 [R1+0x910], R6 ;  /* 0x0009100601007387 */ /* 0x0005e80000100a00 */
[----:B------:R-:W3:Y:S01]  /*3d970*/  LDL.64 R186, [R1+0x1340] ;  /* 0x0013400001ba7983 */ /* 0x000ee20000100a00 */
[----:B-1----:R-:W-:-:S03]  /*3d980*/  IMAD.WIDE R2, R67, 0x4, R250 ;  /* 0x0000000443027825 */ /* 0x002fc600078e02fa */
[----:B------:R1:W-:Y:S04]  /*3d990*/  STL.64 [R1+0x8e0], R4 ;  /* 0x0008e00401007387 */ /* 0x0003e80000100a00 */
[----:B------:R-:W4:Y:S04]  /*3d9a0*/  LDL.64 R136, [R1+0x12d0] ;  /* 0x0012d00001887983 */ /* 0x000f280000100a00 */
[----:B------:R1:W-:Y:S04]  /*3d9b0*/  STL.64 [R1+0x1298], R2 ;  /* 0x0012980201007387 */ /* 0x0003e80000100a00 */
        /* <DEDUP_REMOVED lines=9> */
[----:B------:R-:W4:Y:S01]  /*3da50*/  LDL.64 R8, [R1+0xe90] ;  /* 0x000e900001087983 */ /* 0x000f220000100a00 */
[----:B------:R-:W-:-:S03]  /*3da60*/  IMAD.WIDE R180, R67, 0x4, R62 ;  /* 0x0000000443b47825 */ /* 0x000fc600078e023e */
[----:B------:R-:W4:Y:S01]  /*3da70*/  LDL.64 R100, [R1+0xe38] ;  /* 0x000e380001647983 */ /* 0x000f220000100a00 */
[----:B------:R-:W-:-:S03]  /*3da80*/  IMAD.WIDE R242, R67, 0x4, R60 ;  /* 0x0000000443f27825 */ /* 0x000fc600078e023c */
[----:B--2---:R-:W2:Y:S04]  /*3da90*/  LDL.64 R6, [R1+0xd28] ;  /* 0x000d280001067983 */ /* 0x004ea80000100a00 */
[----:B-1----:R-:W2:Y:S04]  /*3daa0*/  LDL.64 R4, [R1+0xcb8] ;  /* 0x000cb80001047983 */ /* 0x002ea80000100a00 */
[----:B------:R-:W2:Y:S04]  /*3dab0*/  LDL.64 R2, [R1+0x478] ;  /* 0x0004780001027983 */ /* 0x000ea80000100a00 */
[----:B------:R-:W2:Y:S04]  /*3dac0*/  LDL.64 R62, [R1+0x440] ;  /* 0x00044000013e7983 */ /* 0x000ea80000100a00 */
[----:B------:R-:W2:Y:S04]  /*3dad0*/  LDL.64 R60, [R1+0x408] ;  /* 0x00040800013c7983 */ /* 0x000ea80000100a00 */
[----:B------:R-:W2:Y:S04]  /*3dae0*/  LDL.64 R58, [R1+0x3d0] ;  /* 0x0003d000013a7983 */ /* 0x000ea80000100a00 */
[----:B------:R-:W2:Y:S04]  /*3daf0*/  LDL.64 R64, [R1+0x398] ;  /* 0x0003980001407983 */ /* 0x000ea80000100a00 */
[----:B------:R-:W2:Y:S04]  /*3db00*/  LDL.64 R70, [R1+0x360] ;  /* 0x0003600001467983 */ /* 0x000ea80000100a00 */
[----:B------:R-:W2:Y:S01]  /*3db10*/  LDL.64 R250, [R1+0x328] ;  /* 0x0003280001fa7983 */ /* 0x000ea20000100a00 */
[----:B------:R-:W-:-:S03]  /*3db20*/  IMAD.WIDE R236, R67, 0x4, R132 ;  /* 0x0000000443ec7825 */ /* 0x000fc600078e0284 */
        /* <DEDUP_REMOVED lines=8> */
[----:B------:R1:W-:Y:S01]  /*3dbb0*/  STL.64 [R1+0x2ab8], R66 ;  /* 0x002ab84201007387 */ /* 0x0003e20000100a00 */
[----:B------:R-:W-:-:S04]  /*3dbc0*/  IMAD.WIDE R112, R67, 0x4, R112 ;  /* 0x0000000443707825 */ /* 0x000fc800078e0270 */
[----:B------:R-:W-:-:S04]  /*3dbd0*/  IMAD.WIDE R50, R67, 0x4, R50 ;  /* 0x0000000443327825 */ /* 0x000fc800078e0232 */
[----:B------:R-:W-:-:S04]  /*3dbe0*/  IMAD.WIDE R114, R67, 0x4, R114 ;  /* 0x0000000443727825 */ /* 0x000fc800078e0272 */
[----:B------:R-:W-:-:S04]  /*3dbf0*/  IMAD.WIDE R176, R67, 0x4, R134 ;  /* 0x0000000443b07825 */ /* 0x000fc800078e0286 */
[----:B------:R-:W-:-:S04]  /*3dc00*/  IMAD.WIDE R52, R67, 0x4, R52 ;  /* 0x0000000443347825 */ /* 0x000fc800078e0234 */
[----:B------:R-:W-:-:S04]  /*3dc10*/  IMAD.WIDE R116, R67, 0x4, R116 ;  /* 0x0000000443747825 */ /* 0x000fc800078e0274 */
[----:B------:R-:W-:Y:S01]  /*3dc20*/  IMAD.WIDE R56, R67, 0x4, R56 ;  /* 0x0000000443387825 */ /* 0x000fe200078e0238 */
[----:B------:R-:W1:Y:S04]  /*3dc30*/  S2R R124, SR_TID.X ;  /* 0x00000000007c7919 */ /* 0x000e680000002100 */
[----:B-1----:R-:W2:Y:S04]  /*3dc40*/  LDL.64 R66, [R1+0x2f0] ;  /* 0x0002f00001427983 */ /* 0x002ea80000100a00 */
[----:B------:R-:W2:Y:S04]  /*3dc50*/  LDL.64 R128, [R1+0x158] ;  /* 0x0001580001807983 */ /* 0x000ea80000100a00 */
[----:B------:R-:W2:Y:S04]  /*3dc60*/  LDL.64 R134, [R1+0x18] ;  /* 0x0000180001867983 */ /* 0x000ea80000100a00 */
[----:B------:R-:W2:Y:S04]  /*3dc70*/  LDL.64 R188, [R1] ;  /* 0x0000000001bc7983 */ /* 0x000ea80000100a00 */
[----:B------:R-:W2:Y:S01]  /*3dc80*/  LDL.64 R192, [R1+0x1210] ;  /* 0x0012100001c07983 */ /* 0x000ea20000100a00 */
[----:B------:R-:W-:-:S03]  /*3dc90*/  LOP3.LUT R125, R124, 0x7f, RZ, 0xc0, !PT ;  /* 0x0000007f7c7d7812 */ /* 0x000fc600078ec0ff */
[----:B------:R-:W2:Y:S02]  /*3dca0*/  LDL.64 R190, [R1+0x1180] ;  /* 0x0011800001be7983 */ /* 0x000ea40000100a00 */
[----:B------:R-:W-:Y:S02]  /*3dcb0*/  IMAD.SHL.U32 R127, R125, 0x4, RZ ;  /* 0x000000047d7f7824 */ /* 0x000fe400078e00ff */
[----:B------:R-:W2:Y:S04]  /*3dcc0*/  LDL.64 R208, [R1+0x70] ;  /* 0x0000700001d07983 */ /* 0x000ea80000100a00 */
[----:B------:R-:W2:Y:S04]  /*3dcd0*/  LDL.64 R200, [R1+0x68] ;  /* 0x0000680001c87983 */ /* 0x000ea80000100a00 */
[----:B------:R-:W2:Y:S04]  /*3dce0*/  LDL.64 R198, [R1+0x60] ;  /* 0x0000600001c67983 */ /* 0x000ea80000100a00 */
[----:B------:R-:W2:Y:S04]  /*3dcf0*/  LDL.64 R194, [R1+0x38] ;  /* 0x0000380001c27983 */ /* 0x000ea80000100a00 */
[----:B------:R-:W2:Y:S04]  /*3dd00*/  LDL.64 R196, [R1+0x30] ;  /* 0x0000300001c47983 */ /* 0x000ea80000100a00 */
[----:B---3--:R1:W-:Y:S04]  /*3dd10*/  LDGSTS.E [R127+0x40000], [R186.64], P5 ;  /* 0x40000000ba7f7fae */ /* 0x0083e8000a921848 */
[----:B----4-:R3:W-:Y:S04]  /*3dd20*/  LDGSTS.E [R127+0x41000], [R136.64], P5 ;  /* 0x41000000887f7fae */ /* 0x0107e8000a921848 */
[----:B-1----:R-:W4:Y:S04]  /*3dd30*/  LDL.LU.64 R186, [R1+0x2c50] ;  /* 0x002c500001ba7983 */ /* 0x002f280000300a00 */
[----:B------:R1:W-:Y:S04]  /*3dd40*/  LDGSTS.E [R127+0x42000], [R74.64], P5 ;  /* 0x420000004a7f7fae */ /* 0x0003e8000a921848 */
[----:B---3--:R-:W3:Y:S04]  /*3dd50*/  LDL.LU.64 R136, [R1+0x2c48] ;  /* 0x002c480001887983 */ /* 0x008ee80000300a00 */
[----:B------:R1:W-:Y:S04]  /*3dd60*/  LDGSTS.E [R127+0x43000], [R12.64], P5 ;  /* 0x430000000c7f7fae */ /* 0x0003e8000a921848 */
[----:B-1----:R-:W3:Y:S04]  /*3dd70*/  LDL.LU.64 R74, [R1+0x2c40] ;  /* 0x002c4000014a7983 */ /* 0x002ee80000300a00 */
[----:B------:R1:W-:Y:S04]  /*3dd80*/  LDGSTS.E [R127+0x44000], [R144.64], P5 ;  /* 0x44000000907f7fae */ /* 0x0003e8000a921848 */
[----:B------:R-:W3:Y:S04]  /*3dd90*/  LDL.LU.64 R12, [R1+0x2c38] ;  /* 0x002c3800010c7983 */ /* 0x000ee80000300a00 */
        /* <DEDUP_REMOVED lines=15> */
[----:B--2---:R-:W2:Y:S04]  /*3de90*/  LDL.LU.64 R8, [R1+0x2bf8] ;  /* 0x002bf80001087983 */ /* 0x004ea80000300a00 */
[----:B------:R1:W-:Y:S04]  /*3dea0*/  LDGSTS.E [R127+0x4d000], [R6.64], P5 ;  /* 0x4d000000067f7fae */ /* 0x0003e8000a921848 */
[----:B-1----:R-:W2:Y:S04]  /*3deb0*/  LDL.LU.64 R100, [R1+0x2bf0] ;  /* 0x002bf00001647983 */ /* 0x002ea80000300a00 */
[----:B------:R1:W-:Y:S04]  /*3dec0*/  LDGSTS.E [R127+0x4e000], [R4.64], P5 ;  /* 0x4e000000047f7fae */ /* 0x0003e8000a921848 */
[----:B------:R-:W2:Y:S04]  /*3ded0*/  LDL.LU.64 R6, [R1+0x2be8] ;  /* 0x002be80001067983 */ /* 0x000ea80000300a00 */
        /* <DEDUP_REMOVED lines=24> */
[----:B-1----:R-:W3:Y:S04]  /*3e060*/  LDL.64 R248, [R1+0x1460] ;  /* 0x0014600001f87983 */ /* 0x002ee80000100a00 */
[----:B------:R-:W1:Y:S02]  /*3e070*/  S2R R126, SR_TID.X ;  /* 0x00000000007e7919 */ /* 0x000e640000002100 */
[----:B-1----:R-:W-:-:S05]  /*3e080*/  LOP3.LUT R126, R126, 0x7f, RZ, 0xc0, !PT ;  /* 0x0000007f7e7e7812 */ /* 0x002fca00078ec0ff */
[----:B------:R-:W-:Y:S01]  /*3e090*/  IMAD.SHL.U32 R126, R126, 0x4, RZ ;  /* 0x000000047e7e7824 */ /* 0x000fe200078e00ff */
[----:B--2---:R1:W-:Y:S04]  /*3e0a0*/  LDGSTS.E [R127+0x5b000], [R250.64], P5 ;  /* 0x5b000000fa7f7fae */ /* 0x0043e8000a921848 */
        /* <DEDUP_REMOVED lines=13> */
[----:B------:R-:W-:Y:S04]  /*3e180*/  STL.64 [R1+0x2aa8], R250 ;  /* 0x002aa8fa01007387 */ /* 0x000fe80000100a00 */
[----:B------:R1:W-:Y:S04]  /*3e190*/  LDGSTS.E [R127+0x69000], [R12.64], P5 ;  /* 0x690000000c7f7fae */ /* 0x0003e8000a921848 */
[----:B------:R-:W-:Y:S04]  /*3e1a0*/  STL.64 [R1+0x2ab0], R70 ;  /* 0x002ab04601007387 */ /* 0x000fe80000100a00 */
[----:B----4-:R2:W-:Y:S04]  /*3e1b0*/  LDGSTS.E [R127+0x6a000], [R186.64], P5 ;  /* 0x6a000000ba7f7fae */ /* 0x0105e8000a921848 */
        /* <DEDUP_REMOVED lines=25> */
[----:B------:R2:W-:Y:S01]  /*3e350*/  LDGSTS.E [R127+0x77000], [R38.64], P5 ;  /* 0x77000000267f7fae */ /* 0x0005e2000a921848 */
[----:B-1----:R-:W-:-:S03]  /*3e360*/  LOP3.LUT R64, R126, 0x10, RZ, 0x3c, !PT ;  /* 0x000000107e407812 */ /* 0x002fc600078e3cff */
        /* <DEDUP_REMOVED lines=25> */
[----:B-1----:R-:W4:Y:S04]  /*3e500*/  LDL.64 R44, [R1+0x13b8] ;  /* 0x0013b800012c7983 */ /* 0x002f280000100a00 */
[----:B--2---:R-:W2:Y:S04]  /*3e510*/  LDL.64 R246, [R1+0x1428] ;  /* 0x0014280001f67983 */ /* 0x004ea80000100a00 */
[----:B---3--:R-:W3:Y:S04]  /*3e520*/  LDL.64 R248, [R1+0x13f0] ;  /* 0x0013f00001f87983 */ /* 0x008ee80000100a00 */
        /* <DEDUP_REMOVED lines=28> */
[----:B--2---:R1:W-:Y:S04]  /*3e6f0*/  LDGSTS.E [R64+0x45200], [R246.64], P5 ;  /* 0x45200000f6407fae */ /* 0x0043e8000a921848 */
[----:B---3--:R2:W-:Y:S04]  /*3e700*/  LDGSTS.E [R64+0x46200], [R248.64], P5 ;  /* 0x46200000f8407fae */ /* 0x0085e8000a921848 */
[----:B----4-:R3:W-:Y:S04]  /*3e710*/  LDGSTS.E [R64+0x47200], [R44.64], P5 ;  /* 0x472000002c407fae */ /* 0x0107e8000a921848 */
[----:B-1----:R-:W2:Y:S04]  /*3e720*/  LDL.LU.64 R246, [R1+0x2ba0] ;  /* 0x002ba00001f67983 */ /* 0x002ea80000300a00 */
[----:B--2---:R-:W2:Y:S04]  /*3e730*/  LDL.LU.64 R248, [R1+0x2b98] ;  /* 0x002b980001f87983 */ /* 0x004ea80000300a00 */
        /* <DEDUP_REMOVED lines=27> */
[----:B------:R1:W-:Y:S04]  /*3e8f0*/  LDGSTS.E [R64+0x62200], [R132.64], P5 ;  /* 0x6220000084407fae */ /* 0x0003e8000a921848 */
[----:B---3--:R-:W3:Y:S04]  /*3e900*/  LDL.64 R66, [R1+0x16c0] ;  /* 0x0016c00001427983 */ /* 0x008ee80000100a00 */
[----:B------:R1:W-:Y:S04]  /*3e910*/  LDGSTS.E [R64+0x63200], [R130.64], P5 ;  /* 0x6320000082407fae */ /* 0x0003e8000a921848 */
[----:B-1----:R-:W3:Y:S04]  /*3e920*/  LDL.64 R132, [R1+0x1690] ;  /* 0x0016900001847983 */ /* 0x002ee80000100a00 */
[----:B------:R-:W3:Y:S04]  /*3e930*/  LDL.64 R250, [R1+0x1630] ;  /* 0x0016300001fa7983 */ /* 0x000ee80000100a00 */
[----:B------:R-:W3:Y:S04]  /*3e940*/  LDL.64 R130, [R1+0x1660] ;  /* 0x0016600001827983 */ /* 0x000ee80000100a00 */
[----:B------:R-:W1:Y:S04]  /*3e950*/  S2R R126, SR_TID.X ;  /* 0x00000000007e7919 */ /* 0x000e680000002100 */
[----:B------:R-:W3:Y:S04]  /*3e960*/  LDL.64 R44, [R1+0x1570] ;  /* 0x00157000012c7983 */ /* 0x000ee80000100a00 */
[----:B------:R-:W3:Y:S04]  /*3e970*/  LDL.64 R32, [R1+0x1538] ;  /* 0x0015380001207983 */ /* 0x000ee80000100a00 */
[----:B------:R-:W3:Y:S04]  /*3e980*/  LDL.64 R30, [R1+0x1500] ;  /* 0x00150000011e7983 */ /* 0x000ee80000100a00 */
[----:B------:R-:W3:Y:S04]  /*3e990*/  LDL.64 R28, [R1+0x14c8] ;  /* 0x0014c800011c7983 */ /* 0x000ee80000100a00 */
[----:B------:R-:W3:Y:S01]  /*3e9a0*/  LDL.64 R26, [R1+0x1490] ;  /* 0x00149000011a7983 */ /* 0x000ee20000100a00 */
[----:B-1----:R-:W-:-:S03]  /*3e9b0*/  LOP3.LUT R126, R126, 0x7f, RZ, 0xc0, !PT ;  /* 0x0000007f7e7e7812 */ /* 0x002fc600078ec0ff */
[----:B------:R-:W3:Y:S02]  /*3e9c0*/  LDL.64 R34, [R1+0x1458] ;  /* 0x0014580001227983 */ /* 0x000ee40000100a00 */
[----:B------:R-:W-:Y:S02]  /*3e9d0*/  IMAD.SHL.U32 R65, R126, 0x4, RZ ;  /* 0x000000047e417824 */ /* 0x000fe400078e00ff */
[----:B------:R-:W3:Y:S03]  /*3e9e0*/  LDL.64 R22, [R1+0x1420] ;  /* 0x0014200001167983 */ /* 0x000ee60000100a00 */
[C---:B------:R-:W-:Y:S01]  /*3e9f0*/  LOP3.LUT R126, R65.reuse, 0x20, RZ, 0x3c, !PT ;  /* 0x00000020417e7812 */ /* 0x040fe200078e3cff */
[----:B------:R-:W3:Y:S04]  /*3ea00*/  LDL.64 R20, [R1+0x13e8] ;  /* 0x0013e80001147983 */ /* 0x000ee80000100a00 */
        /* <DEDUP_REMOVED lines=44> */
[----:B----4-:R2:W-:Y:S04]  /*3ecd0*/  LDGSTS.E [R126+0x40400], [R70.64], P5 ;  /* 0x40400000467e7fae */ /* 0x0105e8000a921848 */
[----:B---3--:R3:W-:Y:S04]  /*3ece0*/  LDGSTS.E [R126+0x41400], [R66.64], P5 ;  /* 0x41400000427e7fae */ /* 0x0087e8000a921848 */
[----:B------:R4:W-:Y:S04]  /*3ecf0*/  LDGSTS.E [R126+0x42400], [R132.64], P5 ;  /* 0x42400000847e7fae */ /* 0x0009e8000a921848 */
[----:B---3--:R-:W3:Y:S04]  /*3ed00*/  LDL.64 R66, [R1+0x1600] ;  /* 0x0016000001427983 */ /* 0x008ee80000100a00 */
[----:B------:R1:W-:Y:S04]  /*3ed10*/  LDGSTS.E [R126+0x43400], [R130.64], P5 ;  /* 0x43400000827e7fae */ /* 0x0003e8000a921848 */
[----:B----4-:R-:W4:Y:S04]  /*3ed20*/  LDL.64 R132, [R1+0x15d0] ;  /* 0x0015d00001847983 */ /* 0x010f280000100a00 */
[----:B--2---:R-:W2:Y:S04]  /*3ed30*/  LDL.64 R70, [R1+0x80] ;  /* 0x0000800001467983 */ /* 0x004ea80000100a00 */
[----:B-1----:R-:W2:Y:S04]  /*3ed40*/  LDL.64 R130, [R1+0x15a0] ;  /* 0x0015a00001827983 */ /* 0x002ea80000100a00 */
[----:B------:R1:W-:Y:S04]  /*3ed50*/  LDGSTS.E [R126+0x44400], [R250.64], P5 ;  /* 0x44400000fa7e7fae */ /* 0x0003e8000a921848 */
[----:B-1----:R-:W2:Y:S04]  /*3ed60*/  LDL.64 R250, [R1+0x40] ;  /* 0x0000400001fa7983 */ /* 0x002ea80000100a00 */
[----:B---3--:R1:W-:Y:S04]  /*3ed70*/  LDGSTS.E [R126+0x45400], [R66.64], P5 ;  /* 0x45400000427e7fae */ /* 0x0083e8000a921848 */
[----:B----4-:R3:W-:Y:S04]  /*3ed80*/  LDGSTS.E [R126+0x46400], [R132.64], P5 ;  /* 0x46400000847e7fae */ /* 0x0107e8000a921848 */
[----:B-1----:R-:W4:Y:S04]  /*3ed90*/  LDL.64 R66, [R1+0x10] ;  /* 0x0000100001427983 */ /* 0x002f280000100a00 */
[----:B--2---:R1:W-:Y:S04]  /*3eda0*/  LDGSTS.E [R126+0x47400], [R130.64], P5 ;  /* 0x47400000827e7fae */ /* 0x0043e8000a921848 */
[----:B---3--:R-:W4:Y:S04]  /*3edb0*/  LDL.LU.64 R132, [R1+0x2b90] ;  /* 0x002b900001847983 */ /* 0x008f280000300a00 */
[----:B------:R3:W-:Y:S04]  /*3edc0*/  LDGSTS.E [R126+0x48400], [R44.64], P5 ;  /* 0x484000002c7e7fae */ /* 0x0007e8000a921848 */
[----:B-1----:R-:W4:Y:S04]  /*3edd0*/  LDL.LU.64 R130, [R1+0x2b88] ;  /* 0x002b880001827983 */ /* 0x002f280000300a00 */
        /* <DEDUP_REMOVED lines=27> */
[----:B-1----:R-:W2:Y:S04]  /*3ef90*/  LDL.64 R70, [R1+0x1858] ;  /* 0x0018580001467983 */ /* 0x002ea80000100a00 */
[----:B---3--:R-:W3:Y:S04]  /*3efa0*/  LDL.64 R250, [R1+0x1830] ;  /* 0x0018300001fa7983 */ /* 0x008ee80000100a00 */
[----:B------:R-:W3:Y:S01]  /*3efb0*/  LDL.64 R2, [R1+0x17e0] ;  /* 0x0017e00001027983 */ /* 0x000ee20000100a00 */
[----:B------:R-:W-:-:S03]  /*3efc0*/  LOP3.LUT R15, R65, 0x30, RZ, 0x3c, !PT ;  /* 0x00000030410f7812 */ /* 0x000fc600078e3cff */
        /* <DEDUP_REMOVED lines=20> */
[----:B------:R-:W3:Y:S01]  /*3f110*/  LDL.64 R4, [R1+0x1328] ;  /* 0x0013280001047983 */ /* 0x000ee20000100a00 */
[----:B------:R-:W-:Y:S01]  /*3f120*/  LOP3.LUT R124, R124, 0x7f, RZ, 0xc0, !PT ;  /* 0x0000007f7c7c7812 */ /* 0x000fe200078ec0ff */
[----:B------:R-:W-:-:S02]  /*3f130*/  IMAD.SHL.U32 R125, R125, 0x4, RZ ;  /* 0x000000047d7d7824 */ /* 0x000fc400078e00ff */
[----:B------:R-:W3:Y:S04]  /*3f140*/  LDL.64 R32, [R1+0x1a60] ;  /* 0x001a600001207983 */ /* 0x000ee80000100a00 */
[----:B------:R-:W3:Y:S04]  /*3f150*/  LDL.64 R44, [R1+0x1b00] ;  /* 0x001b0000012c7983 */ /* 0x000ee80000100a00 */
[----:B----4-:R1:W-:Y:S04]  /*3f160*/  LDGSTS.E [R126+0x64400], [R66.64], P5 ;  /* 0x64400000427e7fae */ /* 0x0103e8000a921848 */
[----:B------:R4:W-:Y:S04]  /*3f170*/  LDGSTS.E [R126+0x65400], [R188.64], P5 ;  /* 0x65400000bc7e7fae */ /* 0x0009e8000a921848 */
[----:B-1----:R-:W4:Y:S04]  /*3f180*/  LDL.64 R66, [R1+0x1808] ;  /* 0x0018080001427983 */ /* 0x002f280000100a00 */
        /* <DEDUP_REMOVED lines=28> */
[----:B--2---:R-:W2:Y:S04]  /*3f350*/  LDL.64 R70, [R1+0x16e8] ;  /* 0x0016e80001467983 */ /* 0x004ea80000100a00 */
[----:B---3--:R-:W3:Y:S04]  /*3f360*/  LDL.64 R250, [R1+0x16b8] ;  /* 0x0016b80001fa7983 */ /* 0x008ee80000100a00 */
[----:B----4-:R4:W-:Y:S04]  /*3f370*/  LDGSTS.E [R15+0x42600], [R66.64], P5 ;  /* 0x42600000420f7fae */ /* 0x0109e8000a921848 */
[----:B------:R1:W-:Y:S04]  /*3f380*/  LDGSTS.E [R15+0x43600], [R2.64], P5 ;  /* 0x43600000020f7fae */ /* 0x0003e8000a921848 */
[----:B------:R1:W-:Y:S04]  /*3f390*/  LDGSTS.E [R15+0x44600], [R62.64], P5 ;  /* 0x446000003e0f7fae */ /* 0x0003e8000a921848 */
[----:B----4-:R-:W4:Y:S04]  /*3f3a0*/  LDL.64 R66, [R1+0x1688] ;  /* 0x0016880001427983 */ /* 0x010f280000100a00 */
[----:B-1----:R-:W4:Y:S04]  /*3f3b0*/  LDL.64 R2, [R1+0x12b8] ;  /* 0x0012b80001027983 */ /* 0x002f280000100a00 */
[----:B------:R1:W-:Y:S04]  /*3f3c0*/  LDGSTS.E [R15+0x45600], [R60.64], P5 ;  /* 0x456000003c0f7fae */ /* 0x0003e8000a921848 */
[----:B------:R-:W4:Y:S04]  /*3f3d0*/  LDL.64 R62, [R1+0x1110] ;  /* 0x00111000013e7983 */ /* 0x000f280000100a00 */
[----:B------:R1:W-:Y:S04]  /*3f3e0*/  LDGSTS.E [R15+0x46600], [R58.64], P5 ;  /* 0x466000003a0f7fae */ /* 0x0003e8000a921848 */
[----:B-1----:R-:W4:Y:S04]  /*3f3f0*/  LDL.64 R60, [R1+0xc8] ;  /* 0x0000c800013c7983 */ /* 0x002f280000100a00 */
[----:B------:R1:W-:Y:S04]  /*3f400*/  LDGSTS.E [R15+0x47600], [R30.64], P5 ;  /* 0x476000001e0f7fae */ /* 0x0003e8000a921848 */
[----:B------:R-:W4:Y:S04]  /*3f410*/  LDL.64 R58, [R1+0x78] ;  /* 0x00007800013a7983 */ /* 0x000f280000100a00 */
[----:B------:R1:W-:Y:S01]  /*3f420*/  LDGSTS.E [R15+0x48600], [R64.64], P5 ;  /* 0x48600000400f7fae */ /* 0x0003e2000a921848 */
[----:B------:R-:W-:-:S03]  /*3f430*/  IMAD.SHL.U32 R126, R124, 0x4, RZ ;  /* 0x000000047c7e7824 */ /* 0x000fc600078e00ff */
[----:B-1----:R-:W4:Y:S04]  /*3f440*/  LDL.64 R30, [R1+0x1a48] ;  /* 0x001a4800011e7983 */ /* 0x002f280000100a00 */
[----:B------:R-:W4:Y:S04]  /*3f450*/  LDL.64 R64, [R1+0x58] ;  /* 0x0000580001407983 */ /* 0x000f280000100a00 */
[----:B--2---:R1:W-:Y:S04]  /*3f460*/  LDGSTS.E [R15+0x49600], [R70.64], P5 ;  /* 0x49600000460f7fae */ /* 0x0043e8000a921848 */
[----:B---3--:R2:W-:Y:S04]  /*3f470*/  LDGSTS.E [R15+0x4a600], [R250.64], P5 ;  /* 0x4a600000fa0f7fae */ /* 0x0085e8000a921848 */
[----:B-1----:R-:W3:Y:S04]  /*3f480*/  LDL.64 R70, [R1+0x50] ;  /* 0x0000500001467983 */ /* 0x002ee80000100a00 */
[----:B--2---:R-:W2:Y:S04]  /*3f490*/  LDL.64 R250, [R1+0x28] ;  /* 0x0000280001fa7983 */ /* 0x004ea80000100a00 */
        /* <DEDUP_REMOVED lines=30> */
[----:B------:R-:W4:Y:S04]  /*3f680*/  LDL.64 R100, [R1+0x1918] ;  /* 0x0019180001647983 */ /* 0x000f280000100a00 */
[----:B------:R-:W4:Y:S04]  /*3f690*/  LDL.64 R6, [R1+0x18f8] ;  /* 0x0018f80001067983 */ /* 0x000f280000100a00 */
[----:B---3--:R1:W-:Y:S04]  /*3f6a0*/  LDGSTS.E [R15+0x66600], [R70.64], P5 ;  /* 0x66600000460f7fae */ /* 0x0083e8000a921848 */
[----:B------:R3:W-:Y:S04]  /*3f6b0*/  LDGSTS.E [R15+0x67600], [R194.64], P5 ;  /* 0x67600000c20f7fae */ /* 0x0007e8000a921848 */
[----:B------:R3:W-:Y:S04]  /*3f6c0*/  LDGSTS.E [R15+0x68600], [R196.64], P5 ;  /* 0x68600000c40f7fae */ /* 0x0007e8000a921848 */
[----:B--2---:R2:W-:Y:S04]  /*3f6d0*/  LDGSTS.E [R15+0x69600], [R250.64], P5 ;  /* 0x69600000fa0f7fae */ /* 0x0045e8000a921848 */
[----:B------:R-:W3:Y:S04]  /*3f6e0*/  LDL.64 R58, [R1+0x18d8] ;  /* 0x0018d800013a7983 */ /* 0x000ee80000100a00 */
[----:B------:R-:W3:Y:S04]  /*3f6f0*/  LDL.64 R4, [R1+0x18b8] ;  /* 0x0018b80001047983 */ /* 0x000ee80000100a00 */
[----:B--2---:R-:W2:Y:S04]  /*3f700*/  LDL.64 R250, [R1+0x1978] ;  /* 0x0019780001fa7983 */ /* 0x004ea80000100a00 */
[----:B-1----:R-:W2:Y:S04]  /*3f710*/  LDL.64 R70, [R1+0x1898] ;  /* 0x0018980001467983 */ /* 0x002ea80000100a00 */
[----:B------:R-:W2:Y:S01]  /*3f720*/  LDL.64 R2, [R1+0x1878] ;  /* 0x0018780001027983 */ /* 0x000ea20000100a00 */
[----:B------:R-:W-:-:S03]  /*3f730*/  LOP3.LUT R124, R126, 0x40, RZ, 0x3c, !PT ;  /* 0x000000407e7c7812 */ /* 0x000fc600078e3cff */
        /* <DEDUP_REMOVED lines=14> */
[----:B----4-:R1:W-:Y:S04]  /*3f820*/  LDGSTS.E [R15+0x6a600], [R66.64], P5 ;  /* 0x6a600000420f7fae */ /* 0x0103e8000a921848 */
        /* <DEDUP_REMOVED lines=22> */
[----:B---3--:R-:W3:Y:S04]  /*3f990*/  LDL.64 R14, [R1+0x1480] ;  /* 0x00148000010e7983 */ /* 0x008ee80000100a00 */
[----:B--2---:R1:W-:Y:S04]  /*3f9a0*/  LDGSTS.E [R124+0x40800], [R250.64], P5 ;  /* 0x40800000fa7c7fae */ /* 0x0043e8000a921848 */
[----:B------:R2:W-:Y:S04]  /*3f9b0*/  LDGSTS.E [R124+0x41800], [R8.64], P5 ;  /* 0x41800000087c7fae */ /* 0x0005e8000a921848 */
[----:B------:R1:W-:Y:S04]  /*3f9c0*/  LDGSTS.E [R124+0x42800], [R60.64], P5 ;  /* 0x428000003c7c7fae */ /* 0x0003e8000a921848 */
[----:B-1----:R-:W3:Y:S04]  /*3f9d0*/  LDL.64 R250, [R1+0x17d8] ;  /* 0x0017d80001fa7983 */ /* 0x002ee80000100a00 */
[----:B------:R1:W-:Y:S04]  /*3f9e0*/  LDGSTS.E [R124+0x43800], [R100.64], P5 ;  /* 0x43800000647c7fae */ /* 0x0003e8000a921848 */
[----:B------:R1:W-:Y:S04]  /*3f9f0*/  LDGSTS.E [R124+0x44800], [R6.64], P5 ;  /* 0x44800000067c7fae */ /* 0x0003e8000a921848 */
[----:B------:R-:W3:Y:S04]  /*3fa00*/  LDL.64 R60, [R1+0x17b0] ;  /* 0x0017b000013c7983 */ /* 0x000ee80000100a00 */
[----:B------:R1:W-:Y:S04]  /*3fa10*/  LDGSTS.E [R124+0x45800], [R58.64], P5 ;  /* 0x458000003a7c7fae */ /* 0x0003e8000a921848 */
[----:B------:R1:W-:Y:S04]  /*3fa20*/  LDGSTS.E [R124+0x46800], [R4.64], P5 ;  /* 0x46800000047c7fae */ /* 0x0003e8000a921848 */
[----:B------:R1:W-:Y:S04]  /*3fa30*/  LDGSTS.E [R124+0x47800], [R70.64], P5 ;  /* 0x47800000467c7fae */ /* 0x0003e8000a921848 */
[----:B-1----:R-:W3:Y:S04]  /*3fa40*/  LDL.64 R58, [R1+0x1788] ;  /* 0x00178800013a7983 */ /* 0x002ee80000100a00 */
[----:B------:R-:W3:Y:S04]  /*3fa50*/  LDL.64 R4, [R1+0x1710] ;  /* 0x0017100001047983 */ /* 0x000ee80000100a00 */
[----:B------:R-:W3:Y:S04]  /*3fa60*/  LDL.64 R70, [R1+0x16e0] ;  /* 0x0016e00001467983 */ /* 0x000ee80000100a00 */
[----:B------:R1:W-:Y:S04]  /*3fa70*/  LDGSTS.E [R124+0x48800], [R2.64], P5 ;  /* 0x48800000027c7fae */ /* 0x0003e8000a921848 */
[----:B--2---:R-:W2:Y:S04]  /*3fa80*/  LDL.64 R8, [R1+0x1410] ;  /* 0x0014100001087983 */ /* 0x004ea80000100a00 */
[----:B------:R-:W2:Y:S04]  /*3fa90*/  LDL.64 R100, [R1+0x13a0] ;  /* 0x0013a00001647983 */ /* 0x000ea80000100a00 */
[----:B-1----:R-:W2:Y:S04]  /*3faa0*/  LDL.64 R2, [R1+0x14f0] ;  /* 0x0014f00001027983 */ /* 0x002ea80000100a00 */
[----:B------:R-:W2:Y:S04]  /*3fab0*/  LDL.64 R6, [R1+0x1368] ;  /* 0x0013680001067983 */ /* 0x000ea80000100a00 */
[----:B----4-:R1:W-:Y:S04]  /*3fac0*/  LDGSTS.E [R124+0x49800], [R66.64], P5 ;  /* 0x49800000427c7fae */ /* 0x0103e8000a921848 */
[----:B------:R4:W-:Y:S04]  /*3fad0*/  LDGSTS.E [R124+0x4a800], [R62.64], P5 ;  /* 0x4a8000003e7c7fae */ /* 0x0009e8000a921848 */
[----:B------:R4:W-:Y:S04]  /*3fae0*/  LDGSTS.E [R124+0x4b800], [R64.64], P5 ;  /* 0x4b800000407c7fae */ /* 0x0009e8000a921848 */
[----:B-1----:R-:W2:Y:S04]  /*3faf0*/  LDL.64 R66, [R1+0x14b8] ;  /* 0x0014b80001427983 */ /* 0x002ea80000100a00 */
[----:B----4-:R-:W4:Y:S04]  /*3fb00*/  LDL.64 R62, [R1+0x1320] ;  /* 0x00132000013e7983 */ /* 0x010f280000100a00 */
[----:B------:R-:W4:Y:S04]  /*3fb10*/  LDL.64 R64, [R1+0x1448] ;  /* 0x0014480001407983 */ /* 0x000f280000100a00 */
[----:B---3--:R1:W-:Y:S04]  /*3fb20*/  LDGSTS.E [R124+0x4c800], [R250.64], P5 ;  /* 0x4c800000fa7c7fae */ /* 0x0083e8000a921848 */
[----:B-1----:R-:W3:Y:S04]  /*3fb30*/  LDL.64 R250, [R1+0x13d8] ;  /* 0x0013d80001fa7983 */ /* 0x002ee80000100a00 */
[----:B------:R1:W-:Y:S04]  /*3fb40*/  LDGSTS.E [R124+0x4d800], [R60.64], P5 ;  /* 0x4d8000003c7c7fae */ /* 0x0003e8000a921848 */
[----:B------:R1:W-:Y:S04]  /*3fb50*/  LDGSTS.E [R124+0x4e800], [R58.64], P5 ;  /* 0x4e8000003a7c7fae */ /* 0x0003e8000a921848 */
[----:B-1----:R-:W3:Y:S04]  /*3fb60*/  LDL.64 R60, [R1+0x12b0] ;  /* 0x0012b000013c7983 */ /* 0x002ee80000100a00 */
[----:B------:R1:W-:Y:S04]  /*3fb70*/  LDGSTS.E [R124+0x4f800], [R26.64], P5 ;  /* 0x4f8000001a7c7fae */ /* 0x0003e8000a921848 */
[----:B------:R-:W3:Y:S04]  /*3fb80*/  LDL.64 R58, [R1+0x1208] ;  /* 0x00120800013a7983 */ /* 0x000ee80000100a00 */
        /* <DEDUP_REMOVED lines=10> */
[----:B-1----:R-:W3:Y:S04]  /*3fc30*/  LDL.64 R4, [R1+0x1178] ;  /* 0x0011780001047983 */ /* 0x002ee80000100a00 */
[----:B------:R1:W-:Y:S04]  /*3fc40*/  LDGSTS.E [R124+0x5a800], [R10.64], P5 ;  /* 0x5a8000000a7c7fae */ /* 0x0003e8000a921848 */
[----:B------:R-:W3:Y:S04]  /*3fc50*/  LDL.64 R70, [R1+0x1108] ;  /* 0x0011080001467983 */ /* 0x000ee80000100a00 */
[----:B------:R1:W-:Y:S04]  /*3fc60*/  LDGSTS.E [R124+0x5b800], [R148.64], P5 ;  /* 0x5b800000947c7fae */ /* 0x0003e8000a921848 */
[----:B--2---:R2:W-:Y:S04]  /*3fc70*/  LDGSTS.E [R124+0x5c800], [R2.64], P5 ;  /* 0x5c800000027c7fae */ /* 0x0045e8000a921848 */
[----:B------:R-:W3:Y:S04]  /*3fc80*/  LDL.64 R26, [R1+0xed8] ;  /* 0x000ed800011a7983 */ /* 0x000ee80000100a00 */
[----:B------:R-:W3:Y:S04]  /*3fc90*/  LDL.64 R34, [R1+0xe88] ;  /* 0x000e880001227983 */ /* 0x000ee80000100a00 */
        /* <DEDUP_REMOVED lines=8> */
[----:B-1----:R-:W2:Y:S04]  /*3fd20*/  LDL.64 R10, [R1+0x9c8] ;  /* 0x0009c800010a7983 */ /* 0x002ea80000100a00 */
[----:B------:R-:W2:Y:S04]  /*3fd30*/  LDL.64 R148, [R1+0x9d0] ;  /* 0x0009d00001947983 */ /* 0x000ea80000100a00 */
[----:B------:R1:W-:Y:S04]  /*3fd40*/  LDGSTS.E [R124+0x5d800], [R66.64], P5 ;  /* 0x5d800000427c7fae */ /* 0x0003e8000a921848 */
[----:B------:R1:W-:Y:S04]  /*3fd50*/  LDGSTS.E [R124+0x5e800], [R14.64], P5 ;  /* 0x5e8000000e7c7fae */ /* 0x0003e8000a921848 */
[----:B----4-:R4:W-:Y:S04]  /*3fd60*/  LDGSTS.E [R124+0x5f800], [R64.64], P5 ;  /* 0x5f800000407c7fae */ /* 0x0109e8000a921848 */
[----:B-1----:R-:W2:Y:S04]  /*3fd70*/  LDL.64 R66, [R1+0x1048] ;  /* 0x0010480001427983 */ /* 0x002ea80000100a00 */
[----:B------:R1:W-:Y:S04]  /*3fd80*/  LDGSTS.E [R124+0x60800], [R8.64], P5 ;  /* 0x60800000087c7fae */ /* 0x0003e8000a921848 */
[----:B----4-:R-:W4:Y:S04]  /*3fd90*/  LDL.64 R64, [R1+0xfe8] ;  /* 0x000fe80001407983 */ /* 0x010f280000100a00 */
[----:B------:R-:W4:Y:S04]  /*3fda0*/  LDL.64 R14, [R1+0x9e8] ;  /* 0x0009e800010e7983 */ /* 0x000f280000100a00 */
[----:B-1----:R-:W4:Y:S04]  /*3fdb0*/  LDL.64 R8, [R1+0x9e0] ;  /* 0x0009e00001087983 */ /* 0x002f280000100a00 */
[----:B---3--:R1:W-:Y:S04]  /*3fdc0*/  LDGSTS.E [R124+0x61800], [R250.64], P5 ;  /* 0x61800000fa7c7fae */ /* 0x0083e8000a921848 */
[----:B------:R3:W-:Y:S04]  /*3fdd0*/  LDGSTS.E [R124+0x62800], [R100.64], P5 ;  /* 0x62800000647c7fae */ /* 0x0007e8000a921848 */
[----:B------:R3:W-:Y:S04]  /*3fde0*/  LDGSTS.E [R124+0x63800], [R6.64], P5 ;  /* 0x63800000067c7fae */ /* 0x0007e8000a921848 */
[----:B-1----:R-:W4:Y:S04]  /*3fdf0*/  LDL.64 R250, [R1+0xf90] ;  /* 0x000f900001fa7983 */ /* 0x002f280000100a00 */
[----:B------:R1:W-:Y:S04]  /*3fe00*/  LDGSTS.E [R124+0x64800], [R62.64], P5 ;  /* 0x648000003e7c7fae */ /* 0x0003e8000a921848 */
[----:B------:R3:W-:Y:S04]  /*3fe10*/  LDGSTS.E [R124+0x65800], [R60.64], P5 ;  /* 0x658000003c7c7fae */ /* 0x0007e8000a921848 */
[----:B---3--:R-:W3:Y:S04]  /*3fe20*/  LDL.64 R100, [R1+0x940] ;  /* 0x0009400001647983 */ /* 0x008ee80000100a00 */
[----:B-1----:R-:W3:Y:S04]  /*3fe30*/  LDL.64 R62, [R1+0xf38] ;  /* 0x000f3800013e7983 */ /* 0x002ee80000100a00 */
[----:B------:R1:W-:Y:S04]  /*3fe40*/  LDGSTS.E [R124+0x66800], [R58.64], P5 ;  /* 0x668000003a7c7fae */ /* 0x0003e8000a921848 */
[----:B------:R-:W3:Y:S04]  /*3fe50*/  LDL.64 R60, [R1+0xe30] ;  /* 0x000e3000013c7983 */ /* 0x000ee80000100a00 */
[----:B------:R-:W3:Y:S04]  /*3fe60*/  LDL.64 R6, [R1+0x1a38] ;  /* 0x001a380001067983 */ /* 0x000ee80000100a00 */
[----:B-1----:R-:W3:Y:S04]  /*3fe70*/  LDL.64 R58, [R1+0xd20] ;  /* 0x000d2000013a7983 */ /* 0x002ee80000100a00 */
[----:B------:R1:W-:Y:S04]  /*3fe80*/  LDGSTS.E [R124+0x67800], [R4.64], P5 ;  /* 0x67800000047c7fae */ /* 0x0003e8000a921848 */
[----:B------:R1:W-:Y:S04]  /*3fe90*/  LDGSTS.E [R124+0x68800], [R70.64], P5 ;  /* 0x68800000467c7fae */ /* 0x0003e8000a921848 */
[----:B-1----:R-:W3:Y:S04]  /*3fea0*/  LDL.64 R4, [R1+0x1a20] ;  /* 0x001a200001047983 */ /* 0x002ee80000100a00 */
[----:B------:R-:W3:Y:S04]  /*3feb0*/  LDL.64 R70, [R1+0x9f0] ;  /* 0x0009f00001467983 */ /* 0x000ee80000100a00 */
[----:B--2---:R1:W-:Y:S04]  /*3fec0*/  LDGSTS.E [R124+0x69800], [R2.64], P5 ;  /* 0x69800000027c7fae */ /* 0x0043e8000a921848 */
[----:B-1----:R-:W2:Y:S04]  /*3fed0*/  LDL.64 R2, [R1+0x19f0] ;  /* 0x0019f00001027983 */ /* 0x002ea80000100a00 */
[----:B------:R1:W-:Y:S04]  /*3fee0*/  LDGSTS.E [R124+0x6a800], [R66.64], P5 ;  /* 0x6a800000427c7fae */ /* 0x0003e8000a921848 */
[----:B----4-:R4:W-:Y:S04]  /*3fef0*/  LDGSTS.E [R124+0x6b800], [R64.64], P5 ;  /* 0x6b800000407c7fae */ /* 0x0109e8000a921848 */
[----:B-1----:R-:W2:Y:S04]  /*3ff00*/  LDL.64 R66, [R1+0x998] ;  /* 0x0009980001427983 */ /* 0x002ea80000100a00 */
[----:B----4-:R-:W2:Y:S04]  /*3ff10*/  LDL.64 R64, [R1+0x1a50] ;  /* 0x001a500001407983 */ /* 0x010ea80000100a00 */
[----:B------:R1:W-:Y:S04]  /*3ff20*/  LDGSTS.E [R124+0x6c800], [R250.64], P5 ;  /* 0x6c800000fa7c7fae */ /* 0x0003e8000a921848 */
[----:B-1----:R-:W4:Y:S04]  /*3ff30*/  LDL.64 R250, [R1+0x1a08] ;  /* 0x001a080001fa7983 */ /* 0x002f280000100a00 */
[----:B---3--:R1:W-:Y:S04]  /*3ff40*/  LDGSTS.E [R124+0x6d800], [R62.64], P5 ;  /* 0x6d8000003e7c7fae */ /* 0x0083e8000a921848 */
        /* <DEDUP_REMOVED lines=16> */
[----:B------:R-:W4:Y:S04]  /*40050*/  LDL.64 R58, [R1+0x19a8] ;  /* 0x0019a800013a7983 */ /* 0x000f280000100a00 */
[----:B------:R1:W-:Y:S04]  /*40060*/  LDGSTS.E [R124+0x7c800], [R70.64], P5 ;  /* 0x7c800000467c7fae */ /* 0x0003e8000a921848 */
[----:B------:R1:W-:Y:S01]  /*40070*/  LDGSTS.E [R124+0x7d800], [R8.64], P5 ;  /* 0x7d800000087c7fae */ /* 0x0003e2000a921848 */
[----:B------:R-:W-:-:S03]  /*40080*/  LOP3.LUT R126, R126, 0x50, RZ, 0x3c, !PT ;  /* 0x000000507e7e7812 */ /* 0x000fc600078e3cff */
[----:B---3--:R-:W3:Y:S04]  /*40090*/  LDL.64 R26, [R1+0x18f0] ;  /* 0x0018f000011a7983 */ /* 0x008ee80000100a00 */
[----:B-1----:R-:W3:Y:S04]  /*400a0*/  LDL.64 R70, [R1+0x1990] ;  /* 0x0019900001467983 */ /* 0x002ee80000100a00 */
        /* <DEDUP_REMOVED lines=15> */
[----:B-1----:R-:W3:Y:S04]  /*401a0*/  LDL.64 R66, [R1+0x1970] ;  /* 0x0019700001427983 */ /* 0x002ee80000100a00 */
[----:B------:R1:W-:Y:S04]  /*401b0*/  LDGSTS.E [R126+0x41a00], [R6.64], P5 ;  /* 0x41a00000067e7fae */ /* 0x0003e8000a921848 */
[----:B------:R1:W-:Y:S04]  /*401c0*/  LDGSTS.E [R126+0x42a00], [R4.64], P5 ;  /* 0x42a00000047e7fae */ /* 0x0003e8000a921848 */
[----:B--2---:R-:W2:Y:S04]  /*401d0*/  LDL.64 R64, [R1+0x1950] ;  /* 0x0019500001407983 */ /* 0x004ea80000100a00 */
[----:B------:R-:W2:Y:S04]  /*401e0*/  LDL.64 R100, [R1+0x1648] ;  /* 0x0016480001647983 */ /* 0x000ea80000100a00 */
[----:B-1----:R-:W2:Y:S04]  /*401f0*/  LDL.64 R6, [R1+0x15e8] ;  /* 0x0015e80001067983 */ /* 0x002ea80000100a00 */
[----:B------:R-:W2:Y:S04]  /*40200*/  LDL.64 R4, [R1+0x15b8] ;  /* 0x0015b80001047983 */ /* 0x000ea80000100a00 */
[----:B----4-:R1:W-:Y:S04]  /*40210*/  LDGSTS.E [R126+0x43a00], [R250.64], P5 ;  /* 0x43a00000fa7e7fae */ /* 0x0103e8000a921848 */
[----:B------:R4:W-:Y:S04]  /*40220*/  LDGSTS.E [R126+0x44a00], [R2.64], P5 ;  /* 0x44a00000027e7fae */ /* 0x0009e8000a921848 */
[----:B-1----:R-:W2:Y:S04]  /*40230*/  LDL.64 R250, [R1+0x1930] ;  /* 0x0019300001fa7983 */ /* 0x002ea80000100a00 */
[----:B------:R1:W-:Y:S04]  /*40240*/  LDGSTS.E [R126+0x45a00], [R62.64], P5 ;  /* 0x45a000003e7e7fae */ /* 0x0003e8000a921848 */
[----:B----4-:R-:W4:Y:S04]  /*40250*/  LDL.64 R2, [R1+0x18d0] ;  /* 0x0018d00001027983 */ /* 0x010f280000100a00 */
[----:B-1----:R-:W4:Y:S04]  /*40260*/  LDL.64 R62, [R1+0x18b0] ;  /* 0x0018b000013e7983 */ /* 0x002f280000100a00 */
[----:B------:R1:W-:Y:S04]  /*40270*/  LDGSTS.E [R126+0x46a00], [R60.64], P5 ;  /* 0x46a000003c7e7fae */ /* 0x0003e8000a921848 */
[----:B-1----:R-:W4:Y:S04]  /*40280*/  LDL.64 R60, [R1+0x1708] ;  /* 0x00170800013c7983 */ /* 0x002f280000100a00 */
[----:B------:R1:W-:Y:S04]  /*40290*/  LDGSTS.E [R126+0x47a00], [R58.64], P5 ;  /* 0x47a000003a7e7fae */ /* 0x0003e8000a921848 */
[----:B---3--:R3:W-:Y:S04]  /*402a0*/  LDGSTS.E [R126+0x48a00], [R70.64], P5 ;  /* 0x48a00000467e7fae */ /* 0x0087e8000a921848 */
[----:B-1----:R-:W4:Y:S04]  /*402b0*/  LDL.64 R58, [R1+0x1588] ;  /* 0x00158800013a7983 */ /* 0x002f280000100a00 */
[----:B---3--:R-:W4:Y:S04]  /*402c0*/  LDL.64 R70, [R1+0x1678] ;  /* 0x0016780001467983 */ /* 0x008f280000100a00 */
[----:B------:R1:W-:Y:S04]  /*402d0*/  LDGSTS.E [R126+0x49a00], [R66.64], P5 ;  /* 0x49a00000427e7fae */ /* 0x0003e8000a921848 */
[----:B-1----:R-:W3:Y:S04]  /*402e0*/  LDL.64 R66, [R1+0x1618] ;  /* 0x0016180001427983 */ /* 0x002ee80000100a00 */
[----:B--2---:R1:W-:Y:S04]  /*402f0*/  LDGSTS.E [R126+0x4aa00], [R64.64], P5 ;  /* 0x4aa00000407e7fae */ /* 0x0043e8000a921848 */
[----:B-1----:R-:W2:Y:S04]  /*40300*/  LDL.64 R64, [R1+0x1558] ;  /* 0x0015580001407983 */ /* 0x002ea80000100a00 */
[----:B------:R1:W-:Y:S04]  /*40310*/  LDGSTS.E [R126+0x4ba00], [R250.64], P5 ;  /* 0x4ba00000fa7e7fae */ /* 0x0003e8000a921848 */
[----:B------:R4:W-:Y:S04]  /*40320*/  LDGSTS.E [R126+0x4ca00], [R28.64], P5 ;  /* 0x4ca000001c7e7fae */ /* 0x0009e8000a921848 */
[----:B------:R4:W-:Y:S04]  /*40330*/  LDGSTS.E [R126+0x4da00], [R26.64], P5 ;  /* 0x4da000001a7e7fae */ /* 0x0009e8000a921848 */
[----:B-1----:R-:W2:Y:S04]  /*40340*/  LDL.64 R250, [R1+0x1520] ;  /* 0x0015200001fa7983 */ /* 0x002ea80000100a00 */
        /* <DEDUP_REMOVED lines=14> */
[----:B------:R1:W-:Y:S04]  /*40430*/  LDGSTS.E [R126+0x5ba00], [R14.64], P5 ;  /* 0x5ba000000e7e7fae */ /* 0x0003e8000a921848 */
[----:B----4-:R-:W4:Y:S04]  /*40440*/  LDL.64 R62, [R1+0x14b0] ;  /* 0x0014b000013e7983 */ /* 0x010f280000100a00 */
[----:B------:R1:W-:Y:S04]  /*40450*/  LDGSTS.E [R126+0x5ca00], [R8.64], P5 ;  /* 0x5ca00000087e7fae */ /* 0x0003e8000a921848 */
[----:B------:R-:W4:Y:S04]  /*40460*/  LDL.64 R60, [R1+0x1478] ;  /* 0x00147800013c7983 */ /* 0x000f280000100a00 */
[----:B------:R1:W-:Y:S04]  /*40470*/  LDGSTS.E [R126+0x5da00], [R70.64], P5 ;  /* 0x5da00000467e7fae */ /* 0x0003e8000a921848 */
[----:B------:R1:W-:Y:S04]  /*40480*/  LDGSTS.E [R126+0x5ea00], [R100.64], P5 ;  /* 0x5ea00000647e7fae */ /* 0x0003e8000a921848 */
        /* <DEDUP_REMOVED lines=16> */
[----:B---3--:R1:W-:Y:S04]  /*40590*/  LDGSTS.E [R126+0x5fa00], [R66.64], P5 ;  /* 0x5fa00000427e7fae */ /* 0x0083e8000a921848 */
[----:B------:R3:W-:Y:S04]  /*405a0*/  LDGSTS.E [R126+0x60a00], [R6.64], P5 ;  /* 0x60a00000067e7fae */ /* 0x0007e8000a921848 */
[----:B------:R2:W-:Y:S04]  /*405b0*/  LDGSTS.E [R126+0x61a00], [R4.64], P5 ;  /* 0x61a00000047e7fae */ /* 0x0005e8000a921848 */
[----:B-1----:R-:W4:Y:S04]  /*405c0*/  LDL.64 R66, [R1+0x1408] ;  /* 0x0014080001427983 */ /* 0x002f280000100a00 */
[----:B------:R1:W-:Y:S04]  /*405d0*/  LDGSTS.E [R126+0x62a00], [R58.64], P5 ;  /* 0x62a000003a7e7fae */ /* 0x0003e8000a921848 */
[----:B--2---:R2:W-:Y:S04]  /*405e0*/  LDGSTS.E [R126+0x63a00], [R64.64], P5 ;  /* 0x63a00000407e7fae */ /* 0x0045e8000a921848 */
[----:B---3--:R-:W3:Y:S04]  /*405f0*/  LDL.64 R6, [R1+0xb10] ;  /* 0x000b100001067983 */ /* 0x008ee80000100a00 */
[----:B-1----:R-:W3:Y:S04]  /*40600*/  LDL.64 R58, [R1+0x13d0] ;  /* 0x0013d000013a7983 */ /* 0x002ee80000100a00 */
[----:B--2---:R-:W2:Y:S04]  /*40610*/  LDL.64 R64, [R1+0x1318] ;  /* 0x0013180001407983 */ /* 0x004ea80000100a00 */
[----:B------:R-:W2:Y:S04]  /*40620*/  LDL.64 R4, [R1+0x9d8] ;  /* 0x0009d80001047983 */ /* 0x000ea80000100a00 */
[----:B------:R1:W-:Y:S04]  /*40630*/  LDGSTS.E [R126+0x64a00], [R250.64], P5 ;  /* 0x64a00000fa7e7fae */ /* 0x0003e8000a921848 */
[----:B-1----:R-:W2:Y:S04]  /*40640*/  LDL.64 R250, [R1+0x12a8] ;  /* 0x0012a80001fa7983 */ /* 0x002ea80000100a00 */
[----:B------:R1:W-:Y:S04]  /*40650*/  LDGSTS.E [R126+0x65a00], [R2.64], P5 ;  /* 0x65a00000027e7fae */ /* 0x0003e8000a921848 */
[----:B----4-:R4:W-:Y:S04]  /*40660*/  LDGSTS.E [R126+0x66a00], [R62.64], P5 ;  /* 0x66a000003e7e7fae */ /* 0x0109e8000a921848 */
[----:B-1----:R-:W2:Y:S04]  /*40670*/  LDL.64 R2, [R1+0x910] ;  /* 0x0009100001027983 */ /* 0x002ea80000100a00 */
[----:B------:R1:W-:Y:S04]  /*40680*/  LDGSTS.E [R126+0x67a00], [R60.64], P5 ;  /* 0x67a000003c7e7fae */ /* 0x0003e8000a921848 */
[----:B----4-:R-:W2:Y:S04]  /*40690*/  LDL.64 R62, [R1+0x1ae0] ;  /* 0x001ae000013e7983 */ /* 0x010ea80000100a00 */
[----:B-1----:R-:W2:Y:S04]  /*406a0*/  LDL.64 R60, [R1+0x1ac0] ;  /* 0x001ac000013c7983 */ /* 0x002ea80000100a00 */
[----:B------:R1:W-:Y:S04]  /*406b0*/  LDGSTS.E [R126+0x68a00], [R70.64], P5 ;  /* 0x68a00000467e7fae */ /* 0x0003e8000a921848 */
[----:B-1----:R-:W2:Y:S04]  /*406c0*/  LDL.64 R70, [R1+0x990] ;  /* 0x0009900001467983 */ /* 0x002ea80000100a00 */
[----:B------:R1:W-:Y:S04]  /*406d0*/  LDGSTS.E [R126+0x69a00], [R66.64], P5 ;  /* 0x69a00000427e7fae */ /* 0x0003e8000a921848 */
[----:B-1----:R-:W4:Y:S04]  /*406e0*/  LDL.64 R66, [R1+0x1ad0] ;  /* 0x001ad00001427983 */ /* 0x002f280000100a00 */
[----:B---3--:R1:W-:Y:S04]  /*406f0*/  LDGSTS.E [R126+0x6aa00], [R58.64], P5 ;  /* 0x6aa000003a7e7fae */ /* 0x0083e8000a921848 */
[----:B------:R3:W-:Y:S04]  /*40700*/  LDGSTS.E [R126+0x6ba00], [R28.64], P5 ;  /* 0x6ba000001c7e7fae */ /* 0x0007e8000a921848 */
[----:B------:R2:W-:Y:S04]  /*40710*/  LDGSTS.E [R126+0x6ca00], [R26.64], P5 ;  /* 0x6ca000001a7e7fae */ /* 0x0005e8000a921848 */
[----:B-1----:R-:W4:Y:S04]  /*40720*/  LDL.64 R58, [R1+0x1ab0] ;  /* 0x001ab000013a7983 */ /* 0x002f280000100a00 */
[----:B--2---:R1:W-:Y:S01]  /*40730*/  LDGSTS.E [R126+0x6da00], [R64.64], P5 ;  /* 0x6da00000407e7fae */ /* 0x0043e2000a921848 */
[----:B------:R-:W-:-:S03]  /*40740*/  LOP3.LUT R124, R125, 0x60, RZ, 0x3c, !PT ;  /* 0x000000607d7c7812 */ /* 0x000fc600078e3cff */
[----:B---3--:R-:W2:Y:S04]  /*40750*/  LDL.64 R28, [R1+0x1a00] ;  /* 0x001a0000011c7983 */ /* 0x008ea80000100a00 */
[----:B------:R-:W3:Y:S04]  /*40760*/  LDL.64 R26, [R1+0x19e8] ;  /* 0x0019e800011a7983 */ /* 0x000ee80000100a00 */
[----:B-1----:R-:W2:Y:S04]  /*40770*/  LDL.64 R64, [R1+0x1aa0] ;  /* 0x001aa00001407983 */ /* 0x002ea80000100a00 */
[----:B------:R1:W-:Y:S04]  /*40780*/  LDGSTS.E [R126+0x6ea00], [R250.64], P5 ;  /* 0x6ea00000fa7e7fae */ /* 0x0003e8000a921848 */
[----:B------:R1:W-:Y:S04]  /*40790*/  LDGSTS.E [R126+0x6fa00], [R34.64], P5 ;  /* 0x6fa00000227e7fae */ /* 0x0003e8000a921848 */
[----:B------:R1:W-:Y:S04]  /*407a0*/  LDGSTS.E [R126+0x70a00], [R22.64], P5 ;  /* 0x70a00000167e7fae */ /* 0x0003e8000a921848 */
[----:B-1----:R-:W3:Y:S04]  /*407b0*/  LDL.64 R250, [R1+0x1a90] ;  /* 0x001a900001fa7983 */ /* 0x002ee80000100a00 */
        /* <DEDUP_REMOVED lines=13> */
[----:B------:R-:W3:Y:S04]  /*40890*/  LDL.64 R34, [R1+0x19d0] ;  /* 0x0019d00001227983 */ /* 0x000ee80000100a00 */
[----:B------:R-:W3:Y:S04]  /*408a0*/  LDL.64 R22, [R1+0x19b8] ;  /* 0x0019b80001167983 */ /* 0x000ee80000100a00 */
[----:B-1----:R-:W3:Y:S04]  /*408b0*/  LDL.64 R20, [R1+0x19a0] ;  /* 0x0019a00001147983 */ /* 0x002ee80000100a00 */
[----:B------:R-:W3:Y:S04]  /*408c0*/  LDL.64 R18, [R1+0x1988] ;  /* 0x0019880001127983 */ /* 0x000ee80000100a00 */
[----:B------:R-:W3:Y:S04]  /*408d0*/  LDL.64 R16, [R1+0x1968] ;  /* 0x0019680001107983 */ /* 0x000ee80000100a00 */
[----:B------:R1:W-:Y:S04]  /*408e0*/  LDGSTS.E [R126+0x7ea00], [R70.64], P5 ;  /* 0x7ea00000467e7fae */ /* 0x0003e8000a921848 */
[----:B------:R1:W-:Y:S04]  /*408f0*/  LDGSTS.E [R126+0x7fa00], [R2.64], P5 ;  /* 0x7fa00000027e7fae */ /* 0x0003e8000a921848 */
[----:B------:R1:W-:Y:S04]  /*40900*/  LDGSTS.E [R124+0x40c00], [R62.64], P5 ;  /* 0x40c000003e7c7fae */ /* 0x0003e8000a921848 */
        /* <DEDUP_REMOVED lines=13> */
[----:B----4-:R1:W-:Y:S04]  /*409e0*/  LDGSTS.E [R124+0x41c00], [R66.64], P5 ;  /* 0x41c00000427c7fae */ /* 0x0103e8000a921848 */
[----:B------:R4:W-:Y:S04]  /*409f0*/  LDGSTS.E [R124+0x42c00], [R60.64], P5 ;  /* 0x42c000003c7c7fae */ /* 0x0009e8000a921848 */
[----:B-1----:R-:W3:Y:S04]  /*40a00*/  LDL.64 R66, [R1+0x1a70] ;  /* 0x001a700001427983 */ /* 0x002ee80000100a00 */
[----:B------:R1:W-:Y:S04]  /*40a10*/  LDGSTS.E [R124+0x43c00], [R58.64], P5 ;  /* 0x43c000003a7c7fae */ /* 0x0003e8000a921848 */
[----:B----4-:R-:W4:Y:S04]  /*40a20*/  LDL.64 R60, [R1+0x1a30] ;  /* 0x001a3000013c7983 */ /* 0x010f280000100a00 */
[----:B-1----:R-:W4:Y:S04]  /*40a30*/  LDL.64 R58, [R1+0x1a18] ;  /* 0x001a1800013a7983 */ /* 0x002f280000100a00 */
[----:B--2---:R1:W-:Y:S04]  /*40a40*/  LDGSTS.E [R124+0x44c00], [R64.64], P5 ;  /* 0x44c00000407c7fae */ /* 0x0043e8000a921848 */
[----:B-1----:R-:W3:Y:S04]  /*40a50*/  LDL.64 R64, [R1+0x1778] ;  /* 0x0017780001407983 */ /* 0x002ee80000100a00 */
[----:B---3--:R1:W-:Y:S04]  /*40a60*/  LDGSTS.E [R124+0x45c00], [R250.64], P5 ;  /* 0x45c00000fa7c7fae */ /* 0x0083e8000a921848 */
[----:B-1----:R-:W3:Y:S04]  /*40a70*/  LDL.64 R250, [R1+0x17f0] ;  /* 0x0017f00001fa7983 */ /* 0x002ee80000100a00 */
[----:B------:R1:W-:Y:S04]  /*40a80*/  LDGSTS.E [R124+0x46c00], [R70.64], P5 ;  /* 0x46c00000467c7fae */ /* 0x0003e8000a921848 */
[----:B-1----:R-:W3:Y:S04]  /*40a90*/  LDL.64 R70, [R1+0x1750] ;  /* 0x0017500001467983 */ /* 0x002ee80000100a00 */
        /* <DEDUP_REMOVED lines=25> */
[----:B------:R-:W4:Y:S04]  /*40c30*/  LDL.64 R32, [R1+0x1640] ;  /* 0x0016400001207983 */ /* 0x000f280000100a00 */
[----:B------:R-:W4:Y:S04]  /*40c40*/  LDL.64 R30, [R1+0x1610] ;  /* 0x00161000011e7983 */ /* 0x000f280000100a00 */
[----:B------:R-:W4:Y:S04]  /*40c50*/  LDL.64 R28, [R1+0x1580] ;  /* 0x00158000011c7983 */ /* 0x000f280000100a00 */
[----:B------:R-:W4:Y:S04]  /*40c60*/  LDL.64 R26, [R1+0x1550] ;  /* 0x00155000011a7983 */ /* 0x000f280000100a00 */
[----:B---3--:R3:W-:Y:S04]  /*40c70*/  LDGSTS.E [R124+0x5dc00], [R250.64], P5 ;  /* 0x5dc00000fa7c7fae */ /* 0x0087e8000a921848 */
[----:B------:R1:W-:Y:S04]  /*40c80*/  LDGSTS.E [R124+0x5ec00], [R2.64], P5 ;  /* 0x5ec00000027c7fae */ /* 0x0003e8000a921848 */
[----:B------:R1:W-:Y:S04]  /*40c90*/  LDGSTS.E [R124+0x5fc00], [R62.64], P5 ;  /* 0x5fc000003e7c7fae */ /* 0x0003e8000a921848 */
[----:B---3--:R-:W3:Y:S04]  /*40ca0*/  LDL.64 R250, [R1+0x16a0] ;  /* 0x0016a00001fa7983 */ /* 0x008ee80000100a00 */
[----:B------:R1:W-:Y:S04]  /*40cb0*/  LDGSTS.E [R124+0x60c00], [R64.64], P5 ;  /* 0x60c00000407c7fae */ /* 0x0003e8000a921848 */
[----:B------:R-:W3:Y:S04]  /*40cc0*/  LDL.64 R34, [R1+0x1518] ;  /* 0x0015180001227983 */ /* 0x000ee80000100a00 */
[----:B------:R-:W3:Y:S04]  /*40cd0*/  LDL.64 R22, [R1+0x14e0] ;  /* 0x0014e00001167983 */ /* 0x000ee80000100a00 */
        /* <DEDUP_REMOVED lines=15> */
[----:B------:R1:W-:Y:S04]  /*40dd0*/  LDGSTS.E [R124+0x61c00], [R70.64], P5 ;  /* 0x61c00000467c7fae */ /* 0x0003e8000a921848 */
[----:B------:R-:W3:Y:S04]  /*40de0*/  LDL.64 R62, [R1+0xfd8] ;  /* 0x000fd800013e7983 */ /* 0x000ee80000100a00 */
[----:B-1----:R-:W3:Y:S04]  /*40df0*/  LDL.64 R70, [R1+0x15e0] ;  /* 0x0015e00001467983 */ /* 0x002ee80000100a00 */
[----:B--2---:R1:W-:Y:S04]  /*40e00*/  LDGSTS.E [R124+0x62c00], [R66.64], P5 ;  /* 0x62c00000427c7fae */ /* 0x0043e8000a921848 */
[----:B-1----:R-:W2:Y:S04]  /*40e10*/  LDL.64 R66, [R1+0x15b0] ;  /* 0x0015b00001427983 */ /* 0x002ea80000100a00 */
[----:B------:R1:W-:Y:S04]  /*40e20*/  LDGSTS.E [R124+0x63c00], [R60.64], P5 ;  /* 0x63c000003c7c7fae */ /* 0x0003e8000a921848 */
[----:B----4-:R4:W-:Y:S04]  /*40e30*/  LDGSTS.E [R124+0x64c00], [R58.64], P5 ;  /* 0x64c000003a7c7fae */ /* 0x0109e8000a921848 */
[----:B-1----:R-:W2:Y:S04]  /*40e40*/  LDL.64 R60, [R1+0xf80] ;  /* 0x000f8000013c7983 */ /* 0x002ea80000100a00 */
[----:B----4-:R-:W3:Y:S04]  /*40e50*/  LDL.64 R58, [R1+0x1b28] ;  /* 0x001b2800013a7983 */ /* 0x010ee80000100a00 */
[----:B---3--:R1:W-:Y:S04]  /*40e60*/  LDGSTS.E [R124+0x65c00], [R250.64], P5 ;  /* 0x65c00000fa7c7fae */ /* 0x0083e8000a921848 */
[----:B-1----:R-:W3:Y:S04]  /*40e70*/  LDL.64 R250, [R1+0x8e0] ;  /* 0x0008e00001fa7983 */ /* 0x002ee80000100a00 */
[----:B------:R1:W-:Y:S04]  /*40e80*/  LDGSTS.E [R124+0x66c00], [R64.64], P5 ;  /* 0x66c00000407c7fae */ /* 0x0003e8000a921848 */
[----:B------:R1:W-:Y:S04]  /*40e90*/  LDGSTS.E [R124+0x67c00], [R32.64], P5 ;  /* 0x67c00000207c7fae */ /* 0x0003e8000a921848 */
[----:B------:R1:W-:Y:S04]  /*40ea0*/  LDGSTS.E [R124+0x68c00], [R30.64], P5 ;  /* 0x68c000001e7c7fae */ /* 0x0003e8000a921848 */
[----:B-1----:R-:W3:Y:S01]  /*40eb0*/  LDL.64 R64, [R1+0x1b20] ;  /* 0x001b200001407983 */ /* 0x002ee20000100a00 */
[----:B------:R-:W-:-:S03]  /*40ec0*/  LOP3.LUT R125, R125, 0x70, RZ, 0x3c, !PT ;  /* 0x000000707d7d7812 */ /* 0x000fc600078e3cff */
[----:B------:R-:W3:Y:S04]  /*40ed0*/  LDL.64 R32, [R1+0x1af8] ;  /* 0x001af80001207983 */ /* 0x000ee80000100a00 */
[----:B------:R-:W3:Y:S04]  /*40ee0*/  LDL.64 R30, [R1+0x1ad8] ;  /* 0x001ad800011e7983 */ /* 0x000ee80000100a00 */
[----:B------:R1:W-:Y:S04]  /*40ef0*/  LDGSTS.E [R124+0x69c00], [R70.64], P5 ;  /* 0x69c00000467c7fae */ /* 0x0003e8000a921848 */
[----:B-1----:R-:W3:Y:S04]  /*40f00*/  LDL.64 R70, [R1+0x1b18] ;  /* 0x001b180001467983 */ /* 0x002ee80000100a00 */
        /* <DEDUP_REMOVED lines=22> */
[----:B--2---:R-:W2:Y:S04]  /*41070*/  LDL.64 R28, [R1+0x1ac8] ;  /* 0x001ac800011c7983 */ /* 0x004ea80000100a00 */
        /* <DEDUP_REMOVED lines=8> */
[----:B------:R-:W2:Y:S04]  /*41100*/  LDL.64 R24, [R1+0x1a58] ;  /* 0x001a580001187983 */ /* 0x000ea80000100a00 */
[----:B---3--:R-:W3:Y:S04]  /*41110*/  LDL.64 R250, [R1+0x1b08] ;  /* 0x001b080001fa7983 */ /* 0x008ee80000100a00 */
[----:B------:R1:W-:Y:S04]  /*41120*/  LDGSTS.E [R125+0x41e00], [R64.64], P5 ;  /* 0x41e00000407d7fae */ /* 0x0003e8000a921848 */
[----:B-1----:R-:W2:Y:S04]  /*41130*/  LDL.64 R58, [R1+0x1af0] ;  /* 0x001af000013a7983 */ /* 0x002ea80000100a00 */
        /* <DEDUP_REMOVED lines=13> */
[----:B------:R1:W-:Y:S04]  /*41210*/  LDGSTS.E [R125+0x42e00], [R70.64], P5 ;  /* 0x42e00000467d7fae */ /* 0x0003e8000a921848 */
[----:B-1----:R-:W2:Y:S04]  /*41220*/  LDL.64 R70, [R1+0x18e0] ;  /* 0x0018e00001467983 */ /* 0x002ea80000100a00 */
[----:B----4-:R1:W-:Y:S04]  /*41230*/  LDGSTS.E [R125+0x43e00], [R66.64], P5 ;  /* 0x43e00000427d7fae */ /* 0x0103e8000a921848 */
[----:B-1----:R-:W4:Y:S04]  /*41240*/  LDL.64 R66, [R1+0x1900] ;  /* 0x0019000001427983 */ /* 0x002f280000100a00 */
[----:B---3--:R1:W-:Y:S04]  /*41250*/  LDGSTS.E [R125+0x44e00], [R250.64], P5 ;  /* 0x44e00000fa7d7fae */ /* 0x0083e8000a921848 */
[----:B------:R3:W-:Y:S04]  /*41260*/  LDGSTS.E [R125+0x45e00], [R44.64], P5 ;  /* 0x45e000002c7d7fae */ /* 0x0007e8000a921848 */
[----:B------:R2:W-:Y:S04]  /*41270*/  LDGSTS.E [R125+0x46e00], [R32.64], P5 ;  /* 0x46e00000207d7fae */ /* 0x0005e8000a921848 */
[----:B-1----:R-:W4:Y:S04]  /*41280*/  LDL.64 R250, [R1+0x18c0] ;  /* 0x0018c00001fa7983 */ /* 0x002f280000100a00 */
        /* <DEDUP_REMOVED lines=24> */
[----:B--2---:R-:W2:Y:S04]  /*41410*/  LDL.64 R64, [R1+0x1880] ;  /* 0x0018800001407983 */ /* 0x004ea80000100a00 */
[----:B---3--:R-:W3:Y:S04]  /*41420*/  LDL.64 R44, [R1+0x1838] ;  /* 0x00183800012c7983 */ /* 0x008ee80000100a00 */
        /* <DEDUP_REMOVED lines=21> */
[----:B-1----:R-:W3:Y:S04]  /*41580*/  LDL.64 R60, [R1+0x13c0] ;  /* 0x0013c000013c7983 */ /* 0x002ee80000100a00 */
[----:B----4-:R1:W-:Y:S04]  /*41590*/  LDGSTS.E [R125+0x5ee00], [R66.64], P5 ;  /* 0x5ee00000427d7fae */ /* 0x0103e8000a921848 */
[----:B------:R4:W-:Y:S04]  /*415a0*/  LDGSTS.E [R125+0x5fe00], [R70.64], P5 ;  /* 0x5fe00000467d7fae */ /* 0x0009e8000a921848 */
[----:B-1----:R-:W3:Y:S04]  /*415b0*/  LDL.64 R66, [R1+0x1860] ;  /* 0x0018600001427983 */ /* 0x002ee80000100a00 */
[----:B----4-:R-:W4:Y:S04]  /*415c0*/  LDL.64 R70, [R1+0x17e8] ;  /* 0x0017e80001467983 */ /* 0x010f280000100a00 */
[----:B------:R1:W-:Y:S04]  /*415d0*/  LDGSTS.E [R125+0x60e00], [R250.64], P5 ;  /* 0x60e00000fa7d7fae */ /* 0x0003e8000a921848 */
[----:B-1----:R-:W4:Y:S04]  /*415e0*/  LDL.64 R250, [R1+0x17c0] ;  /* 0x0017c00001fa7983 */ /* 0x002f280000100a00 */
[----:B------:R1:W-:Y:S04]  /*415f0*/  LDGSTS.E [R125+0x61e00], [R58.64], P5 ;  /* 0x61e000003a7d7fae */ /* 0x0003e8000a921848 */
[----:B--2---:R2:W-:Y:S04]  /*41600*/  LDGSTS.E [R125+0x62e00], [R64.64], P5 ;  /* 0x62e00000407d7fae */ /* 0x0045e8000a921848 */
[----:B-1----:R-:W4:Y:S04]  /*41610*/  LDL.64 R58, [R1+0x1388] ;  /* 0x00138800013a7983 */ /* 0x002f280000100a00 */
[----:B--2---:R-:W2:Y:S04]  /*41620*/  LDL.64 R64, [R1+0x1350] ;  /* 0x0013500001407983 */ /* 0x004ea80000100a00 */
[----:B---3--:R1:W-:Y:S04]  /*41630*/  LDGSTS.E [R125+0x63e00], [R66.64], P5 ;  /* 0x63e00000427d7fae */ /* 0x0083e8000a921848 */
[----:B------:R3:W-:Y:S04]  /*41640*/  LDGSTS.E [R125+0x64e00], [R44.64], P5 ;  /* 0x64e000002c7d7fae */ /* 0x0007e8000a921848 */
[----:B------:R3:W-:Y:S04]  /*41650*/  LDGSTS.E [R125+0x65e00], [R32.64], P5 ;  /* 0x65e00000207d7fae */ /* 0x0007e8000a921848 */
[----:B-1----:R-:W2:Y:S04]  /*41660*/  LDL.64 R66, [R1+0x1298] ;  /* 0x0012980001427983 */ /* 0x002ea80000100a00 */
[----:B---3--:R1:W5:Y:S04]  /*41670*/  LDL.LU.64 R44, [R1+0x2b80] ;  /* 0x002b8000012c7983 */ /* 0x0083680000300a00 */
[----:B------:R1:W5:Y:S04]  /*41680*/  LDL.LU.64 R32, [R1+0x2b78] ;  /* 0x002b780001207983 */ /* 0x0003680000300a00 */
[----:B----4-:R3:W-:Y:S04]  /*41690*/  LDGSTS.E [R125+0x66e00], [R70.64], P5 ;  /* 0x66e00000467d7fae */ /* 0x0107e8000a921848 */
[----:B---3--:R-:W3:Y:S04]  /*416a0*/  LDL.LU.64 R70, [R1+0xe48] ;  /* 0x000e480001467983 */ /* 0x008ee80000300a00 */
[----:B------:R4:W-:Y:S04]  /*416b0*/  LDGSTS.E [R125+0x67e00], [R250.64], P5 ;  /* 0x67e00000fa7d7fae */ /* 0x0009e8000a921848 */
[----:B------:R1:W-:Y:S04]  /*416c0*/  LDGSTS.E [R125+0x68e00], [R30.64], P5 ;  /* 0x68e000001e7d7fae */ /* 0x0003e8000a921848 */
[----:B------:R4:W-:Y:S04]  /*416d0*/  LDGSTS.E [R125+0x69e00], [R28.64], P5 ;  /* 0x69e000001c7d7fae */ /* 0x0009e8000a921848 */
[----:B----4-:R-:W4:Y:S04]  /*416e0*/  LDL.LU.64 R250, [R1+0xe20] ;  /* 0x000e200001fa7983 */ /* 0x010f280000300a00 */
[----:B-1----:R1:W5:Y:S04]  /*416f0*/  LDL.LU.64 R30, [R1+0x2b70] ;  /* 0x002b7000011e7983 */ /* 0x0023680000300a00 */
[----:B------:R1:W5:Y:S04]  /*41700*/  LDL.LU.64 R28, [R1+0x2b68] ;  /* 0x002b6800011c7983 */ /* 0x0003680000300a00 */
[----:B------:R1:W-:Y:S04]  /*41710*/  LDGSTS.E [R125+0x6ae00], [R26.64], P5 ;  /* 0x6ae000001a7d7fae */ /* 0x0003e8000a921848 */
[----:B------:R1:W-:Y:S04]  /*41720*/  LDGSTS.E [R125+0x6be00], [R34.64], P5 ;  /* 0x6be00000227d7fae */ /* 0x0003e8000a921848 */
[----:B------:R1:W-:Y:S04]  /*41730*/  LDGSTS.E [R125+0x6ce00], [R22.64], P5 ;  /* 0x6ce00000167d7fae */ /* 0x0003e8000a921848 */
[----:B-1----:R1:W5:Y:S04]  /*41740*/  LDL.LU.64 R26, [R1+0x2b60] ;  /* 0x002b6000011a7983 */ /* 0x0023680000300a00 */
[----:B------:R1:W5:Y:S04]  /*41750*/  LDL.LU.64 R34, [R1+0x2b58] ;  /* 0x002b580001227983 */ /* 0x0003680000300a00 */
        /* <DEDUP_REMOVED lines=33> */
[----:B--2---:R2:W-:Y:S04]  /*41970*/  LDGSTS.E [R125+0x7ee00], [R64.64], P5 ;  /* 0x7ee00000407d7fae */ /* 0x0045e8000a921848 */
[----:B-1----:R1:W5:Y:S04]  /*41980*/  LDL.LU.64 R60, [R1+0x2ad0] ;  /* 0x002ad000013c7983 */ /* 0x0023680000300a00 */
[----:B------:R1:W5:Y:S04]  /*41990*/  LDL.LU.64 R58, [R1+0x2ac8] ;  /* 0x002ac800013a7983 */ /* 0x0003680000300a00 */
[----:B--2---:R1:W5:Y:S04]  /*419a0*/  LDL.LU.64 R64, [R1+0x2ac0] ;  /* 0x002ac00001407983 */ /* 0x0043680000300a00 */
[----:B------:R2:W-:Y:S04]  /*419b0*/  LDGSTS.E [R125+0x7fe00], [R66.64], P5 ;  /* 0x7fe00000427d7fae */ /* 0x0005e8000a921848 */
[----:B--2---:R-:W2:Y:S01]  /*419c0*/  LDL.LU.64 R66, [R1+0x2ab8] ;  /* 0x002ab80001427983 */ /* 0x004ea20000300a00 */
[----:B---3--:R-:W-:-:S05]  /*419d0*/  IMAD.WIDE R70, R0, 0x4, R70 ;  /* 0x0000000400467825 */ /* 0x008fca00078e0246 */
[----:B------:R3:W-:Y:S04]  /*419e0*/  STL.64 [R1+0x1288], R70 ;  /* 0x0012884601007387 */ /* 0x0007e80000100a00 */
[----:B---3--:R1:W5:Y:S01]  /*419f0*/  LDL.LU.64 R70, [R1+0x2ab0] ;  /* 0x002ab00001467983 */ /* 0x0083620000300a00 */
[----:B----4-:R-:W-:-:S05]  /*41a00*/  IMAD.WIDE R250, R0, 0x4, R250 ;  /* 0x0000000400fa7825 */ /* 0x010fca00078e02fa */
[----:B------:R3:W-:Y:S04]  /*41a10*/  STL.64 [R1+0x1278], R250 ;  /* 0x001278fa01007387 */ /* 0x0007e80000100a00 */
[----:B---3--:R1:W5:Y:S01]  /*41a20*/  LDL.LU.64 R250, [R1+0x2aa8] ;  /* 0x002aa80001fa7983 */ /* 0x0083620000300a00 */
[----:B------:R-:W-:-:S05]  /*41a30*/  IMAD.MOV.U32 R124, RZ, RZ, c[0x0][0x180] ;  /* 0x00006000ff7c7624 */ /* 0x000fca00078e00ff */
[C---:B------:R-:W-:Y:S02]  /*41a40*/  IADD3 R125, R124.reuse, -0x11d, RZ ;  /* 0xfffffee37c7d7810 */ /* 0x040fe40007ffe0ff */
[----:B------:R-:W-:Y:S02]  /*41a50*/  IADD3 R126, R124, -0x121, RZ ;  /* 0xfffffedf7c7e7810 */ /* 0x000fe40007ffe0ff */
[C---:B------:R-:W-:Y:S02]  /*41a60*/  IADD3 R124, R127.reuse, 0x100000, RZ ;  /* 0x001000007f7c7810 */ /* 0x040fe40007ffe0ff */
[----:B--2---:R-:W-:Y:S02]  /*41a70*/  ISETP.GE.U32.AND P5, PT, R66, 0x7ffffe68, PT ;  /* 0x7ffffe684200780c */ /* 0x004fe40003fa6070 */
[----:B------:R-:W-:Y:S02]  /*41a80*/  IADD3 R66, R127, 0x100000, RZ ;  /* 0x001000007f427810 */ /* 0x000fe40007ffe0ff */
[----:B-1----:R1:W-:Y:S04]  /*41a90*/  STL.64 [R1+0x2bc8], R216 ;  /* 0x002bc8d801007387 */ /* 0x0023e80000100a00 */
[----:B------:R-:W0:Y:S04]  /*41aa0*/  LDGDEPBAR ;  /* 0x00000000000079af */ /* 0x000e280000000000 */
[----:B-1----:R-:W2:Y:S04]  /*41ab0*/  LDL.64 R216, [R1+0x1278] ;  /* 0x0012780001d87983 */ /* 0x002ea80000100a00 */
[----:B------:R1:W-:Y:S04]  /*41ac0*/  STL.64 [R1+0x2bc0], R228 ;  /* 0x002bc0e401007387 */ /* 0x0003e80000100a00 */
[----:B-1----:R-:W3:Y:S04]  /*41ad0*/  LDL.64 R228, [R1+0x1288] ;  /* 0x0012880001e47983 */ /* 0x002ee80000100a00 */
[----:B------:R1:W-:Y:S04]  /*41ae0*/  STL.64 [R1+0x2bb8], R220 ;  /* 0x002bb8dc01007387 */ /* 0x0003e80000100a00 */
[----:B------:R-:W-:Y:S06]  /*41af0*/  BAR.SYNC.DEFER_BLOCKING 0x0 ;  /* 0x0000000000007b1d */ /* 0x000fec0000010000 */
[----:B-1----:R-:W4:Y:S04]  /*41b00*/  LDL.LU.64 R220, [R1+0xdc8] ;  /* 0x000dc80001dc7983 */ /* 0x002f280000300a00 */
[----:B------:R1:W-:Y:S04]  /*41b10*/  STL.64 [R1+0x2bb0], R222 ;  /* 0x002bb0de01007387 */ /* 0x0003e80000100a00 */
        /* <DEDUP_REMOVED lines=8> */
[----:B------:R2:W-:Y:S04]  /*41ba0*/  STL.64 [R1+0x2b88], R232 ;  /* 0x002b88e801007387 */ /* 0x0005e80000100a00 */
[----:B------:R2:W-:Y:S04]  /*41bb0*/  STL.64 [R1+0x2b80], R234 ;  /* 0x002b80ea01007387 */ /* 0x0005e80000100a00 */
[----:B------:R-:W-:Y:S01]  /*41bc0*/  STL.64 [R1+0x2b78], R236 ;  /* 0x002b78ec01007387 */ /* 0x000fe20000100a00 */
[----:B-1----:R-:W-:-:S03]  /*41bd0*/  IMAD.MOV.U32 R231, RZ, RZ, c[0x0][0x180] ;  /* 0x00006000ffe77624 */ /* 0x002fc600078e00ff */
[----:B------:R-:W-:Y:S04]  /*41be0*/  STL.64 [R1+0x2b70], R244 ;  /* 0x002b70f401007387 */ /* 0x000fe80000100a00 */
[----:B------:R-:W-:Y:S04]  /*41bf0*/  STL.64 [R1+0x2b68], R240 ;  /* 0x002b68f001007387 */ /* 0x000fe80000100a00 */
[----:B------:R-:W-:Y:S04]  /*41c00*/  STL.64 [R1+0x2b60], R242 ;  /* 0x002b60f201007387 */ /* 0x000fe80000100a00 */
[----:B------:R-:W1:Y:S04]  /*41c10*/  S2R R127, SR_TID.X ;  /* 0x00000000007f7919 */ /* 0x000e680000002100 */
[----:B------:R-:W-:Y:S01]  /*41c20*/  @!PT LDS RZ, [RZ] ;  /* 0x00000000fffff984 */ /* 0x000fe20000000800 */
[----:B------:R-:W-:Y:S01]  /*41c30*/  @!PT LDS RZ, [RZ] ;  /* 0x00000000fffff984 */ /* 0x000fe20000000800 */
[----:B------:R-:W-:Y:S01]  /*41c40*/  @!PT LDS RZ, [RZ] ;  /* 0x00000000fffff984 */ /* 0x000fe20000000800 */
[----:B---3--:R1:W-:Y:S01]  /*41c50*/  LDGSTS.E [R124+0x60000], [R228.64], !P3 ;  /* 0x60000000e47c7fae */ /* 0x0083e2000d921848 */
[----:B------:R-:W-:-:S03]  /*41c60*/  ISETP.GE.U32.AND P3, PT, R125, 0x7ffffe64, PT ;  /* 0x7ffffe647d00780c */ /* 0x000fc60003f66070 */
[----:B--2---:R2:W-:Y:S01]  /*41c70*/  LDGSTS.E [R66+0x60800], [R216.64], !P2 ;  /* 0x60800000d8427fae */ /* 0x0045e2000d121848 */
[----:B-1----:R-:W-:-:S03]  /*41c80*/  LOP3.LUT R228, R127, 0x7f, RZ, 0xc0, !PT ;  /* 0x0000007f7fe47812 */ /* 0x002fc600078ec0ff */
[----:B--2---:R-:W2:Y:S02]  /*41c90*/  LDL.LU.64 R216, [R1+0xdc0] ;  /* 0x000dc00001d87983 */ /* 0x004ea40000300a00 */
[----:B------:R-:W-:Y:S01]  /*41ca0*/  IMAD.SHL.U32 R229, R228, 0x4, RZ ;  /* 0x00000004e4e57824 */ /* 0x000fe200078e00ff */
[----:B------:R-:W-:Y:S01]  /*41cb0*/  ISETP.GE.U32.AND P2, PT, R126, 0x7ffffe60, PT ;  /* 0x7ffffe607e00780c */ /* 0x000fe20003f46070 */
[----:B----4-:R-:W-:Y:S01]  /*41cc0*/  IMAD.WIDE R220, R0, 0x4, R220 ;  /* 0x0000000400dc7825 */ /* 0x010fe200078e02dc */
[----:B------:R-:W-:Y:S02]  /*41cd0*/  IADD3 R126, R231, -0x125, RZ ;  /* 0xfffffedbe77e7810 */ /* 0x000fe40007ffe0ff */
[C---:B------:R-:W-:Y:S02]  /*41ce0*/  IADD3 R125, R229.reuse, 0x100000, RZ ;  /* 0x00100000e57d7810 */ /* 0x040fe40007ffe0ff */
[C---:B------:R-:W-:Y:S02]  /*41cf0*/  IADD3 R124, R229.reuse, 0x100000, RZ ;  /* 0x00100000e57c7810 */ /* 0x040fe40007ffe0ff */
[----:B------:R-:W-:-:S02]  /*41d00*/  IADD3 R66, R229, 0x100000, RZ ;  /* 0x00100000e5427810 */ /* 0x000fc40007ffe0ff */
[----:B------:R-:W-:Y:S01]  /*41d10*/  IADD3 R127, R231, -0x129, RZ ;  /* 0xfffffed7e77f7810 */ /* 0x000fe20007ffe0ff */
[----:B------:R-:W-:-:S04]  /*41d20*/  IMAD.WIDE R232, R0, 0x4, R222 ;  /* 0x0000000400e87825 */ /* 0x000fc800078e02de */
[----:B------:R-:W-:-:S04]  /*41d30*/  IMAD.WIDE R226, R0, 0x4, R226 ;  /* 0x0000000400e27825 */ /* 0x000fc800078e02e2 */
[----:B------:R-:W-:Y:S02]  /*41d40*/  IMAD.WIDE R234, R0, 0x4, R238 ;  /* 0x0000000400ea7825 */ /* 0x000fe400078e02ee */
[----:B------:R-:W3:Y:S04]  /*41d50*/  LDL.LU.64 R238, [R1+0xdb8] ;  /* 0x000db80001ee7983 */ /* 0x000ee80000300a00 */
[----:B------:R-:W-:Y:S04]  /*41d60*/  STL.64 [R1+0x1268], R234 ;  /* 0x001268ea01007387 */ /* 0x000fe80000100a00 */
[----:B------:R-:W4:Y:S04]  /*41d70*/  LDL.LU.64 R222, [R1+0xdb0] ;  /* 0x000db00001de7983 */ /* 0x000f280000300a00 */
[----:B------:R1:W-:Y:S01]  /*41d80*/  LDGSTS.E [R125+0x61000], [R234.64], !P0 ;  /* 0x61000000ea7d7fae */ /* 0x0003e2000c121848 */
[----:B------:R-:W-:-:S03]  /*41d90*/  ISETP.GE.U32.AND P0, PT, R126, 0x7ffffe5c, PT ;  /* 0x7ffffe5c7e00780c */ /* 0x000fc60003f06070 */
[----:B------:R1:W-:Y:S04]  /*41da0*/  STL.64 [R1+0x1258], R232 ;  /* 0x001258e801007387 */ /* 0x0003e80000100a00 */
[----:B------:R1:W-:Y:S01]  /*41db0*/  LDGSTS.E [R124+0x61800], [R232.64], !P1 ;  /* 0x61800000e87c7fae */ /* 0x0003e2000c921848 */
[----:B------:R-:W-:-:S03]  /*41dc0*/  ISETP.GE.U32.AND P1, PT, R127, 0x7ffffe58, PT ;  /* 0x7ffffe587f00780c */ /* 0x000fc60003f26070 */
[----:B------:R1:W-:Y:S04]  /*41dd0*/  STL.64 [R1+0x1248], R226 ;  /* 0x001248e201007387 */ /* 0x0003e80000100a00 */
[----:B------:R1:W-:Y:S02]  /*41de0*/  LDGSTS.E [R66+0x62000], [R226.64], !P4 ;  /* 0x62000000e2427fae */ /* 0x0003e4000e121848 */
[----:B-1----:R-:W-:-:S05]  /*41df0*/  IMAD.WIDE R232, R0, 0x4, R224 ;  /* 0x0000000400e87825 */ /* 0x002fca00078e02e0 */
[----:B------:R3:W-:Y:S04]  /*41e00*/  LDGSTS.E [R124+0x62800], [R232.64], !P6 ;  /* 0x62800000e87c7fae */ /* 0x0007e8000f121848 */
[----:B------:R-:W4:Y:S01]  /*41e10*/  LDL.LU.64 R226, [R1+0xda8] ;  /* 0x000da80001e27983 */ /* 0x000f220000300a00 */
[C---:B------:R-:W-:Y:S02]  /*41e20*/  IADD3 R125, R231.reuse, -0x12d, RZ ;  /* 0xfffffed3e77d7810 */ /* 0x040fe40007ffe0ff */
[----:B------:R-:W-:Y:S01]  /*41e30*/  IADD3 R126, R231, -0x131, RZ ;  /* 0xfffffecfe77e7810 */ /* 0x000fe20007ffe0ff */
[----:B------:R-:W4:Y:S01]  /*41e40*/  LDL.LU.64 R224, [R1+0xda0] ;  /* 0x000da00001e07983 */ /* 0x000f220000300a00 */
[----:B------:R-:W-:Y:S02]  /*41e50*/  ISETP.GE.U32.AND P4, PT, R125, 0x7ffffe54, PT ;  /* 0x7ffffe547d00780c */ /* 0x000fe40003f86070 */
[----:B------:R-:W-:Y:S01]  /*41e60*/  IADD3 R125, R231, -0x135, RZ ;  /* 0xfffffecbe77d7810 */ /* 0x000fe20007ffe0ff */
[----:B------:R-:W-:Y:S01]  /*41e70*/  STL.64 [R1+0x1238], R232 ;  /* 0x001238e801007387 */ /* 0x000fe20000100a00 */
[----:B------:R-:W-:-:S03]  /*41e80*/  ISETP.GE.U32.AND P6, PT, R126, 0x7ffffe50, PT ;  /* 0x7ffffe507e00780c */ /* 0x000fc60003fc6070 */
[----:B------:R1:W-:Y:S04]  /*41e90*/  STL.64 [R1+0x11f0], R220 ;  /* 0x0011f0dc01007387 */ /* 0x0003e80000100a00 */
[----:B------:R1:W-:Y:S04]  /*41ea0*/  LDGSTS.E [R66+0x63000], [R220.64], !P5 ;  /* 0x63000000dc427fae */ /* 0x0003e8000e921848 */
[----:B-1----:R-:W4:Y:S01]  /*41eb0*/  LDL.LU.64 R220, [R1+0xd98] ;  /* 0x000d980001dc7983 */ /* 0x002f220000300a00 */
[----:B------:R-:W-:Y:S02]  /*41ec0*/  ISETP.GE.U32.AND P5, PT, R125, 0x7ffffe4c, PT ;  /* 0x7ffffe4c7d00780c */ /* 0x000fe40003fa6070 */
[----:B------:R-:W-:-:S02]  /*41ed0*/  IADD3 R125, R229, 0x100000, RZ ;  /* 0x00100000e57d7810 */ /* 0x000fc40007ffe0ff */
[C---:B------:R-:W-:Y:S02]  /*41ee0*/  IADD3 R126, R231.reuse, -0x139, RZ ;  /* 0xfffffec7e77e7810 */ /* 0x040fe40007ffe0ff */
[----:B------:R-:W-:Y:S01]  /*41ef0*/  IADD3 R127, R231, -0x13d, RZ ;  /* 0xfffffec3e77f7810 */ /* 0x000fe20007ffe0ff */
[C---:B--2---:R-:W-:Y:S02]  /*41f00*/  IMAD.WIDE R234, R0.reuse, 0x4, R216 ;  /* 0x0000000400ea7825 */ /* 0x044fe400078e02d8 */
[----:B------:R-:W2:Y:S04]  /*41f10*/  LDL.LU.64 R216, [R1+0xd90] ;  /* 0x000d900001d87983 */ /* 0x000ea80000300a00 */
[----:B------:R-:W-:Y:S04]  /*41f20*/  STL.64 [R1+0x11e0], R234 ;  /* 0x0011e0ea01007387 */ /* 0x000fe80000100a00 */
[----:B------:R2:W-:Y:S01]  /*41f30*/  LDGSTS.E [R125+0x63800], [R234.64], !P3 ;  /* 0x63800000ea7d7fae */ /* 0x0005e2000d921848 */
[----:B---3--:R-:W-:-:S03]  /*41f40*/  IMAD.WIDE R232, R0, 0x4, R238 ;  /* 0x0000000400e87825 */ /* 0x008fc600078e02ee */
[----:B------:R-:W3:Y:S01]  /*41f50*/  LDL.LU.64 R238, [R1+0xd88] ;  /* 0x000d880001ee7983 */ /* 0x000ee20000300a00 */
[----:B----4-:R-:W-:-:S03]  /*41f60*/  IMAD.WIDE R222, R0, 0x4, R222 ;  /* 0x0000000400de7825 */ /* 0x010fc600078e02de */
[----:B------:R-:W-:Y:S04]  /*41f70*/  STL.64 [R1+0x11d0], R232 ;  /* 0x0011d0e801007387 */ /* 0x000fe80000100a00 */
[----:B------:R1:W-:Y:S04]  /*41f80*/  LDGSTS.E [R124+0x64000], [R232.64], !P2 ;  /* 0x64000000e87c7fae */ /* 0x0003e8000d121848 */
[----:B------:R4:W-:Y:S04]  /*41f90*/  STL.64 [R1+0x11c0], R222 ;  /* 0x0011c0de01007387 */ /* 0x0009e80000100a00 */
[----:B------:R4:W-:Y:S04]  /*41fa0*/  LDGSTS.E [R66+0x64800], [R222.64], !P0 ;  /* 0x64800000de427fae */ /* 0x0009e8000c121848 */
[----:B----4-:R-:W4:Y:S01]  /*41fb0*/  LDL.LU.64 R222, [R1+0xd80] ;  /* 0x000d800001de7983 */ /* 0x010f220000300a00 */
[----:B-1----:R-:W-:-:S03]  /*41fc0*/  IMAD.WIDE R232, R0, 0x4, R226 ;  /* 0x0000000400e87825 */ /* 0x002fc600078e02e2 */
[----:B------:R-:W4:Y:S01]  /*41fd0*/  LDL.LU.64 R226, [R1+0xd78] ;  /* 0x000d780001e27983 */ /* 0x000f220000300a00 */
[----:B------:R-:W-:-:S03]  /*41fe0*/  IMAD.WIDE R224, R0, 0x4, R224 ;  /* 0x0000000400e07825 */ /* 0x000fc600078e02e0 */
[----:B------:R-:W-:Y:S04]  /*41ff0*/  STL.64 [R1+0x7e0], R232 ;  /* 0x0007e0e801007387 */ /* 0x000fe80000100a00 */
[----:B------:R3:W-:Y:S04]  /*42000*/  LDGSTS.E [R124+0x65000], [R232.64], !P1 ;  /* 0x65000000e87c7fae */ /* 0x0007e8000c921848 */
[----:B------:R1:W-:Y:S04]  /*42010*/  STL.64 [R1+0x7c0], R224 ;  /* 0x0007c0e001007387 */ /* 0x0003e80000100a00 */
[----:B------:R1:W-:Y:S01]  /*42020*/  LDGSTS.E [R66+0x65800], [R224.64], !P4 ;  /* 0x65800000e0427fae */ /* 0x0003e2000e121848 */
[----:B------:R-:W-:-:S03]  /*42030*/  IMAD.WIDE R236, R0, 0x4, R220 ;  /* 0x0000000400ec7825 */ /* 0x000fc600078e02dc */
[----:B-1----:R-:W4:Y:S04]  /*42040*/  LDL.LU.64 R224, [R1+0xd70] ;  /* 0x000d700001e07983 */ /* 0x002f280000300a00 */
[----:B------:R-:W4:Y:S04]  /*42050*/  LDL.LU.64 R220, [R1+0xd68] ;  /* 0x000d680001dc7983 */ /* 0x000f280000300a00 */
[----:B------:R-:W-:Y:S01]  /*42060*/  STL.64 [R1+0x7a0], R236 ;  /* 0x0007a0ec01007387 */ /* 0x000fe20000100a00 */
[----:B--2---:R-:W-:-:S03]  /*42070*/  IMAD.WIDE R234, R0, 0x4, R216 ;  /* 0x0000000400ea7825 */ /* 0x004fc600078e02d8 */
[----:B------:R-:W2:Y:S01]  /*42080*/  LDL.LU.64 R216, [R1+0xd60] ;  /* 0x000d600001d87983 */ /* 0x000ea20000300a00 */
[----:B------:R-:W-:Y:S02]  /*42090*/  IADD3 R125, R231, -0x141, RZ ;  /* 0xfffffebfe77d7810 */ /* 0x000fe40007ffe0ff */
[----:B------:R-:W-:Y:S02]  /*420a0*/  ISETP.GE.U32.AND P3, PT, R126, 0x7ffffe48, PT ;  /* 0x7ffffe487e00780c */ /* 0x000fe40003f66070 */
[----:B------:R-:W-:Y:S02]  /*420b0*/  ISETP.GE.U32.AND P0, PT, R125, 0x7ffffe40, PT ;  /* 0x7ffffe407d00780c */ /* 0x000fe40003f06070 */
[----:B------:R-:W-:-:S04]  /*420c0*/  IADD3 R125, R231, -0x149, RZ ;  /* 0xfffffeb7e77d7810 */ /* 0x000fc80007ffe0ff */
[----:B------:R-:W-:Y:S02]  /*420d0*/  ISETP.GE.U32.AND P4, PT, R125, 0x7ffffe38, PT ;  /* 0x7ffffe387d00780c */ /* 0x000fe40003f86070 */
[----:B------:R-:W-:Y:S02]  /*420e0*/  IADD3 R125, R229, 0x100000, RZ ;  /* 0x00100000e57d7810 */ /* 0x000fe40007ffe0ff */
[----:B------:R-:W-:Y:S01]  /*420f0*/  ISETP.GE.U32.AND P2, PT, R127, 0x7ffffe44, PT ;  /* 0x7ffffe447f00780c */ /* 0x000fe20003f46070 */
[----:B------:R-:W-:Y:S04]  /*42100*/  STL.64 [R1+0x780], R234 ;  /* 0x000780ea01007387 */ /* 0x000fe80000100a00 */
[----:B------:R1:W-:Y:S04]  /*42110*/  LDGSTS.E [R125+0x66000], [R236.64], !P6 ;  /* 0x66000000ec7d7fae */ /* 0x0003e8000f121848 */
[----:B------:R1:W-:Y:S01]  /*42120*/  LDGSTS.E [R124+0x66800], [R234.64], !P5 ;  /* 0x66800000ea7c7fae */ /* 0x0003e2000e921848 */
[----:B---3--:R-:W-:-:S05]  /*42130*/  IMAD.WIDE R232, R0, 0x4, R238 ;  /* 0x0000000400e87825 */ /* 0x008fca00078e02ee */
[----:B------:R4:W-:Y:S04]  /*42140*/  STL.64 [R1+0x760], R232 ;  /* 0x000760e801007387 */ /* 0x0009e80000100a00 */
[----:B------:R4:W-:Y:S04]  /*42150*/  LDGSTS.E [R66+0x67000], [R232.64], !P3 ;  /* 0x67000000e8427fae */ /* 0x0009e8000d921848 */
[----:B------:R-:W3:Y:S01]  /*42160*/  LDL.LU.64 R238, [R1+0xd58] ;  /* 0x000d580001ee7983 */ /* 0x000ee20000300a00 */
[----:B----4-:R-:W-:-:S03]  /*42170*/  IMAD.WIDE R232, R0, 0x4, R222 ;  /* 0x0000000400e87825 */ /* 0x010fc600078e02de */
[----:B------:R-:W4:Y:S04]  /*42180*/  LDL.LU.64 R222, [R1+0xd50] ;  /* 0x000d500001de7983 */ /* 0x000f280000300a00 */
[----:B------:R-:W-:Y:S01]  /*42190*/  STL.64 [R1+0x740], R232 ;  /* 0x000740e801007387 */ /* 0x000fe20000100a00 */
[----:B------:R-:W-:-:S03]  /*421a0*/  IMAD.WIDE R226, R0, 0x4, R226 ;  /* 0x0000000400e27825 */ /* 0x000fc600078e02e2 */
[----:B------:R1:W-:Y:S04]  /*421b0*/  LDGSTS.E [R124+0x67800], [R232.64], !P2 ;  /* 0x67800000e87c7fae */ /* 0x0003e8000d121848 */
[----:B------:R1:W-:Y:S04]  /*421c0*/  STL.64 [R1+0x720], R226 ;  /* 0x000720e201007387 */ /* 0x0003e80000100a00 */
[----:B------:R1:W-:Y:S04]  /*421d0*/  LDGSTS.E [R66+0x68000], [R226.64], !P0 ;  /* 0x68000000e2427fae */ /* 0x0003e8000c121848 */
[----:B-1----:R-:W4:Y:S01]  /*421e0*/  LDL.LU.64 R226, [R1+0xd48] ;  /* 0x000d480001e27983 */ /* 0x002f220000300a00 */
[----:B------:R-:W-:-:S03]  /*421f0*/  IMAD.WIDE R234, R0, 0x4, R224 ;  /* 0x0000000400ea7825 */ /* 0x000fc600078e02e0 */
[----:B------:R-:W4:Y:S01]  /*42200*/  LDL.LU.64 R224, [R1+0xd40] ;  /* 0x000d400001e07983 */ /* 0x000f220000300a00 */
[----:B------:R-:W-:-:S03]  /*42210*/  IMAD.WIDE R232, R0, 0x4, R220 ;  /* 0x0000000400e87825 */ /* 0x000fc600078e02dc */
[----:B------:R-:W-:Y:S01]  /*42220*/  STL.64 [R1+0x700], R234 ;  /* 0x000700ea01007387 */ /* 0x000fe20000100a00 */
[----:B--2---:R-:W-:-:S03]  /*42230*/  IMAD.WIDE R220, R0, 0x4, R216 ;  /* 0x0000000400dc7825 */ /* 0x004fc600078e02d8 */
[----:B------:R-:W2:Y:S01]  /*42240*/  LDL.LU.64 R216, [R1+0xd38] ;  /* 0x000d380001d87983 */ /* 0x000ea20000300a00 */
[C---:B------:R-:W-:Y:S02]  /*42250*/  IADD3 R126, R231.reuse, -0x145, RZ ;  /* 0xfffffebbe77e7810 */ /* 0x040fe40007ffe0ff */
[C---:B------:R-:W-:Y:S02]  /*42260*/  IADD3 R125, R231.reuse, -0x155, RZ ;  /* 0xfffffeabe77d7810 */ /* 0x040fe40007ffe0ff */
[----:B------:R-:W-:Y:S02]  /*42270*/  ISETP.GE.U32.AND P1, PT, R126, 0x7ffffe3c, PT ;  /* 0x7ffffe3c7e00780c */ /* 0x000fe40003f26070 */
[----:B------:R-:W-:Y:S02]  /*42280*/  IADD3 R126, R231, -0x14d, RZ ;  /* 0xfffffeb3e77e7810 */ /* 0x000fe40007ffe0ff */
[----:B------:R-:W-:Y:S02]  /*42290*/  ISETP.GE.U32.AND P3, PT, R125, 0x7ffffe2c, PT ;  /* 0x7ffffe2c7d00780c */ /* 0x000fe40003f66070 */
[----:B------:R-:W-:-:S02]  /*422a0*/  ISETP.GE.U32.AND P6, PT, R126, 0x7ffffe34, PT ;  /* 0x7ffffe347e00780c */ /* 0x000fc40003fc6070 */
[C---:B------:R-:W-:Y:S02]  /*422b0*/  IADD3 R127, R231.reuse, -0x151, RZ ;  /* 0xfffffeafe77f7810 */ /* 0x040fe40007ffe0ff */
[----:B------:R-:W-:Y:S02]  /*422c0*/  IADD3 R125, R231, -0x15d, RZ ;  /* 0xfffffea3e77d7810 */ /* 0x000fe40007ffe0ff */
[----:B------:R-:W-:Y:S02]  /*422d0*/  ISETP.GE.U32.AND P5, PT, R127, 0x7ffffe30, PT ;  /* 0x7ffffe307f00780c */ /* 0x000fe40003fa6070 */
[----:B------:R-:W-:Y:S02]  /*422e0*/  ISETP.GE.U32.AND P0, PT, R125, 0x7ffffe24, PT ;  /* 0x7ffffe247d00780c */ /* 0x000fe40003f06070 */
[----:B------:R-:W-:Y:S01]  /*422f0*/  IADD3 R125, R229, 0x100000, RZ ;  /* 0x00100000e57d7810 */ /* 0x000fe20007ffe0ff */
[----:B------:R-:W-:Y:S04]  /*42300*/  STL.64 [R1+0x6e0], R232 ;  /* 0x0006e0e801007387 */ /* 0x000fe80000100a00 */
[----:B------:R1:W-:Y:S01]  /*42310*/  LDGSTS.E [R125+0x68800], [R234.64], !P1 ;  /* 0x68800000ea7d7fae */ /* 0x0003e2000c921848 */
[----:B------:R-:W-:-:S03]  /*42320*/  IADD3 R126, R231, -0x159, RZ ;  /* 0xfffffea7e77e7810 */ /* 0x000fc60007ffe0ff */
[----:B------:R3:W-:Y:S04]  /*42330*/  LDGSTS.E [R124+0x69000], [R232.64], !P4 ;  /* 0x69000000e87c7fae */ /* 0x0007e8000e121848 */
[----:B------:R1:W-:Y:S04]  /*42340*/  STL.64 [R1+0x6c0], R220 ;  /* 0x0006c0dc01007387 */ /* 0x0003e80000100a00 */
[----:B------:R1:W-:Y:S01]  /*42350*/  LDGSTS.E [R66+0x69800], [R220.64], !P6 ;  /* 0x69800000dc427fae */ /* 0x0003e2000f121848 */
[----:B------:R-:W-:Y:S02]  /*42360*/  ISETP.GE.U32.AND P2, PT, R126, 0x7ffffe28, PT ;  /* 0x7ffffe287e00780c */ /* 0x000fe40003f46070 */
[----:B------:R-:W-:-:S02]  /*42370*/  IADD3 R126, R231, -0x161, RZ ;  /* 0xfffffe9fe77e7810 */ /* 0x000fc40007ffe0ff */
[----:B-1----:R-:W-:Y:S01]  /*42380*/  IADD3 R125, R231, -0x169, RZ ;  /* 0xfffffe97e77d7810 */ /* 0x002fe20007ffe0ff */
[----:B------:R-:W2:Y:S01]  /*42390*/  LDL.LU.64 R220, [R1+0xcf0] ;  /* 0x000cf00001dc7983 */ /* 0x000ea20000300a00 */
[----:B------:R-:W-:Y:S02]  /*423a0*/  ISETP.GE.U32.AND P1, PT, R126, 0x7ffffe20, PT ;  /* 0x7ffffe207e00780c */ /* 0x000fe40003f26070 */
[----:B------:R-:W-:Y:S02]  /*423b0*/  ISETP.GE.U32.AND P6, PT, R125, 0x7ffffe18, PT ;  /* 0x7ffffe187d00780c */ /* 0x000fe40003fc6070 */
[----:B------:R-:W-:Y:S01]  /*423c0*/  IADD3 R125, R231, -0x171, RZ ;  /* 0xfffffe8fe77d7810 */ /* 0x000fe20007ffe0ff */
[C---:B---3--:R-:W-:Y:S02]  /*423d0*/  IMAD.WIDE R232, R0.reuse, 0x4, R238 ;  /* 0x0000000400e87825 */ /* 0x048fe400078e02ee */
[----:B------:R-:W3:Y:S04]  /*423e0*/  LDL.LU.64 R238, [R1+0xce8] ;  /* 0x000ce80001ee7983 */ /* 0x000ee80000300a00 */
[----:B------:R-:W-:Y:S04]  /*423f0*/  STL.64 [R1+0x6a0], R232 ;  /* 0x0006a0e801007387 */ /* 0x000fe80000100a00 */
[----:B------:R1:W-:Y:S01]  /*42400*/  LDGSTS.E [R124+0x6a000], [R232.64], !P5 ;  /* 0x6a000000e87c7fae */ /* 0x0003e2000e921848 */
[----:B----4-:R-:W-:-:S05]  /*42410*/  IMAD.WIDE R222, R0, 0x4, R222 ;  /* 0x0000000400de7825 */ /* 0x010fca00078e02de */
[----:B------:R4:W-:Y:S04]  /*42420*/  STL.64 [R1+0x680], R222 ;  /* 0x000680de01007387 */ /* 0x0009e80000100a00 */
[----:B------:R4:W-:Y:S01]  /*42430*/  LDGSTS.E [R66+0x6a800], [R222.64], !P3 ;  /* 0x6a800000de427fae */ /* 0x0009e2000d921848 */
[----:B------:R-:W-:-:S03]  /*42440*/  ISETP.GE.U32.AND P3, PT, R125, 0x7ffffe10, PT ;  /* 0x7ffffe107d00780c */ /* 0x000fc60003f66070 */
[----:B----4-:R-:W4:Y:S01]  /*42450*/  LDL.LU.64 R222, [R1+0xce0] ;  /* 0x000ce00001de7983 */ /* 0x010f220000300a00 */
[----:B------:R-:W-:-:S03]  /*42460*/  IMAD.WIDE R234, R0, 0x4, R226 ;  /* 0x0000000400ea7825 */ /* 0x000fc600078e02e2 */
[----:B------:R-:W4:Y:S01]  /*42470*/  LDL.LU.64 R226, [R1+0xcd8] ;  /* 0x000cd80001e27983 */ /* 0x000f220000300a00 */
[----:B------:R-:W-:-:S03]  /*42480*/  IADD3 R125, R229, 0x100000, RZ ;  /* 0x00100000e57d7810 */ /* 0x000fc60007ffe0ff */
[----:B------:R-:W-:Y:S01]  /*42490*/  STL.64 [R1+0x660], R234 ;  /* 0x000660ea01007387 */ /* 0x000fe20000100a00 */
[----:B-1----:R-:W-:-:S03]  /*424a0*/  IMAD.WIDE R232, R0, 0x4, R224 ;  /* 0x0000000400e87825 */ /* 0x002fc600078e02e0 */
[----:B------:R1:W-:Y:S04]  /*424b0*/  LDGSTS.E [R125+0x6b000], [R234.64], !P2 ;  /* 0x6b000000ea7d7fae */ /* 0x0003e8000d121848 */
[----:B------:R-:W4:Y:S04]  /*424c0*/  LDL.LU.64 R224, [R1+0xcd0] ;  /* 0x000cd00001e07983 */ /* 0x000f280000300a00 */
[----:B------:R-:W-:Y:S04]  /*424d0*/  STL.64 [R1+0x640], R232 ;  /* 0x000640e801007387 */ /* 0x000fe80000100a00 */
[----:B------:R3:W-:Y:S01]  /*424e0*/  LDGSTS.E [R124+0x6b800], [R232.64], !P0 ;  /* 0x6b800000e87c7fae */ /* 0x0007e2000c121848 */
[----:B--2---:R-:W-:-:S05]  /*424f0*/  IMAD.WIDE R216, R0, 0x4, R216 ;  /* 0x0000000400d87825 */ /* 0x004fca00078e02d8 */
[----:B------:R2:W-:Y:S04]  /*42500*/  STL.64 [R1+0x620], R216 ;  /* 0x000620d801007387 */ /* 0x0005e80000100a00 */
[----:B------:R2:W-:Y:S04]  /*42510*/  LDGSTS.E [R66+0x6c000], [R216.64], !P1 ;  /* 0x6c000000d8427fae */ /* 0x0005e8000c921848 */
[----:B--2---:R-:W2:Y:S01]  /*42520*/  LDL.LU.64 R216, [R1+0xcc8] ;  /* 0x000cc80001d87983 */ /* 0x004ea20000300a00 */
[----:B------:R-:W-:-:S04]  /*42530*/  IADD3 R127, R231, -0x165, RZ ;  /* 0xfffffe9be77f7810 */ /* 0x000fc80007ffe0ff */
[----:B------:R-:W-:Y:S02]  /*42540*/  ISETP.GE.U32.AND P4, PT, R127, 0x7ffffe1c, PT ;  /* 0x7ffffe1c7f00780c */ /* 0x000fe40003f86070 */
[C---:B------:R-:W-:Y:S02]  /*42550*/  IADD3 R126, R231.reuse, -0x16d, RZ ;  /* 0xfffffe93e77e7810 */ /* 0x040fe40007ffe0ff */
[----:B-1----:R-:W-:Y:S02]  /*42560*/  IADD3 R125, R231, -0x17d, RZ ;  /* 0xfffffe83e77d7810 */ /* 0x002fe40007ffe0ff */
[----:B------:R-:W-:Y:S02]  /*42570*/  ISETP.GE.U32.AND P5, PT, R126, 0x7ffffe14, PT ;  /* 0x7ffffe147e00780c */ /* 0x000fe40003fa6070 */
[----:B------:R-:W-:Y:S02]  /*42580*/  ISETP.GE.U32.AND P1, PT, R125, 0x7ffffe04, PT ;  /* 0x7ffffe047d00780c */ /* 0x000fe40003f26070 */
[----:B------:R-:W-:-:S02]  /*42590*/  IADD3 R125, R231, -0x106, RZ ;  /* 0xfffffefae77d7810 */ /* 0x000fc40007ffe0ff */
[----:B------:R-:W-:Y:S01]  /*425a0*/  IADD3 R126, R231, -0x175, RZ ;  /* 0xfffffe8be77e7810 */ /* 0x000fe20007ffe0ff */
[----:B------:R-:W-:Y:S02]  /*425b0*/  IMAD.WIDE R234, R0, 0x4, R220 ;  /* 0x0000000400ea7825 */ /* 0x000fe400078e02dc */
[----:B------:R-:W2:Y:S04]  /*425c0*/  LDL.LU.64 R220, [R1+0xcc0] ;  /* 0x000cc00001dc7983 */ /* 0x000ea80000300a00 */
[----:B------:R-:W-:Y:S04]  /*425d0*/  STL.64 [R1+0x600], R234 ;  /* 0x000600ea01007387 */ /* 0x000fe80000100a00 */
[----:B------:R1:W-:Y:S01]  /*425e0*/  LDGSTS.E [R124+0x6c800], [R234.64], !P4 ;  /* 0x6c800000ea7c7fae */ /* 0x0003e2000e121848 */
[----:B------:R-:W-:Y:S01]  /*425f0*/  ISETP.GE.U32.AND P2, PT, R126, 0x7ffffe0c, PT ;  /* 0x7ffffe0c7e00780c */ /* 0x000fe20003f46070 */
[----:B---3--:R-:W-:-:S05]  /*42600*/  IMAD.WIDE R232, R0, 0x4, R238 ;  /* 0x0000000400e87825 */ /* 0x008fca00078e02ee */
[----:B------:R3:W-:Y:S04]  /*42610*/  STL.64 [R1+0x5e0], R232 ;  /* 0x0005e0e801007387 */ /* 0x0007e80000100a00 */
[----:B------:R3:W-:Y:S01]  /*42620*/  LDGSTS.E [R66+0x6d000], [R232.64], !P6 ;  /* 0x6d000000e8427fae */ /* 0x0007e2000f121848 */
[----:B------:R-:W-:-:S03]  /*42630*/  ISETP.GE.U32.AND P6, PT, R125, 0x7ffffe7b, PT ;  /* 0x7ffffe7b7d00780c */ /* 0x000fc60003fc6070 */
[----:B------:R-:W2:Y:S01]  /*42640*/  LDL.LU.64 R238, [R1+0xd00] ;  /* 0x000d000001ee7983 */ /* 0x000ea20000300a00 */
[----:B------:R-:W-:Y:S01]  /*42650*/  IADD3 R125, R229, 0x100000, RZ ;  /* 0x00100000e57d7810 */ /* 0x000fe20007ffe0ff */
[----:B----4-:R-:W-:-:S05]  /*42660*/  IMAD.WIDE R222, R0, 0x4, R222 ;  /* 0x0000000400de7825 */ /* 0x010fca00078e02de */
[----:B------:R4:W-:Y:S04]  /*42670*/  STL.64 [R1+0x5c0], R222 ;  /* 0x0005c0de01007387 */ /* 0x0009e80000100a00 */
[----:B---3--:R-:W3:Y:S01]  /*42680*/  LDL.LU.64 R232, [R1+0xcf8] ;  /* 0x000cf80001e87983 */ /* 0x008ee20000300a00 */
[----:B------:R-:W-:-:S03]  /*42690*/  IMAD.WIDE R226, R0, 0x4, R226 ;  /* 0x0000000400e27825 */ /* 0x000fc600078e02e2 */
[----:B------:R4:W-:Y:S04]  /*426a0*/  LDGSTS.E [R125+0x6d800], [R222.64], !P5 ;  /* 0x6d800000de7d7fae */ /* 0x0009e8000e921848 */
[----:B------:R-:W-:Y:S04]  /*426b0*/  STL.64 [R1+0x5a0], R226 ;  /* 0x0005a0e201007387 */ /* 0x000fe80000100a00 */
[----:B------:R1:W-:Y:S01]  /*426c0*/  LDGSTS.E [R124+0x6e000], [R226.64], !P3 ;  /* 0x6e000000e27c7fae */ /* 0x0003e2000d921848 */
[----:B------:R-:W-:-:S03]  /*426d0*/  IMAD.WIDE R224, R0, 0x4, R224 ;  /* 0x0000000400e07825 */ /* 0x000fc600078e02e0 */
[----:B----4-:R-:W4:Y:S04]  /*426e0*/  LDL.LU.64 R222, [R1+0xd08] ;  /* 0x000d080001de7983 */ /* 0x010f280000300a00 */
[----:B------:R2:W-:Y:S04]  /*426f0*/  STL.64 [R1+0x580], R224 ;  /* 0x000580e001007387 */ /* 0x0005e80000100a00 */
[----:B------:R2:W-:Y:S02]  /*42700*/  LDGSTS.E [R66+0x6e800], [R224.64], !P2 ;  /* 0x6e800000e0427fae */ /* 0x0005e4000d121848 */
[----:B--2---:R-:W-:-:S02]  /*42710*/  IMAD.WIDE R224, R0, 0x4, R216 ;  /* 0x0000000400e07825 */ /* 0x004fc400078e02d8 */
[----:B------:R-:W2:Y:S01]  /*42720*/  LDL.LU.64 R216, [R1+0xd10] ;  /* 0x000d100001d87983 */ /* 0x000ea20000300a00 */
[----:B------:R-:W-:-:S04]  /*42730*/  IADD3 R127, R231, -0x179, RZ ;  /* 0xfffffe87e77f7810 */ /* 0x000fc80007ffe0ff */
[----:B------:R-:W-:Y:S01]  /*42740*/  ISETP.GE.U32.AND P0, PT, R127, 0x7ffffe08, PT ;  /* 0x7ffffe087f00780c */ /* 0x000fe20003f06070 */
[----:B------:R1:W-:Y:S01]  /*42750*/  STL.64 [R1+0x560], R224 ;  /* 0x000560e001007387 */ /* 0x0003e20000100a00 */
[----:B------:R-:W-:-:S03]  /*42760*/  IADD3 R126, R231, -0x102, RZ ;  /* 0xfffffefee77e7810 */ /* 0x000fc60007ffe0ff */
[----:B-1----:R-:W2:Y:S01]  /*42770*/  LDL.LU.64 R226, [R1+0xd30] ;  /* 0x000d300001e27983 */ /* 0x002ea20000300a00 */
[----:B------:R-:W-:Y:S01]  /*42780*/  ISETP.GE.U32.AND P4, PT, R126, 0x7ffffe7f, PT ;  /* 0x7ffffe7f7e00780c */ /* 0x000fe20003f86070 */
[----:B------:R-:W-:Y:S01]  /*42790*/  IMAD.SHL.U32 R228, R228, 0x4, RZ ;  /* 0x00000004e4e47824 */ /* 0x000fe200078e00ff */
[C---:B------:R-:W-:Y:S02]  /*427a0*/  IADD3 R126, R231.reuse, -0x10a, RZ ;  /* 0xfffffef6e77e7810 */ /* 0x040fe40007ffe0ff */
[----:B------:R-:W-:Y:S02]  /*427b0*/  IADD3 R125, R231, -0x112, RZ ;  /* 0xfffffeeee77d7810 */ /* 0x000fe40007ffe0ff */
[----:B------:R-:W-:Y:S01]  /*427c0*/  ISETP.GE.U32.AND P5, PT, R126, 0x7ffffe77, PT ;  /* 0x7ffffe777e00780c */ /* 0x000fe20003fa6070 */
[----:B------:R1:W-:Y:S01]  /*427d0*/  LDGSTS.E [R124+0x6f000], [R224.64], !P0 ;  /* 0x6f000000e07c7fae */ /* 0x0003e2000c121848 */
[----:B------:R-:W-:Y:S02]  /*427e0*/  ISETP.GE.U32.AND P2, PT, R125, 0x7ffffe6f, PT ;  /* 0x7ffffe6f7d00780c */ /* 0x000fe40003f46070 */
[----:B------:R-:W-:Y:S01]  /*427f0*/  IADD3 R125, R231, -0x11a, RZ ;  /* 0xfffffee6e77d7810 */ /* 0x000fe20007ffe0ff */
[----:B------:R-:W-:-:S05]  /*42800*/  IMAD.WIDE R220, R0, 0x4, R220 ;  /* 0x0000000400dc7825 */ /* 0x000fca00078e02dc */
[----:B------:R1:W-:Y:S04]  /*42810*/  STL.64 [R1+0x538], R220 ;  /* 0x000538dc01007387 */ /* 0x0003e80000100a00 */
[----:B------:R1:W-:Y:S04]  /*42820*/  LDGSTS.E [R66+0x6f800], [R220.64], !P1 ;  /* 0x6f800000dc427fae */ /* 0x0003e8000c921848 */
[----:B-1----:R-:W2:Y:S01]  /*42830*/  LDL.LU.64 R224, [R1+0xdd0] ;  /* 0x000dd00001e07983 */ /* 0x002ea20000300a00 */
[----:B------:R-:W-:-:S03]  /*42840*/  ISETP.GE.U32.AND P1, PT, R125, 0x7ffffe67, PT ;  /* 0x7ffffe677d00780c */ /* 0x000fc60003f26070 */
[----:B------:R-:W2:Y:S01]  /*42850*/  LDL.LU.64 R234, [R1+0xdd8] ;  /* 0x000dd80001ea7983 */ /* 0x000ea20000300a00 */
[----:B------:R-:W-:-:S04]  /*42860*/  LOP3.LUT R221, R228, 0x20, RZ, 0x3c, !PT ;  /* 0x00000020e4dd7812 */ /* 0x000fc800078e3cff */
[C---:B------:R-:W-:Y:S02]  /*42870*/  IADD3 R125, R221.reuse, 0x100000, RZ ;  /* 0x00100000dd7d7810 */ /* 0x040fe40007ffe0ff */
[C---:B------:R-:W-:Y:S02]  /*42880*/  IADD3 R124, R221.reuse, 0x100000, RZ ;  /* 0x00100000dd7c7810 */ /* 0x040fe40007ffe0ff */
[----:B------:R-:W-:Y:S01]  /*42890*/  IADD3 R66, R221, 0x100000, RZ ;  /* 0x00100000dd427810 */ /* 0x000fe20007ffe0ff */
[----:B------:R-:W-:-:S05]  /*428a0*/  IMAD.WIDE R238, R0, 0x4, R238 ;  /* 0x0000000400ee7825 */ /* 0x000fca00078e02ee */
[----:B------:R-:W-:Y:S04]  /*428b0*/  STL.64 [R1+0x8d0], R238 ;  /* 0x0008d0ee01007387 */ /* 0x000fe80000100a00 */
[----:B------:R1:W-:Y:S01]  /*428c0*/  LDGSTS.E [R125+0x60200], [R238.64], !P4 ;  /* 0x60200000ee7d7fae */ /* 0x0003e2000e121848 */
[----:B---3--:R-:W-:-:S03]  /*428d0*/  IMAD.WIDE R236, R0, 0x4, R232 ;  /* 0x0000000400ec7825 */ /* 0x008fc600078e02e8 */
[----:B------:R-:W3:Y:S04]  /*428e0*/  LDL.LU.64 R232, [R1+0xde8] ;  /* 0x000de80001e87983 */ /* 0x000ee80000300a00 */
[----:B------:R-:W-:Y:S04]  /*428f0*/  STL.64 [R1+0x8b8], R236 ;  /* 0x0008b8ec01007387 */ /* 0x000fe80000100a00 */
[----:B------:R2:W-:Y:S01]  /*42900*/  LDGSTS.E [R124+0x60a00], [R236.64], !P6 ;  /* 0x60a00000ec7c7fae */ /* 0x0005e2000f121848 */
[----:B----4-:R-:W-:-:S05]  /*42910*/  IMAD.WIDE R222, R0, 0x4, R222 ;  /* 0x0000000400de7825 */ /* 0x010fca00078e02de */
[----:B------:R4:W-:Y:S04]  /*42920*/  STL.64 [R1+0x8a0], R222 ;  /* 0x0008a0de01007387 */ /* 0x0009e80000100a00 */
[----:B------:R4:W-:Y:S04]  /*42930*/  LDGSTS.E [R66+0x61200], [R222.64], !P5 ;  /* 0x61200000de427fae */ /* 0x0009e8000e921848 */
[----:B----4-:R-:W4:Y:S01]  /*42940*/  LDL.LU.64 R222, [R1+0xdf8] ;  /* 0x000df80001de7983 */ /* 0x010f220000300a00 */
[----:B--2---:R-:W-:-:S03]  /*42950*/  IMAD.WIDE R236, R0, 0x4, R216 ;  /* 0x0000000400ec7825 */ /* 0x004fc600078e02d8 */
[----:B------:R-:W2:Y:S01]  /*42960*/  LDL.LU.64 R216, [R1+0xe08] ;  /* 0x000e080001d87983 */ /* 0x000ea20000300a00 */
[----:B------:R-:W-:-:S04]  /*42970*/  IADD3 R127, R231, -0x10e, RZ ;  /* 0xfffffef2e77f7810 */ /* 0x000fc80007ffe0ff */
[----:B------:R-:W-:Y:S02]  /*42980*/  ISETP.GE.U32.AND P3, PT, R127, 0x7ffffe73, PT ;  /* 0x7ffffe737f00780c */ /* 0x000fe40003f66070 */
[C---:B------:R-:W-:Y:S01]  /*42990*/  IADD3 R126, R231.reuse, -0x116, RZ ;  /* 0xfffffeeae77e7810 */ /* 0x040fe20007ffe0ff */
[----:B------:R-:W-:Y:S01]  /*429a0*/  IMAD.WIDE R226, R0, 0x4, R226 ;  /* 0x0000000400e27825 */ /* 0x000fe200078e02e2 */
[C---:B-1----:R-:W-:Y:S02]  /*429b0*/  IADD3 R125, R231.reuse, -0x126, RZ ;  /* 0xfffffedae77d7810 */ /* 0x042fe40007ffe0ff */
[----:B------:R-:W-:Y:S01]  /*429c0*/  ISETP.GE.U32.AND P0, PT, R126, 0x7ffffe6b, PT ;  /* 0x7ffffe6b7e00780c */ /* 0x000fe20003f06070 */
[----:B------:R-:W-:Y:S01]  /*429d0*/  STL.64 [R1+0x888], R236 ;  /* 0x000888ec01007387 */ /* 0x000fe20000100a00 */
[----:B------:R-:W-:-:S03]  /*429e0*/  IADD3 R126, R231, -0x11e, RZ ;  /* 0xfffffee2e77e7810 */ /* 0x000fc60007ffe0ff */
[----:B------:R1:W-:Y:S01]  /*429f0*/  STL.64 [R1+0x870], R226 ;  /* 0x000870e201007387 */ /* 0x0003e20000100a00 */
[----:B------:R-:W-:-:S03]  /*42a00*/  ISETP.GE.U32.AND P4, PT, R126, 0x7ffffe63, PT ;  /* 0x7ffffe637e00780c */ /* 0x000fc60003f86070 */
[----:B------:R1:W-:Y:S01]  /*42a10*/  LDGSTS.E [R124+0x61a00], [R236.64], !P3 ;  /* 0x61a00000ec7c7fae */ /* 0x0003e2000d921848 */
[----:B------:R-:W-:-:S03]  /*42a20*/  ISETP.GE.U32.AND P5, PT, R125, 0x7ffffe5b, PT ;  /* 0x7ffffe5b7d00780c */ /* 0x000fc60003fa6070 */
[----:B------:R1:W-:Y:S01]  /*42a30*/  LDGSTS.E [R66+0x62200], [R226.64], !P2 ;  /* 0x62200000e2427fae */ /* 0x0003e2000d121848 */
[C---:B------:R-:W-:Y:S02]  /*42a40*/  IADD3 R125, R231.reuse, -0x12e, RZ ;  /* 0xfffffed2e77d7810 */ /* 0x040fe40007ffe0ff */
[----:B------:R-:W-:Y:S02]  /*42a50*/  IADD3 R127, R231, -0x122, RZ ;  /* 0xfffffedee77f7810 */ /* 0x000fe40007ffe0ff */
[----:B------:R-:W-:Y:S01]  /*42a60*/  ISETP.GE.U32.AND P2, PT, R125, 0x7ffffe53, PT ;  /* 0x7ffffe537d00780c */ /* 0x000fe20003f46070 */
[----:B-1----:R-:W2:Y:S01]  /*42a70*/  LDL.LU.64 R226, [R1+0xe18] ;  /* 0x000e180001e27983 */ /* 0x002ea20000300a00 */
[C---:B------:R-:W-:Y:S01]  /*42a80*/  IMAD.WIDE R238, R0.reuse, 0x4, R224 ;  /* 0x0000000400ee7825 */ /* 0x040fe200078e02e0 */
[----:B------:R-:W-:Y:S02]  /*42a90*/  IADD3 R125, R221, 0x100000, RZ ;  /* 0x00100000dd7d7810 */ /* 0x000fe40007ffe0ff */
[----:B------:R-:W2:Y:S01]  /*42aa0*/  LDL.LU.64 R224, [R1+0xe40] ;  /* 0x000e400001e07983 */ /* 0x000ea20000300a00 */
[----:B------:R-:W-:-:S03]  /*42ab0*/  IMAD.WIDE R236, R0, 0x4, R234 ;  /* 0x0000000400ec7825 */ /* 0x000fc600078e02ea */
[----:B------:R1:W-:Y:S01]  /*42ac0*/  STL.64 [R1+0x858], R238 ;  /* 0x000858ee01007387 */ /* 0x0003e20000100a00 */
[----:B------:R-:W-:-:S03]  /*42ad0*/  ISETP.GE.U32.AND P6, PT, R127, 0x7ffffe5f, PT ;  /* 0x7ffffe5f7f00780c */ /* 0x000fc60003fc6070 */
[----:B------:R1:W-:Y:S04]  /*42ae0*/  LDGSTS.E [R125+0x62a00], [R238.64], !P0 ;  /* 0x62a00000ee7d7fae */ /* 0x0003e8000c121848 */
[----:B------:R1:W-:Y:S01]  /*42af0*/  LDGSTS.E [R124+0x63200], [R236.64], !P1 ;  /* 0x63200000ec7c7fae */ /* 0x0003e2000c921848 */
[----:B---3--:R-:W-:-:S03]  /*42b00*/  IMAD.WIDE R234, R0, 0x4, R232 ;  /* 0x0000000400ea7825 */ /* 0x008fc600078e02e8 */
[----:B------:R-:W3:Y:S04]  /*42b10*/  LDL.LU.64 R232, [R1+0xe50] ;  /* 0x000e500001e87983 */ /* 0x000ee80000300a00 */
[----:B------:R-:W-:Y:S04]  /*42b20*/  STL.64 [R1+0x840], R236 ;  /* 0x000840ec01007387 */ /* 0x000fe80000100a00 */
[----:B------:R4:W-:Y:S04]  /*42b30*/  STL.64 [R1+0x828], R234 ;  /* 0x000828ea01007387 */ /* 0x0009e80000100a00 */
[----:B------:R4:W-:Y:S04]  /*42b40*/  LDGSTS.E [R66+0x63a00], [R234.64], !P4 ;  /* 0x63a00000ea427fae */ /* 0x0009e8000e121848 */
[----:B-1----:R-:W3:Y:S01]  /*42b50*/  LDL.LU.64 R238, [R1+0xe58] ;  /* 0x000e580001ee7983 */ /* 0x002ee20000300a00 */
[----:B----4-:R-:W-:-:S03]  /*42b60*/  IMAD.WIDE R234, R0, 0x4, R222 ;  /* 0x0000000400ea7825 */ /* 0x010fc600078e02de */
[----:B------:R-:W4:Y:S04]  /*42b70*/  LDL.LU.64 R222, [R1+0xe60] ;  /* 0x000e600001de7983 */ /* 0x000f280000300a00 */
[----:B------:R-:W-:Y:S04]  /*42b80*/  STL.64 [R1+0x810], R234 ;  /* 0x000810ea01007387 */ /* 0x000fe80000100a00 */
[----:B------:R1:W-:Y:S01]  /*42b90*/  LDGSTS.E [R124+0x64200], [R234.64], !P6 ;  /* 0x64200000ea7c7fae */ /* 0x0003e2000f121848 */
[----:B--2---:R-:W-:-:S05]  /*42ba0*/  IMAD.WIDE R216, R0, 0x4, R216 ;  /* 0x0000000400d87825 */ /* 0x004fca00078e02d8 */
[----:B------:R2:W-:Y:S04]  /*42bb0*/  STL.64 [R1+0x7f8], R216 ;  /* 0x0007f8d801007387 */ /* 0x0005e80000100a00 */
[----:B------:R2:W-:Y:S04]  /*42bc0*/  LDGSTS.E [R66+0x64a00], [R216.64], !P5 ;  /* 0x64a00000d8427fae */ /* 0x0005e8000e921848 */
[----:B--2---:R-:W2:Y:S01]  /*42bd0*/  LDL.LU.64 R216, [R1+0xe68] ;  /* 0x000e680001d87983 */ /* 0x004ea20000300a00 */
[C---:B------:R-:W-:Y:S02]  /*42be0*/  IADD3 R126, R231.reuse, -0x12a, RZ ;  /* 0xfffffed6e77e7810 */ /* 0x040fe40007ffe0ff */
[----:B------:R-:W-:-:S02]  /*42bf0*/  IADD3 R125, R231, -0x13a, RZ ;  /* 0xfffffec6e77d7810 */ /* 0x000fc40007ffe0ff */
[----:B------:R-:W-:Y:S02]  /*42c00*/  ISETP.GE.U32.AND P3, PT, R126, 0x7ffffe57, PT ;  /* 0x7ffffe577e00780c */ /* 0x000fe40003f66070 */
[----:B------:R-:W-:Y:S02]  /*42c10*/  IADD3 R126, R231, -0x132, RZ ;  /* 0xfffffecee77e7810 */ /* 0x000fe40007ffe0ff */
[----:B------:R-:W-:Y:S02]  /*42c20*/  ISETP.GE.U32.AND P4, PT, R125, 0x7ffffe47, PT ;  /* 0x7ffffe477d00780c */ /* 0x000fe40003f86070 */
[----:B------:R-:W-:Y:S02]  /*42c30*/  ISETP.GE.U32.AND P0, PT, R126, 0x7ffffe4f, PT ;  /* 0x7ffffe4f7e00780c */ /* 0x000fe40003f06070 */
[C---:B------:R-:W-:Y:S01]  /*42c40*/  IADD3 R125, R231.reuse, -0x142, RZ ;  /* 0xfffffebee77d7810 */ /* 0x040fe20007ffe0ff */
[----:B------:R-:W-:Y:S02]  /*42c50*/  IMAD.WIDE R236, R0, 0x4, R226 ;  /* 0x0000000400ec7825 */ /* 0x000fe400078e02e2 */
[----:B------:R-:W2:Y:S01]  /*42c60*/  LDL.LU.64 R226, [R1+0xe70] ;  /* 0x000e700001e27983 */ /* 0x000ea20000300a00 */
[----:B------:R-:W-:-:S02]  /*42c70*/  IADD3 R127, R231, -0x136, RZ ;  /* 0xfffffecae77f7810 */ /* 0x000fc40007ffe0ff */
[----:B------:R-:W-:Y:S01]  /*42c80*/  ISETP.GE.U32.AND P5, PT, R125, 0x7ffffe3f, PT ;  /* 0x7ffffe3f7d00780c */ /* 0x000fe20003fa6070 */
[----:B-1----:R-:W-:Y:S01]  /*42c90*/  IMAD.WIDE R234, R0, 0x4, R224 ;  /* 0x0000000400ea7825 */ /* 0x002fe200078e02e0 */
[----:B------:R-:W-:Y:S01]  /*42ca0*/  IADD3 R125, R221, 0x100000, RZ ;  /* 0x00100000dd7d7810 */ /* 0x000fe20007ffe0ff */
[----:B------:R-:W-:Y:S01]  /*42cb0*/  STL.64 [R1+0x7d8], R236 ;  /* 0x0007d8ec01007387 */ /* 0x000fe20000100a00 */
[----:B------:R-:W-:-:S03]  /*42cc0*/  ISETP.GE.U32.AND P1, PT, R127, 0x7ffffe4b, PT ;  /* 0x7ffffe4b7f00780c */ /* 0x000fc60003f26070 */
[----:B------:R-:W2:Y:S04]  /*42cd0*/  LDL.LU.64 R224, [R1+0xe78] ;  /* 0x000e780001e07983 */ /* 0x000ea80000300a00 */
[----:B------:R2:W-:Y:S04]  /*42ce0*/  LDGSTS.E [R125+0x65200], [R236.64], !P3 ;  /* 0x65200000ec7d7fae */ /* 0x0005e8000d921848 */
[----:B------:R1:W-:Y:S04]  /*42cf0*/  STL.64 [R1+0x7b8], R234 ;  /* 0x0007b8ea01007387 */ /* 0x0003e80000100a00 */
[----:B------:R1:W-:Y:S01]  /*42d00*/  LDGSTS.E [R124+0x65a00], [R234.64], !P2 ;  /* 0x65a00000ea7c7fae */ /* 0x0003e2000d121848 */
[----:B---3--:R-:W-:-:S05]  /*42d10*/  IMAD.WIDE R232, R0, 0x4, R232 ;  /* 0x0000000400e87825 */ /* 0x008fca00078e02e8 */
[----:B------:R3:W-:Y:S04]  /*42d20*/  STL.64 [R1+0x798], R232 ;  /* 0x000798e801007387 */ /* 0x0007e80000100a00 */
[----:B------:R3:W-:Y:S01]  /*42d30*/  LDGSTS.E [R66+0x66200], [R232.64], !P0 ;  /* 0x66200000e8427fae */ /* 0x0007e2000c121848 */
[----:B-1----:R-:W-:-:S03]  /*42d40*/  IMAD.WIDE R234, R0, 0x4, R238 ;  /* 0x0000000400ea7825 */ /* 0x002fc600078e02ee */
[----:B---3--:R-:W3:Y:S04]  /*42d50*/  LDL.LU.64 R232, [R1+0xe98] ;  /* 0x000e980001e87983 */ /* 0x008ee80000300a00 */
        /* <DEDUP_REMOVED lines=9> */
[C---:B------:R-:W-:Y:S02]  /*42df0*/  IADD3 R126, R231.reuse, -0x13e, RZ ;  /* 0xfffffec2e77e7810 */ /* 0x040fe40007ffe0ff */
[C---:B------:R-:W-:Y:S02]  /*42e00*/  IADD3 R125, R231.reuse, -0x14e, RZ ;  /* 0xfffffeb2e77d7810 */ /* 0x040fe40007ffe0ff */
[----:B------:R-:W-:Y:S02]  /*42e10*/  ISETP.GE.U32.AND P6, PT, R126, 0x7ffffe43, PT ;  /* 0x7ffffe437e00780c */ /* 0x000fe40003fc6070 */
[----:B------:R-:W-:Y:S02]  /*42e20*/  IADD3 R126, R231, -0x146, RZ ;  /* 0xfffffebae77e7810 */ /* 0x000fe40007ffe0ff */
[----:B------:R-:W-:Y:S02]  /*42e30*/  ISETP.GE.U32.AND P0, PT, R125, 0x7ffffe33, PT ;  /* 0x7ffffe337d00780c */ /* 0x000fe40003f06070 */
[----:B------:R-:W-:Y:S01]  /*42e40*/  ISETP.GE.U32.AND P3, PT, R126, 0x7ffffe3b, PT ;  /* 0x7ffffe3b7e00780c */ /* 0x000fe20003f66070 */
[----:B------:R-:W-:Y:S01]  /*42e50*/  STL.64 [R1+0x738], R236 ;  /* 0x000738ec01007387 */ /* 0x000fe20000100a00 */
[----:B------:R-:W-:Y:S01]  /*42e60*/  IADD3 R125, R231, -0x156, RZ ;  /* 0xfffffeaae77d7810 */ /* 0x000fe20007ffe0ff */
[----:B-1----:R-:W-:-:S02]  /*42e70*/  IMAD.WIDE R234, R0, 0x4, R226 ;  /* 0x0000000400ea7825 */ /* 0x002fc400078e02e2 */
[----:B------:R-:W2:Y:S01]  /*42e80*/  LDL.LU.64 R226, [R1+0xeb8] ;  /* 0x000eb80001e27983 */ /* 0x000ea20000300a00 */
[----:B------:R-:W-:Y:S02]  /*42e90*/  IADD3 R127, R231, -0x14a, RZ ;  /* 0xfffffeb6e77f7810 */ /* 0x000fe40007ffe0ff */
[----:B------:R-:W-:Y:S02]  /*42ea0*/  ISETP.GE.U32.AND P4, PT, R125, 0x7ffffe2b, PT ;  /* 0x7ffffe2b7d00780c */ /* 0x000fe40003f86070 */
[----:B------:R-:W-:Y:S02]  /*42eb0*/  IADD3 R125, R221, 0x100000, RZ ;  /* 0x00100000dd7d7810 */ /* 0x000fe40007ffe0ff */
[----:B------:R-:W-:Y:S01]  /*42ec0*/  ISETP.GE.U32.AND P2, PT, R127, 0x7ffffe37, PT ;  /* 0x7ffffe377f00780c */ /* 0x000fe20003f46070 */
[C---:B------:R-:W-:Y:S01]  /*42ed0*/  IMAD.WIDE R224, R0.reuse, 0x4, R224 ;  /* 0x0000000400e07825 */ /* 0x040fe200078e02e0 */
[----:B------:R-:W-:Y:S04]  /*42ee0*/  STL.64 [R1+0x718], R234 ;  /* 0x000718ea01007387 */ /* 0x000fe80000100a00 */
[----:B------:R3:W-:Y:S04]  /*42ef0*/  LDGSTS.E [R125+0x67a00], [R236.64], !P6 ;  /* 0x67a00000ec7d7fae */ /* 0x0007e8000f121848 */
[----:B------:R1:W-:Y:S04]  /*42f00*/  LDGSTS.E [R124+0x68200], [R234.64], !P5 ;  /* 0x68200000ea7c7fae */ /* 0x0003e8000e921848 */
[----:B------:R1:W-:Y:S04]  /*42f10*/  STL.64 [R1+0x6f8], R224 ;  /* 0x0006f8e001007387 */ /* 0x0003e80000100a00 */
[----:B------:R1:W-:Y:S04]  /*42f20*/  LDGSTS.E [R66+0x68a00], [R224.64], !P3 ;  /* 0x68a00000e0427fae */ /* 0x0003e8000d921848 */
[----:B-1----:R-:W2:Y:S01]  /*42f30*/  LDL.LU.64 R224, [R1+0xec0] ;  /* 0x000ec00001e07983 */ /* 0x002ea20000300a00 */
[----:B---3--:R-:W-:-:S03]  /*42f40*/  IMAD.WIDE R236, R0, 0x4, R232 ;  /* 0x0000000400ec7825 */ /* 0x008fc600078e02e8 */
[----:B------:R-:W3:Y:S01]  /*42f50*/  LDL.LU.64 R232, [R1+0xec8] ;  /* 0x000ec80001e87983 */ /* 0x000ee20000300a00 */
[----:B------:R-:W-:-:S03]  /*42f60*/  IMAD.WIDE R234, R0, 0x4, R238 ;  /* 0x0000000400ea7825 */ /* 0x000fc600078e02ee */
[----:B------:R4:W-:Y:S04]  /*42f70*/  STL.64 [R1+0x6d8], R236 ;  /* 0x0006d8ec01007387 */ /* 0x0009e80000100a00 */
[----:B------:R2:W-:Y:S04]  /*42f80*/  STL.64 [R1+0x6b8], R234 ;  /* 0x0006b8ea01007387 */ /* 0x0005e80000100a00 */
[----:B------:R4:W-:Y:S04]  /*42f90*/  LDGSTS.E [R124+0x69200], [R236.64], !P2 ;  /* 0x69200000ec7c7fae */ /* 0x0009e8000d121848 */
[----:B------:R-:W3:Y:S04]  /*42fa0*/  LDL.LU.64 R238, [R1+0xee8] ;  /* 0x000ee80001ee7983 */ /* 0x000ee80000300a00 */
[----:B------:R2:W-:Y:S01]  /*42fb0*/  LDGSTS.E [R66+0x69a00], [R234.64], !P0 ;  /* 0x69a00000ea427fae */ /* 0x0005e2000c121848 */
[----:B----4-:R-:W-:-:S03]  /*42fc0*/  IMAD.WIDE R236, R0, 0x4, R222 ;  /* 0x0000000400ec7825 */ /* 0x010fc600078e02de */
[----:B------:R-:W4:Y:S04]  /*42fd0*/  LDL.LU.64 R222, [R1+0xf00] ;  /* 0x000f000001de7983 */ /* 0x000f280000300a00 */
        /* <DEDUP_REMOVED lines=9> */
[----:B------:R-:W-:-:S04]  /*43070*/  IADD3 R125, R231, -0x16a, RZ ;  /* 0xfffffe96e77d7810 */ /* 0x000fc80007ffe0ff */
[----:B------:R-:W-:Y:S02]  /*43080*/  ISETP.GE.U32.AND P0, PT, R125, 0x7ffffe17, PT ;  /* 0x7ffffe177d00780c */ /* 0x000fe40003f06070 */
[----:B------:R-:W-:Y:S01]  /*43090*/  IADD3 R125, R221, 0x100000, RZ ;  /* 0x00100000dd7d7810 */ /* 0x000fe20007ffe0ff */
[----:B------:R-:W-:Y:S01]  /*430a0*/  IMAD.WIDE R226, R0, 0x4, R226 ;  /* 0x0000000400e27825 */ /* 0x000fe200078e02e2 */
[----:B------:R-:W-:Y:S01]  /*430b0*/  IADD3 R127, R231, -0x15e, RZ ;  /* 0xfffffea2e77f7810 */ /* 0x000fe20007ffe0ff */
[----:B------:R-:W-:Y:S04]  /*430c0*/  STL.64 [R1+0x678], R234 ;  /* 0x000678ea01007387 */ /* 0x000fe80000100a00 */
[----:B------:R4:W-:Y:S01]  /*430d0*/  LDGSTS.E [R125+0x6a200], [R236.64], !P1 ;  /* 0x6a200000ec7d7fae */ /* 0x0009e2000c921848 */
[----:B------:R-:W-:-:S03]  /*430e0*/  ISETP.GE.U32.AND P5, PT, R127, 0x7ffffe23, PT ;  /* 0x7ffffe237f00780c */ /* 0x000fc60003fa6070 */
[----:B------:R1:W-:Y:S04]  /*430f0*/  LDGSTS.E [R124+0x6aa00], [R234.64], !P4 ;  /* 0x6aa00000ea7c7fae */ /* 0x0003e8000e121848 */
[----:B------:R1:W-:Y:S04]  /*43100*/  STL.64 [R1+0x658], R226 ;  /* 0x000658e201007387 */ /* 0x0003e80000100a00 */
[----:B------:R1:W-:Y:S04]  /*43110*/  LDGSTS.E [R66+0x6b200], [R226.64], !P6 ;  /* 0x6b200000e2427fae */ /* 0x0003e8000f121848 */
[----:B-1----:R-:W2:Y:S01]  /*43120*/  LDL.LU.64 R226, [R1+0xf10] ;  /* 0x000f100001e27983 */ /* 0x002ea20000300a00 */
[----:B------:R-:W-:-:S03]  /*43130*/  IMAD.WIDE R234, R0, 0x4, R224 ;  /* 0x0000000400ea7825 */ /* 0x000fc600078e02e0 */
[----:B------:R-:W2:Y:S04]  /*43140*/  LDL.LU.64 R224, [R1+0xf18] ;  /* 0x000f180001e07983 */ /* 0x000ea80000300a00 */
[----:B------:R-:W-:Y:S04]  /*43150*/  STL.64 [R1+0x638], R234 ;  /* 0x000638ea01007387 */ /* 0x000fe80000100a00 */
[----:B------:R2:W-:Y:S01]  /*43160*/  LDGSTS.E [R124+0x6ba00], [R234.64], !P5 ;  /* 0x6ba00000ea7c7fae */ /* 0x0005e2000e921848 */
[----:B---3--:R-:W-:-:S05]  /*43170*/  IMAD.WIDE R232, R0, 0x4, R232 ;  /* 0x0000000400e87825 */ /* 0x008fca00078e02e8 */
[----:B------:R1:W-:Y:S04]  /*43180*/  STL.64 [R1+0x618], R232 ;  /* 0x000618e801007387 */ /* 0x0003e80000100a00 */
[----:B------:R1:W-:Y:S01]  /*43190*/  LDGSTS.E [R66+0x6c200], [R232.64], !P3 ;  /* 0x6c200000e8427fae */ /* 0x0003e2000d921848 */
[----:B------:R-:W-:-:S03]  /*431a0*/  IMAD.WIDE R238, R0, 0x4, R238 ;  /* 0x0000000400ee7825 */ /* 0x000fc600078e02ee */
[----:B-1----:R-:W3:Y:S04]  /*431b0*/  LDL.LU.64 R232, [R1+0xf20] ;  /* 0x000f200001e87983 */ /* 0x002ee80000300a00 */
[----:B------:R1:W-:Y:S01]  /*431c0*/  STL.64 [R1+0x5f8], R238 ;  /* 0x0005f8ee01007387 */ /* 0x0003e20000100a00 */
        /* <DEDUP_REMOVED lines=14> */
[----:B------:R-:W-:Y:S02]  /*432b0*/  IADD3 R125, R221, 0x100000, RZ ;  /* 0x00100000dd7d7810 */ /* 0x000fe40007ffe0ff */
[----:B------:R-:W-:Y:S01]  /*432c0*/  ISETP.GE.U32.AND P4, PT, R127, 0x7ffffe0f, PT ;  /* 0x7ffffe0f7f00780c */ /* 0x000fe20003f86070 */
[----:B------:R1:W-:Y:S04]  /*432d0*/  STL.64 [R1+0x5b8], R234 ;  /* 0x0005b8ea01007387 */ /* 0x0003e80000100a00 */
[----:B------:R1:W-:Y:S04]  /*432e0*/  LDGSTS.E [R125+0x6ca00], [R238.64], !P2 ;  /* 0x6ca00000ee7d7fae */ /* 0x0003e8000d121848 */
[----:B------:R2:W-:Y:S04]  /*432f0*/  LDGSTS.E [R124+0x6d200], [R236.64], !P0 ;  /* 0x6d200000ec7c7fae */ /* 0x0005e8000c121848 */
[----:B------:R1:W-:Y:S04]  /*43300*/  LDGSTS.E [R66+0x6da00], [R234.64], !P1 ;  /* 0x6da00000ea427fae */ /* 0x0003e8000c921848 */
[----:B-1----:R-:W2:Y:S01]  /*43310*/  LDL.LU.64 R238, [R1+0xf50] ;  /* 0x000f500001ee7983 */ /* 0x002ea20000300a00 */
[----:B------:R-:W-:Y:S01]  /*43320*/  IADD3 R125, R231, -0x10b, RZ ;  /* 0xfffffef5e77d7810 */ /* 0x000fe20007ffe0ff */
[----:B------:R-:W-:-:S04]  /*43330*/  IMAD.WIDE R234, R0, 0x4, R226 ;  /* 0x0000000400ea7825 */ /* 0x000fc800078e02e2 */
[----:B------:R-:W-:Y:S01]  /*43340*/  IMAD.WIDE R224, R0, 0x4, R224 ;  /* 0x0000000400e07825 */ /* 0x000fe200078e02e0 */
[----:B------:R-:W-:Y:S04]  /*43350*/  STL.64 [R1+0x598], R234 ;  /* 0x000598ea01007387 */ /* 0x000fe80000100a00 */
[----:B------:R-:W2:Y:S01]  /*43360*/  LDL.LU.64 R226, [R1+0xf58] ;  /* 0x000f580001e27983 */ /* 0x000ea20000300a00 */
[----:B------:R-:W-:Y:S02]  /*43370*/  ISETP.GE.U32.AND P1, PT, R125, 0x7ffffe76, PT ;  /* 0x7ffffe767d00780c */ /* 0x000fe40003f26070 */
[----:B------:R-:W-:Y:S01]  /*43380*/  IADD3 R125, R231, -0x113, RZ ;  /* 0xfffffeede77d7810 */ /* 0x000fe20007ffe0ff */
[----:B------:R3:W-:Y:S04]  /*43390*/  LDGSTS.E [R124+0x6e200], [R234.64], !P4 ;  /* 0x6e200000ea7c7fae */ /* 0x0007e8000e121848 */
[----:B------:R1:W-:Y:S04]  /*433a0*/  STL.64 [R1+0x578], R224 ;  /* 0x000578e001007387 */ /* 0x0003e80000100a00 */
[----:B------:R1:W-:Y:S01]  /*433b0*/  LDGSTS.E [R66+0x6ea00], [R224.64], !P6 ;  /* 0x6ea00000e0427fae */ /* 0x0003e2000f121848 */
[----:B------:R-:W-:-:S02]  /*433c0*/  ISETP.GE.U32.AND P6, PT, R125, 0x7ffffe6e, PT ;  /* 0x7ffffe6e7d00780c */ /* 0x000fc40003fc6070 */
[----:B------:R-:W-:Y:S01]  /*433d0*/  IADD3 R125, R221, 0x100000, RZ ;  /* 0x00100000dd7d7810 */ /* 0x000fe20007ffe0ff */
[----:B-1----:R-:W2:Y:S04]  /*433e0*/  LDL.LU.64 R224, [R1+0xf60] ;  /* 0x000f600001e07983 */ /* 0x002ea80000300a00 */
[----:B------:R-:W2:Y:S01]  /*433f0*/  LDL.LU.64 R220, [R1+0xf68] ;  /* 0x000f680001dc7983 */ /* 0x000ea20000300a00 */
[----:B---3--:R-:W-:-:S05]  /*43400*/  IMAD.WIDE R234, R0, 0x4, R232 ;  /* 0x0000000400ea7825 */ /* 0x008fca00078e02e8 */
[----:B------:R-:W-:Y:S01]  /*43410*/  STL.64 [R1+0x558], R234 ;  /* 0x000558ea01007387 */ /* 0x000fe20000100a00 */
[----:B----4-:R-:W-:-:S04]  /*43420*/  IMAD.WIDE R232, R0, 0x4, R222 ;  /* 0x0000000400e87825 */ /* 0x010fc800078e02de */
[----:B--2---:R-:W-:Y:S02]  /*43430*/  IMAD.WIDE R222, R0, 0x4, R216 ;  /* 0x0000000400de7825 */ /* 0x004fe400078e02d8 */
[----:B------:R-:W2:Y:S01]  /*43440*/  LDL.LU.64 R216, [R1+0xf70] ;  /* 0x000f700001d87983 */ /* 0x000ea20000300a00 */
[----:B------:R-:W-:-:S04]  /*43450*/  IADD3 R126, R231, -0x17a, RZ ;  /* 0xfffffe86e77e7810 */ /* 0x000fc80007ffe0ff */
[----:B------:R-:W-:Y:S02]  /*43460*/  ISETP.GE.U32.AND P5, PT, R126, 0x7ffffe07, PT ;  /* 0x7ffffe077e00780c */ /* 0x000fe40003fa6070 */
[----:B------:R-:W-:-:S04]  /*43470*/  IADD3 R126, R231, -0x103, RZ ;  /* 0xfffffefde77e7810 */ /* 0x000fc80007ffe0ff */
[----:B------:R-:W-:Y:S02]  /*43480*/  ISETP.GE.U32.AND P2, PT, R126, 0x7ffffe7e, PT ;  /* 0x7ffffe7e7e00780c */ /* 0x000fe40003f46070 */
[----:B------:R-:W-:Y:S02]  /*43490*/  LOP3.LUT R228, R229, 0x40, RZ, 0x3c, !PT ;  /* 0x00000040e5e47812 */ /* 0x000fe400078e3cff */
[----:B------:R-:W-:Y:S02]  /*434a0*/  IADD3 R127, R231, -0x107, RZ ;  /* 0xfffffef9e77f7810 */ /* 0x000fe40007ffe0ff */
[----:B------:R-:W-:Y:S01]  /*434b0*/  IADD3 R66, R228, 0x100000, RZ ;  /* 0x00100000e4427810 */ /* 0x000fe20007ffe0ff */
[----:B------:R1:W-:Y:S01]  /*434c0*/  LDGSTS.E [R125+0x6f200], [R234.64], !P5 ;  /* 0x6f200000ea7d7fae */ /* 0x0003e2000e921848 */
[----:B------:R-:W-:-:S03]  /*434d0*/  ISETP.GE.U32.AND P0, PT, R127, 0x7ffffe7a, PT ;  /* 0x7ffffe7a7f00780c */ /* 0x000fc60003f06070 */
[----:B------:R3:W-:Y:S04]  /*434e0*/  STL.64 [R1+0x530], R232 ;  /* 0x000530e801007387 */ /* 0x0007e80000100a00 */
[----:B------:R3:W-:Y:S04]  /*434f0*/  LDGSTS.E [R124+0x6fa00], [R232.64], !P3 ;  /* 0x6fa00000e87c7fae */ /* 0x0007e8000d921848 */
[----:B------:R4:W-:Y:S04]  /*43500*/  STL.64 [R1+0x8c8], R222 ;  /* 0x0008c8de01007387 */ /* 0x0009e80000100a00 */
[----:B------:R4:W-:Y:S01]  /*43510*/  LDGSTS.E [R66+0x60400], [R222.64], !P2 ;  /* 0x60400000de427fae */ /* 0x0009e2000d121848 */
[C---:B------:R-:W-:Y:S01]  /*43520*/  IADD3 R126, R231.reuse, -0x10f, RZ ;  /* 0xfffffef1e77e7810 */ /* 0x040fe20007ffe0ff */
[----:B---3--:R-:W-:Y:S01]  /*43530*/  IMAD.WIDE R232, R0, 0x4, R238 ;  /* 0x0000000400e87825 */ /* 0x008fe200078e02ee */
[----:B------:R-:W-:Y:S01]  /*43540*/  IADD3 R124, R228, 0x100000, RZ ;  /* 0x00100000e47c7810 */ /* 0x000fe20007ffe0ff */
[----:B----4-:R-:W3:Y:S04]  /*43550*/  LDL.LU.64 R222, [R1+0xf78] ;  /* 0x000f780001de7983 */ /* 0x010ee80000300a00 */
[----:B------:R-:W4:Y:S01]  /*43560*/  LDL.LU.64 R238, [R1+0xfa0] ;  /* 0x000fa00001ee7983 */ /* 0x000f220000300a00 */
[----:B------:R-:W-:Y:S01]  /*43570*/  ISETP.GE.U32.AND P4, PT, R126, 0x7ffffe72, PT ;  /* 0x7ffffe727e00780c */ /* 0x000fe20003f86070 */
[----:B------:R-:W-:Y:S01]  /*43580*/  IMAD.WIDE R226, R0, 0x4, R226 ;  /* 0x0000000400e27825 */ /* 0x000fe200078e02e2 */
[C---:B------:R-:W-:Y:S01]  /*43590*/  IADD3 R126, R231.reuse, -0x117, RZ ;  /* 0xfffffee9e77e7810 */ /* 0x040fe20007ffe0ff */
[----:B------:R-:W-:Y:S01]  /*435a0*/  STL.64 [R1+0x8b0], R232 ;  /* 0x0008b0e801007387 */ /* 0x000fe20000100a00 */
[----:B-1----:R-:W-:-:S03]  /*435b0*/  IADD3 R125, R231, -0x11f, RZ ;  /* 0xfffffee1e77d7810 */ /* 0x002fc60007ffe0ff */
[----:B------:R1:W-:Y:S01]  /*435c0*/  LDGSTS.E [R124+0x60c00], [R232.64], !P0 ;  /* 0x60c00000e87c7fae */ /* 0x0003e2000c121848 */
[----:B------:R-:W-:-:S03]  /*435d0*/  ISETP.GE.U32.AND P5, PT, R126, 0x7ffffe6a, PT ;  /* 0x7ffffe6a7e00780c */ /* 0x000fc60003fa6070 */
[----:B------:R1:W-:Y:S01]  /*435e0*/  STL.64 [R1+0x898], R226 ;  /* 0x000898e201007387 */ /* 0x0003e20000100a00 */
[----:B------:R-:W-:-:S03]  /*435f0*/  ISETP.GE.U32.AND P2, PT, R125, 0x7ffffe62, PT ;  /* 0x7ffffe627d00780c */ /* 0x000fc60003f46070 */
[----:B------:R1:W-:Y:S01]  /*43600*/  LDGSTS.E [R66+0x61400], [R226.64], !P1 ;  /* 0x61400000e2427fae */ /* 0x0003e2000c921848 */
[----:B------:R-:W-:Y:S01]  /*43610*/  IADD3 R125, R231, -0x127, RZ ;  /* 0xfffffed9e77d7810 */ /* 0x000fe20007ffe0ff */
[C---:B------:R-:W-:Y:S02]  /*43620*/  IMAD.WIDE R234, R0.reuse, 0x4, R224 ;  /* 0x0000000400ea7825 */ /* 0x040fe400078e02e0 */
[----:B-1----:R-:W4:Y:S02]  /*43630*/  LDL.LU.64 R226, [R1+0xfa8] ;  /* 0x000fa80001e27983 */ /* 0x002f240000300a00 */
[----:B------:R-:W-:Y:S02]  /*43640*/  IMAD.WIDE R232, R0, 0x4, R220 ;  /* 0x0000000400e87825 */ /* 0x000fe400078e02dc */
[----:B------:R-:W4:Y:S01]  /*43650*/  LDL.LU.64 R224, [R1+0xfb0] ;  /* 0x000fb00001e07983 */ /* 0x000f220000300a00 */
[----:B------:R-:W-:-:S03]  /*43660*/  ISETP.GE.U32.AND P1, PT, R125, 0x7ffffe5a, PT ;  /* 0x7ffffe5a7d00780c */ /* 0x000fc60003f26070 */
[----:B------:R-:W-:Y:S01]  /*43670*/  STL.64 [R1+0x880], R234 ;  /* 0x000880ea01007387 */ /* 0x000fe20000100a00 */
[----:B------:R-:W-:-:S03]  /*43680*/  IADD3 R125, R228, 0x100000, RZ ;  /* 0x00100000e47d7810 */ /* 0x000fc60007ffe0ff */
[----:B------:R-:W4:Y:S04]  /*43690*/  LDL.LU.64 R220, [R1+0xfb8] ;  /* 0x000fb80001dc7983 */ /* 0x000f280000300a00 */
[----:B------:R1:W-:Y:S04]  /*436a0*/  LDGSTS.E [R125+0x61c00], [R234.64], !P4 ;  /* 0x61c00000ea7d7fae */ /* 0x0003e8000e121848 */
        /* <DEDUP_REMOVED lines=9> */
[C---:B-1----:R-:W-:Y:S02]  /*43740*/  IADD3 R125, R231.reuse, -0x133, RZ ;  /* 0xfffffecde77d7810 */ /* 0x042fe40007ffe0ff */
[----:B------:R-:W-:Y:S02]  /*43750*/  ISETP.GE.U32.AND P0, PT, R126, 0x7ffffe5e, PT ;  /* 0x7ffffe5e7e00780c */ /* 0x000fe40003f06070 */
[----:B------:R-:W-:Y:S02]  /*43760*/  IADD3 R126, R231, -0x12b, RZ ;  /* 0xfffffed5e77e7810 */ /* 0x000fe40007ffe0ff */
[----:B------:R-:W-:-:S02]  /*43770*/  ISETP.GE.U32.AND P5, PT, R125, 0x7ffffe4e, PT ;  /* 0x7ffffe4e7d00780c */ /* 0x000fc40003fa6070 */
[----:B------:R-:W-:Y:S01]  /*43780*/  ISETP.GE.U32.AND P4, PT, R126, 0x7ffffe56, PT ;  /* 0x7ffffe567e00780c */ /* 0x000fe20003f86070 */
[C---:B---3--:R-:W-:Y:S02]  /*43790*/  IMAD.WIDE R234, R0.reuse, 0x4, R222 ;  /* 0x0000000400ea7825 */ /* 0x048fe400078e02de */
[----:B------:R-:W3:Y:S02]  /*437a0*/  LDL.LU.64 R222, [R1+0xfc8] ;  /* 0x000fc80001de7983 */ /* 0x000ee40000300a00 */
[----:B----4-:R-:W-:Y:S02]  /*437b0*/  IMAD.WIDE R232, R0, 0x4, R238 ;  /* 0x0000000400e87825 */ /* 0x010fe400078e02ee */
[----:B------:R1:W-:Y:S01]  /*437c0*/  STL.64 [R1+0x838], R234 ;  /* 0x000838ea01007387 */ /* 0x0003e20000100a00 */
[----:B------:R-:W-:-:S03]  /*437d0*/  IADD3 R125, R231, -0x13b, RZ ;  /* 0xfffffec5e77d7810 */ /* 0x000fc60007ffe0ff */
[----:B------:R4:W-:Y:S04]  /*437e0*/  STL.64 [R1+0x820], R232 ;  /* 0x000820e801007387 */ /* 0x0009e80000100a00 */
[----:B------:R-:W3:Y:S04]  /*437f0*/  LDL.LU.64 R238, [R1+0xfd0] ;  /* 0x000fd00001ee7983 */ /* 0x000ee80000300a00 */
[----:B------:R1:W-:Y:S04]  /*43800*/  LDGSTS.E [R124+0x63400], [R234.64], !P3 ;  /* 0x63400000ea7c7fae */ /* 0x0003e8000d921848 */
[----:B------:R4:W-:Y:S01]  /*43810*/  LDGSTS.E [R66+0x63c00], [R232.64], !P2 ;  /* 0x63c00000e8427fae */ /* 0x0009e2000d121848 */
[----:B------:R-:W-:-:S02]  /*43820*/  ISETP.GE.U32.AND P2, PT, R125, 0x7ffffe46, PT ;  /* 0x7ffffe467d00780c */ /* 0x000fc40003f46070 */
[----:B------:R-:W-:Y:S01]  /*43830*/  IADD3 R125, R228, 0x100000, RZ ;  /* 0x00100000e47d7810 */ /* 0x000fe20007ffe0ff */
[C---:B-1----:R-:W-:Y:S02]  /*43840*/  IMAD.WIDE R234, R0.reuse, 0x4, R226 ;  /* 0x0000000400ea7825 */ /* 0x042fe400078e02e2 */
[----:B------:R-:W3:Y:S02]  /*43850*/  LDL.LU.64 R226, [R1+0x1000] ;  /* 0x0010000001e27983 */ /* 0x000ee40000300a00 */
[C---:B----4-:R-:W-:Y:S02]  /*43860*/  IMAD.WIDE R232, R0.reuse, 0x4, R224 ;  /* 0x0000000400e87825 */ /* 0x050fe400078e02e0 */
[----:B------:R-:W-:Y:S04]  /*43870*/  STL.64 [R1+0x808], R234 ;  /* 0x000808ea01007387 */ /* 0x000fe80000100a00 */
[----:B------:R-:W4:Y:S01]  /*43880*/  LDL.LU.64 R224, [R1+0x1008] ;  /* 0x0010080001e07983 */ /* 0x000f220000300a00 */
[----:B------:R-:W-:-:S03]  /*43890*/  IMAD.WIDE R220, R0, 0x4, R220 ;  /* 0x0000000400dc7825 */ /* 0x000fc600078e02dc */
[----:B------:R1:W-:Y:S04]  /*438a0*/  LDGSTS.E [R125+0x64400], [R234.64], !P0 ;  /* 0x64400000ea7d7fae */ /* 0x0003e8000c121848 */
[----:B------:R-:W-:Y:S04]  /*438b0*/  STL.64 [R1+0x7f0], R232 ;  /* 0x0007f0e801007387 */ /* 0x000fe80000100a00 */
[----:B------:R2:W-:Y:S04]  /*438c0*/  LDGSTS.E [R124+0x64c00], [R232.64], !P1 ;  /* 0x64c00000e87c7fae */ /* 0x0005e8000c921848 */
[----:B------:R1:W-:Y:S04]  /*438d0*/  STL.64 [R1+0x7d0], R220 ;  /* 0x0007d0dc01007387 */ /* 0x0003e80000100a00 */
[----:B------:R1:W-:Y:S04]  /*438e0*/  LDGSTS.E [R66+0x65400], [R220.64], !P4 ;  /* 0x65400000dc427fae */ /* 0x0003e8000e121848 */
[----:B-1----:R-:W4:Y:S01]  /*438f0*/  LDL.LU.64 R220, [R1+0x1010] ;  /* 0x0010100001dc7983 */ /* 0x002f220000300a00 */
[----:B--2---:R-:W-:-:S03]  /*43900*/  IMAD.WIDE R232, R0, 0x4, R216 ;  /* 0x0000000400e87825 */ /* 0x004fc600078e02d8 */
[----:B------:R-:W2:Y:S01]  /*43910*/  LDL.LU.64 R216, [R1+0x1018] ;  /* 0x0010180001d87983 */ /* 0x000ea20000300a00 */
[----:B------:R-:W-:-:S04]  /*43920*/  IADD3 R127, R231, -0x12f, RZ ;  /* 0xfffffed1e77f7810 */ /* 0x000fc80007ffe0ff */
[----:B------:R-:W-:Y:S02]  /*43930*/  ISETP.GE.U32.AND P6, PT, R127, 0x7ffffe52, PT ;  /* 0x7ffffe527f00780c */ /* 0x000fe40003fc6070 */
[C---:B------:R-:W-:Y:S01]  /*43940*/  IADD3 R126, R231.reuse, -0x137, RZ ;  /* 0xfffffec9e77e7810 */ /* 0x040fe20007ffe0ff */
[----:B------:R-:W-:Y:S01]  /*43950*/  STL.64 [R1+0x7b0], R232 ;  /* 0x0007b0e801007387 */ /* 0x000fe20000100a00 */
[C---:B------:R-:W-:Y:S02]  /*43960*/  IADD3 R125, R231.reuse, -0x147, RZ ;  /* 0xfffffeb9e77d7810 */ /* 0x040fe40007ffe0ff */
[----:B------:R-:W-:Y:S02]  /*43970*/  ISETP.GE.U32.AND P3, PT, R126, 0x7ffffe4a, PT ;  /* 0x7ffffe4a7e00780c */ /* 0x000fe40003f66070 */
[----:B------:R-:W-:Y:S02]  /*43980*/  IADD3 R126, R231, -0x13f, RZ ;  /* 0xfffffec1e77e7810 */ /* 0x000fe40007ffe0ff */
[----:B------:R-:W-:-:S03]  /*43990*/  ISETP.GE.U32.AND P4, PT, R125, 0x7ffffe3a, PT ;  /* 0x7ffffe3a7d00780c */ /* 0x000fc60003f86070 */
[----:B------:R1:W-:Y:S01]  /*439a0*/  LDGSTS.E [R124+0x65c00], [R232.64], !P6 ;  /* 0x65c00000e87c7fae */ /* 0x0003e2000f121848 */
[----:B---3--:R-:W-:Y:S01]  /*439b0*/  IMAD.WIDE R222, R0, 0x4, R222 ;  /* 0x0000000400de7825 */ /* 0x008fe200078e02de */
[----:B------:R-:W-:-:S04]  /*439c0*/  ISETP.GE.U32.AND P0, PT, R126, 0x7ffffe42, PT ;  /* 0x7ffffe427e00780c */ /* 0x000fc80003f06070 */
[----:B------:R3:W-:Y:S01]  /*439d0*/  STL.64 [R1+0x790], R222 ;  /* 0x000790de01007387 */ /* 0x0007e20000100a00 */
[----:B------:R-:W-:-:S03]  /*439e0*/  IADD3 R125, R231, -0x14f, RZ ;  /* 0xfffffeb1e77d7810 */ /* 0x000fc60007ffe0ff */
[----:B------:R3:W-:Y:S01]  /*439f0*/  LDGSTS.E [R66+0x66400], [R222.64], !P5 ;  /* 0x66400000de427fae */ /* 0x0007e2000e921848 */
[----:B------:R-:W-:Y:S01]  /*43a00*/  IMAD.WIDE R234, R0, 0x4, R238 ;  /* 0x0000000400ea7825 */ /* 0x000fe200078e02ee */
[----:B------:R-:W-:Y:S02]  /*43a10*/  ISETP.GE.U32.AND P5, PT, R125, 0x7ffffe32, PT ;  /* 0x7ffffe327d00780c */ /* 0x000fe40003fa6070 */
[----:B---3--:R-:W3:Y:S01]  /*43a20*/  LDL.LU.64 R222, [R1+0x1020] ;  /* 0x0010200001de7983 */ /* 0x008ee20000300a00 */
[----:B------:R-:W-:-:S03]  /*43a30*/  IADD3 R127, R231, -0x143, RZ ;  /* 0xfffffebde77f7810 */ /* 0x000fc60007ffe0ff */
[----:B------:R-:W3:Y:S01]  /*43a40*/  LDL.LU.64 R238, [R1+0x1028] ;  /* 0x0010280001ee7983 */ /* 0x000ee20000300a00 */
[----:B------:R-:W-:-:S03]  /*43a50*/  IADD3 R125, R228, 0x100000, RZ ;  /* 0x00100000e47d7810 */ /* 0x000fc60007ffe0ff */
[----:B------:R-:W-:Y:S01]  /*43a60*/  STL.64 [R1+0x770], R234 ;  /* 0x000770ea01007387 */ /* 0x000fe20000100a00 */
[C---:B-1----:R-:W-:Y:S01]  /*43a70*/  IMAD.WIDE R232, R0.reuse, 0x4, R226 ;  /* 0x0000000400e87825 */ /* 0x042fe200078e02e2 */
[----:B------:R-:W-:Y:S02]  /*43a80*/  ISETP.GE.U32.AND P1, PT, R127, 0x7ffffe3e, PT ;  /* 0x7ffffe3e7f00780c */ /* 0x000fe40003f26070 */
[----:B------:R-:W3:Y:S04]  /*43a90*/  LDL.LU.64 R226, [R1+0x1030] ;  /* 0x0010300001e27983 */ /* 0x000ee80000300a00 */
[----:B------:R1:W-:Y:S01]  /*43aa0*/  LDGSTS.E [R125+0x66c00], [R234.64], !P3 ;  /* 0x66c00000ea7d7fae */ /* 0x0003e2000d921848 */
[----:B----4-:R-:W-:-:S03]  /*43ab0*/  IMAD.WIDE R224, R0, 0x4, R224 ;  /* 0x0000000400e07825 */ /* 0x010fc600078e02e0 */
[----:B------:R-:W-:Y:S04]  /*43ac0*/  STL.64 [R1+0x750], R232 ;  /* 0x000750e801007387 */ /* 0x000fe80000100a00 */
[----:B------:R4:W-:Y:S04]  /*43ad0*/  LDGSTS.E [R124+0x67400], [R232.64], !P2 ;  /* 0x67400000e87c7fae */ /* 0x0009e8000d121848 */
        /* <DEDUP_REMOVED lines=20> */
[----:B------:R-:W-:Y:S01]  /*43c20*/  IADD3 R125, R228, 0x100000, RZ ;  /* 0x00100000e47d7810 */ /* 0x000fe20007ffe0ff */
[C---:B---3--:R-:W-:Y:S02]  /*43c30*/  IMAD.WIDE R234, R0.reuse, 0x4, R222 ;  /* 0x0000000400ea7825 */ /* 0x048fe400078e02de */
[----:B------:R-:W3:Y:S02]  /*43c40*/  LDL.LU.64 R222, [R1+0x1078] ;  /* 0x0010780001de7983 */ /* 0x000ee40000300a00 */
[----:B-1----:R-:W-:Y:S02]  /*43c50*/  IMAD.WIDE R232, R0, 0x4, R238 ;  /* 0x0000000400e87825 */ /* 0x002fe400078e02ee */
[----:B------:R-:W-:Y:S01]  /*43c60*/  STL.64 [R1+0x6d0], R234 ;  /* 0x0006d0ea01007387 */ /* 0x000fe20000100a00 */
[----:B------:R-:W-:-:S03]  /*43c70*/  ISETP.GE.U32.AND P2, PT, R127, 0x7ffffe2a, PT ;  /* 0x7ffffe2a7f00780c */ /* 0x000fc60003f46070 */
[----:B------:R-:W3:Y:S04]  /*43c80*/  LDL.LU.64 R238, [R1+0x1080] ;  /* 0x0010800001ee7983 */ /* 0x000ee80000300a00 */
[----:B------:R1:W-:Y:S01]  /*43c90*/  LDGSTS.E [R125+0x69400], [R234.64], !P6 ;  /* 0x69400000ea7d7fae */ /* 0x0003e2000f121848 */
[----:B------:R-:W-:-:S03]  /*43ca0*/  IMAD.WIDE R226, R0, 0x4, R226 ;  /* 0x0000000400e27825 */ /* 0x000fc600078e02e2 */
[----:B------:R-:W-:Y:S04]  /*43cb0*/  STL.64 [R1+0x6b0], R232 ;  /* 0x0006b0e801007387 */ /* 0x000fe80000100a00 */
[----:B------:R1:W-:Y:S04]  /*43cc0*/  LDGSTS.E [R124+0x69c00], [R232.64], !P5 ;  /* 0x69c00000e87c7fae */ /* 0x0003e8000e921848 */
[----:B------:R1:W-:Y:S04]  /*43cd0*/  STL.64 [R1+0x690], R226 ;  /* 0x000690e201007387 */ /* 0x0003e80000100a00 */
[----:B------:R1:W-:Y:S04]  /*43ce0*/  LDGSTS.E [R66+0x6a400], [R226.64], !P3 ;  /* 0x6a400000e2427fae */ /* 0x0003e8000d921848 */
[----:B-1----:R-:W3:Y:S01]  /*43cf0*/  LDL.LU.64 R226, [R1+0x1088] ;  /* 0x0010880001e27983 */ /* 0x002ee20000300a00 */
[----:B------:R-:W-:-:S03]  /*43d00*/  IMAD.WIDE R232, R0, 0x4, R224 ;  /* 0x0000000400e87825 */ /* 0x000fc600078e02e0 */
[----:B------:R-:W3:Y:S01]  /*43d10*/  LDL.LU.64 R224, [R1+0x1090] ;  /* 0x0010900001e07983 */ /* 0x000ee20000300a00 */
[----:B----4-:R-:W-:-:S03]  /*43d20*/  IMAD.WIDE R220, R0, 0x4, R220 ;  /* 0x0000000400dc7825 */ /* 0x010fc600078e02dc */
[----:B------:R-:W-:Y:S04]  /*43d30*/  STL.64 [R1+0x670], R232 ;  /* 0x000670e801007387 */ /* 0x000fe80000100a00 */
[----:B------:R1:W-:Y:S04]  /*43d40*/  LDGSTS.E [R124+0x6ac00], [R232.64], !P2 ;  /* 0x6ac00000e87c7fae */ /* 0x0003e8000d121848 */
        /* <DEDUP_REMOVED lines=14> */
[----:B------:R-:W-:Y:S01]  /*43e30*/  IADD3 R125, R228, 0x100000, RZ ;  /* 0x00100000e47d7810 */ /* 0x000fe20007ffe0ff */
[----:B------:R-:W-:Y:S01]  /*43e40*/  STL.64 [R1+0x630], R236 ;  /* 0x000630ec01007387 */ /* 0x000fe20000100a00 */
[----:B------:R-:W-:-:S03]  /*43e50*/  ISETP.GE.U32.AND P5, PT, R127, 0x7ffffe16, PT ;  /* 0x7ffffe167f00780c */ /* 0x000fc60003fa6070 */
[----:B------:R2:W-:Y:S01]  /*43e60*/  LDGSTS.E [R125+0x6bc00], [R236.64], !P1 ;  /* 0x6bc00000ec7d7fae */ /* 0x0005e2000c921848 */
[----:B---3--:R-:W-:-:S03]  /*43e70*/  IMAD.WIDE R234, R0, 0x4, R222 ;  /* 0x0000000400ea7825 */ /* 0x008fc600078e02de */
[----:B------:R-:W3:Y:S01]  /*43e80*/  LDL.LU.64 R222, [R1+0x10d0] ;  /* 0x0010d00001de7983 */ /* 0x000ee20000300a00 */
[----:B-1----:R-:W-:-:S03]  /*43e90*/  IMAD.WIDE R232, R0, 0x4, R238 ;  /* 0x0000000400e87825 */ /* 0x002fc600078e02ee */
[----:B------:R-:W-:Y:S04]  /*43ea0*/  STL.64 [R1+0x610], R234 ;  /* 0x000610ea01007387 */ /* 0x000fe80000100a00 */
[----:B------:R1:W-:Y:S04]  /*43eb0*/  LDGSTS.E [R124+0x6c400], [R234.64], !P4 ;  /* 0x6c400000ea7c7fae */ /* 0x0003e8000e121848 */
[----:B------:R1:W-:Y:S04]  /*43ec0*/  STL.64 [R1+0x5f0], R232 ;  /* 0x0005f0e801007387 */ /* 0x0003e80000100a00 */
[----:B------:R1:W-:Y:S04]  /*43ed0*/  LDGSTS.E [R66+0x6cc00], [R232.64], !P6 ;  /* 0x6cc00000e8427fae */ /* 0x0003e8000f121848 */
[----:B------:R-:W3:Y:S01]  /*43ee0*/  LDL.LU.64 R238, [R1+0x10d8] ;  /* 0x0010d80001ee7983 */ /* 0x000ee20000300a00 */
[----:B-1----:R-:W-:-:S05]  /*43ef0*/  IMAD.WIDE R232, R0, 0x4, R226 ;  /* 0x0000000400e87825 */ /* 0x002fca00078e02e2 */
[----:B------:R-:W-:Y:S01]  /*43f00*/  STL.64 [R1+0x5d0], R232 ;  /* 0x0005d0e801007387 */ /* 0x000fe20000100a00 */
[----:B------:R-:W-:-:S03]  /*43f10*/  IMAD.WIDE R224, R0, 0x4, R224 ;  /* 0x0000000400e07825 */ /* 0x000fc600078e02e0 */
[----:B------:R-:W3:Y:S04]  /*43f20*/  LDL.LU.64 R226, [R1+0x10e0] ;  /* 0x0010e00001e27983 */ /* 0x000ee80000300a00 */
[----:B------:R2:W-:Y:S04]  /*43f30*/  LDGSTS.E [R124+0x6d400], [R232.64], !P5 ;  /* 0x6d400000e87c7fae */ /* 0x0005e8000e921848 */
[----:B------:R4:W-:Y:S04]  /*43f40*/  STL.64 [R1+0x5b0], R224 ;  /* 0x0005b0e001007387 */ /* 0x0009e80000100a00 */
[----:B------:R4:W-:Y:S02]  /*43f50*/  LDGSTS.E [R66+0x6dc00], [R224.64], !P3 ;  /* 0x6dc00000e0427fae */ /* 0x0009e4000d921848 */
[----:B----4-:R-:W-:-:S02]  /*43f60*/  IMAD.WIDE R224, R0, 0x4, R220 ;  /* 0x0000000400e07825 */ /* 0x010fc400078e02dc */
[----:B------:R-:W4:Y:S04]  /*43f70*/  LDL.LU.64 R220, [R1+0x10e8] ;  /* 0x0010e80001dc7983 */ /* 0x000f280000300a00 */
[----:B------:R1:W-:Y:S01]  /*43f80*/  STL.64 [R1+0x590], R224 ;  /* 0x000590e001007387 */ /* 0x0003e20000100a00 */
[----:B--2---:R-:W-:-:S03]  /*43f90*/  IMAD.WIDE R232, R0, 0x4, R216 ;  /* 0x0000000400e87825 */ /* 0x004fc600078e02d8 */
[----:B------:R-:W2:Y:S01]  /*43fa0*/  LDL.LU.64 R216, [R1+0x10f0] ;  /* 0x0010f00001d87983 */ /* 0x000ea20000300a00 */
[C---:B------:R-:W-:Y:S02]  /*43fb0*/  IADD3 R126, R231.reuse, -0x173, RZ ;  /* 0xfffffe8de77e7810 */ /* 0x040fe40007ffe0ff */
[C---:B------:R-:W-:Y:S02]  /*43fc0*/  IADD3 R125, R231.reuse, -0x104, RZ ;  /* 0xfffffefce77d7810 */ /* 0x040fe40007ffe0ff */
[----:B------:R-:W-:Y:S02]  /*43fd0*/  ISETP.GE.U32.AND P2, PT, R126, 0x7ffffe0e, PT ;  /* 0x7ffffe0e7e00780c */ /* 0x000fe40003f46070 */
[----:B------:R-:W-:Y:S02]  /*43fe0*/  IADD3 R126, R231, -0x17b, RZ ;  /* 0xfffffe85e77e7810 */ /* 0x000fe40007ffe0ff */
[----:B------:R-:W-:Y:S02]  /*43ff0*/  ISETP.GE.U32.AND P6, PT, R125, 0x7ffffe7d, PT ;  /* 0x7ffffe7d7d00780c */ /* 0x000fe40003fc6070 */
[----:B------:R-:W-:-:S02]  /*44000*/  IADD3 R125, R231, -0x10c, RZ ;  /* 0xfffffef4e77d7810 */ /* 0x000fc40007ffe0ff */
[----:B------:R-:W-:Y:S02]  /*44010*/  ISETP.GE.U32.AND P1, PT, R126, 0x7ffffe06, PT ;  /* 0x7ffffe067e00780c */ /* 0x000fe40003f26070 */
[----:B------:R-:W-:Y:S02]  /*44020*/  IADD3 R127, R231, -0x17f, RZ ;  /* 0xfffffe81e77f7810 */ /* 0x000fe40007ffe0ff */
[----:B------:R-:W-:Y:S02]  /*44030*/  ISETP.GE.U32.AND P3, PT, R125, 0x7ffffe75, PT ;  /* 0x7ffffe757d00780c */ /* 0x000fe40003f66070 */
[----:B------:R-:W-:Y:S02]  /*44040*/  IADD3 R125, R228, 0x100000, RZ ;  /* 0x00100000e47d7810 */ /* 0x000fe40007ffe0ff */
[----:B------:R-:W-:Y:S01]  /*44050*/  ISETP.GE.U32.AND P4, PT, R127, 0x7ffffe02, PT ;  /* 0x7ffffe027f00780c */ /* 0x000fe20003f86070 */
[----:B------:R1:W-:Y:S01]  /*44060*/  STL.64 [R1+0x570], R232 ;  /* 0x000570e801007387 */ /* 0x0003e20000100a00 */
[----:B------:R-:W-:Y:S01]  /*44070*/  LOP3.LUT R229, R229, 0x60, RZ, 0x3c, !PT ;  /* 0x00000060e5e57812 */ /* 0x000fe200078e3cff */
[----:B---3--:R-:W-:-:S02]  /*44080*/  IMAD.WIDE R222, R0, 0x4, R222 ;  /* 0x0000000400de7825 */ /* 0x008fc400078e02de */
[----:B------:R1:W-:Y:S04]  /*44090*/  LDGSTS.E [R125+0x6e400], [R224.64], !P2 ;  /* 0x6e400000e07d7fae */ /* 0x0003e8000d121848 */
[----:B------:R3:W-:Y:S04]  /*440a0*/  LDGSTS.E [R124+0x6ec00], [R232.64], !P0 ;  /* 0x6ec00000e87c7fae */ /* 0x0007e8000c121848 */
[----:B------:R3:W-:Y:S04]  /*440b0*/  LDGSTS.E [R66+0x6f400], [R222.64], !P1 ;  /* 0x6f400000de427fae */ /* 0x0007e8000c921848 */
[----:B-1----:R-:W2:Y:S04]  /*440c0*/  LDL.LU.64 R224, [R1+0x1130] ;  /* 0x0011300001e07983 */ /* 0x002ea80000300a00 */
[----:B------:R1:W-:Y:S01]  /*440d0*/  STL.64 [R1+0x550], R222 ;  /* 0x000550de01007387 */ /* 0x0003e20000100a00 */
[----:B---3--:R-:W-:Y:S01]  /*440e0*/  IADD3 R66, R229, 0x100000, RZ ;  /* 0x00100000e5427810 */ /* 0x008fe20007ffe0ff */
[----:B------:R-:W-:-:S05]  /*440f0*/  IMAD.WIDE R232, R0, 0x4, R238 ;  /* 0x0000000400e87825 */ /* 0x000fca00078e02ee */
[----:B------:R2:W-:Y:S04]  /*44100*/  LDGSTS.E [R124+0x6fc00], [R232.64], !P4 ;  /* 0x6fc00000e87c7fae */ /* 0x0005e8000e121848 */
[----:B-1----:R-:W3:Y:S04]  /*44110*/  LDL.LU.64 R222, [R1+0x1138] ;  /* 0x0011380001de7983 */ /* 0x002ee80000300a00 */
[----:B------:R-:W3:Y:S04]  /*44120*/  LDL.LU.64 R238, [R1+0x1140] ;  /* 0x0011400001ee7983 */ /* 0x000ee80000300a00 */
[----:B------:R-:W-:Y:S01]  /*44130*/  STL.64 [R1+0x528], R232 ;  /* 0x000528e801007387 */ /* 0x000fe20000100a00 */
[----:B------:R-:W-:-:S05]  /*44140*/  IMAD.WIDE R226, R0, 0x4, R226 ;  /* 0x0000000400e27825 */ /* 0x000fca00078e02e2 */
[----:B------:R1:W-:Y:S04]  /*44150*/  STL.64 [R1+0x8c0], R226 ;  /* 0x0008c0e201007387 */ /* 0x0003e80000100a00 */
[----:B------:R1:W-:Y:S04]  /*44160*/  LDGSTS.E [R66+0x60600], [R226.64], !P6 ;  /* 0x60600000e2427fae */ /* 0x0003e8000f121848 */
[----:B-1----:R-:W3:Y:S01]  /*44170*/  LDL.LU.64 R226, [R1+0x1148] ;  /* 0x0011480001e27983 */ /* 0x002ee20000300a00 */
[----:B----4-:R-:W-:-:S03]  /*44180*/  IMAD.WIDE R234, R0, 0x4, R220 ;  /* 0x0000000400ea7825 */ /* 0x010fc600078e02dc */
        /* <DEDUP_REMOVED lines=14> */
[C---:B------:R-:W-:Y:S02]  /*44270*/  IADD3 R125, R229.reuse, 0x100000, RZ ;  /* 0x00100000e57d7810 */ /* 0x040fe40007ffe0ff */
[----:B------:R-:W-:Y:S01]  /*44280*/  IADD3 R124, R229, 0x100000, RZ ;  /* 0x00100000e57c7810 */ /* 0x000fe20007ffe0ff */
[----:B------:R-:W-:Y:S01]  /*44290*/  STL.64 [R1+0x890], R232 ;  /* 0x000890e801007387 */ /* 0x000fe20000100a00 */
[----:B------:R-:W-:-:S03]  /*442a0*/  IADD3 R126, R231, -0x11c, RZ ;  /* 0xfffffee4e77e7810 */ /* 0x000fc60007ffe0ff */
[----:B------:R3:W-:Y:S04]  /*442b0*/  LDGSTS.E [R125+0x60e00], [R234.64], !P5 ;  /* 0x60e00000ea7d7fae */ /* 0x0007e8000e921848 */
[----:B------:R1:W-:Y:S01]  /*442c0*/  LDGSTS.E [R124+0x61600], [R232.64], !P3 ;  /* 0x61600000e87c7fae */ /* 0x0003e2000d921848 */
[----:B------:R-:W-:-:S05]  /*442d0*/  IMAD.WIDE R224, R0, 0x4, R224 ;  /* 0x0000000400e07825 */ /* 0x000fca00078e02e0 */
[----:B------:R1:W-:Y:S04]  /*442e0*/  STL.64 [R1+0x878], R224 ;  /* 0x000878e001007387 */ /* 0x0003e80000100a00 */
[----:B------:R1:W-:Y:S01]  /*442f0*/  LDGSTS.E [R66+0x61e00], [R224.64], !P2 ;  /* 0x61e00000e0427fae */ /* 0x0003e2000d121848 */
[----:B------:R-:W-:Y:S02]  /*44300*/  ISETP.GE.U32.AND P4, PT, R126, 0x7ffffe65, PT ;  /* 0x7ffffe657e00780c */ /* 0x000fe40003f86070 */
[C---:B------:R-:W-:Y:S01]  /*44310*/  IADD3 R126, R231.reuse, -0x124, RZ ;  /* 0xfffffedce77e7810 */ /* 0x040fe20007ffe0ff */
[C---:B---3--:R-:W-:Y:S01]  /*44320*/  IMAD.WIDE R234, R0.reuse, 0x4, R222 ;  /* 0x0000000400ea7825 */ /* 0x048fe200078e02de */
[----:B-1----:R-:W3:Y:S03]  /*44330*/  LDL.LU.64 R224, [R1+0x1160] ;  /* 0x0011600001e07983 */ /* 0x002ee60000300a00 */
[----:B------:R-:W-:Y:S01]  /*44340*/  IMAD.WIDE R232, R0, 0x4, R238 ;  /* 0x0000000400e87825 */ /* 0x000fe200078e02ee */
[----:B------:R-:W3:Y:S01]  /*44350*/  LDL.LU.64 R222, [R1+0x11a0] ;  /* 0x0011a00001de7983 */ /* 0x000ee20000300a00 */
[----:B------:R-:W-:-:S03]  /*44360*/  IADD3 R125, R231, -0x12c, RZ ;  /* 0xfffffed4e77d7810 */ /* 0x000fc60007ffe0ff */
[----:B------:R1:W-:Y:S04]  /*44370*/  STL.64 [R1+0x860], R234 ;  /* 0x000860ea01007387 */ /* 0x0003e80000100a00 */
[----:B------:R1:W-:Y:S01]  /*44380*/  LDGSTS.E [R124+0x62600], [R234.64], !P0 ;  /* 0x62600000ea7c7fae */ /* 0x0003e2000c121848 */
[----:B------:R-:W-:-:S03]  /*44390*/  ISETP.GE.U32.AND P5, PT, R126, 0x7ffffe5d, PT ;  /* 0x7ffffe5d7e00780c */ /* 0x000fc60003fa6070 */
[----:B------:R4:W-:Y:S01]  /*443a0*/  STL.64 [R1+0x848], R232 ;  /* 0x000848e801007387 */ /* 0x0009e20000100a00 */
[----:B------:R-:W-:-:S03]  /*443b0*/  ISETP.GE.U32.AND P2, PT, R125, 0x7ffffe55, PT ;  /* 0x7ffffe557d00780c */ /* 0x000fc60003f46070 */
[----:B------:R-:W3:Y:S01]  /*443c0*/  LDL.LU.64 R238, [R1+0x11a8] ;  /* 0x0011a80001ee7983 */ /* 0x000ee20000300a00 */
[----:B------:R-:W-:-:S03]  /*443d0*/  IADD3 R125, R231, -0x134, RZ ;  /* 0xfffffecce77d7810 */ /* 0x000fc60007ffe0ff */
[----:B------:R4:W-:Y:S01]  /*443e0*/  LDGSTS.E [R66+0x62e00], [R232.64], !P1 ;  /* 0x62e00000e8427fae */ /* 0x0009e2000c921848 */
[----:B-1----:R-:W-:-:S03]  /*443f0*/  IMAD.WIDE R234, R0, 0x4, R226 ;  /* 0x0000000400ea7825 */ /* 0x002fc600078e02e2 */
[----:B------:R-:W3:Y:S04]  /*44400*/  LDL.LU.64 R226, [R1+0x11b0] ;  /* 0x0011b00001e27983 */ /* 0x000ee80000300a00 */
[----:B------:R-:W-:Y:S01]  /*44410*/  STL.64 [R1+0x830], R234 ;  /* 0x000830ea01007387 */ /* 0x000fe20000100a00 */
[----:B------:R-:W-:Y:S01]  /*44420*/  ISETP.GE.U32.AND P1, PT, R125, 0x7ffffe4d, PT ;  /* 0x7ffffe4d7d00780c */ /* 0x000fe20003f26070 */
[----:B----4-:R-:W-:Y:S01]  /*44430*/  IMAD.WIDE R232, R0, 0x4, R220 ;  /* 0x0000000400e87825 */ /* 0x010fe200078e02dc */
[----:B------:R-:W-:-:S05]  /*44440*/  IADD3 R125, R229, 0x100000, RZ ;  /* 0x00100000e57d7810 */ /* 0x000fca0007ffe0ff */
[----:B------:R1:W-:Y:S04]  /*44450*/  LDGSTS.E [R125+0x63600], [R234.64], !P4 ;  /* 0x63600000ea7d7fae */ /* 0x0003e8000e121848 */
[----:B------:R3:W-:Y:S01]  /*44460*/  LDGSTS.E [R124+0x63e00], [R232.64], !P6 ;  /* 0x63e00000e87c7fae */ /* 0x0007e2000f121848 */
[----:B--2---:R-:W-:-:S03]  /*44470*/  IMAD.WIDE R220, R0, 0x4, R216 ;  /* 0x0000000400dc7825 */ /* 0x004fc600078e02d8 */
[----:B------:R-:W2:Y:S04]  /*44480*/  LDL.LU.64 R216, [R1+0x11b8] ;  /* 0x0011b80001d87983 */ /* 0x000ea80000300a00 */
[----:B------:R-:W-:Y:S04]  /*44490*/  STL.64 [R1+0x818], R232 ;  /* 0x000818e801007387 */ /* 0x000fe80000100a00 */
[----:B------:R4:W-:Y:S04]  /*444a0*/  STL.64 [R1+0x800], R220 ;  /* 0x000800dc01007387 */ /* 0x0009e80000100a00 */
[----:B------:R4:W-:Y:S04]  /*444b0*/  LDGSTS.E [R66+0x64600], [R220.64], !P5 ;  /* 0x64600000dc427fae */ /* 0x0009e8000e921848 */
[----:B----4-:R-:W4:Y:S01]  /*444c0*/  LDL.LU.64 R220, [R1+0x11c8] ;  /* 0x0011c80001dc7983 */ /* 0x010f220000300a00 */
[----:B------:R-:W-:-:S02]  /*444d0*/  IADD3 R127, R231, -0x128, RZ ;  /* 0xfffffed8e77f7810 */ /* 0x000fc40007ffe0ff */
[----:B------:R-:W-:Y:S02]  /*444e0*/  IADD3 R126, R231, -0x130, RZ ;  /* 0xfffffed0e77e7810 */ /* 0x000fe40007ffe0ff */
[----:B------:R-:W-:Y:S02]  /*444f0*/  ISETP.GE.U32.AND P3, PT, R127, 0x7ffffe59, PT ;  /* 0x7ffffe597f00780c */ /* 0x000fe40003f66070 */
[----:B------:R-:W-:Y:S02]  /*44500*/  ISETP.GE.U32.AND P0, PT, R126, 0x7ffffe51, PT ;  /* 0x7ffffe517e00780c */ /* 0x000fe40003f06070 */
[C---:B------:R-:W-:Y:S02]  /*44510*/  IADD3 R126, R231.reuse, -0x138, RZ ;  /* 0xfffffec8e77e7810 */ /* 0x040fe40007ffe0ff */
[----:B-1----:R-:W-:Y:S02]  /*44520*/  IADD3 R125, R231, -0x140, RZ ;  /* 0xfffffec0e77d7810 */ /* 0x002fe40007ffe0ff */
[----:B------:R-:W-:-:S02]  /*44530*/  ISETP.GE.U32.AND P4, PT, R126, 0x7ffffe49, PT ;  /* 0x7ffffe497e00780c */ /* 0x000fc40003f86070 */
[----:B------:R-:W-:Y:S02]  /*44540*/  ISETP.GE.U32.AND P5, PT, R125, 0x7ffffe41, PT ;  /* 0x7ffffe417d00780c */ /* 0x000fe40003fa6070 */
[----:B------:R-:W-:Y:S01]  /*44550*/  IADD3 R125, R231, -0x148, RZ ;  /* 0xfffffeb8e77d7810 */ /* 0x000fe20007ffe0ff */
[C---:B---3--:R-:W-:Y:S02]  /*44560*/  IMAD.WIDE R232, R0.reuse, 0x4, R224 ;  /* 0x0000000400e87825 */ /* 0x048fe400078e02e0 */
[----:B------:R-:W3:Y:S02]  /*44570*/  LDL.LU.64 R224, [R1+0x11d8] ;  /* 0x0011d80001e07983 */ /* 0x000ee40000300a00 */
[----:B------:R-:W-:Y:S02]  /*44580*/  IMAD.WIDE R222, R0, 0x4, R222 ;  /* 0x0000000400de7825 */ /* 0x000fe400078e02de */
[----:B------:R1:W-:Y:S04]  /*44590*/  LDGSTS.E [R124+0x64e00], [R232.64], !P3 ;  /* 0x64e00000e87c7fae */ /* 0x0003e8000d921848 */
[----:B------:R1:W-:Y:S01]  /*445a0*/  LDGSTS.E [R66+0x65600], [R222.64], !P2 ;  /* 0x65600000de427fae */ /* 0x0003e2000d121848 */
[----:B------:R-:W-:-:S02]  /*445b0*/  ISETP.GE.U32.AND P2, PT, R125, 0x7ffffe39, PT ;  /* 0x7ffffe397d00780c */ /* 0x000fc40003f46070 */
[----:B------:R-:W-:Y:S01]  /*445c0*/  IADD3 R125, R229, 0x100000, RZ ;  /* 0x00100000e57d7810 */ /* 0x000fe20007ffe0ff */
[----:B------:R-:W-:Y:S04]  /*445d0*/  STL.64 [R1+0x7e8], R232 ;  /* 0x0007e8e801007387 */ /* 0x000fe80000100a00 */
[----:B------:R1:W-:Y:S01]  /*445e0*/  STL.64 [R1+0x7c8], R222 ;  /* 0x0007c8de01007387 */ /* 0x0003e20000100a00 */
[----:B------:R-:W-:-:S05]  /*445f0*/  IMAD.WIDE R234, R0, 0x4, R238 ;  /* 0x0000000400ea7825 */ /* 0x000fca00078e02ee */
[----:B------:R2:W-:Y:S04]  /*44600*/  LDGSTS.E [R125+0x65e00], [R234.64], !P0 ;  /* 0x65e00000ea7d7fae */ /* 0x0005e8000c121848 */
[----:B-1----:R-:W3:Y:S04]  /*44610*/  LDL.LU.64 R222, [R1+0x11e8] ;  /* 0x0011e80001de7983 */ /* 0x002ee80000300a00 */
[----:B------:R-:W3:Y:S01]  /*44620*/  LDL.LU.64 R238, [R1+0x1230] ;  /* 0x0012300001ee7983 */ /* 0x000ee20000300a00 */
[----:B------:R-:W-:-:S03]  /*44630*/  IMAD.WIDE R232, R0, 0x4, R226 ;  /* 0x0000000400e87825 */ /* 0x000fc600078e02e2 */
[----:B------:R-:W-:Y:S04]  /*44640*/  STL.64 [R1+0x7a8], R234 ;  /* 0x0007a8ea01007387 */ /* 0x000fe80000100a00 */
[----:B------:R-:W3:Y:S04]  /*44650*/  LDL.LU.64 R226, [R1+0x1240] ;  /* 0x0012400001e27983 */ /* 0x000ee80000300a00 */
[----:B------:R-:W-:Y:S04]  /*44660*/  STL.64 [R1+0x788], R232 ;  /* 0x000788e801007387 */ /* 0x000fe80000100a00 */
[----:B------:R4:W-:Y:S01]  /*44670*/  LDGSTS.E [R124+0x66600], [R232.64], !P1 ;  /* 0x66600000e87c7fae */ /* 0x0009e2000c921848 */
[----:B--2---:R-:W-:-:S05]  /*44680*/  IMAD.WIDE R216, R0, 0x4, R216 ;  /* 0x0000000400d87825 */ /* 0x004fca00078e02d8 */
[----:B------:R1:W-:Y:S04]  /*44690*/  STL.64 [R1+0x768], R216 ;  /* 0x000768d801007387 */ /* 0x0003e80000100a00 */
[----:B------:R1:W-:Y:S04]  /*446a0*/  LDGSTS.E [R66+0x66e00], [R216.64], !P4 ;  /* 0x66e00000d8427fae */ /* 0x0003e8000e121848 */
[----:B-1----:R-:W2:Y:S01]  /*446b0*/  LDL.LU.64 R216, [R1+0x1250] ;  /* 0x0012500001d87983 */ /* 0x002ea20000300a00 */
[----:B----4-:R-:W-:-:S03]  /*446c0*/  IMAD.WIDE R232, R0, 0x4, R220 ;  /* 0x0000000400e87825 */ /* 0x010fc600078e02dc */
[----:B------:R-:W4:Y:S01]  /*446d0*/  LDL.LU.64 R220, [R1+0x1260] ;  /* 0x0012600001dc7983 */ /* 0x000f220000300a00 */
[----:B------:R-:W-:-:S04]  /*446e0*/  IADD3 R127, R231, -0x13c, RZ ;  /* 0xfffffec4e77f7810 */ /* 0x000fc80007ffe0ff */
[----:B------:R-:W-:Y:S02]  /*446f0*/  ISETP.GE.U32.AND P6, PT, R127, 0x7ffffe45, PT ;  /* 0x7ffffe457f00780c */ /* 0x000fe40003fc6070 */
[C---:B------:R-:W-:Y:S02]  /*44700*/  IADD3 R126, R231.reuse, -0x144, RZ ;  /* 0xfffffebce77e7810 */ /* 0x040fe40007ffe0ff */
[----:B------:R-:W-:Y:S02]  /*44710*/  IADD3 R125, R231, -0x154, RZ ;  /* 0xfffffeace77d7810 */ /* 0x000fe40007ffe0ff */
[----:B------:R-:W-:Y:S01]  /*44720*/  ISETP.GE.U32.AND P3, PT, R126, 0x7ffffe3d, PT ;  /* 0x7ffffe3d7e00780c */ /* 0x000fe20003f66070 */
[----:B------:R-:W-:Y:S01]  /*44730*/  STL.64 [R1+0x748], R232 ;  /* 0x000748e801007387 */ /* 0x000fe20000100a00 */
[----:B------:R-:W-:Y:S02]  /*44740*/  ISETP.GE.U32.AND P4, PT, R125, 0x7ffffe2d, PT ;  /* 0x7ffffe2d7d00780c */ /* 0x000fe40003f86070 */
[----:B------:R-:W-:-:S02]  /*44750*/  IADD3 R126, R231, -0x14c, RZ ;  /* 0xfffffeb4e77e7810 */ /* 0x000fc40007ffe0ff */
[----:B------:R-:W-:Y:S01]  /*44760*/  IADD3 R125, R231, -0x15c, RZ ;  /* 0xfffffea4e77d7810 */ /* 0x000fe20007ffe0ff */
[----:B------:R1:W-:Y:S01]  /*44770*/  LDGSTS.E [R124+0x67600], [R232.64], !P6 ;  /* 0x67600000e87c7fae */ /* 0x0003e2000f121848 */
[----:B------:R-:W-:Y:S01]  /*44780*/  ISETP.GE.U32.AND P0, PT, R126, 0x7ffffe35, PT ;  /* 0x7ffffe357e00780c */ /* 0x000fe20003f06070 */
[----:B---3--:R-:W-:-:S05]  /*44790*/  IMAD.WIDE R224, R0, 0x4, R224 ;  /* 0x0000000400e07825 */ /* 0x008fca00078e02e0 */
[----:B------:R3:W-:Y:S04]  /*447a0*/  STL.64 [R1+0x728], R224 ;  /* 0x000728e001007387 */ /* 0x0007e80000100a00 */
[----:B------:R3:W-:Y:S01]  /*447b0*/  LDGSTS.E [R66+0x67e00], [R224.64], !P5 ;  /* 0x67e00000e0427fae */ /* 0x0007e2000e921848 */
[----:B------:R-:W-:Y:S02]  /*447c0*/  ISETP.GE.U32.AND P5, PT, R125, 0x7ffffe25, PT ;  /* 0x7ffffe257d00780c */ /* 0x000fe40003fa6070 */
[----:B------:R-:W-:Y:S01]  /*447d0*/  IADD3 R125, R229, 0x100000, RZ ;  /* 0x00100000e57d7810 */ /* 0x000fe20007ffe0ff */
[----:B---3--:R-:W3:Y:S01]  /*447e0*/  LDL.LU.64 R224, [R1+0x1270] ;  /* 0x0012700001e07983 */ /* 0x008ee20000300a00 */
[----:B------:R-:W-:-:S03]  /*447f0*/  IMAD.WIDE R234, R0, 0x4, R222 ;  /* 0x0000000400ea7825 */ /* 0x000fc600078e02de */
[----:B------:R-:W3:Y:S01]  /*44800*/  LDL.LU.64 R222, [R1+0x1280] ;  /* 0x0012800001de7983 */ /* 0x000ee20000300a00 */
[----:B-1----:R-:W-:-:S03]  /*44810*/  IMAD.WIDE R232, R0, 0x4, R238 ;  /* 0x0000000400e87825 */ /* 0x002fc600078e02ee */
[----:B------:R-:W-:Y:S04]  /*44820*/  STL.64 [R1+0x708], R234 ;  /* 0x000708ea01007387 */ /* 0x000fe80000100a00 */
[----:B------:R2:W-:Y:S01]  /*44830*/  LDGSTS.E [R125+0x68600], [R234.64], !P3 ;  /* 0x68600000ea7d7fae */ /* 0x0005e2000d921848 */
[----:B------:R-:W-:-:S03]  /*44840*/  IMAD.WIDE R226, R0, 0x4, R226 ;  /* 0x0000000400e27825 */ /* 0x000fc600078e02e2 */
[----:B------:R1:W-:Y:S04]  /*44850*/  STL.64 [R1+0x6e8], R232 ;  /* 0x0006e8e801007387 */ /* 0x0003e80000100a00 */
[----:B------:R1:W-:Y:S04]  /*44860*/  LDGSTS.E [R124+0x68e00], [R232.64], !P2 ;  /* 0x68e00000e87c7fae */ /* 0x0003e8000d121848 */
[----:B------:R4:W-:Y:S04]  /*44870*/  STL.64 [R1+0x6c8], R226 ;  /* 0x0006c8e201007387 */ /* 0x0009e80000100a00 */
[----:B------:R4:W-:Y:S04]  /*44880*/  LDGSTS.E [R66+0x69600], [R226.64], !P0 ;  /* 0x69600000e2427fae */ /* 0x0009e8000c121848 */
[----:B-1----:R-:W3:Y:S01]  /*44890*/  LDL.LU.64 R232, [R1+0x1290] ;  /* 0x0012900001e87983 */ /* 0x002ee20000300a00 */
[----:B--2---:R-:W-:-:S03]  /*448a0*/  IMAD.WIDE R234, R0, 0x4, R216 ;  /* 0x0000000400ea7825 */ /* 0x004fc600078e02d8 */
[----:B------:R-:W2:Y:S04]  /*448b0*/  LDL.LU.64 R216, [R1+0x12d8] ;  /* 0x0012d80001d87983 */ /* 0x000ea80000300a00 */
[----:B------:R-:W-:Y:S01]  /*448c0*/  STL.64 [R1+0x6a8], R234 ;  /* 0x0006a8ea01007387 */ /* 0x000fe20000100a00 */
[----:B----4-:R-:W-:-:S03]  /*448d0*/  IMAD.WIDE R226, R0, 0x4, R220 ;  /* 0x0000000400e27825 */ /* 0x010fc600078e02dc */
[----:B------:R-:W4:Y:S04]  /*448e0*/  LDL.LU.64 R238, [R1+0x12e0] ;  /* 0x0012e00001ee7983 */ /* 0x000f280000300a00 */
[----:B------:R-:W4:Y:S01]  /*448f0*/  LDL.LU.64 R220, [R1+0x12e8] ;  /* 0x0012e80001dc7983 */ /* 0x000f220000300a00 */
[----:B------:R-:W-:-:S04]  /*44900*/  IADD3 R127, R231, -0x150, RZ ;  /* 0xfffffeb0e77f7810 */ /* 0x000fc80007ffe0ff */
[----:B------:R-:W-:Y:S02]  /*44910*/  ISETP.GE.U32.AND P1, PT, R127, 0x7ffffe31, PT ;  /* 0x7ffffe317f00780c */ /* 0x000fe40003f26070 */
[C---:B------:R-:W-:Y:S02]  /*44920*/  IADD3 R126, R231.reuse, -0x158, RZ ;  /* 0xfffffea8e77e7810 */ /* 0x040fe40007ffe0ff */
[C---:B------:R-:W-:Y:S02]  /*44930*/  IADD3 R125, R231.reuse, -0x168, RZ ;  /* 0xfffffe98e77d7810 */ /* 0x040fe40007ffe0ff */
[----:B------:R-:W-:Y:S02]  /*44940*/  ISETP.GE.U32.AND P6, PT, R126, 0x7ffffe29, PT ;  /* 0x7ffffe297e00780c */ /* 0x000fe40003fc6070 */
[----:B------:R-:W-:Y:S01]  /*44950*/  IADD3 R126, R231, -0x160, RZ ;  /* 0xfffffea0e77e7810 */ /* 0x000fe20007ffe0ff */
[----:B------:R1:W-:Y:S01]  /*44960*/  STL.64 [R1+0x688], R226 ;  /* 0x000688e201007387 */ /* 0x0003e20000100a00 */
[----:B------:R-:W-:-:S03]  /*44970*/  ISETP.GE.U32.AND P0, PT, R125, 0x7ffffe19, PT ;  /* 0x7ffffe197d00780c */ /* 0x000fc60003f06070 */
[----:B------:R1:W-:Y:S01]  /*44980*/  LDGSTS.E [R124+0x69e00], [R234.64], !P1 ;  /* 0x69e00000ea7c7fae */ /* 0x0003e2000c921848 */
[C---:B------:R-:W-:Y:S02]  /*44990*/  IADD3 R127, R231.reuse, -0x164, RZ ;  /* 0xfffffe9ce77f7810 */ /* 0x040fe40007ffe0ff */
[----:B------:R-:W-:Y:S01]  /*449a0*/  ISETP.GE.U32.AND P3, PT, R126, 0x7ffffe21, PT ;  /* 0x7ffffe217e00780c */ /* 0x000fe20003f66070 */
[----:B------:R1:W-:Y:S01]  /*449b0*/  LDGSTS.E [R66+0x6a600], [R226.64], !P4 ;  /* 0x6a600000e2427fae */ /* 0x0003e2000e121848 */
[----:B------:R-:W-:Y:S02]  /*449c0*/  IADD3 R125, R231, -0x170, RZ ;  /* 0xfffffe90e77d7810 */ /* 0x000fe40007ffe0ff */
[----:B------:R-:W-:Y:S02]  /*449d0*/  ISETP.GE.U32.AND P2, PT, R127, 0x7ffffe1d, PT ;  /* 0x7ffffe1d7f00780c */ /* 0x000fe40003f46070 */
[----:B------:R-:W-:Y:S02]  /*449e0*/  ISETP.GE.U32.AND P4, PT, R125, 0x7ffffe11, PT ;  /* 0x7ffffe117d00780c */ /* 0x000fe40003f86070 */
[----:B------:R-:W-:Y:S01]  /*449f0*/  IADD3 R125, R229, 0x100000, RZ ;  /* 0x00100000e57d7810 */ /* 0x000fe20007ffe0ff */
[----:B-1----:R-:W4:Y:S01]  /*44a00*/  LDL.LU.64 R226, [R1+0x12f0] ;  /* 0x0012f00001e27983 */ /* 0x002f220000300a00 */
[----:B---3--:R-:W-:-:S05]  /*44a10*/  IMAD.WIDE R236, R0, 0x4, R224 ;  /* 0x0000000400ec7825 */ /* 0x008fca00078e02e0 */
[----:B------:R-:W-:Y:S01]  /*44a20*/  STL.64 [R1+0x668], R236 ;  /* 0x000668ec01007387 */ /* 0x000fe20000100a00 */
[----:B------:R-:W-:-:S03]  /*44a30*/  IMAD.WIDE R234, R0, 0x4, R222 ;  /* 0x0000000400ea7825 */ /* 0x000fc600078e02de */
[----:B------:R1:W-:Y:S04]  /*44a40*/  LDGSTS.E [R125+0x6ae00], [R236.64], !P6 ;  /* 0x6ae00000ec7d7fae */ /* 0x0003e8000f121848 */
[----:B------:R-:W3:Y:S04]  /*44a50*/  LDL.LU.64 R222, [R1+0x12f8] ;  /* 0x0012f80001de7983 */ /* 0x000ee80000300a00 */
[----:B------:R-:W3:Y:S04]  /*44a60*/  LDL.LU.64 R224, [R1+0x1300] ;  /* 0x0013000001e07983 */ /* 0x000ee80000300a00 */
[----:B------:R4:W-:Y:S04]  /*44a70*/  STL.64 [R1+0x648], R234 ;  /* 0x000648ea01007387 */ /* 0x0009e80000100a00 */
[----:B------:R4:W-:Y:S01]  /*44a80*/  LDGSTS.E [R124+0x6b600], [R234.64], !P5 ;  /* 0x6b600000ea7c7fae */ /* 0x0009e2000e921848 */
[----:B------:R-:W-:-:S05]  /*44a90*/  IMAD.WIDE R232, R0, 0x4, R232 ;  /* 0x0000000400e87825 */ /* 0x000fca00078e02e8 */
[----:B------:R1:W-:Y:S04]  /*44aa0*/  STL.64 [R1+0x628], R232 ;  /* 0x000628e801007387 */ /* 0x0003e80000100a00 */
[----:B------:R1:W-:Y:S01]  /*44ab0*/  LDGSTS.E [R66+0x6be00], [R232.64], !P3 ;  /* 0x6be00000e8427fae */ /* 0x0003e2000d921848 */
[----:B--2---:R-:W-:-:S05]  /*44ac0*/  IMAD.WIDE R216, R0, 0x4, R216 ;  /* 0x0000000400d87825 */ /* 0x004fca00078e02d8 */
[----:B------:R2:W-:Y:S01]  /*44ad0*/  STL.64 [R1+0x608], R216 ;  /* 0x000608d801007387 */ /* 0x0005e20000100a00 */
[----:B----4-:R-:W-:-:S03]  /*44ae0*/  IMAD.WIDE R234, R0, 0x4, R238 ;  /* 0x0000000400ea7825 */ /* 0x010fc600078e02ee */
[----:B------:R2:W-:Y:S01]  /*44af0*/  LDGSTS.E [R125+0x6c600], [R216.64], !P2 ;  /* 0x6c600000d87d7fae */ /* 0x0005e2000d121848 */
[----:B-1----:R-:W-:-:S03]  /*44b00*/  IMAD.WIDE R232, R0, 0x4, R220 ;  /* 0x0000000400e87825 */ /* 0x002fc600078e02dc */
[----:B------:R-:W1:Y:S04]  /*44b10*/  S2R R228, SR_TID.X ;  /* 0x0000000000e47919 */ /* 0x000e680000002100 */
[----:B------:R-:W4:Y:S04]  /*44b20*/  LDL.LU.64 R220, [R1+0x1308] ;  /* 0x0013080001dc7983 */ /* 0x000f280000300a00 */
[----:B------:R-:W-:Y:S04]  /*44b30*/  STL.64 [R1+0x5e8], R234 ;  /* 0x0005e8ea01007387 */ /* 0x000fe80000100a00 */
[----:B--2---:R-:W2:Y:S01]  /*44b40*/  LDL.LU.64 R216, [R1+0x1348] ;  /* 0x0013480001d87983 */ /* 0x004ea20000300a00 */
[----:B------:R-:W-:-:S02]  /*44b50*/  IADD3 R126, R231, -0x16c, RZ ;  /* 0xfffffe94e77e7810 */ /* 0x000fc40007ffe0ff */
[C---:B------:R-:W-:Y:S01]  /*44b60*/  IADD3 R127, R231.reuse, -0x178, RZ ;  /* 0xfffffe88e77f7810 */ /* 0x040fe20007ffe0ff */
[----:B------:R1:W-:Y:S01]  /*44b70*/  LDGSTS.E [R124+0x6ce00], [R234.64], !P0 ;  /* 0x6ce00000ea7c7fae */ /* 0x0003e2000c121848 */
[----:B------:R-:W-:Y:S02]  /*44b80*/  ISETP.GE.U32.AND P1, PT, R126, 0x7ffffe15, PT ;  /* 0x7ffffe157e00780c */ /* 0x000fe40003f26070 */
[----:B------:R-:W-:-:S04]  /*44b90*/  IADD3 R126, R231, -0x174, RZ ;  /* 0xfffffe8ce77e7810 */ /* 0x000fc80007ffe0ff */
[----:B------:R-:W-:Y:S02]  /*44ba0*/  ISETP.GE.U32.AND P6, PT, R126, 0x7ffffe0d, PT ;  /* 0x7ffffe0d7e00780c */ /* 0x000fe40003fc6070 */
[----:B------:R-:W-:Y:S01]  /*44bb0*/  ISETP.GE.U32.AND P5, PT, R127, 0x7ffffe09, PT ;  /* 0x7ffffe097f00780c */ /* 0x000fe20003fa6070 */
[----:B------:R-:W-:Y:S01]  /*44bc0*/  STL.64 [R1+0x5c8], R232 ;  /* 0x0005c8e801007387 */ /* 0x000fe20000100a00 */
[----:B------:R-:W-:Y:S01]  /*44bd0*/  IADD3 R127, R231, -0x17c, RZ ;  /* 0xfffffe84e77f7810 */ /* 0x000fe20007ffe0ff */
[----:B------:R-:W-:Y:S02]  /*44be0*/  IMAD.WIDE R226, R0, 0x4, R226 ;  /* 0x0000000400e27825 */ /* 0x000fe400078e02e2 */
[----:B------:R3:W-:Y:S01]  /*44bf0*/  LDGSTS.E [R66+0x6d600], [R232.64], !P1 ;  /* 0x6d600000e8427fae */ /* 0x0007e2000c921848 */
[----:B-1----:R-:W-:-:S03]  /*44c00*/  LOP3.LUT R230, R228, 0x7f, RZ, 0xc0, !PT ;  /* 0x0000007fe4e67812 */ /* 0x002fc600078ec0ff */
[----:B------:R1:W-:Y:S01]  /*44c10*/  STL.64 [R1+0x5a8], R226 ;  /* 0x0005a8e201007387 */ /* 0x0003e20000100a00 */
[----:B------:R-:W-:Y:S01]  /*44c20*/  IMAD.MOV.U32 R228, RZ, RZ, c[0x0][0x180] ;  /* 0x00006000ffe47624 */ /* 0x000fe200078e00ff */
[----:B------:R-:W-:Y:S02]  /*44c30*/  ISETP.GE.U32.AND P2, PT, R127, 0x7ffffe05, PT ;  /* 0x7ffffe057f00780c */ /* 0x000fe40003f46070 */
[----:B------:R1:W-:Y:S01]  /*44c40*/  LDGSTS.E [R125+0x6de00], [R226.64], !P4 ;  /* 0x6de00000e27d7fae */ /* 0x0003e2000e121848 */
[----:B------:R-:W-:Y:S01]  /*44c50*/  ISETP.GE.AND P3, PT, R230, R252, PT ;  /* 0x000000fce600720c */ /* 0x000fe20003f66270 */
[----:B---3--:R-:W-:-:S04]  /*44c60*/  IMAD.WIDE R222, R0, 0x4, R222 ;  /* 0x0000000400de7825 */ /* 0x008fc800078e02de */
[----:B------:R-:W-:Y:S01]  /*44c70*/  IMAD.WIDE R224, R0, 0x4, R224 ;  /* 0x0000000400e07825 */ /* 0x000fe200078e02e0 */
[----:B------:R3:W-:Y:S04]  /*44c80*/  STL.64 [R1+0x588], R222 ;  /* 0x000588de01007387 */ /* 0x0007e80000100a00 */
[----:B------:R4:W-:Y:S04]  /*44c90*/  STL.64 [R1+0x568], R224 ;  /* 0x000568e001007387 */ /* 0x0009e80000100a00 */
[----:B------:R-:W2:Y:S04]  /*44ca0*/  LDL.LU.64 R238, [R1+0x1340] ;  /* 0x0013400001ee7983 */ /* 0x000ea80000300a00 */
[----:B------:R3:W-:Y:S04]  /*44cb0*/  LDGSTS.E [R124+0x6e600], [R222.64], !P6 ;  /* 0x6e600000de7c7fae */ /* 0x0007e8000f121848 */
[----:B-1----:R-:W2:Y:S01]  /*44cc0*/  LDL.LU.64 R226, [R1+0x12d0] ;  /* 0x0012d00001e27983 */ /* 0x002ea20000300a00 */
[----:B------:R-:W-:-:S03]  /*44cd0*/  IADD3 R228, R228, 0x7f, RZ ;  /* 0x0000007fe4e47810 */ /* 0x000fc60007ffe0ff */
[----:B------:R1:W-:Y:S04]  /*44ce0*/  LDGSTS.E [R66+0x6ee00], [R224.64], !P5 ;  /* 0x6ee00000e0427fae */ /* 0x0003e8000e921848 */
[----:B---3--:R-:W3:Y:S01]  /*44cf0*/  LDL.LU.64 R222, [R1+0x1228] ;  /* 0x0012280001de7983 */ /* 0x008ee20000300a00 */
[----:B------:R-:W-:Y:S02]  /*44d00*/  IADD3 R124, R231, -0x189, RZ ;  /* 0xfffffe77e77c7810 */ /* 0x000fe40007ffe0ff */
[----:B------:R-:W-:Y:S01]  /*44d10*/  ISETP.GT.AND P5, PT, R228, 0x17f, PT ;  /* 0x0000017fe400780c */ /* 0x000fe20003fa4270 */
[----:B------:R-:W3:Y:S01]  /*44d20*/  LDL.LU.64 R232, [R1+0x1198] ;  /* 0x0011980001e87983 */ /* 0x000ee20000300a00 */
[----:B-1----:R-:W-:Y:S02]  /*44d30*/  SEL R66, RZ, 0x4, P3 ;  /* 0x00000004ff427807 */ /* 0x002fe40001800000 */
[----:B------:R-:W-:-:S02]  /*44d40*/  ISETP.GE.U32.AND P3, PT, R124, 0x7ffffdf8, PT ;  /* 0x7ffffdf87c00780c */ /* 0x000fc40003f66070 */
[----:B------:R-:W-:Y:S01]  /*44d50*/  IADD3 R124, R229, 0x100000, RZ ;  /* 0x00100000e57c7810 */ /* 0x000fe20007ffe0ff */
[----:B----4-:R-:W-:-:S05]  /*44d60*/  IMAD.WIDE R224, R0, 0x4, R220 ;  /* 0x0000000400e07825 */ /* 0x010fca00078e02dc */
[----:B------:R1:W-:Y:S01]  /*44d70*/  STL.64 [R1+0x540], R224 ;  /* 0x000540e001007387 */ /* 0x0003e20000100a00 */
[----:B--2---:R-:W-:-:S03]  /*44d80*/  IMAD.WIDE R234, R0, 0x4, R216 ;  /* 0x0000000400ea7825 */ /* 0x004fc600078e02d8 */
[----:B------:R-:W2:Y:S04]  /*44d90*/  LDL.LU.64 R228, [R1+0x1128] ;  /* 0x0011280001e47983 */ /* 0x000ea80000300a00 */
[----:B------:R-:W4:Y:S04]  /*44da0*/  LDL.LU.64 R220, [R1+0x10b8] ;  /* 0x0010b80001dc7983 */ /* 0x000f280000300a00 */
[----:B------:R1:W-:Y:S04]  /*44db0*/  STL.64 [R1+0x520], R234 ;  /* 0x000520ea01007387 */ /* 0x0003e80000100a00 */
[----:B------:R-:W4:Y:S04]  /*44dc0*/  LDL.LU.64 R216, [R1+0x1058] ;  /* 0x0010580001d87983 */ /* 0x000f280000300a00 */
[----:B------:R1:W-:Y:S04]  /*44dd0*/  LDGSTS.E [R125+0x6f600], [R224.64], !P2 ;  /* 0x6f600000e07d7fae */ /* 0x0003e8000d121848 */
[----:B-1----:R-:W4:Y:S01]  /*44de0*/  LDL.LU.64 R224, [R1+0xff8] ;  /* 0x000ff80001e07983 */ /* 0x002f220000300a00 */
[----:B------:R-:W-:-:S04]  /*44df0*/  IADD3 R126, R231, -0x181, RZ ;  /* 0xfffffe7fe77e7810 */ /* 0x000fc80007ffe0ff */
[----:B------:R-:W-:Y:S02]  /*44e00*/  ISETP.GE.U32.AND P0, PT, R126, 0x7ffffe00, PT ;  /* 0x7ffffe007e00780c */ /* 0x000fe40003f06070 */
[----:B------:R-:W-:-:S04]  /*44e10*/  IADD3 R126, R231, -0x185, RZ ;  /* 0xfffffe7be77e7810 */ /* 0x000fc80007ffe0ff */
[----:B------:R-:W-:Y:S02]  /*44e20*/  ISETP.GE.U32.AND P1, PT, R126, 0x7ffffdfc, PT ;  /* 0x7ffffdfc7e00780c */ /* 0x000fe40003f26070 */
[----:B------:R-:W-:-:S04]  /*44e30*/  IADD3 R126, R231, -0x180, RZ ;  /* 0xfffffe80e77e7810 */ /* 0x000fc80007ffe0ff */
[----:B------:R-:W-:Y:S02]  /*44e40*/  ISETP.GE.U32.AND P4, PT, R126, 0x7ffffe01, PT ;  /* 0x7ffffe017e00780c */ /* 0x000fe40003f86070 */
[----:B------:R-:W-:Y:S01]  /*44e50*/  SEL R66, R66, RZ, P5 ;  /* 0x000000ff42427207 */ /* 0x000fe20002800000 */
[----:B------:R-:W-:Y:S01]  /*44e60*/  IMAD.SHL.U32 R252, R230, 0x4, RZ ;  /* 0x00000004e6fc7824 */ /* 0x000fe200078e00ff */
[C---:B------:R-:W-:Y:S02]  /*44e70*/  IADD3 R126, R231.reuse, -0x18d, RZ ;  /* 0xfffffe73e77e7810 */ /* 0x040fe40007ffe0ff */
[----:B------:R-:W-:Y:S02]  /*44e80*/  ISETP.NE.U32.AND P6, PT, R66, RZ, PT ;  /* 0x000000ff4200720c */ /* 0x000fe40003fc5070 */
[----:B------:R-:W-:Y:S02]  /*44e90*/  ISETP.GE.U32.AND P5, PT, R126, 0x7ffffdf4, PT ;  /* 0x7ffffdf47e00780c */ /* 0x000fe40003fa6070 */
[----:B------:R-:W-:-:S02]  /*44ea0*/  IADD3 R127, R231, -0x191, RZ ;  /* 0xfffffe6fe77f7810 */ /* 0x000fc40007ffe0ff */
[----:B------:R-:W-:Y:S01]  /*44eb0*/  IADD3 R126, R231, -0x195, RZ ;  /* 0xfffffe6be77e7810 */ /* 0x000fe20007ffe0ff */
[----:B------:R1:W-:Y:S01]  /*44ec0*/  LDGSTS.E [R124+0x6fe00], [R234.64], !P4 ;  /* 0x6fe00000ea7c7fae */ /* 0x0003e2000e121848 */
[C---:B------:R-:W-:Y:S02]  /*44ed0*/  IADD3 R125, R252.reuse, 0x100000, RZ ;  /* 0x00100000fc7d7810 */ /* 0x040fe40007ffe0ff */
[----:B------:R-:W-:Y:S01]  /*44ee0*/  IADD3 R66, R252, 0x100000, RZ ;  /* 0x00100000fc427810 */ /* 0x000fe20007ffe0ff */
[----:B------:R-:W0:Y:S01]  /*44ef0*/  LDGDEPBAR ;  /* 0x00000000000079af */ /* 0x000e220000000000 */
[----:B------:R-:W-:-:S04]  /*44f00*/  IMAD.WIDE R230, R67, 0x4, R226 ;  /* 0x0000000443e67825 */ /* 0x000fc800078e02e2 */
[----:B-1----:R-:W-:Y:S01]  /*44f10*/  IMAD.WIDE R234, R67, 0x4, R238 ;  /* 0x0000000443ea7825 */ /* 0x002fe200078e02ee */
[----:B------:R-:W-:-:S03]  /*44f20*/  IADD3 R124, R252, 0x100000, RZ ;  /* 0x00100000fc7c7810 */ /* 0x000fc60007ffe0ff */
[----:B---3--:R-:W-:Y:S01]  /*44f30*/  IMAD.WIDE R226, R67, 0x4, R222 ;  /* 0x0000000443e27825 */ /* 0x008fe200078e02de */
[----:B------:R1:W-:Y:S04]  /*44f40*/  LDGSTS.E [R125+-0x80000], [R234.64], P6 ;  /* 0x80000000ea7d7fae */ /* 0x0003e8000b121848 */
[----:B------:R-:W3:Y:S04]  /*44f50*/  LDL.LU.64 R222, [R1+0xf98] ;  /* 0x000f980001de7983 */ /* 0x000ee80000300a00 */
[----:B------:R-:W-:Y:S04]  /*44f60*/  STL.64 [R1+0x518], R234 ;  /* 0x000518ea01007387 */ /* 0x000fe80000100a00 */
[----:B------:R1:W-:Y:S04]  /*44f70*/  STL.64 [R1+0x510], R230 ;  /* 0x000510e601007387 */ /* 0x0003e80000100a00 */
[----:B------:R1:W-:Y:S04]  /*44f80*/  STL.64 [R1+0x508], R226 ;  /* 0x000508e201007387 */ /* 0x0003e80000100a00 */
[----:B------:R1:W-:Y:S04]  /*44f90*/  LDGSTS.E [R124+-0x7f000], [R230.64], P6 ;  /* 0x81000000e67c7fae */ /* 0x0003e8000b121848 */
[----:B------:R1:W-:Y:S01]  /*44fa0*/  LDGSTS.E [R66+-0x7e000], [R226.64], P6 ;  /* 0x82000000e2427fae */ /* 0x0003e2000b121848 */
[----:B------:R-:W-:Y:S01]  /*44fb0*/  ISETP.GE.U32.AND P2, PT, R127, 0x7ffffdf0, PT ;  /* 0x7ffffdf07f00780c */ /* 0x000fe20003f46070 */
[----:B------:R-:W-:Y:S01]  /*44fc0*/  IMAD.WIDE R232, R67, 0x4, R232 ;  /* 0x0000000443e87825 */ /* 0x000fe200078e02e8 */
[----:B------:R-:W-:Y:S01]  /*44fd0*/  ISETP.GE.U32.AND P4, PT, R126, 0x7ffffdec, PT ;  /* 0x7ffffdec7e00780c */ /* 0x000fe20003f86070 */
[----:B-1----:R-:W3:Y:S04]  /*44fe0*/  LDL.LU.64 R230, [R1+0xf40] ;  /* 0x000f400001e67983 */ /* 0x002ee80000300a00 */
[----:B------:R-:W3:Y:S01]  /*44ff0*/  LDL.LU.64 R226, [R1+0xee0] ;  /* 0x000ee00001e27983 */ /* 0x000ee20000300a00 */
[----:B------:R-:W-:-:S03]  /*45000*/  IADD3 R127, R252, 0x100000, RZ ;  /* 0x00100000fc7f7810 */ /* 0x000fc60007ffe0ff */
[----:B------:R-:W3:Y:S01]  /*45010*/  LDL.LU.64 R234, [R1+0xe90] ;  /* 0x000e900001ea7983 */ /* 0x000ee20000300a00 */
[----:B------:R-:W-:-:S03]  /*45020*/  IADD3 R126, R252, 0x100000, RZ ;  /* 0x00100000fc7e7810 */ /* 0x000fc60007ffe0ff */
[----:B------:R-:W3:Y:S04]  /*45030*/  LDL.LU.64 R238, [R1+0xe38] ;  /* 0x000e380001ee7983 */ /* 0x000ee80000300a00 */
[----:B------:R-:W-:Y:S04]  /*45040*/  STL.64 [R1+0x500], R232 ;  /* 0x000500e801007387 */ /* 0x000fe80000100a00 */
[----:B------:R3:W-:Y:S01]  /*45050*/  LDGSTS.E [R127+-0x7d000], [R232.64], P6 ;  /* 0x83000000e87f7fae */ /* 0x0007e2000b121848 */
[----:B--2---:R-:W-:-:S04]  /*45060*/  IMAD.WIDE R228, R67, 0x4, R228 ;  /* 0x0000000443e47825 */ /* 0x004fc800078e02e4 */
[C---:B----4-:R-:W-:Y:S01]  /*45070*/  IMAD.WIDE R220, R67.reuse, 0x4, R220 ;  /* 0x0000000443dc7825 */ /* 0x050fe200078e02dc */
[----:B------:R-:W-:Y:S03]  /*45080*/  STL.64 [R1+0x4f8], R228 ;  /* 0x0004f8e401007387 */ /* 0x000fe60000100a00 */
[C---:B------:R-:W-:Y:S01]  /*45090*/  IMAD.WIDE R216, R67.reuse, 0x4, R216 ;  /* 0x0000000443d87825 */ /* 0x040fe200078e02d8 */
[----:B------:R-:W-:Y:S04]  /*450a0*/  STL.64 [R1+0x4f0], R220 ;  /* 0x0004f0dc01007387 */ /* 0x000fe80000100a00 */
[----:B------:R1:W-:Y:S04]  /*450b0*/  LDGSTS.E [R126+-0x7c000], [R228.64], P6 ;  /* 0x84000000e47e7fae */ /* 0x0003e8000b121848 */
[----:B------:R2:W-:Y:S04]  /*450c0*/  STL.64 [R1+0x4e8], R216 ;  /* 0x0004e8d801007387 */ /* 0x0005e80000100a00 */
[----:B------:R4:W-:Y:S01]  /*450d0*/  LDGSTS.E [R125+-0x7b000], [R220.64], P6 ;  /* 0x85000000dc7d7fae */ /* 0x0009e2000b121848 */
[----:B------:R-:W-:-:S03]  /*450e0*/  IMAD.WIDE R224, R67, 0x4, R224 ;  /* 0x0000000443e07825 */ /* 0x000fc600078e02e0 */
[----:B------:R2:W-:Y:S04]  /*450f0*/  LDGSTS.E [R124+-0x7a000], [R216.64], P6 ;  /* 0x86000000d87c7fae */ /* 0x0005e8000b121848 */
[----:B------:R1:W-:Y:S04]  /*45100*/  STL.64 [R1+0x4e0], R224 ;  /* 0x0004e0e001007387 */ /* 0x0003e80000100a00 */
[----:B------:R3:W-:Y:S04]  /*45110*/  LDGSTS.E [R66+-0x79000], [R224.64], P6 ;  /* 0x87000000e0427fae */ /* 0x0007e8000b121848 */
[----:B--2---:R-:W2:Y:S04]  /*45120*/  LDL.LU.64 R216, [R1+0xd28] ;  /* 0x000d280001d87983 */ /* 0x004ea80000300a00 */
[----:B-1----:R-:W2:Y:S04]  /*45130*/  LDL.LU.64 R228, [R1+0xcb8] ;  /* 0x000cb80001e47983 */ /* 0x002ea80000300a00 */
[----:B----4-:R-:W4:Y:S01]  /*45140*/  LDL.LU.64 R220, [R1+0x478] ;  /* 0x0004780001dc7983 */ /* 0x010f220000300a00 */
[----:B---3--:R-:W-:-:S03]  /*45150*/  IMAD.WIDE R232, R67, 0x4, R222 ;  /* 0x0000000443e87825 */ /* 0x008fc600078e02de */
[----:B------:R-:W3:Y:S04]  /*45160*/  LDL.LU.64 R222, [R1+0x440] ;  /* 0x0004400001de7983 */ /* 0x000ee80000300a00 */
[----:B------:R-:W3:Y:S04]  /*45170*/  LDL.LU.64 R224, [R1+0x408] ;  /* 0x0004080001e07983 */ /* 0x000ee80000300a00 */
[----:B------:R-:W-:Y:S04]  /*45180*/  STL.64 [R1+0x4d8], R232 ;  /* 0x0004d8e801007387 */ /* 0x000fe80000100a00 */
[----:B------:R1:W-:Y:S01]  /*45190*/  LDGSTS.E [R127+-0x78000], [R232.64], P6 ;  /* 0x88000000e87f7fae */ /* 0x0003e2000b121848 */
[----:B------:R-:W-:-:S04]  /*451a0*/  IMAD.WIDE R230, R67, 0x4, R230 ;  /* 0x0000000443e67825 */ /* 0x000fc800078e02e6 */
[C---:B------:R-:W-:Y:S01]  /*451b0*/  IMAD.WIDE R226, R67.reuse, 0x4, R226 ;  /* 0x0000000443e27825 */ /* 0x040fe200078e02e2 */
[----:B------:R-:W-:Y:S03]  /*451c0*/  STL.64 [R1+0x4d0], R230 ;  /* 0x0004d0e601007387 */ /* 0x000fe60000100a00 */
[C---:B------:R-:W-:Y:S01]  /*451d0*/  IMAD.WIDE R234, R67.reuse, 0x4, R234 ;  /* 0x0000000443ea7825 */ /* 0x040fe200078e02ea */
[----:B------:R1:W-:Y:S03]  /*451e0*/  STL.64 [R1+0x4c8], R226 ;  /* 0x0004c8e201007387 */ /* 0x0003e60000100a00 */
[C---:B------:R-:W-:Y:S01]  /*451f0*/  IMAD.WIDE R236, R67.reuse, 0x4, R238 ;  /* 0x0000000443ec7825 */ /* 0x040fe200078e02ee */
[----:B------:R1:W-:Y:S04]  /*45200*/  LDGSTS.E [R126+-0x77000], [R230.64], P6 ;  /* 0x89000000e67e7fae */ /* 0x0003e8000b121848 */
[----:B------:R1:W-:Y:S04]  /*45210*/  STL.64 [R1+0x4c0], R234 ;  /* 0x0004c0ea01007387 */ /* 0x0003e80000100a00 */
[----:B------:R1:W-:Y:S04]  /*45220*/  LDGSTS.E [R125+-0x76000], [R226.64], P6 ;  /* 0x8a000000e27d7fae */ /* 0x0003e8000b121848 */
[----:B------:R1:W-:Y:S04]  /*45230*/  STL.64 [R1+0x4b8], R236 ;  /* 0x0004b8ec01007387 */ /* 0x0003e80000100a00 */
[----:B------:R1:W-:Y:S04]  /*45240*/  LDGSTS.E [R124+-0x75000], [R234.64], P6 ;  /* 0x8b000000ea7c7fae */ /* 0x0003e8000b121848 */
[----:B-1----:R-:W3:Y:S04]  /*45250*/  LDL.LU.64 R226, [R1+0x3d0] ;  /* 0x0003d00001e27983 */ /* 0x002ee80000300a00 */
[----:B------:R-:W3:Y:S04]  /*45260*/  LDL.LU.64 R238, [R1+0x398] ;  /* 0x0003980001ee7983 */ /* 0x000ee80000300a00 */
[----:B------:R-:W3:Y:S04]  /*45270*/  LDL.LU.64 R230, [R1+0x360] ;  /* 0x0003600001e67983 */ /* 0x000ee80000300a00 */
[----:B------:R-:W3:Y:S04]  /*45280*/  LDL.LU.64 R232, [R1+0x328] ;  /* 0x0003280001e87983 */ /* 0x000ee80000300a00 */
[----:B------:R-:W3:Y:S04]  /*45290*/  LDL.LU.64 R234, [R1+0x2f0] ;  /* 0x0002f00001ea7983 */ /* 0x000ee80000300a00 */
[----:B------:R1:W-:Y:S04]  /*452a0*/  LDGSTS.E [R66+-0x74000], [R236.64], P6 ;  /* 0x8c000000ec427fae */ /* 0x0003e8000b121848 */
[----:B-1----:R-:W3:Y:S01]  /*452b0*/  LDL.LU.64 R236, [R1+0x2b8] ;  /* 0x0002b80001ec7983 */ /* 0x002ee20000300a00 */
[----:B--2---:R-:W-:-:S04]  /*452c0*/  IMAD.WIDE R216, R67, 0x4, R216 ;  /* 0x0000000443d87825 */ /* 0x004fc800078e02d8 */
[C---:B------:R-:W-:Y:S01]  /*452d0*/  IMAD.WIDE R228, R67.reuse, 0x4, R228 ;  /* 0x0000000443e47825 */ /* 0x040fe200078e02e4 */
[----:B------:R1:W-:Y:S03]  /*452e0*/  STL.64 [R1+0x4b0], R216 ;  /* 0x0004b0d801007387 */ /* 0x0003e60000100a00 */
[C---:B----4-:R-:W-:Y:S01]  /*452f0*/  IMAD.WIDE R220, R67.reuse, 0x4, R220 ;  /* 0x0000000443dc7825 */ /* 0x050fe200078e02dc */
[----:B------:R-:W2:Y:S04]  /*45300*/  LDL.LU.64 R244, [R1+0x280] ;  /* 0x0002800001f47983 */ /* 0x000ea80000300a00 */
[----:B------:R4:W-:Y:S04]  /*45310*/  STL.64 [R1+0x4a8], R228 ;  /* 0x0004a8e401007387 */ /* 0x0009e80000100a00 */
[----:B------:R-:W2:Y:S04]  /*45320*/  LDL.LU.64 R240, [R1+0x248] ;  /* 0x0002480001f07983 */ /* 0x000ea80000300a00 */
[----:B------:R1:W-:Y:S04]  /*45330*/  STL.64 [R1+0x4a0], R220 ;  /* 0x0004a0dc01007387 */ /* 0x0003e80000100a00 */
[----:B------:R-:W2:Y:S04]  /*45340*/  LDL.LU.64 R242, [R1+0x210] ;  /* 0x0002100001f27983 */ /* 0x000ea80000300a00 */
[----:B------:R1:W-:Y:S04]  /*45350*/  LDGSTS.E [R127+-0x73000], [R216.64], P6 ;  /* 0x8d000000d87f7fae */ /* 0x0003e8000b121848 */
[----:B------:R4:W-:Y:S04]  /*45360*/  LDGSTS.E [R126+-0x72000], [R228.64], P6 ;  /* 0x8e000000e47e7fae */ /* 0x0009e8000b121848 */
[----:B------:R3:W-:Y:S02]  /*45370*/  LDGSTS.E [R125+-0x71000], [R220.64], P6 ;  /* 0x8f000000dc7d7fae */ /* 0x0007e4000b121848 */
[----:B---3--:R-:W-:-:S02]  /*45380*/  IMAD.WIDE R222, R67, 0x4, R222 ;  /* 0x0000000443de7825 */ /* 0x008fc400078e02de */
[----:B-1----:R-:W3:Y:S02]  /*45390*/  LDL.LU.64 R216, [R1+0x2bc8] ;  /* 0x002bc80001d87983 */ /* 0x002ee40000300a00 */
[C---:B------:R-:W-:Y:S02]  /*453a0*/  IMAD.WIDE R224, R67.reuse, 0x4, R224 ;  /* 0x0000000443e07825 */ /* 0x040fe400078e02e0 */
[----:B----4-:R-:W4:Y:S04]  /*453b0*/  LDL.LU.64 R228, [R1+0x2bc0] ;  /* 0x002bc00001e47983 */ /* 0x010f280000300a00 */
[----:B------:R1:W-:Y:S04]  /*453c0*/  STL.64 [R1+0x498], R222 ;  /* 0x000498de01007387 */ /* 0x0003e80000100a00 */
[----:B------:R-:W3:Y:S04]  /*453d0*/  LDL.LU.64 R220, [R1+0x2bb8] ;  /* 0x002bb80001dc7983 */ /* 0x000ee80000300a00 */
[----:B------:R1:W-:Y:S04]  /*453e0*/  STL.64 [R1+0x490], R224 ;  /* 0x000490e001007387 */ /* 0x0003e80000100a00 */
[----:B------:R1:W-:Y:S04]  /*453f0*/  LDGSTS.E [R124+-0x70000], [R222.64], P6 ;  /* 0x90000000de7c7fae */ /* 0x0003e8000b121848 */
[----:B------:R1:W-:Y:S04]  /*45400*/  LDGSTS.E [R66+-0x6f000], [R224.64], P6 ;  /* 0x91000000e0427fae */ /* 0x0003e8000b121848 */
[----:B-1----:R-:W3:Y:S04]  /*45410*/  LDL.LU.64 R222, [R1+0x2bb0] ;  /* 0x002bb00001de7983 */ /* 0x002ee80000300a00 */
[----:B------:R-:W3:Y:S01]  /*45420*/  LDL.LU.64 R224, [R1+0x2ba8] ;  /* 0x002ba80001e07983 */ /* 0x000ee20000300a00 */
[----:B-----5:R-:W-:-:S04]  /*45430*/  IMAD.WIDE R250, R67, 0x4, R250 ;  /* 0x0000000443fa7825 */ /* 0x020fc800078e02fa */
[----:B------:R-:W-:-:S04]  /*45440*/  IMAD.WIDE R226, R67, 0x4, R226 ;  /* 0x0000000443e27825 */ /* 0x000fc800078e02e2 */
[C---:B------:R-:W-:Y:S01]  /*45450*/  IMAD.WIDE R238, R67.reuse, 0x4, R238 ;  /* 0x0000000443ee7825 */ /* 0x040fe200078e02ee */
[----:B------:R1:W-:Y:S03]  /*45460*/  STL.64 [R1+0x488], R226 ;  /* 0x000488e201007387 */ /* 0x0003e60000100a00 */
[C---:B------:R-:W-:Y:S01]  /*45470*/  IMAD.WIDE R230, R67.reuse, 0x4, R230 ;  /* 0x0000000443e67825 */ /* 0x040fe200078e02e6 */
[----:B------:R1:W-:Y:S03]  /*45480*/  STL.64 [R1+0x480], R238 ;  /* 0x000480ee01007387 */ /* 0x0003e60000100a00 */
[C---:B------:R-:W-:Y:S01]  /*45490*/  IMAD.WIDE R232, R67.reuse, 0x4, R232 ;  /* 0x0000000443e87825 */ /* 0x040fe200078e02e8 */
[----:B------:R1:W-:Y:S03]  /*454a0*/  LDGSTS.E [R127+-0x6e000], [R226.64], P6 ;  /* 0x92000000e27f7fae */ /* 0x0003e6000b121848 */
[C---:B------:R-:W-:Y:S01]  /*454b0*/  IMAD.WIDE R234, R67.reuse, 0x4, R234 ;  /* 0x0000000443ea7825 */ /* 0x040fe200078e02ea */
[----:B------:R1:W-:Y:S04]  /*454c0*/  LDGSTS.E [R126+-0x6d000], [R238.64], P6 ;  /* 0x93000000ee7e7fae */ /* 0x0003e8000b121848 */
[----:B------:R1:W-:Y:S04]  /*454d0*/  LDGSTS.E [R125+-0x6c000], [R230.64], P6 ;  /* 0x94000000e67d7fae */ /* 0x0003e8000b121848 */
[----:B-1----:R-:W3:Y:S04]  /*454e0*/  LDL.LU.64 R226, [R1+0x2ba0] ;  /* 0x002ba00001e27983 */ /* 0x002ee80000300a00 */
[----:B------:R1:W-:Y:S01]  /*454f0*/  STL.64 [R1+0x478], R230 ;  /* 0x000478e601007387 */ /* 0x0003e20000100a00 */
[----:B------:R-:W-:-:S03]  /*45500*/  IMAD.WIDE R236, R67, 0x4, R236 ;  /* 0x0000000443ec7825 */ /* 0x000fc600078e02ec */
[----:B------:R-:W3:Y:S04]  /*45510*/  LDL.LU.64 R238, [R1+0x2b98] ;  /* 0x002b980001ee7983 */ /* 0x000ee80000300a00 */
[----:B------:R1:W-:Y:S04]  /*45520*/  STL.64 [R1+0x470], R232 ;  /* 0x000470e801007387 */ /* 0x0003e80000100a00 */
[----:B-1----:R-:W3:Y:S04]  /*45530*/  LDL.LU.64 R230, [R1+0x2b90] ;  /* 0x002b900001e67983 */ /* 0x002ee80000300a00 */
[----:B------:R1:W-:Y:S04]  /*45540*/  STL.64 [R1+0x468], R234 ;  /* 0x000468ea01007387 */ /* 0x0003e80000100a00 */
[----:B------:R1:W-:Y:S04]  /*45550*/  LDGSTS.E [R124+-0x6b000], [R232.64], P6 ;  /* 0x95000000e87c7fae */ /* 0x0003e8000b121848 */
[----:B------:R1:W-:Y:S01]  /*45560*/  LDGSTS.E [R66+-0x6a000], [R234.64], P6 ;  /* 0x96000000ea427fae */ /* 0x0003e2000b121848 */
[----:B------:R-:W-:-:S03]  /*45570*/  IMAD.WIDE R70, R67, 0x4, R70 ;  /* 0x0000000443467825 */ /* 0x000fc600078e0246 */
[----:B------:R2:W-:Y:S04]  /*45580*/  LDGSTS.E [R127+-0x69000], [R236.64], P6 ;  /* 0x97000000ec7f7fae */ /* 0x0005e8000b121848 */
[----:B-1----:R-:W3:Y:S04]  /*45590*/  LDL.LU.64 R232, [R1+0x2b88] ;  /* 0x002b880001e87983 */ /* 0x002ee80000300a00 */
[----:B------:R-:W3:Y:S04]  /*455a0*/  LDL.LU.64 R234, [R1+0x2b80] ;  /* 0x002b800001ea7983 */ /* 0x000ee80000300a00 */
[----:B------:R1:W-:Y:S01]  /*455b0*/  STL.64 [R1+0x460], R236 ;  /* 0x000460ec01007387 */ /* 0x0003e20000100a00 */
        /* <DEDUP_REMOVED lines=17> */
[----:B------:R2:W-:Y:S01]  /*456d0*/  STL.64 [R1+0x458], R244 ;  /* 0x000458f401007387 */ /* 0x0005e20000100a00 */
[----:B------:R-:W-:-:S03]  /*456e0*/  IMAD.WIDE R240, R67, 0x4, R240 ;  /* 0x0000000443f07825 */ /* 0x000fc600078e02f0 */
[----:B-1----:R-:W3:Y:S04]  /*456f0*/  LDL.LU.64 R236, [R1+0x2b78] ;  /* 0x002b780001ec7983 */ /* 0x002ee80000300a00 */
[----:B------:R1:W-:Y:S01]  /*45700*/  STL.64 [R1+0x450], R240 ;  /* 0x000450f001007387 */ /* 0x0003e20000100a00 */
[----:B------:R-:W-:-:S03]  /*45710*/  IMAD.WIDE R242, R67, 0x4, R242 ;  /* 0x0000000443f27825 */ /* 0x000fc600078e02f2 */
[----:B------:R2:W-:Y:S04]  /*45720*/  LDGSTS.E [R126+-0x68000], [R244.64], P6 ;  /* 0x98000000f47e7fae */ /* 0x0005e8000b121848 */
[----:B------:R1:W-:Y:S04]  /*45730*/  LDGSTS.E [R125+-0x67000], [R240.64], P6 ;  /* 0x99000000f07d7fae */ /* 0x0003e8000b121848 */
[----:B------:R1:W-:Y:S04]  /*45740*/  LDGSTS.E [R124+-0x66000], [R242.64], P6 ;  /* 0x9a000000f27c7fae */ /* 0x0003e8000b121848 */
[----:B--2---:R-:W2:Y:S04]  /*45750*/  LDL.LU.64 R244, [R1+0x2b70] ;  /* 0x002b700001f47983 */ /* 0x004ea80000300a00 */
[----:B------:R4:W-:Y:S04]  /*45760*/  STL.64 [R1+0x448], R242 ;  /* 0x000448f201007387 */ /* 0x0009e80000100a00 */
[----:B-1----:R-:W2:Y:S04]  /*45770*/  LDL.LU.64 R240, [R1+0x2b68] ;  /* 0x002b680001f07983 */ /* 0x002ea80000300a00 */
[----:B------:R-:W-:Y:S04]  /*45780*/  STL.64 [R1+0x440], R250 ;  /* 0x000440fa01007387 */ /* 0x000fe80000100a00 */
[----:B----4-:R-:W4:Y:S04]  /*45790*/  LDL.LU.64 R242, [R1+0x2b60] ;  /* 0x002b600001f27983 */ /* 0x010f280000300a00 */
[----:B------:R1:W-:Y:S04]  /*457a0*/  LDGSTS.E [R66+-0x65000], [R250.64], P6 ;  /* 0x9b000000fa427fae */ /* 0x0003e8000b121848 */
[----:B------:R1:W-:Y:S04]  /*457b0*/  STL.64 [R1+0x438], R70 ;  /* 0x0004384601007387 */ /* 0x0003e80000100a00 */
[----:B------:R1:W-:Y:S04]  /*457c0*/  LDGSTS.E [R127+-0x64000], [R70.64], P6 ;  /* 0x9c000000467f7fae */ /* 0x0003e8000b121848 */
[----:B------:R1:W-:Y:S04]  /*457d0*/  STL.64 [R1+0x430], R64 ;  /* 0x0004304001007387 */ /* 0x0003e80000100a00 */
[----:B------:R1:W-:Y:S04]  /*457e0*/  LDGSTS.E [R126+-0x63000], [R64.64], P6 ;  /* 0x9d000000407e7fae */ /* 0x0003e8000b121848 */
[----:B------:R-:W-:Y:S01]  /*457f0*/  STL.64 [R1+0x428], R58 ;  /* 0x0004283a01007387 */ /* 0x000fe20000100a00 */
[----:B-1----:R-:W-:-:S03]  /*45800*/  IMAD.WIDE R70, R67, 0x4, R2 ;  /* 0x0000000443467825 */ /* 0x002fc600078e0202 */
[----:B------:R1:W-:Y:S04]  /*45810*/  LDGSTS.E [R125+-0x62000], [R58.64], P6 ;  /* 0x9e0000003a7d7fae */ /* 0x0003e8000b121848 */
[----:B------:R1:W-:Y:S01]  /*45820*/  STL.64 [R1+0x420], R60 ;  /* 0x0004203c01007387 */ /* 0x0003e20000100a00 */
[----:B------:R-:W-:-:S03]  /*45830*/  IMAD.WIDE R64, R67, 0x4, R4 ;  /* 0x0000000443407825 */ /* 0x000fc600078e0204 */
[----:B------:R1:W-:Y:S04]  /*45840*/  LDGSTS.E [R124+-0x61000], [R60.64], P6 ;  /* 0x9f0000003c7c7fae */ /* 0x0003e8000b121848 */
[----:B------:R1:W-:Y:S04]  /*45850*/  STL.64 [R1+0x410], R62 ;  /* 0x0004103e01007387 */ /* 0x0003e80000100a00 */
[----:B------:R1:W-:Y:S04]  /*45860*/  LDGSTS.E [R66+-0x60000], [R62.64], P6 ;  /* 0xa00000003e427fae */ /* 0x0003e8000b121848 */
[----:B------:R-:W1:Y:S02]  /*45870*/  S2R R250, SR_TID.X ;  /* 0x0000000000fa7919 */ /* 0x000e640000002100 */
[----:B-1----:R-:W-:-:S02]  /*45880*/  IADD3 R61, R252, 0x100000, RZ ;  /* 0x00100000fc3d7810 */ /* 0x002fc40007ffe0ff */
[C---:B------:R-:W-:Y:S01]  /*45890*/  IADD3 R60, R252.reuse, 0x100000, RZ ;  /* 0x00100000fc3c7810 */ /* 0x040fe20007ffe0ff */
[C---:B------:R-:W-:Y:S01]  /*458a0*/  IMAD.WIDE R2, R67.reuse, 0x4, R100 ;  /* 0x0000000443027825 */ /* 0x040fe200078e0264 */
[C---:B------:R-:W-:Y:S01]  /*458b0*/  IADD3 R62, R252.reuse, 0x100000, RZ ;  /* 0x00100000fc3e7810 */ /* 0x040fe20007ffe0ff */
[----:B------:R-:W-:Y:S02]  /*458c0*/  STL.64 [R1+0x400], R70 ;  /* 0x0004004601007387 */ /* 0x000fe40000100a00 */
[----:B------:R-:W-:Y:S01]  /*458d0*/  IMAD.WIDE R4, R67, 0x4, R8 ;  /* 0x0000000443047825 */ /* 0x000fe200078e0208 */
[C---:B------:R-:W-:Y:S01]  /*458e0*/  IADD3 R59, R252.reuse, 0x100000, RZ ;  /* 0x00100000fc3b7810 */ /* 0x040fe20007ffe0ff */
[----:B------:R1:W-:Y:S01]  /*458f0*/  LDGSTS.E [R62+-0x5f000], [R70.64], P6 ;  /* 0xa1000000463e7fae */ /* 0x0003e2000b121848 */
[----:B------:R-:W-:-:S03]  /*45900*/  IADD3 R58, R252, 0x100000, RZ ;  /* 0x00100000fc3a7810 */ /* 0x000fc60007ffe0ff */
[----:B------:R-:W-:Y:S04]  /*45910*/  STL.64 [R1+0x3f0], R64 ;  /* 0x0003f04001007387 */ /* 0x000fe80000100a00 */
[----:B------:R1:W-:Y:S04]  /*45920*/  LDGSTS.E [R61+-0x5e000], [R64.64], P6 ;  /* 0xa2000000403d7fae */ /* 0x0003e8000b121848 */
[----:B------:R1:W-:Y:S04]  /*45930*/  STL.64 [R1+0x3e0], R6 ;  /* 0x0003e00601007387 */ /* 0x0003e80000100a00 */
[----:B------:R1:W-:Y:S04]  /*45940*/  LDGSTS.E [R60+-0x5d000], [R6.64], P6 ;  /* 0xa3000000063c7fae */ /* 0x0003e8000b121848 */
[----:B------:R-:W-:Y:S04]  /*45950*/  STL.64 [R1+0x2af0], R2 ;  /* 0x002af00201007387 */ /* 0x000fe80000100a00 */
[----:B------:R1:W-:Y:S02]  /*45960*/  STL.64 [R1+0x2af8], R4 ;  /* 0x002af80401007387 */ /* 0x0003e40000100a00 */
[----:B-1----:R-:W-:-:S02]  /*45970*/  IMAD.WIDE R6, R67, 0x4, R148 ;  /* 0x0000000443067825 */ /* 0x002fc400078e0294 */
[----:B------:R-:W-:Y:S04]  /*45980*/  STL [R1+0x2ad0], R14 ;  /* 0x002ad00e01007387 */ /* 0x000fe80000100800 */
[----:B------:R1:W-:Y:S04]  /*45990*/  LDGSTS.E [R59+-0x5c000], [R2.64], P6 ;  /* 0xa4000000023b7fae */ /* 0x0003e8000b121848 */
[----:B------:R-:W-:Y:S04]  /*459a0*/  STL [R1+0x2ac4], R15 ;  /* 0x002ac40f01007387 */ /* 0x000fe80000100800 */
[----:B------:R1:W-:Y:S04]  /*459b0*/  LDGSTS.E [R58+-0x5b000], [R4.64], P6 ;  /* 0xa5000000043a7fae */ /* 0x0003e8000b121848 */
[----:B------:R-:W-:Y:S01]  /*459c0*/  STL.64 [R1+0x2ac8], R6 ;  /* 0x002ac80601007387 */ /* 0x000fe20000100a00 */
[----:B------:R-:W-:-:S03]  /*459d0*/  IMAD.WIDE R8, R67, 0x4, R10 ;  /* 0x0000000443087825 */ /* 0x000fc600078e020a */
[----:B-1----:R-:W2:Y:S04]  /*459e0*/  LDL.LU.64 R4, [R1+0x1540] ;  /* 0x0015400001047983 */ /* 0x002ea80000300a00 */
[----:B------:R-:W3:Y:S04]  /*459f0*/  LDL.LU.64 R100, [R1+0x1508] ;  /* 0x0015080001647983 */ /* 0x000ee80000300a00 */
[----:B------:R-:W4:Y:S04]  /*45a00*/  LDL.LU.64 R124, [R1+0x14d0] ;  /* 0x0014d000017c7983 */ /* 0x000f280000300a00 */
[----:B------:R-:W4:Y:S01]  /*45a10*/  LDL.LU.64 R126, [R1+0x1498] ;  /* 0x00149800017e7983 */ /* 0x000f220000300a00 */
[----:B------:R-:W-:Y:S01]  /*45a20*/  IMAD.WIDE R10, R67, 0x4, R12 ;  /* 0x00000004430a7825 */ /* 0x000fe200078e020c */
[----:B------:R-:W-:-:S03]  /*45a30*/  LOP3.LUT R251, R250, 0x7f, RZ, 0xc0, !PT ;  /* 0x0000007ffafb7812 */ /* 0x000fc600078ec0ff */
[----:B------:R-:W-:Y:S01]  /*45a40*/  IMAD.WIDE R12, R67, 0x4, R186 ;  /* 0x00000004430c7825 */ /* 0x000fe200078e02ba */
[----:B------:R1:W-:Y:S04]  /*45a50*/  STL.64 [R1+0x2ad8], R8 ;  /* 0x002ad80801007387 */ /* 0x0003e80000100a00 */
[----:B------:R-:W-:Y:S01]  /*45a60*/  STL [R1+0x2b00], R10 ;  /* 0x002b000a01007387 */ /* 0x000fe20000100800 */
[----:B------:R-:W-:-:S03]  /*45a70*/  IMAD.SHL.U32 R2, R251, 0x4, RZ ;  /* 0x00000004fb027824 */ /* 0x000fc600078e00ff */
[----:B------:R-:W-:Y:S04]  /*45a80*/  STL [R1+0x2ae0], R11 ;  /* 0x002ae00b01007387 */ /* 0x000fe80000100800 */
[----:B------:R-:W-:Y:S04]  /*45a90*/  STL.64 [R1+0x2ae8], R12 ;  /* 0x002ae80c01007387 */ /* 0x000fe80000100a00 */
[----:B------:R-:W-:Y:S01]  /*45aa0*/  STL.64 [R1+0x2b08], R24 ;  /* 0x002b081801007387 */ /* 0x000fe20000100a00 */
[----:B------:R-:W-:-:S03]  /*45ab0*/  IADD3 R62, R2, 0x100000, RZ ;  /* 0x00100000023e7810 */ /* 0x000fc60007ffe0ff */
[----:B------:R-:W-:Y:S01]  /*45ac0*/  STL [R1+0x2b10], R17 ;  /* 0x002b101101007387 */ /* 0x000fe20000100800 */
[----:B------:R-:W-:-:S03]  /*45ad0*/  IADD3 R61, R2, 0x100000, RZ ;  /* 0x00100000023d7810 */ /* 0x000fc60007ffe0ff */
[----:B------:R2:W-:Y:S01]  /*45ae0*/  STL [R1+0x2b20], R16 ;  /* 0x002b201001007387 */ /* 0x0005e20000100800 */
[----:B------:R-:W-:-:S03]  /*45af0*/  IADD3 R60, R2, 0x100000, RZ ;  /* 0x00100000023c7810 */ /* 0x000fc60007ffe0ff */
[----:B------:R-:W-:Y:S04]  /*45b00*/  STL.64 [R1+0x2b18], R18 ;  /* 0x002b181201007387 */ /* 0x000fe80000100a00 */
[----:B------:R-:W-:Y:S04]  /*45b10*/  STL [R1+0x2b30], R20 ;  /* 0x002b301401007387 */ /* 0x000fe80000100800 */
[----:B------:R-:W-:Y:S04]  /*45b20*/  STL [R1+0x2b24], R21 ;  /* 0x002b241501007387 */ /* 0x000fe80000100800 */
[----:B------:R-:W-:Y:S04]  /*45b30*/  STL.64 [R1+0x2b28], R22 ;  /* 0x002b281601007387 */ /* 0x000fe80000100a00 */
[----:B------:R-:W-:Y:S04]  /*45b40*/  STL.64 [R1+0x2b38], R34 ;  /* 0x002b382201007387 */ /* 0x000fe80000100a00 */
[----:B------:R-:W-:Y:S04]  /*45b50*/  STL [R1+0x2b40], R27 ;  /* 0x002b401b01007387 */ /* 0x000fe80000100800 */
[----:B------:R1:W-:Y:S04]  /*45b60*/  LDGSTS.E [R62+-0x5a000], [R14.64], P6 ;  /* 0xa60000000e3e7fae */ /* 0x0003e8000b121848 */
[----:B------:R-:W-:Y:S04]  /*45b70*/  STL.64 [R1+0x2b48], R28 ;  /* 0x002b481c01007387 */ /* 0x000fe80000100a00 */
[----:B------:R1:W-:Y:S04]  /*45b80*/  LDGSTS.E [R61+-0x59000], [R6.64], P6 ;  /* 0xa7000000063d7fae */ /* 0x0003e8000b121848 */
[----:B------:R-:W-:Y:S04]  /*45b90*/  STL.64 [R1+0x2b50], R30 ;  /* 0x002b501e01007387 */ /* 0x000fe80000100a00 */
[----:B------:R1:W-:Y:S04]  /*45ba0*/  LDGSTS.E [R60+-0x58000], [R8.64], P6 ;  /* 0xa8000000083c7fae */ /* 0x0003e8000b121848 */
[----:B------:R-:W-:Y:S04]  /*45bb0*/  STL.64 [R1+0x2b58], R32 ;  /* 0x002b582001007387 */ /* 0x000fe80000100a00 */
[----:B-1----:R-:W4:Y:S04]  /*45bc0*/  LDL.LU.64 R8, [R1+0x1460] ;  /* 0x0014600001087983 */ /* 0x002f280000300a00 */
[----:B------:R-:W4:Y:S04]  /*45bd0*/  LDL.LU.64 R6, [R1+0x1428] ;  /* 0x0014280001067983 */ /* 0x000f280000300a00 */
[----:B------:R-:W4:Y:S04]  /*45be0*/  LDL.LU.64 R186, [R1+0x13f0] ;  /* 0x0013f00001ba7983 */ /* 0x000f280000300a00 */
[----:B------:R-:W4:Y:S04]  /*45bf0*/  LDL.LU.64 R64, [R1+0x13b8] ;  /* 0x0013b80001407983 */ /* 0x000f280000300a00 */
[----:B------:R-:W4:Y:S01]  /*45c00*/  LDL.LU.64 R70, [R1+0x1380] ;  /* 0x0013800001467983 */ /* 0x000f220000300a00 */
[----:B------:R-:W-:-:S02]  /*45c10*/  LOP3.LUT R15, R250, 0x7f, RZ, 0xc0, !PT ;  /* 0x0000007ffa0f7812 */ /* 0x000fc400078ec0ff */
[----:B------:R-:W-:-:S03]  /*45c20*/  IADD3 R59, R2, 0x100000, RZ ;  /* 0x00100000023b7810 */ /* 0x000fc60007ffe0ff */
[----:B------:R-:W-:Y:S01]  /*45c30*/  IMAD.SHL.U32 R14, R15, 0x4, RZ ;  /* 0x000000040f0e7824 */ /* 0x000fe200078e00ff */
[----:B------:R-:W-:Y:S01]  /*45c40*/  IADD3 R58, R2, 0x100000, RZ ;  /* 0x00100000023a7810 */ /* 0x000fe20007ffe0ff */
[----:B------:R1:W-:Y:S03]  /*45c50*/  LDGSTS.E [R59+-0x57000], [R10.64], P6 ;  /* 0xa90000000a3b7fae */ /* 0x0003e6000b121848 */
[C---:B------:R-:W-:Y:S01]  /*45c60*/  IADD3 R62, R14.reuse, 0x100000, RZ ;  /* 0x001000000e3e7810 */ /* 0x040fe20007ffe0ff */
[----:B------:R1:W-:Y:S01]  /*45c70*/  LDGSTS.E [R58+-0x56000], [R12.64], P6 ;  /* 0xaa0000000c3a7fae */ /* 0x0003e2000b121848 */
[C---:B------:R-:W-:Y:S02]  /*45c80*/  IADD3 R61, R14.reuse, 0x100000, RZ ;  /* 0x001000000e3d7810 */ /* 0x040fe40007ffe0ff */
[C---:B------:R-:W-:Y:S01]  /*45c90*/  IADD3 R60, R14.reuse, 0x100000, RZ ;  /* 0x001000000e3c7810 */ /* 0x040fe20007ffe0ff */
[----:B------:R1:W-:Y:S02]  /*45ca0*/  LDGSTS.E [R62+-0x55000], [R24.64], P6 ;  /* 0xab000000183e7fae */ /* 0x0003e4000b121848 */
[----:B-1----:R-:W-:-:S02]  /*45cb0*/  IADD3 R59, R14, 0x100000, RZ ;  /* 0x001000000e3b7810 */ /* 0x002fc40007ffe0ff */
[----:B------:R1:W-:Y:S01]  /*45cc0*/  LDGSTS.E [R61+-0x54000], [R16.64], P6 ;  /* 0xac000000103d7fae */ /* 0x0003e2000b121848 */
[----:B------:R-:W-:-:S03]  /*45cd0*/  IADD3 R58, R14, 0x100000, RZ ;  /* 0x001000000e3a7810 */ /* 0x000fc60007ffe0ff */
[----:B------:R1:W-:Y:S01]  /*45ce0*/  LDGSTS.E [R60+-0x53000], [R18.64], P6 ;  /* 0xad000000123c7fae */ /* 0x0003e2000b121848 */
[----:B------:R-:W-:-:S03]  /*45cf0*/  IMAD.WIDE R44, R67, 0x4, R44 ;  /* 0x00000004432c7825 */ /* 0x000fc600078e022c */
[----:B------:R1:W-:Y:S01]  /*45d00*/  LDGSTS.E [R59+-0x52000], [R20.64], P6 ;  /* 0xae000000143b7fae */ /* 0x0003e2000b121848 */
[----:B------:R-:W-:-:S03]  /*45d10*/  IMAD.WIDE R36, R67, 0x4, R36 ;  /* 0x0000000443247825 */ /* 0x000fc600078e0224 */
[----:B------:R1:W-:Y:S01]  /*45d20*/  LDGSTS.E [R58+-0x51000], [R22.64], P6 ;  /* 0xaf000000163a7fae */ /* 0x0003e2000b121848 */
[----:B------:R-:W-:-:S03]  /*45d30*/  IMAD.WIDE R38, R67, 0x4, R38 ;  /* 0x0000000443267825 */ /* 0x000fc600078e0226 */
[----:B------:R1:W-:Y:S01]  /*45d40*/  LDGSTS.E [R62+-0x50000], [R34.64], P6 ;  /* 0xb0000000223e7fae */ /* 0x0003e2000b121848 */
[----:B------:R-:W-:-:S03]  /*45d50*/  IMAD.WIDE R40, R67, 0x4, R40 ;  /* 0x0000000443287825 */ /* 0x000fc600078e0228 */
[----:B------:R1:W-:Y:S01]  /*45d60*/  LDGSTS.E [R61+-0x4f000], [R26.64], P6 ;  /* 0xb10000001a3d7fae */ /* 0x0003e2000b121848 */
[----:B------:R-:W-:-:S03]  /*45d70*/  IMAD.SHL.U32 R251, R251, 0x4, RZ ;  /* 0x00000004fbfb7824 */ /* 0x000fc600078e00ff */
[----:B------:R1:W-:Y:S01]  /*45d80*/  LDGSTS.E [R60+-0x4e000], [R28.64], P6 ;  /* 0xb20000001c3c7fae */ /* 0x0003e2000b121848 */
[----:B------:R-:W-:-:S03]  /*45d90*/  IMAD.WIDE R42, R67, 0x4, R42 ;  /* 0x00000004432a7825 */ /* 0x000fc600078e022a */
[----:B------:R1:W-:Y:S01]  /*45da0*/  LDGSTS.E [R59+-0x4d000], [R30.64], P6 ;  /* 0xb30000001e3b7fae */ /* 0x0003e2000b121848 */
[----:B------:R-:W-:-:S03]  /*45db0*/  IMAD.WIDE R54, R67, 0x4, R54 ;  /* 0x0000000443367825 */ /* 0x000fc600078e0236 */
[----:B------:R1:W-:Y:S01]  /*45dc0*/  LDGSTS.E [R58+-0x4c000], [R32.64], P6 ;  /* 0xb4000000203a7fae */ /* 0x0003e2000b121848 */
[----:B------:R-:W-:-:S03]  /*45dd0*/  IMAD.WIDE R46, R67, 0x4, R46 ;  /* 0x00000004432e7825 */ /* 0x000fc600078e022e */
[----:B------:R1:W-:Y:S01]  /*45de0*/  LDGSTS.E [R62+-0x4b000], [R44.64], P6 ;  /* 0xb50000002c3e7fae */ /* 0x0003e2000b121848 */
[----:B------:R-:W-:Y:S01]  /*45df0*/  IMAD.WIDE R48, R67, 0x4, R48 ;  /* 0x0000000443307825 */ /* 0x000fe200078e0230 */
[----:B------:R-:W-:Y:S02]  /*45e00*/  LOP3.LUT R251, R251, 0x10, RZ, 0x3c, !PT ;  /* 0x00000010fbfb7812 */ /* 0x000fe400078e3cff */
[----:B------:R1:W-:Y:S01]  /*45e10*/  LDGSTS.E [R61+-0x4a000], [R36.64], P6 ;  /* 0xb6000000243d7fae */ /* 0x0003e2000b121848 */
[----:B------:R-:W-:-:S03]  /*45e20*/  IMAD.WIDE R50, R67, 0x4, R50 ;  /* 0x0000000443327825 */ /* 0x000fc600078e0232 */
[----:B------:R1:W-:Y:S01]  /*45e30*/  LDGSTS.E [R60+-0x49000], [R38.64], P6 ;  /* 0xb7000000263c7fae */ /* 0x0003e2000b121848 */
[----:B------:R-:W-:-:S03]  /*45e40*/  IMAD.WIDE R52, R67, 0x4, R52 ;  /* 0x0000000443347825 */ /* 0x000fc600078e0234 */
[----:B------:R1:W-:Y:S01]  /*45e50*/  LDGSTS.E [R59+-0x48000], [R40.64], P6 ;  /* 0xb8000000283b7fae */ /* 0x0003e2000b121848 */
[----:B------:R-:W-:-:S03]  /*45e60*/  IMAD.WIDE R56, R67, 0x4, R56 ;  /* 0x0000000443387825 */ /* 0x000fc600078e0238 */
[----:B------:R1:W-:Y:S04]  /*45e70*/  LDGSTS.E [R58+-0x47000], [R42.64], P6 ;  /* 0xb90000002a3a7fae */ /* 0x0003e8000b121848 */
[----:B------:R1:W-:Y:S04]  /*45e80*/  LDGSTS.E [R62+-0x46000], [R54.64], P6 ;  /* 0xba000000363e7fae */ /* 0x0003e8000b121848 */
[----:B------:R1:W-:Y:S04]  /*45e90*/  LDGSTS.E [R61+-0x45000], [R46.64], P6 ;  /* 0xbb0000002e3d7fae */ /* 0x0003e8000b121848 */
[----:B------:R1:W-:Y:S04]  /*45ea0*/  LDGSTS.E [R60+-0x44000], [R48.64], P6 ;  /* 0xbc000000303c7fae */ /* 0x0003e8000b121848 */
[----:B------:R1:W-:Y:S02]  /*45eb0*/  LDGSTS.E [R59+-0x43000], [R50.64], P6 ;  /* 0xbd000000323b7fae */ /* 0x0003e4000b121848 */
[----:B-1----:R-:W-:-:S02]  /*45ec0*/  IADD3 R61, R251, 0x100000, RZ ;  /* 0x00100000fb3d7810 */ /* 0x002fc40007ffe0ff */
[----:B------:R1:W-:Y:S01]  /*45ed0*/  LDGSTS.E [R58+-0x42000], [R52.64], P6 ;  /* 0xbe000000343a7fae */ /* 0x0003e2000b121848 */
[----:B------:R-:W-:-:S03]  /*45ee0*/  IADD3 R60, R251, 0x100000, RZ ;  /* 0x00100000fb3c7810 */ /* 0x000fc60007ffe0ff */
[----:B------:R1:W-:Y:S01]  /*45ef0*/  LDGSTS.E [R62+-0x41000], [R56.64], P6 ;  /* 0xbf000000383e7fae */ /* 0x0003e2000b121848 */
[C---:B------:R-:W-:Y:S02]  /*45f00*/  IADD3 R59, R251.reuse, 0x100000, RZ ;  /* 0x00100000fb3b7810 */ /* 0x040fe40007ffe0ff */
[C---:B-1----:R-:W-:Y:S02]  /*45f10*/  IADD3 R58, R251.reuse, 0x100000, RZ ;  /* 0x00100000fb3a7810 */ /* 0x042fe40007ffe0ff */
[----:B------:R-:W-:Y:S01]  /*45f20*/  IADD3 R62, R251, 0x100000, RZ ;  /* 0x00100000fb3e7810 */ /* 0x000fe20007ffe0ff */
[----:B--2---:R-:W-:-:S04]  /*45f30*/  IMAD.WIDE R16, R67, 0x4, R4 ;  /* 0x0000000443107825 */ /* 0x004fc800078e0204 */
[C---:B---3--:R-:W-:Y:S01]  /*45f40*/  IMAD.WIDE R12, R67.reuse, 0x4, R100 ;  /* 0x00000004430c7825 */ /* 0x048fe200078e0264 */
[----:B------:R-:W-:Y:S03]  /*45f50*/  STL.64 [R1+0x3d8], R16 ;  /* 0x0003d81001007387 */ /* 0x000fe60000100a00 */
[C---:B----4-:R-:W-:Y:S01]  /*45f60*/  IMAD.WIDE R4, R67.reuse, 0x4, R124 ;  /* 0x0000000443047825 */ /* 0x050fe200078e027c */
[----:B------:R-:W-:Y:S03]  /*45f70*/  STL.64 [R1+0x3c8], R12 ;  /* 0x0003c80c01007387 */ /* 0x000fe60000100a00 */
[C---:B------:R-:W-:Y:S01]  /*45f80*/  IMAD.WIDE R10, R67.reuse, 0x4, R126 ;  /* 0x00000004430a7825 */ /* 0x040fe200078e027e */
[----:B------:R1:W-:Y:S04]  /*45f90*/  LDGSTS.E [R61+-0x7fe00], [R16.64], P6 ;  /* 0x80200000103d7fae */ /* 0x0003e8000b121848 */
[----:B------:R2:W-:Y:S04]  /*45fa0*/  STL.64 [R1+0x3b8], R4 ;  /* 0x0003b80401007387 */ /* 0x0005e80000100a00 */
[----:B------:R3:W-:Y:S04]  /*45fb0*/  LDGSTS.E [R60+-0x7ee00], [R12.64], P6 ;  /* 0x812000000c3c7fae */ /* 0x0007e8000b121848 */
[----:B------:R2:W-:Y:S04]  /*45fc0*/  STL.64 [R1+0x3a8], R10 ;  /* 0x0003a80a01007387 */ /* 0x0005e80000100a00 */
[----:B------:R2:W-:Y:S04]  /*45fd0*/  LDGSTS.E [R59+-0x7de00], [R4.64], P6 ;  /* 0x82200000043b7fae */ /* 0x0005e8000b121848 */
[----:B------:R-:W4:Y:S04]  /*45fe0*/  LDL.LU.64 R148, [R1+0x1338] ;  /* 0x0013380001947983 */ /* 0x000f280000300a00 */
[----:B------:R1:W-:Y:S04]  /*45ff0*/  LDGSTS.E [R58+-0x7ce00], [R10.64], P6 ;  /* 0x832000000a3a7fae */ /* 0x0003e8000b121848 */
[----:B--2---:R-:W2:Y:S04]  /*46000*/  LDL.LU.64 R4, [R1+0x12c8] ;  /* 0x0012c80001047983 */ /* 0x004ea80000300a00 */
[----:B------:R-:W2:Y:S04]  /*46010*/  LDL.LU.64 R100, [R1+0x1220] ;  /* 0x0012200001647983 */ /* 0x000ea80000300a00 */
[----:B------:R-:W2:Y:S04]  /*46020*/  LDL.LU.64 R124, [R1+0x1190] ;  /* 0x00119000017c7983 */ /* 0x000ea80000300a00 */
[----:B------:R-:W2:Y:S01]  /*46030*/  LDL.LU.64 R126, [R1+0x1120] ;  /* 0x00112000017e7983 */ /* 0x000ea20000300a00 */
[----:B-1----:R-:W-:-:S04]  /*46040*/  IMAD.WIDE R16, R67, 0x4, R8 ;  /* 0x0000000443107825 */ /* 0x002fc800078e0208 */
[C---:B---3--:R-:W-:Y:S01]  /*46050*/  IMAD.WIDE R12, R67.reuse, 0x4, R6 ;  /* 0x00000004430c7825 */ /* 0x048fe200078e0206 */
[----:B------:R-:W-:Y:S03]  /*46060*/  STL.64 [R1+0x398], R16 ;  /* 0x0003981001007387 */ /* 0x000fe60000100a00 */
[C---:B------:R-:W-:Y:S01]  /*46070*/  IMAD.WIDE R8, R67.reuse, 0x4, R186 ;  /* 0x0000000443087825 */ /* 0x040fe200078e02ba */
[----:B------:R-:W-:Y:S03]  /*46080*/  STL.64 [R1+0x388], R12 ;  /* 0x0003880c01007387 */ /* 0x000fe60000100a00 */
[C---:B------:R-:W-:Y:S01]  /*46090*/  IMAD.WIDE R6, R67.reuse, 0x4, R64 ;  /* 0x0000000443067825 */ /* 0x040fe200078e0240 */
[----:B------:R2:W-:Y:S03]  /*460a0*/  LDGSTS.E [R62+-0x7be00], [R16.64], P6 ;  /* 0x84200000103e7fae */ /* 0x0005e6000b121848 */
[C---:B------:R-:W-:Y:S01]  /*460b0*/  IMAD.WIDE R10, R67.reuse, 0x4, R70 ;  /* 0x00000004430a7825 */ /* 0x040fe200078e0246 */
[----:B------:R1:W-:Y:S04]  /*460c0*/  STL.64 [R1+0x378], R8 ;  /* 0x0003780801007387 */ /* 0x0003e80000100a00 */
[----:B------:R3:W-:Y:S04]  /*460d0*/  LDGSTS.E [R61+-0x7ae00], [R12.64], P6 ;  /* 0x852000000c3d7fae */ /* 0x0007e8000b121848 */
[----:B------:R1:W-:Y:S04]  /*460e0*/  STL.64 [R1+0x368], R6 ;  /* 0x0003680601007387 */ /* 0x0003e80000100a00 */
[----:B------:R1:W-:Y:S04]  /*460f0*/  LDGSTS.E [R60+-0x79e00], [R8.64], P6 ;  /* 0x86200000083c7fae */ /* 0x0003e8000b121848 */
[----:B------:R2:W-:Y:S04]  /*46100*/  STL.64 [R1+0x358], R10 ;  /* 0x0003580a01007387 */ /* 0x0005e80000100a00 */
[----:B------:R3:W-:Y:S04]  /*46110*/  LDGSTS.E [R59+-0x78e00], [R6.64], P6 ;  /* 0x87200000063b7fae */ /* 0x0007e8000b121848 */
[----:B-1----:R-:W2:Y:S04]  /*46120*/  LDL.LU.64 R8, [R1+0x10b0] ;  /* 0x0010b00001087983 */ /* 0x002ea80000300a00 */
[----:B------:R1:W-:Y:S04]  /*46130*/  LDGSTS.E [R58+-0x77e00], [R10.64], P6 ;  /* 0x882000000a3a7fae */ /* 0x0003e8000b121848 */
[----:B---3--:R-:W3:Y:S04]  /*46140*/  LDL.LU.64 R6, [R1+0x1050] ;  /* 0x0010500001067983 */ /* 0x008ee80000300a00 */
[----:B------:R-:W3:Y:S04]  /*46150*/  LDL.LU.64 R186, [R1+0xff0] ;  /* 0x000ff00001ba7983 */ /* 0x000ee80000300a00 */
[----:B------:R-:W3:Y:S04]  /*46160*/  LDL.LU.64 R64, [R1+0x418] ;  /* 0x0004180001407983 */ /* 0x000ee80000300a00 */
[----:B------:R-:W3:Y:S01]  /*46170*/  LDL.LU.64 R70, [R1+0x3e8] ;  /* 0x0003e80001467983 */ /* 0x000ee20000300a00 */
[----:B----4-:R-:W-:-:S04]  /*46180*/  IMAD.WIDE R18, R67, 0x4, R148 ;  /* 0x0000000443127825 */ /* 0x010fc800078e0294 */
[C---:B--2---:R-:W-:Y:S01]  /*46190*/  IMAD.WIDE R16, R67.reuse, 0x4, R4 ;  /* 0x0000000443107825 */ /* 0x044fe200078e0204 */
[----:B------:R-:W-:Y:S03]  /*461a0*/  STL.64 [R1+0x348], R18 ;  /* 0x0003481201007387 */ /* 0x000fe60000100a00 */
[C---:B------:R-:W-:Y:S01]  /*461b0*/  IMAD.WIDE R12, R67.reuse, 0x4, R100 ;  /* 0x00000004430c7825 */ /* 0x040fe200078e0264 */
[----:B------:R-:W-:Y:S03]  /*461c0*/  STL.64 [R1+0x338], R16 ;  /* 0x0003381001007387 */ /* 0x000fe60000100a00 */
[C---:B------:R-:W-:Y:S01]  /*461d0*/  IMAD.WIDE R4, R67.reuse, 0x4, R124 ;  /* 0x0000000443047825 */ /* 0x040fe200078e027c */
[----:B------:R2:W-:Y:S03]  /*461e0*/  LDGSTS.E [R62+-0x76e00], [R18.64], P6 ;  /* 0x89200000123e7fae */ /* 0x0005e6000b121848 */
[C---:B-1----:R-:W-:Y:S01]  /*461f0*/  IMAD.WIDE R10, R67.reuse, 0x4, R126 ;  /* 0x00000004430a7825 */ /* 0x042fe200078e027e */
[----:B------:R-:W-:Y:S04]  /*46200*/  STL.64 [R1+0x328], R12 ;  /* 0x0003280c01007387 */ /* 0x000fe80000100a00 */
[----:B------:R1:W-:Y:S04]  /*46210*/  LDGSTS.E [R61+-0x75e00], [R16.64], P6 ;  /* 0x8a200000103d7fae */ /* 0x0003e8000b121848 */
[----:B------:R4:W-:Y:S04]  /*46220*/  STL.64 [R1+0x318], R4 ;  /* 0x0003180401007387 */ /* 0x0009e80000100a00 */
[----:B------:R3:W-:Y:S04]  /*46230*/  LDGSTS.E [R60+-0x74e00], [R12.64], P6 ;  /* 0x8b2000000c3c7fae */ /* 0x0007e8000b121848 */
[----:B------:R1:W-:Y:S04]  /*46240*/  STL.64 [R1+0x308], R10 ;  /* 0x0003080a01007387 */ /* 0x0003e80000100a00 */
[----:B------:R4:W-:Y:S04]  /*46250*/  LDGSTS.E [R59+-0x73e00], [R4.64], P6 ;  /* 0x8c200000043b7fae */ /* 0x0009e8000b121848 */
[----:B------:R1:W-:Y:S04]  /*46260*/  LDGSTS.E [R58+-0x72e00], [R10.64], P6 ;  /* 0x8d2000000a3a7fae */ /* 0x0003e8000b121848 */
[----:B----4-:R-:W4:Y:S04]  /*46270*/  LDL.LU.64 R4, [R1+0x390] ;  /* 0x0003900001047983 */ /* 0x010f280000300a00 */
[----:B------:R-:W2:Y:S04]  /*46280*/  LDL.LU.64 R148, [R1+0x370] ;  /* 0x0003700001947983 */ /* 0x000ea80000300a00 */
        /* <DEDUP_REMOVED lines=9> */
[----:B------:R1:W-:Y:S03]  /*46320*/  STL.64 [R1+0x2d8], R10 ;  /* 0x0002d80a01007387 */ /* 0x0003e60000100a00 */
[C---:B------:R-:W-:Y:S01]  /*46330*/  IMAD.WIDE R6, R67.reuse, 0x4, R70 ;  /* 0x0000000443067825 */ /* 0x040fe200078e0246 */
[----:B------:R3:W-:Y:S04]  /*46340*/  STL.64 [R1+0x2c8], R8 ;  /* 0x0002c80801007387 */ /* 0x0007e80000100a00 */
[----:B------:R1:W-:Y:S04]  /*46350*/  STL.64 [R1+0x2b8], R6 ;  /* 0x0002b80601007387 */ /* 0x0003e80000100a00 */
[----:B------:R-:W2:Y:S04]  /*46360*/  LDL.LU.64 R70, [R1+0x278] ;  /* 0x0002780001467983 */ /* 0x000ea80000300a00 */
[----:B------:R1:W-:Y:S04]  /*46370*/  LDGSTS.E [R62+-0x71e00], [R16.64], P6 ;  /* 0x8e200000103e7fae */ /* 0x0003e8000b121848 */
[----:B------:R1:W-:Y:S04]  /*46380*/  LDGSTS.E [R61+-0x70e00], [R12.64], P6 ;  /* 0x8f2000000c3d7fae */ /* 0x0003e8000b121848 */
[----:B------:R1:W-:Y:S04]  /*46390*/  LDGSTS.E [R60+-0x6fe00], [R10.64], P6 ;  /* 0x902000000a3c7fae */ /* 0x0003e8000b121848 */
[----:B------:R3:W-:Y:S04]  /*463a0*/  LDGSTS.E [R59+-0x6ee00], [R8.64], P6 ;  /* 0x91200000083b7fae */ /* 0x0007e8000b121848 */
[----:B------:R3:W-:Y:S04]  /*463b0*/  LDGSTS.E [R58+-0x6de00], [R6.64], P6 ;  /* 0x92200000063a7fae */ /* 0x0007e8000b121848 */
[----:B-1----:R-:W2:Y:S04]  /*463c0*/  LDL.LU.64 R10, [R1+0x240] ;  /* 0x00024000010a7983 */ /* 0x002ea80000300a00 */
[----:B---3--:R-:W3:Y:S04]  /*463d0*/  LDL.LU.64 R8, [R1+0x208] ;  /* 0x0002080001087983 */ /* 0x008ee80000300a00 */
[----:B------:R-:W3:Y:S04]  /*463e0*/  LDL.LU.64 R6, [R1+0x1d0] ;  /* 0x0001d00001067983 */ /* 0x000ee80000300a00 */
[----:B------:R-:W3:Y:S01]  /*463f0*/  LDL.LU.64 R64, [R1+0x1a0] ;  /* 0x0001a00001407983 */ /* 0x000ee20000300a00 */
[----:B----4-:R-:W-:-:S04]  /*46400*/  IMAD.WIDE R4, R67, 0x4, R4 ;  /* 0x0000000443047825 */ /* 0x010fc800078e0204 */
[C---:B--2---:R-:W-:Y:S01]  /*46410*/  IMAD.WIDE R20, R67.reuse, 0x4, R148 ;  /* 0x0000000443147825 */ /* 0x044fe200078e0294 */
[----:B------:R1:W-:Y:S03]  /*46420*/  STL.64 [R1+0x2a8], R4 ;  /* 0x0002a80401007387 */ /* 0x0003e60000100a00 */
[C---:B------:R-:W-:Y:S01]  /*46430*/  IMAD.WIDE R18, R67.reuse, 0x4, R100 ;  /* 0x0000000443127825 */ /* 0x040fe200078e0264 */
[----:B------:R-:W-:Y:S03]  /*46440*/  STL.64 [R1+0x1f8], R20 ;  /* 0x0001f81401007387 */ /* 0x000fe60000100a00 */
[C---:B------:R-:W-:Y:S01]  /*46450*/  IMAD.WIDE R16, R67.reuse, 0x4, R124 ;  /* 0x0000000443107825 */ /* 0x040fe200078e027c */
[----:B------:R-:W-:Y:S03]  /*46460*/  STL.64 [R1+0x1e0], R18 ;  /* 0x0001e01201007387 */ /* 0x000fe60000100a00 */
[C---:B------:R-:W-:Y:S01]  /*46470*/  IMAD.WIDE R12, R67.reuse, 0x4, R126 ;  /* 0x00000004430c7825 */ /* 0x040fe200078e027e */
[----:B------:R-:W2:Y:S04]  /*46480*/  LDL.LU.64 R186, [R1+0x160] ;  /* 0x0001600001ba7983 */ /* 0x000ea80000300a00 */
[----:B------:R4:W-:Y:S04]  /*46490*/  STL.64 [R1+0x1c8], R16 ;  /* 0x0001c81001007387 */ /* 0x0009e80000100a00 */
[----:B------:R-:W2:Y:S04]  /*464a0*/  LDL.LU.64 R148, [R1+0x128] ;  /* 0x0001280001947983 */ /* 0x000ea80000300a00 */
[----:B------:R1:W-:Y:S04]  /*464b0*/  LDGSTS.E [R62+-0x6ce00], [R4.64], P6 ;  /* 0x93200000043e7fae */ /* 0x0003e8000b121848 */
[----:B------:R4:W-:Y:S04]  /*464c0*/  STL.64 [R1+0x1b0], R12 ;  /* 0x0001b00c01007387 */ /* 0x0009e80000100a00 */
[----:B------:R2:W-:Y:S04]  /*464d0*/  LDGSTS.E [R61+-0x6be00], [R20.64], P6 ;  /* 0x94200000143d7fae */ /* 0x0005e8000b121848 */
[----:B-1----:R-:W2:Y:S04]  /*464e0*/  LDL.LU.64 R4, [R1+0xe8] ;  /* 0x0000e80001047983 */ /* 0x002ea80000300a00 */
[----:B------:R-:W2:Y:S04]  /*464f0*/  LDL.LU.64 R100, [R1+0xb8] ;  /* 0x0000b80001647983 */ /* 0x000ea80000300a00 */
[----:B------:R-:W2:Y:S04]  /*46500*/  LDL.LU.64 R124, [R1+0x88] ;  /* 0x00008800017c7983 */ /* 0x000ea80000300a00 */
[----:B------:R1:W-:Y:S04]  /*46510*/  LDGSTS.E [R60+-0x6ae00], [R18.64], P6 ;  /* 0x95200000123c7fae */ /* 0x0003e8000b121848 */
[----:B------:R4:W-:Y:S04]  /*46520*/  LDGSTS.E [R59+-0x69e00], [R16.64], P6 ;  /* 0x96200000103b7fae */ /* 0x0009e8000b121848 */
[----:B------:R1:W-:Y:S01]  /*46530*/  LDGSTS.E [R58+-0x68e00], [R12.64], P6 ;  /* 0x972000000c3a7fae */ /* 0x0003e2000b121848 */
[----:B----4-:R-:W-:-:S03]  /*46540*/  IMAD.WIDE R16, R67, 0x4, R70 ;  /* 0x0000000443107825 */ /* 0x010fc600078e0246 */
[----:B------:R-:W4:Y:S04]  /*46550*/  LDL.LU.64 R70, [R1+0x48] ;  /* 0x0000480001467983 */ /* 0x000f280000300a00 */
[----:B------:R-:W4:Y:S04]  /*46560*/  LDL.LU.64 R126, [R1+0x8] ;  /* 0x00000800017e7983 */ /* 0x000f280000300a00 */
[----:B------:R-:W-:Y:S04]  /*46570*/  STL.64 [R1+0x198], R16 ;  /* 0x0001981001007387 */ /* 0x000fe80000100a00 */
[----:B------:R2:W-:Y:S01]  /*46580*/  LDGSTS.E [R62+-0x67e00], [R16.64], P6 ;  /* 0x98200000103e7fae */ /* 0x0005e2000b121848 */
[----:B-1----:R-:W-:-:S04]  /*46590*/  IMAD.WIDE R12, R67, 0x4, R10 ;  /* 0x00000004430c7825 */ /* 0x002fc800078e020a */
[C---:B---3--:R-:W-:Y:S01]  /*465a0*/  IMAD.WIDE R10, R67.reuse, 0x4, R8 ;  /* 0x00000004430a7825 */ /* 0x048fe200078e0208 */
[----:B------:R-:W-:Y:S03]  /*465b0*/  STL.64 [R1+0x180], R12 ;  /* 0x0001800c01007387 */ /* 0x000fe60000100a00 */
[C---:B------:R-:W-:Y:S01]  /*465c0*/  IMAD.WIDE R8, R67.reuse, 0x4, R6 ;  /* 0x0000000443087825 */ /* 0x040fe200078e0206 */
[----:B------:R1:W-:Y:S03]  /*465d0*/  LDGSTS.E [R61+-0x66e00], [R12.64], P6 ;  /* 0x992000000c3d7fae */ /* 0x0003e6000b121848 */
[----:B------:R-:W-:Y:S01]  /*465e0*/  IMAD.WIDE R6, R67, 0x4, R64 ;  /* 0x0000000443067825 */ /* 0x000fe200078e0240 */
[----:B------:R2:W-:Y:S01]  /*465f0*/  STL.64 [R1+0x168], R10 ;  /* 0x0001680a01007387 */ /* 0x0005e20000100a00 */
[----:B------:R-:W-:-:S03]  /*46600*/  IADD3 R64, R251, 0x100000, RZ ;  /* 0x00100000fb407810 */ /* 0x000fc60007ffe0ff */
[----:B------:R2:W-:Y:S01]  /*46610*/  LDGSTS.E [R60+-0x65e00], [R10.64], P6 ;  /* 0x9a2000000a3c7fae */ /* 0x0005e2000b121848 */
[----:B------:R-:W-:-:S03]  /*46620*/  IADD3 R63, R251, 0x100000, RZ ;  /* 0x00100000fb3f7810 */ /* 0x000fc60007ffe0ff */
[----:B------:R3:W-:Y:S04]  /*46630*/  STL.64 [R1+0x150], R8 ;  /* 0x0001500801007387 */ /* 0x0007e80000100a00 */
[----:B------:R3:W-:Y:S04]  /*46640*/  LDGSTS.E [R59+-0x64e00], [R8.64], P6 ;  /* 0x9b200000083b7fae */ /* 0x0007e8000b121848 */
[----:B------:R1:W-:Y:S04]  /*46650*/  STL.64 [R1+0x138], R6 ;  /* 0x0001380601007387 */ /* 0x0003e80000100a00 */
[----:B------:R1:W-:Y:S01]  /*46660*/  LDGSTS.E [R58+-0x63e00], [R6.64], P6 ;  /* 0x9c200000063a7fae */ /* 0x0003e2000b121848 */
[----:B------:R-:W-:Y:S01]  /*46670*/  IADD3 R66, R251, 0x100000, RZ ;  /* 0x00100000fb427810 */ /* 0x000fe20007ffe0ff */
        /* <DEDUP_REMOVED lines=10> */
[----:B--2---:R-:W-:-:S04]  /*46720*/  IMAD.WIDE R10, R67, 0x4, R186 ;  /* 0x00000004430a7825 */ /* 0x004fc800078e02ba */
[C---:B---3--:R-:W-:Y:S01]  /*46730*/  IMAD.WIDE R8, R67.reuse, 0x4, R148 ;  /* 0x0000000443087825 */ /* 0x048fe200078e0294 */
[----:B------:R-:W-:Y:S04]  /*46740*/  STL.64 [R1+0x120], R10 ;  /* 0x0001200a01007387 */ /* 0x000fe80000100a00 */
[----:B------:R2:W-:Y:S04]  /*46750*/  STL.64 [R1+0x108], R8 ;  /* 0x0001080801007387 */ /* 0x0005e80000100a00 */
[----:B------:R3:W-:Y:S04]  /*46760*/  LDGSTS.E [R64+-0x62e00], [R10.64], P6 ;  /* 0x9d2000000a407fae */ /* 0x0007e8000b121848 */
[----:B------:R2:W-:Y:S01]  /*46770*/  LDGSTS.E [R63+-0x61e00], [R8.64], P6 ;  /* 0x9e200000083f7fae */ /* 0x0005e2000b121848 */
[----:B-1----:R-:W-:-:S04]  /*46780*/  IMAD.WIDE R6, R67, 0x4, R4 ;  /* 0x0000000443067825 */ /* 0x002fc800078e0204 */
[C---:B------:R-:W-:Y:S01]  /*46790*/  IMAD.WIDE R4, R67.reuse, 0x4, R100 ;  /* 0x0000000443047825 */ /* 0x040fe200078e0264 */
[----:B------:R1:W-:Y:S04]  /*467a0*/  STL.64 [R1+0xf0], R6 ;  /* 0x0000f00601007387 */ /* 0x0003e80000100a00 */
[----:B------:R1:W-:Y:S04]  /*467b0*/  STL.64 [R1+0xd8], R4 ;  /* 0x0000d80401007387 */ /* 0x0003e80000100a00 */
[----:B------:R1:W-:Y:S04]  /*467c0*/  LDGSTS.E [R62+-0x60e00], [R6.64], P6 ;  /* 0x9f200000063e7fae */ /* 0x0003e8000b121848 */
[----:B--2---:R-:W2:Y:S04]  /*467d0*/  LDL.LU.64 R8, [R1+0x16f0] ;  /* 0x0016f00001087983 */ /* 0x004ea80000300a00 */
[----:B------:R3:W-:Y:S04]  /*467e0*/  LDGSTS.E [R61+-0x5fe00], [R4.64], P6 ;  /* 0xa0200000043d7fae */ /* 0x0007e8000b121848 */
[----:B-1----:R-:W2:Y:S04]  /*467f0*/  LDL.LU.64 R6, [R1+0x16c0] ;  /* 0x0016c00001067983 */ /* 0x002ea80000300a00 */
[----:B------:R-:W2:Y:S01]  /*46800*/  LDL.LU.64 R186, [R1+0x1690] ;  /* 0x0016900001ba7983 */ /* 0x000ea20000300a00 */
[----:B------:R-:W-:-:S03]  /*46810*/  IMAD.WIDE R58, R67, 0x4, R124 ;  /* 0x00000004433a7825 */ /* 0x000fc600078e027c */
[----:B---3--:R-:W3:Y:S04]  /*46820*/  LDL.LU.64 R4, [R1+0x1660] ;  /* 0x0016600001047983 */ /* 0x008ee80000300a00 */
[----:B------:R-:W3:Y:S01]  /*46830*/  LDL.LU.64 R148, [R1+0x1630] ;  /* 0x0016300001947983 */ /* 0x000ee20000300a00 */
[----:B------:R-:W-:Y:S01]  /*46840*/  IADD3 R125, R251, 0x100000, RZ ;  /* 0x00100000fb7d7810 */ /* 0x000fe20007ffe0ff */
[----:B------:R-:W-:Y:S01]  /*46850*/  IMAD.WIDE R62, R67, 0x4, R248 ;  /* 0x00000004433e7825 */ /* 0x000fe200078e02f8 */
[----:B------:R-:W-:Y:S01]  /*46860*/  IADD3 R124, R251, 0x100000, RZ ;  /* 0x00100000fb7c7810 */ /* 0x000fe20007ffe0ff */
[----:B------:R1:W-:Y:S02]  /*46870*/  LDGSTS.E [R60+-0x5ee00], [R58.64], P6 ;  /* 0xa12000003a3c7fae */ /* 0x0003e4000b121848 */
[----:B----4-:R-:W-:Y:S01]  /*46880*/  IMAD.WIDE R70, R67, 0x4, R70 ;  /* 0x0000000443467825 */ /* 0x010fe200078e0246 */
[C---:B------:R-:W-:Y:S01]  /*46890*/  IADD3 R101, R251.reuse, 0x100000, RZ ;  /* 0x00100000fb657810 */ /* 0x040fe20007ffe0ff */
[----:B------:R-:W3:Y:S01]  /*468a0*/  LDL.LU.64 R16, [R1+0x1600] ;  /* 0x0016000001107983 */ /* 0x000ee20000300a00 */
[----:B------:R-:W-:Y:S01]  /*468b0*/  IADD3 R100, R251, 0x100000, RZ ;  /* 0x00100000fb647810 */ /* 0x000fe20007ffe0ff */
[----:B------:R-:W-:-:S02]  /*468c0*/  IMAD.WIDE R64, R67, 0x4, R246 ;  /* 0x0000000443407825 */ /* 0x000fc400078e02f6 */
[----:B------:R1:W-:Y:S02]  /*468d0*/  LDGSTS.E [R125+-0x5de00], [R70.64], P6 ;  /* 0xa2200000467d7fae */ /* 0x0003e4000b121848 */
[----:B-1----:R-:W-:Y:S02]  /*468e0*/  IMAD.WIDE R60, R67, 0x4, R126 ;  /* 0x00000004433c7825 */ /* 0x002fe400078e027e */
[----:B------:R-:W3:Y:S04]  /*468f0*/  LDL.LU.64 R24, [R1+0x15d0] ;  /* 0x0015d00001187983 */ /* 0x000ee80000300a00 */
[----:B------:R1:W-:Y:S04]  /*46900*/  LDGSTS.E [R124+-0x5ce00], [R60.64], P6 ;  /* 0xa32000003c7c7fae */ /* 0x0003e8000b121848 */
        /* <DEDUP_REMOVED lines=9> */
[----:B------:R1:W-:Y:S01]  /*469a0*/  LDGSTS.E [R124+-0x52e00], [R82.64], P6 ;  /* 0xad200000527c7fae */ /* 0x0003e2000b121848 */
[----:B------:R-:W-:-:S03]  /*469b0*/  IADD3 R127, R251, 0x100000, RZ ;  /* 0x00100000fb7f7810 */ /* 0x000fc60007ffe0ff */
[----:B------:R1:W-:Y:S01]  /*469c0*/  LDGSTS.E [R101+-0x51e00], [R84.64], P6 ;  /* 0xae20000054657fae */ /* 0x0003e2000b121848 */
[----:B------:R-:W-:-:S03]  /*469d0*/  IADD3 R126, R251, 0x100000, RZ ;  /* 0x00100000fb7e7810 */ /* 0x000fc60007ffe0ff */
[----:B------:R1:W-:Y:S04]  /*469e0*/  LDGSTS.E [R100+-0x50e00], [R86.64], P6 ;  /* 0xaf20000056647fae */ /* 0x0003e8000b121848 */
[----:B------:R-:W3:Y:S04]  /*469f0*/  LDL.LU.64 R12, [R1+0x15a0] ;  /* 0x0015a000010c7983 */ /* 0x000ee80000300a00 */
[----:B------:R-:W3:Y:S01]  /*46a00*/  LDL.LU.64 R10, [R1+0x1570] ;  /* 0x00157000010a7983 */ /* 0x000ee20000300a00 */
[----:B-1----:R-:W-:Y:S01]  /*46a10*/  IMAD.WIDE R100, R67, 0x4, R122 ;  /* 0x0000000443647825 */ /* 0x002fe200078e027a */
[----:B------:R-:W-:-:S02]  /*46a20*/  IADD3 R123, R251, 0x100000, RZ ;  /* 0x00100000fb7b7810 */ /* 0x000fc40007ffe0ff */
[----:B------:R-:W-:Y:S02]  /*46a30*/  IADD3 R122, R251, 0x100000, RZ ;  /* 0x00100000fb7a7810 */ /* 0x000fe40007ffe0ff */
[----:B------:R-:W3:Y:S01]  /*46a40*/  LDL.LU.64 R250, [R1+0x1538] ;  /* 0x0015380001fa7983 */ /* 0x000ee20000300a00 */
[----:B------:R-:W-:-:S04]  /*46a50*/  IMAD.WIDE R88, R67, 0x4, R88 ;  /* 0x0000000443587825 */ /* 0x000fc800078e0258 */
[C---:B------:R-:W-:Y:S01]  /*46a60*/  IMAD.WIDE R92, R67.reuse, 0x4, R92 ;  /* 0x00000004435c7825 */ /* 0x040fe200078e025c */
[----:B------:R1:W-:Y:S03]  /*46a70*/  LDGSTS.E [R66+-0x4fe00], [R88.64], P6 ;  /* 0xb020000058427fae */ /* 0x0003e6000b121848 */
        /* <DEDUP_REMOVED lines=14> */
[----:B------:R-:W-:Y:S01]  /*46b60*/  IMAD.WIDE R108, R67, 0x4, R108 ;  /* 0x00000004436c7825 */ /* 0x000fe200078e026c */
[----:B------:R1:W-:Y:S01]  /*46b70*/  LDGSTS.E [R123+-0x47e00], [R104.64], P6 ;  /* 0xb8200000687b7fae */ /* 0x0003e2000b121848 */
[----:B------:R-:W-:-:S02]  /*46b80*/  LOP3.LUT R3, R14, 0x20, RZ, 0x3c, !PT ;  /* 0x000000200e037812 */ /* 0x000fc400078e3cff */
        /* <DEDUP_REMOVED lines=18> */
[C---:B------:R-:W-:Y:S01]  /*46cb0*/  IMAD.WIDE R8, R67.reuse, 0x4, R6 ;  /* 0x0000000443087825 */ /* 0x040fe200078e0206 */
[----:B------:R-:W-:Y:S03]  /*46cc0*/  STL.64 [R1+0x3d0], R20 ;  /* 0x0003d01401007387 */ /* 0x000fe60000100a00 */
[C---:B------:R-:W-:Y:S01]  /*46cd0*/  IMAD.WIDE R6, R67.reuse, 0x4, R186 ;  /* 0x0000000443067825 */ /* 0x040fe200078e02ba */
[----:B------:R1:W-:Y:S03]  /*46ce0*/  STL.64 [R1+0x3c0], R8 ;  /* 0x0003c00801007387 */ /* 0x0003e60000100a00 */
[C---:B---3--:R-:W-:Y:S01]  /*46cf0*/  IMAD.WIDE R4, R67.reuse, 0x4, R4 ;  /* 0x0000000443047825 */ /* 0x048fe200078e0204 */
[----:B------:R2:W-:Y:S03]  /*46d00*/  STL.64 [R1+0x3b0], R6 ;  /* 0x0003b00601007387 */ /* 0x0005e60000100a00 */
[C---:B------:R-:W-:Y:S01]  /*46d10*/  IMAD.WIDE R18, R67.reuse, 0x4, R148 ;  /* 0x0000000443127825 */ /* 0x040fe200078e0294 */
[----:B------:R3:W-:Y:S04]  /*46d20*/  LDGSTS.E [R125+-0x7fc00], [R20.64], P6 ;  /* 0x80400000147d7fae */ /* 0x0007e8000b121848 */
[----:B------:R3:W-:Y:S04]  /*46d30*/  STL.64 [R1+0x3a0], R4 ;  /* 0x0003a00401007387 */ /* 0x0007e80000100a00 */
[----:B------:R1:W-:Y:S04]  /*46d40*/  LDGSTS.E [R124+-0x7ec00], [R8.64], P6 ;  /* 0x81400000087c7fae */ /* 0x0003e8000b121848 */
[----:B------:R2:W-:Y:S04]  /*46d50*/  STL.64 [R1+0x390], R18 ;  /* 0x0003901201007387 */ /* 0x0005e80000100a00 */
[----:B------:R2:W-:Y:S04]  /*46d60*/  LDGSTS.E [R123+-0x7dc00], [R6.64], P6 ;  /* 0x82400000067b7fae */ /* 0x0005e8000b121848 */
[----:B-1----:R-:W4:Y:S04]  /*46d70*/  LDL.LU.64 R8, [R1+0x1500] ;  /* 0x0015000001087983 */ /* 0x002f280000300a00 */
[----:B------:R3:W-:Y:S04]  /*46d80*/  LDGSTS.E [R122+-0x7cc00], [R4.64], P6 ;  /* 0x83400000047a7fae */ /* 0x0007e8000b121848 */
[----:B--2---:R-:W2:Y:S04]  /*46d90*/  LDL.LU.64 R6, [R1+0x14c8] ;  /* 0x0014c80001067983 */ /* 0x004ea80000300a00 */
[----:B------:R-:W2:Y:S04]  /*46da0*/  LDL.LU.64 R186, [R1+0x1490] ;  /* 0x0014900001ba7983 */ /* 0x000ea80000300a00 */
[----:B---3--:R-:W3:Y:S04]  /*46db0*/  LDL.LU.64 R4, [R1+0x1458] ;  /* 0x0014580001047983 */ /* 0x008ee80000300a00 */
[----:B------:R-:W3:Y:S01]  /*46dc0*/  LDL.LU.64 R148, [R1+0x1420] ;  /* 0x0014200001947983 */ /* 0x000ee20000300a00 */
[----:B------:R-:W-:-:S03]  /*46dd0*/  IMAD.WIDE R20, R67, 0x4, R16 ;  /* 0x0000000443147825 */ /* 0x000fc600078e0210 */
[----:B------:R1:W-:Y:S01]  /*46de0*/  LDGSTS.E [R66+-0x7bc00], [R18.64], P6 ;  /* 0x8440000012427fae */ /* 0x0003e2000b121848 */
[----:B------:R-:W-:-:S03]  /*46df0*/  IMAD.WIDE R16, R67, 0x4, R24 ;  /* 0x0000000443107825 */ /* 0x000fc600078e0218 */
[----:B------:R-:W-:Y:S04]  /*46e00*/  STL.64 [R1+0x380], R20 ;  /* 0x0003801401007387 */ /* 0x000fe80000100a00 */
[----:B------:R1:W-:Y:S04]  /*46e10*/  STL.64 [R1+0x370], R16 ;  /* 0x0003701001007387 */ /* 0x0003e80000100a00 */
[----:B------:R4:W-:Y:S04]  /*46e20*/  LDGSTS.E [R125+-0x7ac00], [R20.64], P6 ;  /* 0x85400000147d7fae */ /* 0x0009e8000b121848 */
[----:B------:R1:W-:Y:S01]  /*46e30*/  LDGSTS.E [R124+-0x79c00], [R16.64], P6 ;  /* 0x86400000107c7fae */ /* 0x0003e2000b121848 */
[----:B------:R-:W-:-:S04]  /*46e40*/  IMAD.WIDE R12, R67, 0x4, R12 ;  /* 0x00000004430c7825 */ /* 0x000fc800078e020c */
[C---:B------:R-:W-:Y:S01]  /*46e50*/  IMAD.WIDE R10, R67.reuse, 0x4, R10 ;  /* 0x00000004430a7825 */ /* 0x040fe200078e020a */
[----:B------:R1:W-:Y:S04]  /*46e60*/  STL.64 [R1+0x360], R12 ;  /* 0x0003600c01007387 */ /* 0x0003e80000100a00 */
[----:B------:R1:W-:Y:S02]  /*46e70*/  STL.64 [R1+0x350], R10 ;  /* 0x0003500a01007387 */ /* 0x0003e40000100a00 */
[C---:B-1----:R-:W-:Y:S02]  /*46e80*/  IMAD.WIDE R18, R67.reuse, 0x4, R250 ;  /* 0x0000000443127825 */ /* 0x042fe400078e02fa */
[----:B------:R1:W-:Y:S04]  /*46e90*/  LDGSTS.E [R123+-0x78c00], [R12.64], P6 ;  /* 0x874000000c7b7fae */ /* 0x0003e8000b121848 */
[----:B------:R1:W-:Y:S04]  /*46ea0*/  STL.64 [R1+0x340], R18 ;  /* 0x0003401201007387 */ /* 0x0003e80000100a00 */
[----:B------:R-:W3:Y:S04]  /*46eb0*/  LDL.LU.64 R16, [R1+0x13e8] ;  /* 0x0013e80001107983 */ /* 0x000ee80000300a00 */
[----:B------:R-:W3:Y:S04]  /*46ec0*/  LDL.LU.64 R24, [R1+0x13b0] ;  /* 0x0013b00001187983 */ /* 0x000ee80000300a00 */
[----:B------:R1:W-:Y:S04]  /*46ed0*/  LDGSTS.E [R122+-0x77c00], [R10.64], P6 ;  /* 0x884000000a7a7fae */ /* 0x0003e8000b121848 */
[----:B-1----:R-:W3:Y:S04]  /*46ee0*/  LDL.LU.64 R12, [R1+0x1378] ;  /* 0x00137800010c7983 */ /* 0x002ee80000300a00 */
[----:B------:R1:W-:Y:S04]  /*46ef0*/  LDGSTS.E [R66+-0x76c00], [R18.64], P6 ;  /* 0x8940000012427fae */ /* 0x0003e8000b121848 */
[----:B------:R-:W3:Y:S04]  /*46f00*/  LDL.LU.64 R10, [R1+0x1330] ;  /* 0x00133000010a7983 */ /* 0x000ee80000300a00 */
[----:B------:R-:W3:Y:S01]  /*46f10*/  LDL.LU.64 R250, [R1+0x12c0] ;  /* 0x0012c00001fa7983 */ /* 0x000ee20000300a00 */
[----:B----4-:R-:W-:-:S04]  /*46f20*/  IMAD.WIDE R20, R67, 0x4, R8 ;  /* 0x0000000443147825 */ /* 0x010fc800078e0208 */
[C---:B--2---:R-:W-:Y:S01]  /*46f30*/  IMAD.WIDE R8, R67.reuse, 0x4, R6 ;  /* 0x0000000443087825 */ /* 0x044fe200078e0206 */
[----:B------:R-:W-:Y:S03]  /*46f40*/  STL.64 [R1+0x330], R20 ;  /* 0x0003301401007387 */ /* 0x000fe60000100a00 */
[C---:B------:R-:W-:Y:S01]  /*46f50*/  IMAD.WIDE R6, R67.reuse, 0x4, R186 ;  /* 0x0000000443067825 */ /* 0x040fe200078e02ba */
[----:B------:R2:W-:Y:S03]  /*46f60*/  STL.64 [R1+0x320], R8 ;  /* 0x0003200801007387 */ /* 0x0005e60000100a00 */
[C---:B---3--:R-:W-:Y:S01]  /*46f70*/  IMAD.WIDE R4, R67.reuse, 0x4, R4 ;  /* 0x0000000443047825 */ /* 0x048fe200078e0204 */
[----:B------:R3:W-:Y:S03]  /*46f80*/  STL.64 [R1+0x310], R6 ;  /* 0x0003100601007387 */ /* 0x0007e60000100a00 */
[C---:B-1----:R-:W-:Y:S01]  /*46f90*/  IMAD.WIDE R18, R67.reuse, 0x4, R148 ;  /* 0x0000000443127825 */ /* 0x042fe200078e0294 */
[----:B------:R1:W-:Y:S04]  /*46fa0*/  LDGSTS.E [R125+-0x75c00], [R20.64], P6 ;  /* 0x8a400000147d7fae */ /* 0x0003e8000b121848 */
[----:B------:R4:W-:Y:S04]  /*46fb0*/  STL.64 [R1+0x300], R4 ;  /* 0x0003000401007387 */ /* 0x0009e80000100a00 */
[----:B------:R2:W-:Y:S04]  /*46fc0*/  LDGSTS.E [R124+-0x74c00], [R8.64], P6 ;  /* 0x8b400000087c7fae */ /* 0x0005e8000b121848 */
[----:B------:R1:W-:Y:S04]  /*46fd0*/  STL.64 [R1+0x2f0], R18 ;  /* 0x0002f01201007387 */ /* 0x0003e80000100a00 */
[----:B------:R3:W-:Y:S04]  /*46fe0*/  LDGSTS.E [R123+-0x73c00], [R6.64], P6 ;  /* 0x8c400000067b7fae */ /* 0x0007e8000b121848 */
[----:B--2---:R-:W2:Y:S04]  /*46ff0*/  LDL.LU.64 R8, [R1+0x1218] ;  /* 0x0012180001087983 */ /* 0x004ea80000300a00 */
[----:B------:R4:W-:Y:S04]  /*47000*/  LDGSTS.E [R122+-0x72c00], [R4.64], P6 ;  /* 0x8d400000047a7fae */ /* 0x0009e8000b121848 */
[----:B---3--:R-:W3:Y:S04]  /*47010*/  LDL.LU.64 R6, [R1+0x1188] ;  /* 0x0011880001067983 */ /* 0x008ee80000300a00 */
[----:B------:R-:W3:Y:S04]  /*47020*/  LDL.LU.64 R186, [R1+0x1118] ;  /* 0x0011180001ba7983 */ /* 0x000ee80000300a00 */
[----:B------:R-:W3:Y:S04]  /*47030*/  LDL.LU.64 R148, [R1+0x3f8] ;  /* 0x0003f80001947983 */ /* 0x000ee80000300a00 */
[----:B----4-:R-:W4:Y:S04]  /*47040*/  LDL.LU.64 R4, [R1+0x270] ;  /* 0x0002700001047983 */ /* 0x010f280000300a00 */
[----:B------:R1:W-:Y:S02]  /*47050*/  LDGSTS.E [R66+-0x71c00], [R18.64], P6 ;  /* 0x8e40000012427fae */ /* 0x0003e4000b121848 */
[----:B-1----:R-:W-:-:S04]  /*47060*/  IMAD.WIDE R20, R67, 0x4, R16 ;  /* 0x0000000443147825 */ /* 0x002fc800078e0210 */
[C---:B------:R-:W-:Y:S01]  /*47070*/  IMAD.WIDE R18, R67.reuse, 0x4, R24 ;  /* 0x0000000443127825 */ /* 0x040fe200078e0218 */
[----:B------:R-:W-:Y:S03]  /*47080*/  STL.64 [R1+0x2e0], R20 ;  /* 0x0002e01401007387 */ /* 0x000fe60000100a00 */
[C---:B------:R-:W-:Y:S01]  /*47090*/  IMAD.WIDE R16, R67.reuse, 0x4, R12 ;  /* 0x0000000443107825 */ /* 0x040fe200078e020c */
[----:B------:R-:W-:Y:S04]  /*470a0*/  STL.64 [R1+0x2d0], R18 ;  /* 0x0002d01201007387 */ /* 0x000fe80000100a00 */
[----:B------:R1:W-:Y:S01]  /*470b0*/  LDGSTS.E [R125+-0x70c00], [R20.64], P6 ;  /* 0x8f400000147d7fae */ /* 0x0003e2000b121848 */
[----:B------:R-:W-:-:S03]  /*470c0*/  IMAD.WIDE R12, R67, 0x4, R10 ;  /* 0x00000004430c7825 */ /* 0x000fc600078e020a */
[----:B------:R-:W-:Y:S01]  /*470d0*/  STL.64 [R1+0x2c0], R16 ;  /* 0x0002c01001007387 */ /* 0x000fe20000100a00 */
[----:B------:R-:W-:-:S03]  /*470e0*/  IMAD.WIDE R10, R67, 0x4, R250 ;  /* 0x00000004430a7825 */ /* 0x000fc600078e02fa */
[----:B------:R1:W-:Y:S04]  /*470f0*/  STL.64 [R1+0x2b0], R12 ;  /* 0x0002b00c01007387 */ /* 0x0003e80000100a00 */
[----:B------:R1:W-:Y:S04]  /*47100*/  STL.64 [R1+0x2a0], R10 ;  /* 0x0002a00a01007387 */ /* 0x0003e80000100a00 */
[----:B------:R-:W4:Y:S04]  /*47110*/  LDL.LU.64 R250, [R1+0x238] ;  /* 0x0002380001fa7983 */ /* 0x000f280000300a00 */
[----:B------:R1:W-:Y:S04]  /*47120*/  LDGSTS.E [R124+-0x6fc00], [R18.64], P6 ;  /* 0x90400000127c7fae */ /* 0x0003e8000b121848 */
[----:B------:R4:W-:Y:S04]  /*47130*/  LDGSTS.E [R123+-0x6ec00], [R16.64], P6 ;  /* 0x91400000107b7fae */ /* 0x0009e8000b121848 */
[----:B------:R1:W-:Y:S04]  /*47140*/  LDGSTS.E [R122+-0x6dc00], [R12.64], P6 ;  /* 0x924000000c7a7fae */ /* 0x0003e8000b121848 */
[----:B------:R-:W4:Y:S04]  /*47150*/  LDL.LU.64 R24, [R1+0x200] ;  /* 0x0002000001187983 */ /* 0x000f280000300a00 */
[----:B------:R1:W-:Y:S04]  /*47160*/  LDGSTS.E [R66+-0x6cc00], [R10.64], P6 ;  /* 0x934000000a427fae */ /* 0x0003e8000b121848 */
[----:B-1----:R-:W4:Y:S04]  /*47170*/  LDL.LU.64 R12, [R1+0x1e8] ;  /* 0x0001e800010c7983 */ /* 0x002f280000300a00 */
[----:B------:R-:W4:Y:S01]  /*47180*/  LDL.LU.64 R10, [R1+0x1b8] ;  /* 0x0001b800010a7983 */ /* 0x000f220000300a00 */
[----:B--2---:R-:W-:-:S04]  /*47190*/  IMAD.WIDE R28, R67, 0x4, R8 ;  /* 0x00000004431c7825 */ /* 0x004fc800078e0208 */
[C---:B---3--:R-:W-:Y:S01]  /*471a0*/  IMAD.WIDE R22, R67.reuse, 0x4, R6 ;  /* 0x0000000443167825 */ /* 0x048fe200078e0206 */
[----:B------:R-:W-:Y:S03]  /*471b0*/  STL.64 [R1+0x1f0], R28 ;  /* 0x0001f01c01007387 */ /* 0x000fe60000100a00 */
[C---:B------:R-:W-:Y:S01]  /*471c0*/  IMAD.WIDE R20, R67.reuse, 0x4, R186 ;  /* 0x0000000443147825 */ /* 0x040fe200078e02ba */
[----:B------:R-:W-:Y:S03]  /*471d0*/  STL.64 [R1+0x1d8], R22 ;  /* 0x0001d81601007387 */ /* 0x000fe60000100a00 */
[C---:B------:R-:W-:Y:S01]  /*471e0*/  IMAD.WIDE R18, R67.reuse, 0x4, R148 ;  /* 0x0000000443127825 */ /* 0x040fe200078e0294 */
[----:B------:R-:W2:Y:S04]  /*471f0*/  LDL.LU.64 R8, [R1+0x140] ;  /* 0x0001400001087983 */ /* 0x000ea80000300a00 */
[----:B------:R1:W-:Y:S01]  /*47200*/  STL.64 [R1+0x1c0], R20 ;  /* 0x0001c01401007387 */ /* 0x0003e20000100a00 */
[----:B----4-:R-:W-:-:S03]  /*47210*/  IMAD.WIDE R16, R67, 0x4, R4 ;  /* 0x0000000443107825 */ /* 0x010fc600078e0204 */
[----:B------:R-:W3:Y:S04]  /*47220*/  LDL.LU.64 R6, [R1+0xe0] ;  /* 0x0000e00001067983 */ /* 0x000ee80000300a00 */
[----:B------:R4:W-:Y:S04]  /*47230*/  STL.64 [R1+0x1a8], R18 ;  /* 0x0001a81201007387 */ /* 0x0009e80000100a00 */
[----:B------:R-:W3:Y:S04]  /*47240*/  LDL.LU.64 R4, [R1+0xc0] ;  /* 0x0000c00001047983 */ /* 0x000ee80000300a00 */
[----:B------:R1:W-:Y:S04]  /*47250*/  STL.64 [R1+0x190], R16 ;  /* 0x0001901001007387 */ /* 0x0003e80000100a00 */
[----:B------:R-:W3:Y:S04]  /*47260*/  LDL.LU.64 R186, [R1+0x80] ;  /* 0x0000800001ba7983 */ /* 0x000ee80000300a00 */
[----:B------:R1:W-:Y:S04]  /*47270*/  LDGSTS.E [R125+-0x6bc00], [R28.64], P6 ;  /* 0x944000001c7d7fae */ /* 0x0003e8000b121848 */
[----:B------:R1:W-:Y:S04]  /*47280*/  LDGSTS.E [R124+-0x6ac00], [R22.64], P6 ;  /* 0x95400000167c7fae */ /* 0x0003e8000b121848 */
[----:B------:R1:W-:Y:S04]  /*47290*/  LDGSTS.E [R123+-0x69c00], [R20.64], P6 ;  /* 0x96400000147b7fae */ /* 0x0003e8000b121848 */
[----:B------:R-:W3:Y:S04]  /*472a0*/  LDL.LU.64 R148, [R1+0x40] ;  /* 0x0000400001947983 */ /* 0x000ee80000300a00 */
[----:B------:R4:W-:Y:S04]  /*472b0*/  LDGSTS.E [R122+-0x68c00], [R18.64], P6 ;  /* 0x97400000127a7fae */ /* 0x0009e8000b121848 */
[----:B------:R4:W-:Y:S01]  /*472c0*/  LDGSTS.E [R66+-0x67c00], [R16.64], P6 ;  /* 0x9840000010427fae */ /* 0x0009e2000b121848 */
[----:B-1----:R-:W-:-:S03]  /*472d0*/  IMAD.WIDE R20, R67, 0x4, R250 ;  /* 0x0000000443147825 */ /* 0x002fc600078e02fa */
[----:B------:R-:W3:Y:S01]  /*472e0*/  LDL.LU.64 R250, [R1+0x10] ;  /* 0x0000100001fa7983 */ /* 0x000ee20000300a00 */
[----:B------:R-:W-:-:S03]  /*472f0*/  IADD3 R127, R3, 0x100000, RZ ;  /* 0x00100000037f7810 */ /* 0x000fc60007ffe0ff */
[----:B------:R-:W-:Y:S04]  /*47300*/  STL.64 [R1+0x178], R20 ;  /* 0x0001781401007387 */ /* 0x000fe80000100a00 */
[----:B------:R1:W-:Y:S01]  /*47310*/  LDGSTS.E [R125+-0x66c00], [R20.64], P6 ;  /* 0x99400000147d7fae */ /* 0x0003e2000b121848 */
[----:B----4-:R-:W-:-:S04]  /*47320*/  IMAD.WIDE R18, R67, 0x4, R24 ;  /* 0x0000000443127825 */ /* 0x010fc800078e0218 */
[C---:B------:R-:W-:Y:S01]  /*47330*/  IMAD.WIDE R16, R67.reuse, 0x4, R12 ;  /* 0x0000000443107825 */ /* 0x040fe200078e020c */
[----:B------:R-:W-:Y:S04]  /*47340*/  STL.64 [R1+0x160], R18 ;  /* 0x0001601201007387 */ /* 0x000fe80000100a00 */
[----:B------:R1:W-:Y:S01]  /*47350*/  LDGSTS.E [R124+-0x65c00], [R18.64], P6 ;  /* 0x9a400000127c7fae */ /* 0x0003e2000b121848 */
[----:B------:R-:W-:-:S03]  /*47360*/  IMAD.WIDE R12, R67, 0x4, R10 ;  /* 0x00000004430c7825 */ /* 0x000fc600078e020a */
[----:B------:R-:W-:Y:S01]  /*47370*/  STL.64 [R1+0x148], R16 ;  /* 0x0001481001007387 */ /* 0x000fe20000100a00 */
[----:B------:R-:W-:Y:S01]  /*47380*/  IMAD.WIDE R10, R67, 0x4, R128 ;  /* 0x00000004430a7825 */ /* 0x000fe200078e0280 */
[C---:B------:R-:W-:Y:S02]  /*47390*/  IADD3 R129, R3.reuse, 0x100000, RZ ;  /* 0x0010000003817810 */ /* 0x040fe40007ffe0ff */
[----:B------:R4:W-:Y:S01]  /*473a0*/  LDGSTS.E [R123+-0x64c00], [R16.64], P6 ;  /* 0x9b400000107b7fae */ /* 0x0009e2000b121848 */
[----:B------:R-:W-:-:S03]  /*473b0*/  IADD3 R128, R3, 0x100000, RZ ;  /* 0x0010000003807810 */ /* 0x000fc60007ffe0ff */
[----:B------:R-:W-:Y:S04]  /*473c0*/  STL.64 [R1+0x130], R12 ;  /* 0x0001300c01007387 */ /* 0x000fe80000100a00 */
[----:B------:R4:W-:Y:S04]  /*473d0*/  LDGSTS.E [R122+-0x63c00], [R12.64], P6 ;  /* 0x9c4000000c7a7fae */ /* 0x0009e8000b121848 */
[----:B------:R-:W-:Y:S04]  /*473e0*/  STL.64 [R1+0x118], R10 ;  /* 0x0001180a01007387 */ /* 0x000fe80000100a00 */
[----:B------:R1:W-:Y:S01]  /*473f0*/  LDGSTS.E [R66+-0x62c00], [R10.64], P6 ;  /* 0x9d4000000a427fae */ /* 0x0003e2000b121848 */
[----:B------:R-:W-:Y:S01]  /*47400*/  IADD3 R126, R3, 0x100000, RZ ;  /* 0x00100000037e7810 */ /* 0x000fe20007ffe0ff */
[----:B--2---:R-:W-:-:S04]  /*47410*/  IMAD.WIDE R8, R67, 0x4, R8 ;  /* 0x0000000443087825 */ /* 0x004fc800078e0208 */
[C---:B---3--:R-:W-:Y:S01]  /*47420*/  IMAD.WIDE R6, R67.reuse, 0x4, R6 ;  /* 0x0000000443067825 */ /* 0x048fe200078e0206 */
[----:B------:R-:W-:Y:S04]  /*47430*/  STL.64 [R1+0x100], R8 ;  /* 0x0001000801007387 */ /* 0x000fe80000100a00 */
[----:B------:R2:W-:Y:S01]  /*47440*/  LDGSTS.E [R129+-0x61c00], [R8.64], P6 ;  /* 0x9e40000008817fae */ /* 0x0005e2000b121848 */
[----:B------:R-:W-:-:S03]  /*47450*/  IMAD.WIDE R4, R67, 0x4, R4 ;  /* 0x0000000443047825 */ /* 0x000fc600078e0204 */
[----:B------:R-:W-:Y:S04]  /*47460*/  STL.64 [R1+0xe8], R6 ;  /* 0x0000e80601007387 */ /* 0x000fe80000100a00 */
[----:B------:R2:W-:Y:S04]  /*47470*/  LDGSTS.E [R128+-0x60c00], [R6.64], P6 ;  /* 0x9f40000006807fae */ /* 0x0005e8000b121848 */
[----:B------:R3:W-:Y:S04]  /*47480*/  STL.64 [R1+0xd0], R4 ;  /* 0x0000d00401007387 */ /* 0x0007e80000100a00 */
[----:B------:R3:W-:Y:S01]  /*47490*/  LDGSTS.E [R127+-0x5fc00], [R4.64], P6 ;  /* 0xa0400000047f7fae */ /* 0x0007e2000b121848 */
[----:B----4-:R-:W-:-:S05]  /*474a0*/  IMAD.WIDE R122, R67, 0x4, R186 ;  /* 0x00000004437a7825 */ /* 0x010fca00078e02ba */
[----:B------:R4:W-:Y:S04]  /*474b0*/  LDGSTS.E [R126+-0x5ec00], [R122.64], P6 ;  /* 0xa14000007a7e7fae */ /* 0x0009e8000b121848 */
[----:B---3--:R-:W3:Y:S04]  /*474c0*/  LDL.LU.64 R4, [R1+0x1858] ;  /* 0x0018580001047983 */ /* 0x008ee80000300a00 */
[----:B------:R-:W3:Y:S04]  /*474d0*/  LDL.LU.64 R24, [R1+0x1830] ;  /* 0x0018300001187983 */ /* 0x000ee80000300a00 */
[----:B------:R-:W3:Y:S01]  /*474e0*/  LDL.LU.64 R16, [R1+0x1808] ;  /* 0x0018080001107983 */ /* 0x000ee20000300a00 */
[----:B----4-:R-:W-:-:S03]  /*474f0*/  IMAD.WIDE R126, R67, 0x4, R250 ;  /* 0x00000004437e7825 */ /* 0x010fc600078e02fa */
[----:B------:R-:W4:Y:S04]  /*47500*/  LDL.LU.64 R12, [R1+0x17e0] ;  /* 0x0017e000010c7983 */ /* 0x000f280000300a00 */
[----:B-1----:R-:W4:Y:S04]  /*47510*/  LDL.LU.64 R10, [R1+0x17b8] ;  /* 0x0017b800010a7983 */ /* 0x002f280000300a00 */
[----:B------:R-:W4:Y:S01]  /*47520*/  LDL.LU.64 R250, [R1+0x1790] ;  /* 0x0017900001fa7983 */ /* 0x000f220000300a00 */
[----:B------:R-:W-:Y:S01]  /*47530*/  IMAD.WIDE R124, R67, 0x4, R148 ;  /* 0x00000004437c7825 */ /* 0x000fe200078e0294 */
[----:B------:R-:W-:-:S02]  /*47540*/  IADD3 R187, R3, 0x100000, RZ ;  /* 0x0010000003bb7810 */ /* 0x000fc40007ffe0ff */
[----:B------:R-:W-:Y:S01]  /*47550*/  IADD3 R186, R3, 0x100000, RZ ;  /* 0x0010000003ba7810 */ /* 0x000fe20007ffe0ff */
[----:B------:R-:W-:Y:S01]  /*47560*/  IMAD.WIDE R134, R67, 0x4, R134 ;  /* 0x0000000443867825 */ /* 0x000fe200078e0286 */
[C---:B------:R-:W-:Y:S01]  /*47570*/  IADD3 R149, R3.reuse, 0x100000, RZ ;  /* 0x0010000003957810 */ /* 0x040fe20007ffe0ff */
[----:B------:R1:W-:Y:S01]  /*47580*/  LDGSTS.E [R66+-0x5dc00], [R124.64], P6 ;  /* 0xa24000007c427fae */ /* 0x0003e2000b121848 */
[----:B------:R-:W-:Y:S01]  /*47590*/  IADD3 R148, R3, 0x100000, RZ ;  /* 0x0010000003947810 */ /* 0x000fe20007ffe0ff */
[C---:B--2---:R-:W-:Y:S02]  /*475a0*/  IMAD.WIDE R128, R67.reuse, 0x4, R188 ;  /* 0x0000000443807825 */ /* 0x044fe400078e02bc */
[----:B------:R2:W-:Y:S02]  /*475b0*/  LDGSTS.E [R187+-0x5cc00], [R134.64], P6 ;  /* 0xa340000086bb7fae */ /* 0x0005e4000b121848 */
[C---:B------:R-:W-:Y:S02]  /*475c0*/  IMAD.WIDE R130, R67.reuse, 0x4, R130 ;  /* 0x0000000443827825 */ /* 0x040fe400078e0282 */
[----:B------:R1:W-:Y:S02]  /*475d0*/  LDGSTS.E [R186+-0x5bc00], [R126.64], P6 ;  /* 0xa44000007eba7fae */ /* 0x0003e4000b121848 */
[----:B------:R-:W-:-:S02]  /*475e0*/  IMAD.WIDE R132, R67, 0x4, R132 ;  /* 0x0000000443847825 */ /* 0x000fc400078e0284 */
[----:B------:R1:W-:Y:S02]  /*475f0*/  LDGSTS.E [R149+-0x5ac00], [R128.64], P6 ;  /* 0xa540000080957fae */ /* 0x0003e4000b121848 */
[C---:B------:R-:W-:Y:S02]  /*47600*/  IMAD.WIDE R144, R67.reuse, 0x4, R144 ;  /* 0x0000000443907825 */ /* 0x040fe400078e0290 */
[----:B------:R1:W-:Y:S02]  /*47610*/  LDGSTS.E [R148+-0x59c00], [R130.64], P6 ;  /* 0xa640000082947fae */ /* 0x0003e4000b121848 */
[C---:B------:R-:W-:Y:S02]  /*47620*/  IMAD.WIDE R136, R67.reuse, 0x4, R136 ;  /* 0x0000000443887825 */ /* 0x040fe400078e0288 */
[----:B------:R1:W-:Y:S02]  /*47630*/  LDGSTS.E [R66+-0x58c00], [R132.64], P6 ;  /* 0xa740000084427fae */ /* 0x0003e4000b121848 */
[----:B------:R-:W-:-:S02]  /*47640*/  IMAD.WIDE R138, R67, 0x4, R138 ;  /* 0x00000004438a7825 */ /* 0x000fc400078e028a */
[----:B------:R2:W-:Y:S02]  /*47650*/  LDGSTS.E [R187+-0x57c00], [R144.64], P6 ;  /* 0xa840000090bb7fae */ /* 0x0005e4000b121848 */
[----:B------:R-:W-:Y:S01]  /*47660*/  IMAD.WIDE R140, R67, 0x4, R140 ;  /* 0x00000004438c7825 */ /* 0x000fe200078e028c */
[----:B------:R-:W-:Y:S01]  /*47670*/  IADD3 R189, R3, 0x100000, RZ ;  /* 0x0010000003bd7810 */ /* 0x000fe20007ffe0ff */
[----:B------:R1:W-:Y:S02]  /*47680*/  LDGSTS.E [R186+-0x56c00], [R136.64], P6 ;  /* 0xa940000088ba7fae */ /* 0x0003e4000b121848 */
[----:B------:R-:W-:Y:S01]  /*47690*/  IMAD.WIDE R142, R67, 0x4, R142 ;  /* 0x00000004438e7825 */ /* 0x000fe200078e028e */
[----:B------:R-:W-:Y:S01]  /*476a0*/  IADD3 R188, R3, 0x100000, RZ ;  /* 0x0010000003bc7810 */ /* 0x000fe20007ffe0ff */
        /* <DEDUP_REMOVED lines=9> */
[----:B-1----:R-:W-:Y:S01]  /*47740*/  IMAD.WIDE R148, R67, 0x4, R184 ;  /* 0x0000000443947825 */ /* 0x002fe200078e02b8 */
[----:B------:R-:W-:Y:S01]  /*47750*/  IADD3 R185, R3, 0x100000, RZ ;  /* 0x0010000003b97810 */ /* 0x000fe20007ffe0ff */
[----:B------:R-:W4:Y:S02]  /*47760*/  LDL.LU.64 R20, [R1+0x1768] ;  /* 0x0017680001147983 */ /* 0x000f240000300a00 */
        /* <DEDUP_REMOVED lines=17> */
[C---:B------:R-:W-:Y:S01]  /*47880*/  IMAD.WIDE R170, R67.reuse, 0x4, R170 ;  /* 0x0000000443aa7825 */ /* 0x040fe200078e02aa */
[----:B------:R-:W-:Y:S01]  /*47890*/  LOP3.LUT R252, R252, 0x30, RZ, 0x3c, !PT ;  /* 0x00000030fcfc7812 */ /* 0x000fe200078e3cff */
        /* <DEDUP_REMOVED lines=10> */
[----:B------:R1:W-:Y:S04]  /*47940*/  LDGSTS.E [R187+-0x43c00], [R182.64], P6 ;  /* 0xbc400000b6bb7fae */ /* 0x0003e8000b121848 */
[----:B------:R-:W4:Y:S01]  /*47950*/  LDL.LU.64 R18, [R1+0x1740] ;  /* 0x0017400001127983 */ /* 0x000f220000300a00 */
[----:B--2---:R-:W-:-:S03]  /*47960*/  IADD3 R66, R252, 0x100000, RZ ;  /* 0x00100000fc427810 */ /* 0x004fc60007ffe0ff */
[----:B------:R2:W-:Y:S04]  /*47970*/  LDGSTS.E [R186+-0x42c00], [R176.64], P6 ;  /* 0xbd400000b0ba7fae */ /* 0x0005e8000b121848 */
[----:B------:R-:W4:Y:S04]  /*47980*/  LDL.LU.64 R8, [R1+0x1718] ;  /* 0x0017180001087983 */ /* 0x000f280000300a00 */
[----:B------:R2:W-:Y:S04]  /*47990*/  LDGSTS.E [R185+-0x41c00], [R178.64], P6 ;  /* 0xbe400000b2b97fae */ /* 0x0005e8000b121848 */
[----:B------:R2:W-:Y:S01]  /*479a0*/  LDGSTS.E [R184+-0x40c00], [R180.64], P6 ;  /* 0xbf400000b4b87fae */ /* 0x0005e2000b121848 */
[----:B-1----:R-:W-:-:S02]  /*479b0*/  IADD3 R187, R252, 0x100000, RZ ;  /* 0x00100000fcbb7810 */ /* 0x002fc40007ffe0ff */
[C---:B--2---:R-:W-:Y:S02]  /*479c0*/  IADD3 R186, R252.reuse, 0x100000, RZ ;  /* 0x00100000fcba7810 */ /* 0x044fe40007ffe0ff */
[C---:B------:R-:W-:Y:S02]  /*479d0*/  IADD3 R185, R252.reuse, 0x100000, RZ ;  /* 0x00100000fcb97810 */ /* 0x040fe40007ffe0ff */
[----:B------:R-:W-:Y:S01]  /*479e0*/  IADD3 R184, R252, 0x100000, RZ ;  /* 0x00100000fcb87810 */ /* 0x000fe20007ffe0ff */
[----:B---3--:R-:W-:-:S05]  /*479f0*/  IMAD.WIDE R4, R67, 0x4, R4 ;  /* 0x0000000443047825 */ /* 0x008fca00078e0204 */
[----:B------:R1:W-:Y:S01]  /*47a00*/  STL.64 [R1+0x298], R4 ;  /* 0x0002980401007387 */ /* 0x0003e20000100a00 */
[----:B------:R-:W-:-:S03]  /*47a10*/  IMAD.WIDE R24, R67, 0x4, R24 ;  /* 0x0000000443187825 */ /* 0x000fc600078e0218 */
[----:B------:R-:W2:Y:S04]  /*47a20*/  LDL.LU.64 R6, [R1+0x16e8] ;  /* 0x0016e80001067983 */ /* 0x000ea80000300a00 */
[----:B------:R1:W-:Y:S01]  /*47a30*/  LDGSTS.E [R66+-0x7fa00], [R4.64], P6 ;  /* 0x8060000004427fae */ /* 0x0003e2000b121848 */
[----:B------:R-:W-:-:S03]  /*47a40*/  IMAD.WIDE R16, R67, 0x4, R16 ;  /* 0x0000000443107825 */ /* 0x000fc600078e0210 */
[----:B------:R3:W-:Y:S01]  /*47a50*/  LDGSTS.E [R187+-0x7ea00], [R24.64], P6 ;  /* 0x8160000018bb7fae */ /* 0x0007e2000b121848 */
[----:B----4-:R-:W-:-:S03]  /*47a60*/  IMAD.WIDE R12, R67, 0x4, R12 ;  /* 0x00000004430c7825 */ /* 0x010fc600078e020c */
[----:B------:R4:W-:Y:S04]  /*47a70*/  LDGSTS.E [R186+-0x7da00], [R16.64], P6 ;  /* 0x8260000010ba7fae */ /* 0x0009e8000b121848 */
[----:B-1----:R-:W2:Y:S01]  /*47a80*/  LDL.LU.64 R4, [R1+0x16b8] ;  /* 0x0016b80001047983 */ /* 0x002ea20000300a00 */
[----:B------:R-:W-:-:S03]  /*47a90*/  IMAD.WIDE R10, R67, 0x4, R10 ;  /* 0x00000004430a7825 */ /* 0x000fc600078e020a */
[----:B------:R-:W-:Y:S01]  /*47aa0*/  STL.64 [R1+0x290], R24 ;  /* 0x0002901801007387 */ /* 0x000fe20000100a00 */
[----:B------:R-:W-:-:S03]  /*47ab0*/  IMAD.WIDE R22, R67, 0x4, R250 ;  /* 0x0000000443167825 */ /* 0x000fc600078e02fa */
[----:B------:R4:W-:Y:S04]  /*47ac0*/  STL.64 [R1+0x288], R16 ;  /* 0x0002881001007387 */ /* 0x0009e80000100a00 */
[----:B------:R-:W-:Y:S04]  /*47ad0*/  STL.64 [R1+0x280], R12 ;  /* 0x0002800c01007387 */ /* 0x000fe80000100a00 */
[----:B------:R1:W-:Y:S04]  /*47ae0*/  STL.64 [R1+0x278], R10 ;  /* 0x0002780a01007387 */ /* 0x0003e80000100a00 */
[----:B------:R1:W-:Y:S04]  /*47af0*/  LDGSTS.E [R185+-0x7ca00], [R12.64], P6 ;  /* 0x836000000cb97fae */ /* 0x0003e8000b121848 */
[----:B------:R-:W-:Y:S04]  /*47b00*/  STL.64 [R1+0x270], R22 ;  /* 0x0002701601007387 */ /* 0x000fe80000100a00 */
[----:B------:R1:W-:Y:S04]  /*47b10*/  LDGSTS.E [R184+-0x7ba00], [R10.64], P6 ;  /* 0x846000000ab87fae */ /* 0x0003e8000b121848 */
[----:B----4-:R-:W4:Y:S04]  /*47b20*/  LDL.LU.64 R16, [R1+0x1688] ;  /* 0x0016880001107983 */ /* 0x010f280000300a00 */
[----:B------:R2:W-:Y:S04]  /*47b30*/  LDGSTS.E [R66+-0x7aa00], [R22.64], P6 ;  /* 0x8560000016427fae */ /* 0x0005e8000b121848 */
[----:B-1----:R-:W4:Y:S04]  /*47b40*/  LDL.LU.64 R10, [R1+0x1658] ;  /* 0x00165800010a7983 */ /* 0x002f280000300a00 */
[----:B---3--:R-:W4:Y:S04]  /*47b50*/  LDL.LU.64 R24, [R1+0x1628] ;  /* 0x0016280001187983 */ /* 0x008f280000300a00 */
[----:B------:R-:W4:Y:S04]  /*47b60*/  LDL.LU.64 R12, [R1+0x15f8] ;  /* 0x0015f800010c7983 */ /* 0x000f280000300a00 */
[----:B------:R-:W4:Y:S01]  /*47b70*/  LDL.LU.64 R250, [R1+0x15c8] ;  /* 0x0015c80001fa7983 */ /* 0x000f220000300a00 */
[----:B------:R-:W-:-:S05]  /*47b80*/  IMAD.WIDE R20, R67, 0x4, R20 ;  /* 0x0000000443147825 */ /* 0x000fca00078e0214 */
[----:B------:R1:W-:Y:S04]  /*47b90*/  STL.64 [R1+0x268], R20 ;  /* 0x0002681401007387 */ /* 0x0003e80000100a00 */
[----:B------:R1:W-:Y:S01]  /*47ba0*/  LDGSTS.E [R187+-0x79a00], [R20.64], P6 ;  /* 0x8660000014bb7fae */ /* 0x0003e2000b121848 */
[----:B------:R-:W-:-:S05]  /*47bb0*/  IMAD.WIDE R18, R67, 0x4, R18 ;  /* 0x0000000443127825 */ /* 0x000fca00078e0212 */
[----:B------:R1:W-:Y:S01]  /*47bc0*/  STL.64 [R1+0x260], R18 ;  /* 0x0002601201007387 */ /* 0x0003e20000100a00 */
[----:B------:R-:W-:-:S03]  /*47bd0*/  IMAD.WIDE R8, R67, 0x4, R8 ;  /* 0x0000000443087825 */ /* 0x000fc600078e0208 */
[----:B------:R1:W-:Y:S04]  /*47be0*/  LDGSTS.E [R186+-0x78a00], [R18.64], P6 ;  /* 0x8760000012ba7fae */ /* 0x0003e8000b121848 */
[----:B------:R1:W-:Y:S04]  /*47bf0*/  STL.64 [R1+0x258], R8 ;  /* 0x0002580801007387 */ /* 0x0003e80000100a00 */
[----:B------:R1:W-:Y:S01]  /*47c00*/  LDGSTS.E [R185+-0x77a00], [R8.64], P6 ;  /* 0x8860000008b97fae */ /* 0x0003e2000b121848 */
[----:B--2---:R-:W-:-:S05]  /*47c10*/  IMAD.WIDE R6, R67, 0x4, R6 ;  /* 0x0000000443067825 */ /* 0x004fca00078e0206 */
[----:B------:R2:W-:Y:S04]  /*47c20*/  STL.64 [R1+0x250], R6 ;  /* 0x0002500601007387 */ /* 0x0005e80000100a00 */
[----:B------:R2:W-:Y:S01]  /*47c30*/  LDGSTS.E [R184+-0x76a00], [R6.64], P6 ;  /* 0x8960000006b87fae */ /* 0x0005e2000b121848 */
[----:B------:R-:W-:-:S05]  /*47c40*/  IMAD.WIDE R4, R67, 0x4, R4 ;  /* 0x0000000443047825 */ /* 0x000fca00078e0204 */
[----:B------:R2:W-:Y:S04]  /*47c50*/  STL.64 [R1+0x248], R4 ;  /* 0x0002480401007387 */ /* 0x0005e80000100a00 */
[----:B-1----:R-:W3:Y:S04]  /*47c60*/  LDL.LU.64 R20, [R1+0x1598] ;  /* 0x0015980001147983 */ /* 0x002ee80000300a00 */
[----:B------:R-:W3:Y:S04]  /*47c70*/  LDL.LU.64 R18, [R1+0x1568] ;  /* 0x0015680001127983 */ /* 0x000ee80000300a00 */
[----:B------:R-:W3:Y:S04]  /*47c80*/  LDL.LU.64 R8, [R1+0x1530] ;  /* 0x0015300001087983 */ /* 0x000ee80000300a00 */
[----:B--2---:R-:W2:Y:S04]  /*47c90*/  LDL.LU.64 R6, [R1+0x14f8] ;  /* 0x0014f80001067983 */ /* 0x004ea80000300a00 */
[----:B------:R1:W-:Y:S01]  /*47ca0*/  LDGSTS.E [R66+-0x75a00], [R4.64], P6 ;  /* 0x8a60000004427fae */ /* 0x0003e2000b121848 */
[----:B----4-:R-:W-:-:S03]  /*47cb0*/  IMAD.WIDE R16, R67, 0x4, R16 ;  /* 0x0000000443107825 */ /* 0x010fc600078e0210 */
[----:B-1----:R-:W4:Y:S01]  /*47cc0*/  LDL.LU.64 R4, [R1+0x14c0] ;  /* 0x0014c00001047983 */ /* 0x002f220000300a00 */
[----:B------:R-:W-:-:S03]  /*47cd0*/  IMAD.WIDE R10, R67, 0x4, R10 ;  /* 0x00000004430a7825 */ /* 0x000fc600078e020a */
[----:B------:R-:W-:Y:S01]  /*47ce0*/  STL.64 [R1+0x240], R16 ;  /* 0x0002401001007387 */ /* 0x000fe20000100a00 */
[----:B------:R-:W-:-:S03]  /*47cf0*/  IMAD.WIDE R28, R67, 0x4, R24 ;  /* 0x00000004431c7825 */ /* 0x000fc600078e0218 */
[----:B------:R1:W-:Y:S01]  /*47d00*/  STL.64 [R1+0x238], R10 ;  /* 0x0002380a01007387 */ /* 0x0003e20000100a00 */
[----:B------:R-:W-:-:S03]  /*47d10*/  IMAD.WIDE R22, R67, 0x4, R12 ;  /* 0x0000000443167825 */ /* 0x000fc600078e020c */
[----:B------:R1:W-:Y:S01]  /*47d20*/  LDGSTS.E [R187+-0x74a00], [R16.64], P6 ;  /* 0x8b60000010bb7fae */ /* 0x0003e2000b121848 */
[----:B------:R-:W-:-:S03]  /*47d30*/  IMAD.WIDE R12, R67, 0x4, R250 ;  /* 0x00000004430c7825 */ /* 0x000fc600078e02fa */
[----:B------:R-:W-:Y:S04]  /*47d40*/  STL.64 [R1+0x230], R28 ;  /* 0x0002301c01007387 */ /* 0x000fe80000100a00 */
[----:B------:R1:W-:Y:S04]  /*47d50*/  LDGSTS.E [R186+-0x73a00], [R10.64], P6 ;  /* 0x8c6000000aba7fae */ /* 0x0003e8000b121848 */
[----:B------:R-:W-:Y:S04]  /*47d60*/  STL.64 [R1+0x228], R22 ;  /* 0x0002281601007387 */ /* 0x000fe80000100a00 */
[----:B------:R3:W-:Y:S04]  /*47d70*/  LDGSTS.E [R185+-0x72a00], [R28.64], P6 ;  /* 0x8d6000001cb97fae */ /* 0x0007e8000b121848 */
[----:B-1----:R-:W4:Y:S04]  /*47d80*/  LDL.LU.64 R10, [R1+0x1488] ;  /* 0x00148800010a7983 */ /* 0x002f280000300a00 */
[----:B------:R1:W-:Y:S04]  /*47d90*/  STL.64 [R1+0x220], R12 ;  /* 0x0002200c01007387 */ /* 0x0003e80000100a00 */
[----:B------:R-:W4:Y:S04]  /*47da0*/  LDL.LU.64 R16, [R1+0x1450] ;  /* 0x0014500001107983 */ /* 0x000f280000300a00 */
[----:B------:R-:W4:Y:S04]  /*47db0*/  LDL.LU.64 R24, [R1+0x1418] ;  /* 0x0014180001187983 */ /* 0x000f280000300a00 */
[----:B------:R-:W4:Y:S04]  /*47dc0*/  LDL.LU.64 R250, [R1+0x13e0] ;  /* 0x0013e00001fa7983 */ /* 0x000f280000300a00 */
[----:B------:R1:W-:Y:S04]  /*47dd0*/  LDGSTS.E [R184+-0x71a00], [R22.64], P6 ;  /* 0x8e60000016b87fae */ /* 0x0003e8000b121848 */
[----:B------:R1:W-:Y:S04]  /*47de0*/  LDGSTS.E [R66+-0x70a00], [R12.64], P6 ;  /* 0x8f6000000c427fae */ /* 0x0003e8000b121848 */
[----:B-1----:R-:W4:Y:S01]  /*47df0*/  LDL.LU.64 R12, [R1+0x13a8] ;  /* 0x0013a800010c7983 */ /* 0x002f220000300a00 */
[----:B---3--:R-:W-:-:S04]  /*47e00*/  IMAD.WIDE R30, R67, 0x4, R20 ;  /* 0x00000004431e7825 */ /* 0x008fc800078e0214 */
[C---:B------:R-:W-:Y:S01]  /*47e10*/  IMAD.WIDE R28, R67.reuse, 0x4, R18 ;  /* 0x00000004431c7825 */ /* 0x040fe200078e0212 */
[----:B------:R-:W-:Y:S03]  /*47e20*/  STL.64 [R1+0x218], R30 ;  /* 0x0002181e01007387 */ /* 0x000fe60000100a00 */
[C---:B------:R-:W-:Y:S01]  /*47e30*/  IMAD.WIDE R22, R67.reuse, 0x4, R8 ;  /* 0x0000000443167825 */ /* 0x040fe200078e0208 */
[----:B------:R-:W-:Y:S03]  /*47e40*/  STL.64 [R1+0x210], R28 ;  /* 0x0002101c01007387 */ /* 0x000fe60000100a00 */
[C---:B--2---:R-:W-:Y:S01]  /*47e50*/  IMAD.WIDE R20, R67.reuse, 0x4, R6 ;  /* 0x0000000443147825 */ /* 0x044fe200078e0206 */
[----:B------:R-:W2:Y:S04]  /*47e60*/  LDL.LU.64 R8, [R1+0x1370] ;  /* 0x0013700001087983 */ /* 0x000ea80000300a00 */
[----:B------:R-:W-:Y:S04]  /*47e70*/  STL.64 [R1+0x208], R22 ;  /* 0x0002081601007387 */ /* 0x000fe80000100a00 */
[----:B------:R-:W3:Y:S04]  /*47e80*/  LDL.LU.64 R6, [R1+0x1328] ;  /* 0x0013280001067983 */ /* 0x000ee80000300a00 */
[----:B------:R1:W-:Y:S01]  /*47e90*/  STL.64 [R1+0x200], R20 ;  /* 0x0002001401007387 */ /* 0x0003e20000100a00 */
[----:B----4-:R-:W-:-:S03]  /*47ea0*/  IMAD.WIDE R18, R67, 0x4, R4 ;  /* 0x0000000443127825 */ /* 0x010fc600078e0204 */
[----:B------:R4:W-:Y:S04]  /*47eb0*/  LDGSTS.E [R187+-0x6fa00], [R30.64], P6 ;  /* 0x906000001ebb7fae */ /* 0x0009e8000b121848 */
[----:B------:R-:W4:Y:S04]  /*47ec0*/  LDL.LU.64 R4, [R1+0x12b8] ;  /* 0x0012b80001047983 */ /* 0x000f280000300a00 */
[----:B------:R1:W-:Y:S04]  /*47ed0*/  LDGSTS.E [R186+-0x6ea00], [R28.64], P6 ;  /* 0x916000001cba7fae */ /* 0x0003e8000b121848 */
[----:B------:R1:W-:Y:S04]  /*47ee0*/  LDGSTS.E [R185+-0x6da00], [R22.64], P6 ;  /* 0x9260000016b97fae */ /* 0x0003e8000b121848 */
[----:B------:R1:W-:Y:S04]  /*47ef0*/  LDGSTS.E [R184+-0x6ca00], [R20.64], P6 ;  /* 0x9360000014b87fae */ /* 0x0003e8000b121848 */
[----:B------:R1:W-:Y:S04]  /*47f00*/  STL.64 [R1+0x1e8], R18 ;  /* 0x0001e81201007387 */ /* 0x0003e80000100a00 */
[----:B------:R1:W-:Y:S01]  /*47f10*/  LDGSTS.E [R66+-0x6ba00], [R18.64], P6 ;  /* 0x9460000012427fae */ /* 0x0003e2000b121848 */
[----:B------:R-:W-:-:S05]  /*47f20*/  IMAD.WIDE R10, R67, 0x4, R10 ;  /* 0x00000004430a7825 */ /* 0x000fca00078e020a */
[----:B------:R1:W-:Y:S02]  /*47f30*/  STL.64 [R1+0x1d0], R10 ;  /* 0x0001d00a01007387 */ /* 0x0003e40000100a00 */
[C---:B-1----:R-:W-:Y:S02]  /*47f40*/  IMAD.WIDE R20, R67.reuse, 0x4, R16 ;  /* 0x0000000443147825 */ /* 0x042fe400078e0210 */
[----:B------:R1:W-:Y:S02]  /*47f50*/  LDGSTS.E [R187+-0x6aa00], [R10.64], P6 ;  /* 0x956000000abb7fae */ /* 0x0003e4000b121848 */
[C---:B------:R-:W-:Y:S02]  /*47f60*/  IMAD.WIDE R18, R67.reuse, 0x4, R24 ;  /* 0x0000000443127825 */ /* 0x040fe400078e0218 */
[----:B------:R2:W-:Y:S02]  /*47f70*/  LDGSTS.E [R186+-0x69a00], [R20.64], P6 ;  /* 0x9660000014ba7fae */ /* 0x0005e4000b121848 */
[----:B------:R-:W-:-:S02]  /*47f80*/  IMAD.WIDE R16, R67, 0x4, R250 ;  /* 0x0000000443107825 */ /* 0x000fc400078e02fa */
[----:B------:R3:W-:Y:S04]  /*47f90*/  LDGSTS.E [R185+-0x68a00], [R18.64], P6 ;  /* 0x9760000012b97fae */ /* 0x0007e8000b121848 */
[----:B------:R-:W4:Y:S04]  /*47fa0*/  LDL.LU.64 R250, [R1+0x1110] ;  /* 0x0011100001fa7983 */ /* 0x000f280000300a00 */
[----:B------:R-:W-:Y:S04]  /*47fb0*/  STL.64 [R1+0x1b8], R20 ;  /* 0x0001b81401007387 */ /* 0x000fe80000100a00 */
[----:B------:R-:W-:Y:S04]  /*47fc0*/  STL.64 [R1+0x1a0], R18 ;  /* 0x0001a01201007387 */ /* 0x000fe80000100a00 */
[----:B------:R-:W-:Y:S01]  /*47fd0*/  STL.64 [R1+0x188], R16 ;  /* 0x0001881001007387 */ /* 0x000fe20000100a00 */
[----:B------:R-:W-:-:S03]  /*47fe0*/  IMAD.WIDE R12, R67, 0x4, R12 ;  /* 0x00000004430c7825 */ /* 0x000fc600078e020c */
[----:B-1----:R-:W4:Y:S04]  /*47ff0*/  LDL.LU.64 R10, [R1+0xc8] ;  /* 0x0000c800010a7983 */ /* 0x002f280000300a00 */
[----:B------:R1:W-:Y:S04]  /*48000*/  STL.64 [R1+0x170], R12 ;  /* 0x0001700c01007387 */ /* 0x0003e80000100a00 */
[----:B------:R-:W4:Y:S04]  /*48010*/  LDL.LU.64 R24, [R1+0x78] ;  /* 0x0000780001187983 */ /* 0x000f280000300a00 */
[----:B------:R4:W-:Y:S04]  /*48020*/  LDGSTS.E [R184+-0x67a00], [R16.64], P6 ;  /* 0x9860000010b87fae */ /* 0x0009e8000b121848 */
[----:B------:R1:W-:Y:S02]  /*48030*/  LDGSTS.E [R66+-0x66a00], [R12.64], P6 ;  /* 0x996000000c427fae */ /* 0x0003e4000b121848 */
[----:B-1----:R-:W-:-:S04]  /*48040*/  IMAD.WIDE R12, R67, 0x4, R192 ;  /* 0x00000004430c7825 */ /* 0x002fc800078e02c0 */
[----:B--2---:R-:W-:-:S05]  /*48050*/  IMAD.WIDE R20, R67, 0x4, R8 ;  /* 0x0000000443147825 */ /* 0x004fca00078e0208 */
[----:B------:R-:W-:Y:S01]  /*48060*/  STL.64 [R1+0x158], R20 ;  /* 0x0001581401007387 */ /* 0x000fe20000100a00 */
[----:B---3--:R-:W-:-:S03]  /*48070*/  IMAD.WIDE R18, R67, 0x4, R6 ;  /* 0x0000000443127825 */ /* 0x008fc600078e0206 */
[----:B------:R-:W2:Y:S04]  /*48080*/  LDL.LU.64 R8, [R1+0x58] ;  /* 0x0000580001087983 */ /* 0x000ea80000300a00 */
[----:B------:R-:W-:Y:S04]  /*48090*/  STL.64 [R1+0x140], R18 ;  /* 0x0001401201007387 */ /* 0x000fe80000100a00 */
[----:B------:R-:W3:Y:S01]  /*480a0*/  LDL.LU.64 R6, [R1+0x50] ;  /* 0x0000500001067983 */ /* 0x000ee20000300a00 */
[----:B----4-:R-:W-:-:S03]  /*480b0*/  IMAD.WIDE R16, R67, 0x4, R4 ;  /* 0x0000000443107825 */ /* 0x010fc600078e0204 */
[----:B------:R1:W-:Y:S01]  /*480c0*/  LDGSTS.E [R187+-0x65a00], [R20.64], P6 ;  /* 0x9a60000014bb7fae */ /* 0x0003e2000b121848 */
[----:B------:R-:W-:-:S03]  /*480d0*/  IMAD.WIDE R4, R67, 0x4, R190 ;  /* 0x0000000443047825 */ /* 0x000fc600078e02be */
[----:B------:R1:W-:Y:S04]  /*480e0*/  LDGSTS.E [R186+-0x64a00], [R18.64], P6 ;  /* 0x9b60000012ba7fae */ /* 0x0003e8000b121848 */
[----:B------:R-:W-:Y:S04]  /*480f0*/  STL.64 [R1+0x128], R16 ;  /* 0x0001281001007387 */ /* 0x000fe80000100a00 */
[----:B------:R4:W-:Y:S04]  /*48100*/  LDGSTS.E [R185+-0x63a00], [R16.64], P6 ;  /* 0x9c60000010b97fae */ /* 0x0009e8000b121848 */
[----:B------:R-:W-:Y:S04]  /*48110*/  STL.64 [R1+0x110], R12 ;  /* 0x0001100c01007387 */ /* 0x000fe80000100a00 */
[----:B------:R1:W-:Y:S04]  /*48120*/  LDGSTS.E [R184+-0x62a00], [R12.64], P6 ;  /* 0x9d6000000cb87fae */ /* 0x0003e8000b121848 */
[----:B------:R1:W-:Y:S04]  /*48130*/  STL.64 [R1+0xf8], R4 ;  /* 0x0000f80401007387 */ /* 0x0003e80000100a00 */
[----:B------:R1:W-:Y:S04]  /*48140*/  LDGSTS.E [R66+-0x61a00], [R4.64], P6 ;  /* 0x9e60000004427fae */ /* 0x0003e8000b121848 */
[----:B-1----:R-:W3:Y:S01]  /*48150*/  LDL.LU.64 R4, [R1+0x28] ;  /* 0x0000280001047983 */ /* 0x002ee20000300a00 */
[----:B------:R-:W-:-:S03]  /*48160*/  IMAD.WIDE R12, R67, 0x4, R250 ;  /* 0x00000004430c7825 */ /* 0x000fc600078e02fa */
[----:B------:R-:W3:Y:S01]  /*48170*/  LDL.LU.64 R250, [R1+0x20] ;  /* 0x0000200001fa7983 */ /* 0x000ee20000300a00 */
[C---:B------:R-:W-:Y:S02]  /*48180*/  IADD3 R193, R252.reuse, 0x100000, RZ ;  /* 0x00100000fcc17810 */ /* 0x040fe40007ffe0ff */
[----:B------:R-:W-:Y:S01]  /*48190*/  IADD3 R192, R252, 0x100000, RZ ;  /* 0x00100000fcc07810 */ /* 0x000fe20007ffe0ff */
[----:B------:R-:W-:Y:S04]  /*481a0*/  STL.64 [R1+0xe0], R12 ;  /* 0x0000e00c01007387 */ /* 0x000fe80000100a00 */
[----:B------:R1:W-:Y:S01]  /*481b0*/  LDGSTS.E [R193+-0x60a00], [R12.64], P6 ;  /* 0x9f6000000cc17fae */ /* 0x0003e2000b121848 */
[----:B------:R-:W-:-:S05]  /*481c0*/  IMAD.WIDE R10, R67, 0x4, R10 ;  /* 0x00000004430a7825 */ /* 0x000fca00078e020a */
[----:B------:R1:W-:Y:S01]  /*481d0*/  STL.64 [R1+0xc8], R10 ;  /* 0x0000c80a01007387 */ /* 0x0003e20000100a00 */
[----:B----4-:R-:W-:-:S03]  /*481e0*/  IMAD.WIDE R184, R67, 0x4, R24 ;  /* 0x0000000443b87825 */ /* 0x010fc600078e0218 */
[----:B------:R1:W-:Y:S01]  /*481f0*/  LDGSTS.E [R192+-0x5fa00], [R10.64], P6 ;  /* 0xa06000000ac07fae */ /* 0x0003e2000b121848 */
[C---:B------:R-:W-:Y:S02]  /*48200*/  IADD3 R191, R252.reuse, 0x100000, RZ ;  /* 0x00100000fcbf7810 */ /* 0x040fe40007ffe0ff */
[C---:B------:R-:W-:Y:S01]  /*48210*/  IADD3 R190, R252.reuse, 0x100000, RZ ;  /* 0x00100000fcbe7810 */ /* 0x040fe20007ffe0ff */
[C---:B------:R-:W-:Y:S01]  /*48220*/  IMAD.WIDE R186, R67.reuse, 0x4, R208 ;  /* 0x0000000443ba7825 */ /* 0x040fe200078e02d0 */
[----:B-1----:R-:W4:Y:S04]  /*48230*/  LDL.LU.64 R10, [R1+0x1978] ;  /* 0x00197800010a7983 */ /* 0x002f280000300a00 */
[----:B------:R-:W4:Y:S01]  /*48240*/  LDL.LU.64 R24, [R1+0x1958] ;  /* 0x0019580001187983 */ /* 0x000f220000300a00 */
[----:B------:R-:W-:Y:S01]  /*48250*/  IMAD.WIDE R188, R67, 0x4, R200 ;  /* 0x0000000443bc7825 */ /* 0x000fe200078e02c8 */
[----:B------:R-:W-:-:S02]  /*48260*/  IADD3 R209, R252, 0x100000, RZ ;  /* 0x00100000fcd17810 */ /* 0x000fc40007ffe0ff */
[----:B------:R2:W-:Y:S01]  /*48270*/  LDGSTS.E [R191+-0x5ea00], [R184.64], P6 ;  /* 0xa1600000b8bf7fae */ /* 0x0005e2000b121848 */
[C---:B------:R-:W-:Y:S01]  /*48280*/  IMAD.WIDE R198, R67.reuse, 0x4, R198 ;  /* 0x0000000443c67825 */ /* 0x040fe200078e02c6 */
[C---:B------:R-:W-:Y:S02]  /*48290*/  IADD3 R208, R252.reuse, 0x100000, RZ ;  /* 0x00100000fcd07810 */ /* 0x040fe40007ffe0ff */
[----:B------:R2:W-:Y:S01]  /*482a0*/  LDGSTS.E [R190+-0x5da00], [R186.64], P6 ;  /* 0xa2600000babe7fae */ /* 0x0005e2000b121848 */
[C---:B------:R-:W-:Y:S01]  /*482b0*/  IADD3 R201, R252.reuse, 0x100000, RZ ;  /* 0x00100000fcc97810 */ /* 0x040fe20007ffe0ff */
[C---:B------:R-:W-:Y:S01]  /*482c0*/  IMAD.WIDE R194, R67.reuse, 0x4, R194 ;  /* 0x0000000443c27825 */ /* 0x040fe200078e02c2 */
[----:B------:R-:W-:Y:S01]  /*482d0*/  IADD3 R200, R252, 0x100000, RZ ;  /* 0x00100000fcc87810 */ /* 0x000fe20007ffe0ff */
[----:B------:R1:W-:Y:S04]  /*482e0*/  LDGSTS.E [R66+-0x5ca00], [R188.64], P6 ;  /* 0xa3600000bc427fae */ /* 0x0003e8000b121848 */
[----:B------:R1:W-:Y:S04]  /*482f0*/  LDGSTS.E [R209+-0x5ba00], [R198.64], P6 ;  /* 0xa4600000c6d17fae */ /* 0x0003e8000b121848 */
[----:B------:R-:W4:Y:S04]  /*48300*/  LDL.LU.64 R20, [R1+0x1938] ;  /* 0x0019380001147983 */ /* 0x000f280000300a00 */
[----:B------:R-:W4:Y:S01]  /*48310*/  LDL.LU.64 R12, [R1+0x1918] ;  /* 0x00191800010c7983 */ /* 0x000f220000300a00 */
[----:B--2---:R-:W-:-:S03]  /*48320*/  IMAD.WIDE R190, R67, 0x4, R8 ;  /* 0x0000000443be7825 */ /* 0x004fc600078e0208 */
[----:B------:R-:W2:Y:S04]  /*48330*/  LDL.LU.64 R8, [R1+0x18f8] ;  /* 0x0018f80001087983 */ /* 0x000ea80000300a00 */
[----:B------:R1:W-:Y:S01]  /*48340*/  LDGSTS.E [R208+-0x5aa00], [R190.64], P6 ;  /* 0xa5600000bed07fae */ /* 0x0003e2000b121848 */
[----:B---3--:R-:W-:-:S05]  /*48350*/  IMAD.WIDE R192, R67, 0x4, R6 ;  /* 0x0000000443c07825 */ /* 0x008fca00078e0206 */
[----:B------:R3:W-:Y:S04]  /*48360*/  LDGSTS.E [R201+-0x59a00], [R192.64], P6 ;  /* 0xa6600000c0c97fae */ /* 0x0007e8000b121848 */
[----:B------:R3:W-:Y:S01]  /*48370*/  LDGSTS.E [R200+-0x58a00], [R194.64], P6 ;  /* 0xa7600000c2c87fae */ /* 0x0007e2000b121848 */
[----:B-1----:R-:W-:-:S03]  /*48380*/  IMAD.WIDE R208, R67, 0x4, R4 ;  /* 0x0000000443d07825 */ /* 0x002fc600078e0204 */
[----:B------:R-:W2:Y:S01]  /*48390*/  LDL.LU.64 R4, [R1+0x18d8] ;  /* 0x0018d80001047983 */ /* 0x000ea20000300a00 */
[----:B---3--:R-:W-:-:S03]  /*483a0*/  IMAD.WIDE R200, R67, 0x4, R250 ;  /* 0x0000000443c87825 */ /* 0x008fc600078e02fa */
[----:B------:R-:W2:Y:S01]  /*483b0*/  LDL.LU.64 R250, [R1+0x18b8] ;  /* 0x0018b80001fa7983 */ /* 0x000ea20000300a00 */
[C---:B------:R-:W-:Y:S01]  /*483c0*/  IADD3 R249, R252.reuse, 0x100000, RZ ;  /* 0x00100000fcf97810 */ /* 0x040fe20007ffe0ff */
[C---:B------:R-:W-:Y:S01]  /*483d0*/  IMAD.WIDE R196, R67.reuse, 0x4, R196 ;  /* 0x0000000443c47825 */ /* 0x040fe200078e02c4 */
[C---:B------:R-:W-:Y:S02]  /*483e0*/  IADD3 R248, R252.reuse, 0x100000, RZ ;  /* 0x00100000fcf87810 */ /* 0x040fe40007ffe0ff */
[C---:B------:R-:W-:Y:S01]  /*483f0*/  IADD3 R247, R252.reuse, 0x100000, RZ ;  /* 0x00100000fcf77810 */ /* 0x040fe20007ffe0ff */
[C---:B------:R-:W-:Y:S01]  /*48400*/  IMAD.WIDE R202, R67.reuse, 0x4, R202 ;  /* 0x0000000443ca7825 */ /* 0x040fe200078e02ca */
        /* <DEDUP_REMOVED lines=30> */
[C---:B------:R-:W-:Y:S01]  /*485f0*/  IMAD.WIDE R232, R67.reuse, 0x4, R232 ;  /* 0x0000000443e87825 */ /* 0x040fe200078e02e8 */
[----:B------:R-:W-:Y:S01]  /*48600*/  LOP3.LUT R6, R14, 0x40, RZ, 0x3c, !PT ;  /* 0x000000400e067812 */ /* 0x000fe200078e3cff */
[----:B------:R1:W-:Y:S02]  /*48610*/  LDGSTS.E [R66+-0x48a00], [R226.64], P6 ;  /* 0xb7600000e2427fae */ /* 0x0003e4000b121848 */
[----:B------:R-:W-:-:S02]  /*48620*/  IMAD.WIDE R234, R67, 0x4, R234 ;  /* 0x0000000443ea7825 */ /* 0x000fc400078e02ea */
[----:B------:R1:W-:Y:S02]  /*48630*/  LDGSTS.E [R249+-0x47a00], [R238.64], P6 ;  /* 0xb8600000eef97fae */ /* 0x0003e4000b121848 */
[C---:B------:R-:W-:Y:S02]  /*48640*/  IMAD.WIDE R236, R67.reuse, 0x4, R236 ;  /* 0x0000000443ec7825 */ /* 0x040fe400078e02ec */
[----:B------:R1:W-:Y:S02]  /*48650*/  LDGSTS.E [R248+-0x46a00], [R230.64], P6 ;  /* 0xb9600000e6f87fae */ /* 0x0003e4000b121848 */
[C---:B----4-:R-:W-:Y:S02]  /*48660*/  IMAD.WIDE R10, R67.reuse, 0x4, R10 ;  /* 0x00000004430a7825 */ /* 0x050fe400078e020a */
[----:B------:R4:W-:Y:S02]  /*48670*/  LDGSTS.E [R247+-0x45a00], [R232.64], P6 ;  /* 0xba600000e8f77fae */ /* 0x0009e4000b121848 */
[----:B------:R-:W-:-:S02]  /*48680*/  IMAD.WIDE R244, R67, 0x4, R244 ;  /* 0x0000000443f47825 */ /* 0x000fc400078e02f4 */
[----:B------:R1:W-:Y:S02]  /*48690*/  LDGSTS.E [R246+-0x44a00], [R234.64], P6 ;  /* 0xbb600000eaf67fae */ /* 0x0003e4000b121848 */
[C---:B------:R-:W-:Y:S02]  /*486a0*/  IMAD.WIDE R22, R67.reuse, 0x4, R24 ;  /* 0x0000000443167825 */ /* 0x040fe400078e0218 */
[----:B------:R4:W-:Y:S02]  /*486b0*/  LDGSTS.E [R66+-0x43a00], [R236.64], P6 ;  /* 0xbc600000ec427fae */ /* 0x0009e4000b121848 */
[C---:B------:R-:W-:Y:S02]  /*486c0*/  IMAD.WIDE R240, R67.reuse, 0x4, R240 ;  /* 0x0000000443f07825 */ /* 0x040fe400078e02f0 */
[----:B------:R4:W-:Y:S02]  /*486d0*/  STL.64 [R1+0xc0], R10 ;  /* 0x0000c00a01007387 */ /* 0x0009e40000100a00 */
[----:B------:R-:W-:Y:S01]  /*486e0*/  IMAD.WIDE R242, R67, 0x4, R242 ;  /* 0x0000000443f27825 */ /* 0x000fe200078e02f2 */
[C---:B-1----:R-:W-:Y:S01]  /*486f0*/  IADD3 R246, R6.reuse, 0x100000, RZ ;  /* 0x0010000006f67810 */ /* 0x042fe20007ffe0ff */
[----:B------:R1:W-:Y:S01]  /*48700*/  LDGSTS.E [R249+-0x42a00], [R244.64], P6 ;  /* 0xbd600000f4f97fae */ /* 0x0003e2000b121848 */
[----:B----4-:R-:W-:-:S03]  /*48710*/  IADD3 R66, R6, 0x100000, RZ ;  /* 0x0010000006427810 */ /* 0x010fc60007ffe0ff */
[----:B------:R4:W-:Y:S04]  /*48720*/  STL.64 [R1+0xb8], R22 ;  /* 0x0000b81601007387 */ /* 0x0009e80000100a00 */
[----:B------:R1:W-:Y:S04]  /*48730*/  LDGSTS.E [R248+-0x41a00], [R240.64], P6 ;  /* 0xbe600000f0f87fae */ /* 0x0003e8000b121848 */
[----:B------:R-:W3:Y:S04]  /*48740*/  LDL.LU.64 R24, [R1+0x1898] ;  /* 0x0018980001187983 */ /* 0x000ee80000300a00 */
[----:B------:R1:W-:Y:S04]  /*48750*/  LDGSTS.E [R247+-0x40a00], [R242.64], P6 ;  /* 0xbf600000f2f77fae */ /* 0x0003e8000b121848 */
[----:B------:R-:W3:Y:S04]  /*48760*/  LDL.LU.64 R18, [R1+0x1878] ;  /* 0x0018780001127983 */ /* 0x000ee80000300a00 */
[----:B------:R1:W-:Y:S04]  /*48770*/  LDGSTS.E [R246+-0x7f800], [R10.64], P6 ;  /* 0x808000000af67fae */ /* 0x0003e8000b121848 */
[----:B------:R-:W3:Y:S04]  /*48780*/  LDL.LU.64 R16, [R1+0x1850] ;  /* 0x0018500001107983 */ /* 0x000ee80000300a00 */
[----:B------:R4:W-:Y:S04]  /*48790*/  LDGSTS.E [R66+-0x7e800], [R22.64], P6 ;  /* 0x8180000016427fae */ /* 0x0009e8000b121848 */
[----:B-1----:R-:W3:Y:S04]  /*487a0*/  LDL.LU.64 R10, [R1+0x1828] ;  /* 0x00182800010a7983 */ /* 0x002ee80000300a00 */
[----:B----4-:R-:W3:Y:S01]  /*487b0*/  LDL.LU.64 R22, [R1+0x1800] ;  /* 0x0018000001167983 */ /* 0x010ee20000300a00 */
[----:B------:R-:W-:Y:S01]  /*487c0*/  IMAD.WIDE R20, R67, 0x4, R20 ;  /* 0x0000000443147825 */ /* 0x000fe200078e0214 */
[----:B------:R-:W-:-:S03]  /*487d0*/  IADD3 R249, R6, 0x100000, RZ ;  /* 0x0010000006f97810 */ /* 0x000fc60007ffe0ff */
[----:B------:R-:W-:Y:S01]  /*487e0*/  IMAD.WIDE R12, R67, 0x4, R12 ;  /* 0x00000004430c7825 */ /* 0x000fe200078e020c */
[C---:B------:R-:W-:Y:S01]  /*487f0*/  IADD3 R248, R6.reuse, 0x100000, RZ ;  /* 0x0010000006f87810 */ /* 0x040fe20007ffe0ff */
[----:B------:R1:W-:Y:S01]  /*48800*/  STL.64 [R1+0xb0], R20 ;  /* 0x0000b01401007387 */ /* 0x0003e20000100a00 */
[----:B------:R-:W-:-:S03]  /*48810*/  IADD3 R247, R6, 0x100000, RZ ;  /* 0x0010000006f77810 */ /* 0x000fc60007ffe0ff */
[----:B------:R1:W-:Y:S04]  /*48820*/  STL.64 [R1+0xa8], R12 ;  /* 0x0000a80c01007387 */ /* 0x0003e80000100a00 */
[----:B------:R1:W-:Y:S04]  /*48830*/  LDGSTS.E [R249+-0x7d800], [R20.64], P6 ;  /* 0x8280000014f97fae */ /* 0x0003e8000b121848 */
[----:B------:R1:W-:Y:S01]  /*48840*/  LDGSTS.E [R248+-0x7c800], [R12.64], P6 ;  /* 0x838000000cf87fae */ /* 0x0003e2000b121848 */
[----:B--2---:R-:W-:-:S05]  /*48850*/  IMAD.WIDE R8, R67, 0x4, R8 ;  /* 0x0000000443087825 */ /* 0x004fca00078e0208 */
[----:B------:R2:W-:Y:S04]  /*48860*/  STL.64 [R1+0xa0], R8 ;  /* 0x0000a00801007387 */ /* 0x0005e80000100a00 */
[----:B------:R2:W-:Y:S01]  /*48870*/  LDGSTS.E [R247+-0x7b800], [R8.64], P6 ;  /* 0x8480000008f77fae */ /* 0x0005e2000b121848 */
[----:B------:R-:W-:-:S05]  /*48880*/  IMAD.WIDE R4, R67, 0x4, R4 ;  /* 0x0000000443047825 */ /* 0x000fca00078e0204 */
[----:B------:R1:W-:Y:S01]  /*48890*/  STL.64 [R1+0x98], R4 ;  /* 0x0000980401007387 */ /* 0x0003e20000100a00 */
[----:B------:R-:W-:-:S03]  /*488a0*/  IMAD.WIDE R28, R67, 0x4, R250 ;  /* 0x00000004431c7825 */ /* 0x000fc600078e02fa */
[----:B------:R2:W-:Y:S04]  /*488b0*/  LDGSTS.E [R246+-0x7a800], [R4.64], P6 ;  /* 0x8580000004f67fae */ /* 0x0005e8000b121848 */
[----:B------:R-:W-:Y:S04]  /*488c0*/  STL.64 [R1+0x90], R28 ;  /* 0x0000901c01007387 */ /* 0x000fe80000100a00 */
[----:B-1----:R-:W4:Y:S04]  /*488d0*/  LDL.LU.64 R20, [R1+0x17d8] ;  /* 0x0017d80001147983 */ /* 0x002f280000300a00 */
[----:B------:R-:W4:Y:S04]  /*488e0*/  LDL.LU.64 R12, [R1+0x17b0] ;  /* 0x0017b000010c7983 */ /* 0x000f280000300a00 */
[----:B--2---:R-:W4:Y:S04]  /*488f0*/  LDL.LU.64 R8, [R1+0x1788] ;  /* 0x0017880001087983 */ /* 0x004f280000300a00 */
[----:B------:R-:W4:Y:S04]  /*48900*/  LDL.LU.64 R4, [R1+0x1760] ;  /* 0x0017600001047983 */ /* 0x000f280000300a00 */
[----:B------:R-:W4:Y:S04]  /*48910*/  LDL.LU.64 R250, [R1+0x1738] ;  /* 0x0017380001fa7983 */ /* 0x000f280000300a00 */
[----:B------:R4:W-:Y:S01]  /*48920*/  LDGSTS.E [R66+-0x79800], [R28.64], P6 ;  /* 0x868000001c427fae */ /* 0x0009e2000b121848 */
[----:B---3--:R-:W-:-:S04]  /*48930*/  IMAD.WIDE R24, R67, 0x4, R24 ;  /* 0x0000000443187825 */ /* 0x008fc800078e0218 */
[C---:B------:R-:W-:Y:S01]  /*48940*/  IMAD.WIDE R18, R67.reuse, 0x4, R18 ;  /* 0x0000000443127825 */ /* 0x040fe200078e0212 */
[----:B------:R1:W-:Y:S03]  /*48950*/  STL.64 [R1+0x88], R24 ;  /* 0x0000881801007387 */ /* 0x0003e60000100a00 */
[C---:B------:R-:W-:Y:S01]  /*48960*/  IMAD.WIDE R16, R67.reuse, 0x4, R16 ;  /* 0x0000000443107825 */ /* 0x040fe200078e0210 */
[----:B------:R3:W-:Y:S03]  /*48970*/  STL.64 [R1+0x80], R18 ;  /* 0x0000801201007387 */ /* 0x0007e60000100a00 */
[C---:B------:R-:W-:Y:S01]  /*48980*/  IMAD.WIDE R10, R67.reuse, 0x4, R10 ;  /* 0x00000004430a7825 */ /* 0x040fe200078e020a */
[----:B------:R1:W-:Y:S03]  /*48990*/  STL.64 [R1+0x78], R16 ;  /* 0x0000781001007387 */ /* 0x0003e60000100a00 */
[C---:B------:R-:W-:Y:S01]  /*489a0*/  IMAD.WIDE R22, R67.reuse, 0x4, R22 ;  /* 0x0000000443167825 */ /* 0x040fe200078e0216 */
[----:B------:R1:W-:Y:S04]  /*489b0*/  STL.64 [R1+0x70], R10 ;  /* 0x0000700a01007387 */ /* 0x0003e80000100a00 */
[----:B------:R1:W-:Y:S04]  /*489c0*/  LDGSTS.E [R249+-0x78800], [R24.64], P6 ;  /* 0x8780000018f97fae */ /* 0x0003e8000b121848 */
[----:B------:R3:W-:Y:S04]  /*489d0*/  STL.64 [R1+0x68], R22 ;  /* 0x0000681601007387 */ /* 0x0007e80000100a00 */
[----:B------:R3:W-:Y:S04]  /*489e0*/  LDGSTS.E [R248+-0x77800], [R18.64], P6 ;  /* 0x8880000012f87fae */ /* 0x0007e8000b121848 */
[----:B-1----:R-:W2:Y:S04]  /*489f0*/  LDL.LU.64 R24, [R1+0x1710] ;  /* 0x0017100001187983 */ /* 0x002ea80000300a00 */
[----:B------:R1:W-:Y:S04]  /*48a00*/  LDGSTS.E [R247+-0x76800], [R16.64], P6 ;  /* 0x8980000010f77fae */ /* 0x0003e8000b121848 */
[----:B---3--:R-:W2:Y:S04]  /*48a10*/  LDL.LU.64 R18, [R1+0x16e0] ;  /* 0x0016e00001127983 */ /* 0x008ea80000300a00 */
[----:B------:R1:W-:Y:S04]  /*48a20*/  LDGSTS.E [R246+-0x75800], [R10.64], P6 ;  /* 0x8a8000000af67fae */ /* 0x0003e8000b121848 */
[----:B-1----:R-:W2:Y:S04]  /*48a30*/  LDL.LU.64 R16, [R1+0x16b0] ;  /* 0x0016b00001107983 */ /* 0x002ea80000300a00 */
[----:B------:R1:W-:Y:S04]  /*48a40*/  LDGSTS.E [R66+-0x74800], [R22.64], P6 ;  /* 0x8b80000016427fae */ /* 0x0003e8000b121848 */
[----:B------:R-:W2:Y:S04]  /*48a50*/  LDL.LU.64 R10, [R1+0x1680] ;  /* 0x00168000010a7983 */ /* 0x000ea80000300a00 */
[----:B-1----:R-:W2:Y:S01]  /*48a60*/  LDL.LU.64 R22, [R1+0x1650] ;  /* 0x0016500001167983 */ /* 0x002ea20000300a00 */
[----:B----4-:R-:W-:-:S04]  /*48a70*/  IMAD.WIDE R28, R67, 0x4, R20 ;  /* 0x00000004431c7825 */ /* 0x010fc800078e0214 */
[C---:B------:R-:W-:Y:S01]  /*48a80*/  IMAD.WIDE R12, R67.reuse, 0x4, R12 ;  /* 0x00000004430c7825 */ /* 0x040fe200078e020c */
[----:B------:R-:W-:Y:S03]  /*48a90*/  STL.64 [R1+0x60], R28 ;  /* 0x0000601c01007387 */ /* 0x000fe60000100a00 */
[C---:B------:R-:W-:Y:S01]  /*48aa0*/  IMAD.WIDE R8, R67.reuse, 0x4, R8 ;  /* 0x0000000443087825 */ /* 0x040fe200078e0208 */
[----:B------:R1:W-:Y:S03]  /*48ab0*/  STL.64 [R1+0x58], R12 ;  /* 0x0000580c01007387 */ /* 0x0003e60000100a00 */
[C---:B------:R-:W-:Y:S01]  /*48ac0*/  IMAD.WIDE R4, R67.reuse, 0x4, R4 ;  /* 0x0000000443047825 */ /* 0x040fe200078e0204 */
[----:B------:R4:W-:Y:S03]  /*48ad0*/  STL.64 [R1+0x50], R8 ;  /* 0x0000500801007387 */ /* 0x0009e60000100a00 */
[----:B------:R-:W-:Y:S01]  /*48ae0*/  IMAD.WIDE R20, R67, 0x4, R250 ;  /* 0x0000000443147825 */ /* 0x000fe200078e02fa */
[----:B------:R1:W-:Y:S04]  /*48af0*/  LDGSTS.E [R249+-0x73800], [R28.64], P6 ;  /* 0x8c8000001cf97fae */ /* 0x0003e8000b121848 */
[----:B------:R1:W-:Y:S04]  /*48b00*/  STL.64 [R1+0x48], R4 ;  /* 0x0000480401007387 */ /* 0x0003e80000100a00 */
[----:B------:R1:W-:Y:S04]  /*48b10*/  LDGSTS.E [R248+-0x72800], [R12.64], P6 ;  /* 0x8d8000000cf87fae */ /* 0x0003e8000b121848 */
[----:B------:R4:W-:Y:S04]  /*48b20*/  STL.64 [R1+0x40], R20 ;  /* 0x0000401401007387 */ /* 0x0009e80000100a00 */
[----:B------:R4:W-:Y:S04]  /*48b30*/  LDGSTS.E [R247+-0x71800], [R8.64], P6 ;  /* 0x8e80000008f77fae */ /* 0x0009e8000b121848 */
[----:B-1----:R-:W3:Y:S04]  /*48b40*/  LDL.LU.64 R12, [R1+0x1620] ;  /* 0x00162000010c7983 */ /* 0x002ee80000300a00 */
[----:B------:R1:W-:Y:S04]  /*48b50*/  LDGSTS.E [R246+-0x70800], [R4.64], P6 ;  /* 0x8f80000004f67fae */ /* 0x0003e8000b121848 */
[----:B----4-:R-:W3:Y:S04]  /*48b60*/  LDL.LU.64 R8, [R1+0x15f0] ;  /* 0x0015f00001087983 */ /* 0x010ee80000300a00 */
[----:B------:R1:W-:Y:S04]  /*48b70*/  LDGSTS.E [R66+-0x6f800], [R20.64], P6 ;  /* 0x9080000014427fae */ /* 0x0003e8000b121848 */
[----:B-1----:R-:W3:Y:S04]  /*48b80*/  LDL.LU.64 R4, [R1+0x15c0] ;  /* 0x0015c00001047983 */ /* 0x002ee80000300a00 */
[----:B------:R-:W3:Y:S04]  /*48b90*/  LDL.LU.64 R250, [R1+0x1590] ;  /* 0x0015900001fa7983 */ /* 0x000ee80000300a00 */
[----:B------:R-:W3:Y:S01]  /*48ba0*/  LDL.LU.64 R20, [R1+0x1560] ;  /* 0x0015600001147983 */ /* 0x000ee20000300a00 */
[----:B------:R-:W-:-:S02]  /*48bb0*/  IADD3 R7, R6, 0x100000, RZ ;  /* 0x0010000006077810 */ /* 0x000fc40007ffe0ff */
[----:B------:R-:W-:Y:S01]  /*48bc0*/  IADD3 R252, R6, 0x100000, RZ ;  /* 0x0010000006fc7810 */ /* 0x000fe20007ffe0ff */
[----:B--2---:R-:W-:-:S04]  /*48bd0*/  IMAD.WIDE R24, R67, 0x4, R24 ;  /* 0x0000000443187825 */ /* 0x004fc800078e0218 */
        /* <DEDUP_REMOVED lines=8> */
[----:B------:R1:W-:Y:S04]  /*48c60*/  STL.64 [R1+0x18], R22 ;  /* 0x0000181601007387 */ /* 0x0003e80000100a00 */
[----:B------:R1:W-:Y:S04]  /*48c70*/  LDGSTS.E [R249+-0x6e800], [R24.64], P6 ;  /* 0x9180000018f97fae */ /* 0x0003e8000b121848 */
[----:B------:R-:W4:Y:S04]  /*48c80*/  LDL.LU.64 R34, [R1+0x1528] ;  /* 0x0015280001227983 */ /* 0x000f280000300a00 */
[----:B------:R2:W-:Y:S04]  /*48c90*/  LDGSTS.E [R248+-0x6d800], [R18.64], P6 ;  /* 0x9280000012f87fae */ /* 0x0005e8000b121848 */
[----:B-1----:R-:W4:Y:S04]  /*48ca0*/  LDL.LU.64 R24, [R1+0x14f0] ;  /* 0x0014f00001187983 */ /* 0x002f280000300a00 */
[----:B------:R1:W-:Y:S04]  /*48cb0*/  LDGSTS.E [R247+-0x6c800], [R16.64], P6 ;  /* 0x9380000010f77fae */ /* 0x0003e8000b121848 */
[----:B--2---:R-:W4:Y:S04]  /*48cc0*/  LDL.LU.64 R18, [R1+0x14b8] ;  /* 0x0014b80001127983 */ /* 0x004f280000300a00 */
[----:B------:R1:W-:Y:S04]  /*48cd0*/  LDGSTS.E [R246+-0x6b800], [R10.64], P6 ;  /* 0x948000000af67fae */ /* 0x0003e8000b121848 */
[----:B-1----:R-:W4:Y:S04]  /*48ce0*/  LDL.LU.64 R16, [R1+0x1480] ;  /* 0x0014800001107983 */ /* 0x002f280000300a00 */
[----:B------:R1:W-:Y:S04]  /*48cf0*/  LDGSTS.E [R66+-0x6a800], [R22.64], P6 ;  /* 0x9580000016427fae */ /* 0x0003e8000b121848 */
[----:B------:R-:W4:Y:S01]  /*48d00*/  LDL.LU.64 R10, [R1+0x1448] ;  /* 0x00144800010a7983 */ /* 0x000f220000300a00 */
[----:B---3--:R-:W-:-:S04]  /*48d10*/  IMAD.WIDE R12, R67, 0x4, R12 ;  /* 0x00000004430c7825 */ /* 0x008fc800078e020c */
[C---:B------:R-:W-:Y:S01]  /*48d20*/  IMAD.WIDE R8, R67.reuse, 0x4, R8 ;  /* 0x0000000443087825 */ /* 0x040fe200078e0208 */
[----:B------:R3:W-:Y:S03]  /*48d30*/  STL.64 [R1+0x10], R12 ;  /* 0x0000100c01007387 */ /* 0x0007e60000100a00 */
[C---:B------:R-:W-:Y:S01]  /*48d40*/  IMAD.WIDE R4, R67.reuse, 0x4, R4 ;  /* 0x0000000443047825 */ /* 0x040fe200078e0204 */
[----:B------:R1:W-:Y:S04]  /*48d50*/  STL.64 [R1+0x8], R8 ;  /* 0x0000080801007387 */ /* 0x0003e80000100a00 */
[----:B------:R1:W-:Y:S04]  /*48d60*/  STL.64 [R1], R4 ;  /* 0x0000000401007387 */ /* 0x0003e80000100a00 */
[----:B------:R-:W2:Y:S04]  /*48d70*/  LDL.LU.64 R28, [R1+0x1410] ;  /* 0x00141000011c7983 */ /* 0x000ea80000300a00 */
[----:B------:R3:W-:Y:S04]  /*48d80*/  LDGSTS.E [R7+-0x69800], [R12.64], P6 ;  /* 0x968000000c077fae */ /* 0x0007e8000b121848 */
[----:B-1----:R-:W2:Y:S04]  /*48d90*/  LDL.LU.64 R22, [R1+0x13d8] ;  /* 0x0013d80001167983 */ /* 0x002ea80000300a00 */
[----:B------:R1:W-:Y:S04]  /*48da0*/  LDGSTS.E [R252+-0x68800], [R8.64], P6 ;  /* 0x9780000008fc7fae */ /* 0x0003e8000b121848 */
[----:B---3--:R-:W3:Y:S04]  /*48db0*/  LDL.LU.64 R12, [R1+0x13a0] ;  /* 0x0013a000010c7983 */ /* 0x008ee80000300a00 */
[----:B------:R1:W-:Y:S04]  /*48dc0*/  LDGSTS.E [R247+-0x67800], [R4.64], P6 ;  /* 0x9880000004f77fae */ /* 0x0003e8000b121848 */
[----:B-1----:R-:W3:Y:S04]  /*48dd0*/  LDL.LU.64 R8, [R1+0x1368] ;  /* 0x0013680001087983 */ /* 0x002ee80000300a00 */
[----:B------:R-:W3:Y:S01]  /*48de0*/  LDL.LU.64 R4, [R1+0x1320] ;  /* 0x0013200001047983 */ /* 0x000ee20000300a00 */
[----:B------:R-:W-:-:S04]  /*48df0*/  IMAD.WIDE R250, R67, 0x4, R250 ;  /* 0x0000000443fa7825 */ /* 0x000fc800078e02fa */
[C---:B------:R-:W-:Y:S01]  /*48e00*/  IMAD.WIDE R248, R67.reuse, 0x4, R20 ;  /* 0x0000000443f87825 */ /* 0x040fe200078e0214 */
[----:B------:R4:W-:Y:S01]  /*48e10*/  LDGSTS.E [R246+-0x66800], [R250.64], P6 ;  /* 0x99800000faf67fae */ /* 0x0009e2000b121848 */
[C---:B------:R-:W-:Y:S02]  /*48e20*/  IADD3 R21, R6.reuse, 0x100000, RZ ;  /* 0x0010000006157810 */ /* 0x040fe40007ffe0ff */
[----:B------:R-:W-:Y:S01]  /*48e30*/  IADD3 R20, R6, 0x100000, RZ ;  /* 0x0010000006147810 */ /* 0x000fe20007ffe0ff */
[----:B------:R1:W-:Y:S01]  /*48e40*/  LDGSTS.E [R66+-0x65800], [R248.64], P6 ;  /* 0x9a800000f8427fae */ /* 0x0003e2000b121848 */
[----:B----4-:R-:W-:-:S05]  /*48e50*/  IMAD.WIDE R246, R67, 0x4, R34 ;  /* 0x0000000443f67825 */ /* 0x010fca00078e0222 */
[----:B------:R4:W-:Y:S01]  /*48e60*/  LDGSTS.E [R21+-0x64800], [R246.64], P6 ;  /* 0x9b800000f6157fae */ /* 0x0009e2000b121848 */
[----:B------:R-:W-:-:S04]  /*48e70*/  IMAD.WIDE R24, R67, 0x4, R24 ;  /* 0x0000000443187825 */ /* 0x000fc800078e0218 */
        /* <DEDUP_REMOVED lines=12> */
[----:B------:R-:W4:Y:S04]  /*48f40*/  LDL.LU.64 R18, [R1+0x1178] ;  /* 0x0011780001127983 */ /* 0x000f280000300a00 */
[----:B------:R1:W-:Y:S04]  /*48f50*/  LDGSTS.E [R66+-0x60800], [R10.64], P6 ;  /* 0x9f8000000a427fae */ /* 0x0003e8000b121848 */
[----:B-1----:R-:W4:Y:S04]  /*48f60*/  LDL.LU.64 R16, [R1+0x1108] ;  /* 0x0011080001107983 */ /* 0x002f280000300a00 */
[----:B------:R-:W4:Y:S01]  /*48f70*/  LDL.LU.64 R10, [R1+0x10a8] ;  /* 0x0010a800010a7983 */ /* 0x000f220000300a00 */
[----:B--2---:R-:W-:-:S04]  /*48f80*/  IMAD.WIDE R28, R67, 0x4, R28 ;  /* 0x00000004431c7825 */ /* 0x004fc800078e021c */
[C---:B------:R-:W-:Y:S01]  /*48f90*/  IMAD.WIDE R22, R67.reuse, 0x4, R22 ;  /* 0x0000000443167825 */ /* 0x040fe200078e0216 */
[----:B------:R1:W-:Y:S03]  /*48fa0*/  STL.64 [R1+0x8d8], R28 ;  /* 0x0008d81c01007387 */ /* 0x0003e60000100a00 */
[C---:B---3--:R-:W-:Y:S01]  /*48fb0*/  IMAD.WIDE R12, R67.reuse, 0x4, R12 ;  /* 0x00000004430c7825 */ /* 0x048fe200078e020c */
        /* <DEDUP_REMOVED lines=8> */
[----:B-1----:R-:W4:Y:S04]  /*49040*/  LDL.LU.64 R28, [R1+0x1048] ;  /* 0x00104800011c7983 */ /* 0x002f280000300a00 */
[----:B------:R3:W-:Y:S04]  /*49050*/  LDGSTS.E [R7+-0x5d800], [R12.64], P6 ;  /* 0xa28000000c077fae */ /* 0x0007e8000b121848 */
[----:B--2---:R-:W2:Y:S04]  /*49060*/  LDL.LU.64 R22, [R1+0xfe8] ;  /* 0x000fe80001167983 */ /* 0x004ea80000300a00 */
[----:B------:R1:W-:Y:S04]  /*49070*/  LDGSTS.E [R252+-0x5c800], [R8.64], P6 ;  /* 0xa380000008fc7fae */ /* 0x0003e8000b121848 */
[----:B---3--:R-:W2:Y:S04]  /*49080*/  LDL.LU.64 R12, [R1+0xf90] ;  /* 0x000f9000010c7983 */ /* 0x008ea80000300a00 */
[----:B------:R1:W-:Y:S04]  /*49090*/  LDGSTS.E [R66+-0x5b800], [R4.64], P6 ;  /* 0xa480000004427fae */ /* 0x0003e8000b121848 */
[----:B-1----:R-:W2:Y:S04]  /*490a0*/  LDL.LU.64 R8, [R1+0xf38] ;  /* 0x000f380001087983 */ /* 0x002ea80000300a00 */
[----:B------:R-:W2:Y:S01]  /*490b0*/  LDL.LU.64 R4, [R1+0xed8] ;  /* 0x000ed80001047983 */ /* 0x000ea20000300a00 */
[----:B----4-:R-:W-:-:S04]  /*490c0*/  IMAD.WIDE R30, R67, 0x4, R34 ;  /* 0x00000004431e7825 */ /* 0x010fc800078e0222 */
[C---:B------:R-:W-:Y:S01]  /*490d0*/  IMAD.WIDE R24, R67.reuse, 0x4, R24 ;  /* 0x0000000443187825 */ /* 0x040fe200078e0218 */
[----:B------:R-:W-:Y:S03]  /*490e0*/  STL.64 [R1+0x908], R30 ;  /* 0x0009081e01007387 */ /* 0x000fe60000100a00 */
        /* <DEDUP_REMOVED lines=9> */
[----:B------:R-:W3:Y:S04]  /*49180*/  LDL.LU.64 R34, [R1+0xe88] ;  /* 0x000e880001227983 */ /* 0x000ee80000300a00 */
[----:B------:R4:W-:Y:S04]  /*49190*/  LDGSTS.E [R7+-0x58800], [R18.64], P6 ;  /* 0xa780000012077fae */ /* 0x0009e8000b121848 */
[----:B-1----:R-:W3:Y:S04]  /*491a0*/  LDL.LU.64 R24, [R1+0xe30] ;  /* 0x000e300001187983 */ /* 0x002ee80000300a00 */
[----:B------:R1:W-:Y:S04]  /*491b0*/  LDGSTS.E [R252+-0x57800], [R16.64], P6 ;  /* 0xa880000010fc7fae */ /* 0x0003e8000b121848 */
[----:B----4-:R-:W3:Y:S04]  /*491c0*/  LDL.LU.64 R18, [R1+0xd20] ;  /* 0x000d200001127983 */ /* 0x010ee80000300a00 */
[----:B------:R1:W-:Y:S04]  /*491d0*/  LDGSTS.E [R66+-0x56800], [R10.64], P6 ;  /* 0xa98000000a427fae */ /* 0x0003e8000b121848 */
[----:B-1----:R-:W3:Y:S04]  /*491e0*/  LDL.LU.64 R16, [R1+0xcb0] ;  /* 0x000cb00001107983 */ /* 0x002ee80000300a00 */
[----:B------:R-:W3:Y:S01]  /*491f0*/  LDL.LU.64 R10, [R1+0xca0] ;  /* 0x000ca000010a7983 */ /* 0x000ee20000300a00 */
[----:B------:R-:W-:-:S04]  /*49200*/  IMAD.WIDE R28, R67, 0x4, R28 ;  /* 0x00000004431c7825 */ /* 0x000fc800078e021c */
[C---:B--2---:R-:W-:Y:S01]  /*49210*/  IMAD.WIDE R22, R67.reuse, 0x4, R22 ;  /* 0x0000000443167825 */ /* 0x044fe200078e0216 */
        /* <DEDUP_REMOVED lines=12> */
[----:B--2---:R-:W4:Y:S04]  /*492e0*/  LDL.LU.64 R22, [R1+0x9a8] ;  /* 0x0009a80001167983 */ /* 0x004f280000300a00 */
[----:B------:R1:W-:Y:S04]  /*492f0*/  LDGSTS.E [R252+-0x52800], [R8.64], P6 ;  /* 0xad80000008fc7fae */ /* 0x0003e8000b121848 */
[----:B-1----:R-:W4:Y:S04]  /*49300*/  LDL.LU.64 R12, [R1+0x9b0] ;  /* 0x0009b000010c7983 */ /* 0x002f280000300a00 */
[----:B------:R1:W-:Y:S04]  /*49310*/  LDGSTS.E [R66+-0x51800], [R4.64], P6 ;  /* 0xae80000004427fae */ /* 0x0003e8000b121848 */
[----:B------:R-:W4:Y:S04]  /*49320*/  LDL.LU.64 R8, [R1+0x9b8] ;  /* 0x0009b80001087983 */ /* 0x000f280000300a00 */
[----:B-1----:R-:W4:Y:S01]  /*49330*/  LDL.LU.64 R4, [R1+0x9c0] ;  /* 0x0009c00001047983 */ /* 0x002f220000300a00 */
[----:B---3--:R-:W-:-:S04]  /*49340*/  IMAD.WIDE R30, R67, 0x4, R34 ;  /* 0x00000004431e7825 */ /* 0x008fc800078e0222 */
        /* <DEDUP_REMOVED lines=11> */
[----:B------:R-:W2:Y:S04]  /*49400*/  LDL.LU.64 R34, [R1+0x9c8] ;  /* 0x0009c80001227983 */ /* 0x000ea80000300a00 */
[----:B------:R3:W-:Y:S04]  /*49410*/  LDGSTS.E [R7+-0x4e800], [R18.64], P6 ;  /* 0xb180000012077fae */ /* 0x0007e8000b121848 */
[----:B-1----:R-:W2:Y:S04]  /*49420*/  LDL.LU.64 R24, [R1+0x9d0] ;  /* 0x0009d00001187983 */ /* 0x002ea80000300a00 */
[----:B------:R1:W-:Y:S04]  /*49430*/  LDGSTS.E [R252+-0x4d800], [R16.64], P6 ;  /* 0xb280000010fc7fae */ /* 0x0003e8000b121848 */
[----:B---3--:R-:W2:Y:S04]  /*49440*/  LDL.LU.64 R18, [R1+0x9e8] ;  /* 0x0009e80001127983 */ /* 0x008ea80000300a00 */
[----:B------:R1:W-:Y:S04]  /*49450*/  LDGSTS.E [R66+-0x4c800], [R10.64], P6 ;  /* 0xb38000000a427fae */ /* 0x0003e8000b121848 */
[----:B-1----:R-:W2:Y:S04]  /*49460*/  LDL.LU.64 R16, [R1+0x9f0] ;  /* 0x0009f00001107983 */ /* 0x002ea80000300a00 */
[----:B------:R-:W2:Y:S01]  /*49470*/  LDL.LU.64 R10, [R1+0x9e0] ;  /* 0x0009e000010a7983 */ /* 0x000ea20000300a00 */
[----:B----4-:R-:W-:-:S04]  /*49480*/  IMAD.WIDE R28, R67, 0x4, R28 ;  /* 0x00000004431c7825 */ /* 0x010fc800078e021c */
        /* <DEDUP_REMOVED lines=16> */
[----:B------:R1:W-:Y:S04]  /*49590*/  LDGSTS.E [R66+-0x47800], [R4.64], P6 ;  /* 0xb880000004427fae */ /* 0x0003e8000b121848 */
[----:B------:R-:W3:Y:S04]  /*495a0*/  LDL.LU.64 R8, [R1+0x1a38] ;  /* 0x001a380001087983 */ /* 0x000ee80000300a00 */
[----:B-1----:R-:W3:Y:S01]  /*495b0*/  LDL.LU.64 R4, [R1+0x1a20] ;  /* 0x001a200001047983 */ /* 0x002ee20000300a00 */
[----:B------:R-:W-:Y:S01]  /*495c0*/  LOP3.LUT R2, R2, 0x50, RZ, 0x3c, !PT ;  /* 0x0000005002027812 */ /* 0x000fe200078e3cff */
[----:B--2---:R-:W-:-:S04]  /*495d0*/  IMAD.WIDE R30, R67, 0x4, R34 ;  /* 0x00000004431e7825 */ /* 0x004fc800078e0222 */
[C---:B------:R-:W-:Y:S01]  /*495e0*/  IMAD.WIDE R24, R67.reuse, 0x4, R24 ;  /* 0x0000000443187825 */ /* 0x040fe200078e0218 */
[----:B------:R-:W-:Y:S03]  /*495f0*/  STL.64 [R1+0x9c8], R30 ;  /* 0x0009c81e01007387 */ /* 0x000fe60000100a00 */
[C---:B------:R-:W-:Y:S01]  /*49600*/  IMAD.WIDE R18, R67.reuse, 0x4, R18 ;  /* 0x0000000443127825 */ /* 0x040fe200078e0212 */
[----:B------:R1:W-:Y:S03]  /*49610*/  STL.64 [R1+0x9d0], R24 ;  /* 0x0009d01801007387 */ /* 0x0003e60000100a00 */
[C---:B------:R-:W-:Y:S01]  /*49620*/  IMAD.WIDE R16, R67.reuse, 0x4, R16 ;  /* 0x0000000443107825 */ /* 0x040fe200078e0210 */
[----:B------:R2:W-:Y:S03]  /*49630*/  STL.64 [R1+0x9e8], R18 ;  /* 0x0009e81201007387 */ /* 0x0005e60000100a00 */
[----:B------:R-:W-:Y:S01]  /*49640*/  IMAD.WIDE R10, R67, 0x4, R10 ;  /* 0x00000004430a7825 */ /* 0x000fe200078e020a */
[----:B------:R1:W-:Y:S04]  /*49650*/  STL.64 [R1+0x9f0], R16 ;  /* 0x0009f01001007387 */ /* 0x0003e80000100a00 */
[----:B------:R1:W-:Y:S04]  /*49660*/  LDGSTS.E [R21+-0x46800], [R30.64], P6 ;  /* 0xb98000001e157fae */ /* 0x0003e8000b121848 */
        /* <DEDUP_REMOVED lines=9> */
[----:B------:R-:W4:Y:S01]  /*49700*/  LDL.LU.64 R10, [R1+0x19a8] ;  /* 0x0019a800010a7983 */ /* 0x000f220000300a00 */
[----:B------:R-:W-:-:S02]  /*49710*/  IADD3 R7, R2, 0x100000, RZ ;  /* 0x0010000002077810 */ /* 0x000fc40007ffe0ff */
[C---:B------:R-:W-:Y:S02]  /*49720*/  IADD3 R252, R2.reuse, 0x100000, RZ ;  /* 0x0010000002fc7810 */ /* 0x040fe40007ffe0ff */
[----:B------:R-:W-:Y:S01]  /*49730*/  IADD3 R66, R2, 0x100000, RZ ;  /* 0x0010000002427810 */ /* 0x000fe20007ffe0ff */
[----:B---3--:R-:W-:-:S04]  /*49740*/  IMAD.WIDE R28, R67, 0x4, R28 ;  /* 0x00000004431c7825 */ /* 0x008fc800078e021c */
[C---:B------:R-:W-:Y:S01]  /*49750*/  IMAD.WIDE R22, R67.reuse, 0x4, R22 ;  /* 0x0000000443167825 */ /* 0x040fe200078e0216 */
[----:B------:R1:W-:Y:S03]  /*49760*/  STL.64 [R1+0x998], R28 ;  /* 0x0009981c01007387 */ /* 0x0003e60000100a00 */
        /* <DEDUP_REMOVED lines=17> */
[----:B------:R-:W-:-:S02]  /*49880*/  IADD3 R21, R2, 0x100000, RZ ;  /* 0x0010000002157810 */ /* 0x000fc40007ffe0ff */
[----:B------:R-:W-:Y:S01]  /*49890*/  IADD3 R20, R2, 0x100000, RZ ;  /* 0x0010000002147810 */ /* 0x000fe20007ffe0ff */
        /* <DEDUP_REMOVED lines=80> */
[----:B--2---:R-:W-:-:S04]  /*49da0*/  IMAD.WIDE R30, R67, 0x4, R34 ;  /* 0x00000004431e7825 */ /* 0x004fc800078e0222 */
        /* <DEDUP_REMOVED lines=159> */
[----:B------:R-:W-:-:S04]  /*4a7a0*/  LOP3.LUT R7, R14, 0x60, RZ, 0x3c, !PT ;  /* 0x000000600e077812 */ /* 0x000fc800078e3cff */
[C---:B------:R-:W-:Y:S02]  /*4a7b0*/  IADD3 R20, R7.reuse, 0x100000, RZ ;  /* 0x0010000007147810 */ /* 0x040fe40007ffe0ff */
[C---:B------:R-:W-:Y:S02]  /*4a7c0*/  IADD3 R2, R7.reuse, 0x100000, RZ ;  /* 0x0010000007027810 */ /* 0x040fe40007ffe0ff */
[C---:B------:R-:W-:Y:S02]  /*4a7d0*/  IADD3 R252, R7.reuse, 0x100000, RZ ;  /* 0x0010000007fc7810 */ /* 0x040fe40007ffe0ff */
        /* <DEDUP_REMOVED lines=242> */
[----:B------:R-:W-:-:S05]  /*4b700*/  IMAD.SHL.U32 R15, R15, 0x4, RZ ;  /* 0x000000040f0f7824 */ /* 0x000fca00078e00ff */
[----:B------:R-:W-:Y:S01]  /*4b710*/  LOP3.LUT R15, R15, 0x70, RZ, 0x3c, !PT ;  /* 0x000000700f0f7812 */ /* 0x000fe200078e3cff */
        /* <DEDUP_REMOVED lines=20> */
[----:B------:R-:W-:-:S02]  /*4b860*/  IADD3 R21, R15, 0x100000, RZ ;  /* 0x001000000f157810 */ /* 0x000fc40007ffe0ff */
[C---:B------:R-:W-:Y:S02]  /*4b870*/  IADD3 R20, R15.reuse, 0x100000, RZ ;  /* 0x001000000f147810 */ /* 0x040fe40007ffe0ff */
[C---:B------:R-:W-:Y:S02]  /*4b880*/  IADD3 R2, R15.reuse, 0x100000, RZ ;  /* 0x001000000f027810 */ /* 0x040fe40007ffe0ff */
[C---:B------:R-:W-:Y:S02]  /*4b890*/  IADD3 R252, R15.reuse, 0x100000, RZ ;  /* 0x001000000ffc7810 */ /* 0x040fe40007ffe0ff */
        /* <DEDUP_REMOVED lines=137> */
[----:B-1----:R-:W2:Y:S04]  /*4c130*/  LDL.LU.64 R12, [R1+0x1748] ;  /* 0x00174800010c7983 */ /* 0x002ea80000300a00 */
[----:B------:R1:W-:Y:S04]  /*4c140*/  LDGSTS.E [R66+-0x5d200], [R4.64], P6 ;  /* 0xa2e0000004427fae */ /* 0x0003e8000b121848 */
[----:B------:R-:W2:Y:S04]  /*4c150*/  LDL.LU.64 R8, [R1+0x1720] ;  /* 0x0017200001087983 */ /* 0x000ea80000300a00 */
[----:B-1----:R-:W2:Y:S01]  /*4c160*/  LDL.LU.64 R4, [R1+0x16f8] ;  /* 0x0016f80001047983 */ /* 0x002ea20000300a00 */
[----:B---3--:R-:W-:-:S04]  /*4c170*/  IMAD.WIDE R30, R67, 0x4, R34 ;  /* 0x00000004431e7825 */ /* 0x008fc800078e0222 */
[C---:B------:R-:W-:Y:S01]  /*4c180*/  IMAD.WIDE R24, R67.reuse, 0x4, R24 ;  /* 0x0000000443187825 */ /* 0x040fe200078e0218 */
[----:B------:R-:W-:Y:S03]  /*4c190*/  STL.64 [R1+0xf08], R30 ;  /* 0x000f081e01007387 */ /* 0x000fe60000100a00 */
[C---:B------:R-:W-:Y:S01]  /*4c1a0*/  IMAD.WIDE R18, R67.reuse, 0x4, R18 ;  /* 0x0000000443127825 */ /* 0x040fe200078e0212 */
[----:B------:R1:W-:Y:S03]  /*4c1b0*/  STL.64 [R1+0xf10], R24 ;  /* 0x000f101801007387 */ /* 0x0003e60000100a00 */
[C---:B------:R-:W-:Y:S01]  /*4c1c0*/  IMAD.WIDE R16, R67.reuse, 0x4, R16 ;  /* 0x0000000443107825 */ /* 0x040fe200078e0210 */
[----:B------:R-:W-:Y:S04]  /*4c1d0*/  STL.64 [R1+0xf18], R18 ;  /* 0x000f181201007387 */ /* 0x000fe80000100a00 */
[----:B------:R2:W-:Y:S01]  /*4c1e0*/  LDGSTS.E [R21+-0x5c200], [R30.64], P6 ;  /* 0xa3e000001e157fae */ /* 0x0005e2000b121848 */
[----:B------:R-:W-:-:S03]  /*4c1f0*/  IMAD.WIDE R10, R67, 0x4, R10 ;  /* 0x00000004430a7825 */ /* 0x000fc600078e020a */
        /* <DEDUP_REMOVED lines=8> */
[----:B------:R-:W2:Y:S04]  /*4c280*/  LDL.LU.64 R16, [R1+0x1668] ;  /* 0x0016680001107983 */ /* 0x000ea80000300a00 */
[----:B------:R-:W2:Y:S04]  /*4c290*/  LDL.LU.64 R18, [R1+0x1638] ;  /* 0x0016380001127983 */ /* 0x000ea80000300a00 */
[----:B-1----:R-:W2:Y:S01]  /*4c2a0*/  LDL.LU.64 R10, [R1+0x1608] ;  /* 0x00160800010a7983 */ /* 0x002ea20000300a00 */
[----:B----4-:R-:W-:-:S04]  /*4c2b0*/  IMAD.WIDE R28, R67, 0x4, R28 ;  /* 0x00000004431c7825 */ /* 0x010fc800078e021c */
[C---:B--2---:R-:W-:Y:S01]  /*4c2c0*/  IMAD.WIDE R22, R67.reuse, 0x4, R22 ;  /* 0x0000000443167825 */ /* 0x044fe200078e0216 */
[----:B------:R1:W-:Y:S03]  /*4c2d0*/  STL.64 [R1+0xf30], R28 ;  /* 0x000f301c01007387 */ /* 0x0003e60000100a00 */
[C---:B------:R-:W-:Y:S01]  /*4c2e0*/  IMAD.WIDE R12, R67.reuse, 0x4, R12 ;  /* 0x00000004430c7825 */ /* 0x040fe200078e020c */
[----:B------:R-:W-:Y:S03]  /*4c2f0*/  STL.64 [R1+0xf38], R22 ;  /* 0x000f381601007387 */ /* 0x000fe60000100a00 */
        /* <DEDUP_REMOVED lines=8> */
[----:B-1----:R-:W2:Y:S04]  /*4c380*/  LDL.LU.64 R28, [R1+0x15d8] ;  /* 0x0015d800011c7983 */ /* 0x002ea80000300a00 */
[----:B------:R2:W-:Y:S04]  /*4c390*/  LDGSTS.E [R252+-0x54200], [R8.64], P6 ;  /* 0xabe0000008fc7fae */ /* 0x0005e8000b121848 */
[----:B----4-:R-:W4:Y:S04]  /*4c3a0*/  LDL.LU.64 R20, [R1+0x15a8] ;  /* 0x0015a80001147983 */ /* 0x010f280000300a00 */
[----:B------:R1:W-:Y:S04]  /*4c3b0*/  LDGSTS.E [R66+-0x53200], [R4.64], P6 ;  /* 0xace0000004427fae */ /* 0x0003e8000b121848 */
[----:B--2---:R-:W2:Y:S04]  /*4c3c0*/  LDL.LU.64 R8, [R1+0x1578] ;  /* 0x0015780001087983 */ /* 0x004ea80000300a00 */
[----:B-1----:R-:W2:Y:S04]  /*4c3d0*/  LDL.LU.64 R4, [R1+0x1548] ;  /* 0x0015480001047983 */ /* 0x002ea80000300a00 */
[----:B------:R-:W2:Y:S01]  /*4c3e0*/  LDL.LU.64 R12, [R1+0x1510] ;  /* 0x00151000010c7983 */ /* 0x000ea20000300a00 */
[----:B------:R-:W-:-:S02]  /*4c3f0*/  IADD3 R23, R15, 0x100000, RZ ;  /* 0x001000000f177810 */ /* 0x000fc40007ffe0ff */
[----:B------:R-:W-:Y:S01]  /*4c400*/  IADD3 R22, R15, 0x100000, RZ ;  /* 0x001000000f167810 */ /* 0x000fe20007ffe0ff */
[----:B------:R-:W-:-:S04]  /*4c410*/  IMAD.WIDE R30, R67, 0x4, R34 ;  /* 0x00000004431e7825 */ /* 0x000fc800078e0222 */
[C---:B------:R-:W-:Y:S01]  /*4c420*/  IMAD.WIDE R24, R67.reuse, 0x4, R24 ;  /* 0x0000000443187825 */ /* 0x040fe200078e0218 */
[----:B------:R-:W-:Y:S03]  /*4c430*/  STL.64 [R1+0xf58], R30 ;  /* 0x000f581e01007387 */ /* 0x000fe60000100a00 */
        /* <DEDUP_REMOVED lines=11> */
[----:B------:R1:W-:Y:S04]  /*4c4f0*/  LDGSTS.E [R252+-0x4f200], [R18.64], P6 ;  /* 0xb0e0000012fc7fae */ /* 0x0003e8000b121848 */
[----:B------:R-:W3:Y:S04]  /*4c500*/  LDL.LU.64 R16, [R1+0x14a0] ;  /* 0x0014a00001107983 */ /* 0x000ee80000300a00 */
[----:B------:R-:W3:Y:S04]  /*4c510*/  LDL.LU.64 R24, [R1+0x1468] ;  /* 0x0014680001187983 */ /* 0x000ee80000300a00 */
[----:B-1----:R-:W3:Y:S04]  /*4c520*/  LDL.LU.64 R18, [R1+0x1430] ;  /* 0x0014300001127983 */ /* 0x002ee80000300a00 */
[----:B------:R1:W-:Y:S04]  /*4c530*/  LDGSTS.E [R66+-0x4e200], [R10.64], P6 ;  /* 0xb1e000000a427fae */ /* 0x0003e8000b121848 */
[----:B-1----:R-:W3:Y:S01]  /*4c540*/  LDL.LU.64 R10, [R1+0x13f8] ;  /* 0x0013f800010a7983 */ /* 0x002ee20000300a00 */
[----:B----4-:R-:W-:-:S04]  /*4c550*/  IMAD.WIDE R30, R67, 0x4, R20 ;  /* 0x00000004431e7825 */ /* 0x010fc800078e0214 */
[C---:B--2---:R-:W-:Y:S02]  /*4c560*/  IMAD.WIDE R20, R67.reuse, 0x4, R8 ;  /* 0x0000000443147825 */ /* 0x044fe400078e0208 */
[----:B------:R-:W2:Y:S02]  /*4c570*/  LDL.LU.64 R8, [R1+0x13c0] ;  /* 0x0013c00001087983 */ /* 0x000ea40000300a00 */
[----:B------:R-:W-:Y:S01]  /*4c580*/  IMAD.WIDE R32, R67, 0x4, R28 ;  /* 0x0000000443207825 */ /* 0x000fe200078e021c */
[C---:B------:R-:W-:Y:S02]  /*4c590*/  IADD3 R34, R15.reuse, 0x100000, RZ ;  /* 0x001000000f227810 */ /* 0x040fe40007ffe0ff */
[----:B------:R-:W-:Y:S01]  /*4c5a0*/  IADD3 R27, R15, 0x100000, RZ ;  /* 0x001000000f1b7810 */ /* 0x000fe20007ffe0ff */
[C---:B------:R-:W-:Y:S01]  /*4c5b0*/  IMAD.WIDE R4, R67.reuse, 0x4, R4 ;  /* 0x0000000443047825 */ /* 0x040fe200078e0204 */
[----:B------:R1:W-:Y:S03]  /*4c5c0*/  STL.64 [R1+0xf80], R32 ;  /* 0x000f802001007387 */ /* 0x0003e60000100a00 */
[C---:B------:R-:W-:Y:S01]  /*4c5d0*/  IMAD.WIDE R28, R67.reuse, 0x4, R12 ;  /* 0x00000004431c7825 */ /* 0x040fe200078e020c */
[----:B------:R-:W-:Y:S04]  /*4c5e0*/  STL.64 [R1+0xf88], R30 ;  /* 0x000f881e01007387 */ /* 0x000fe80000100a00 */
[----:B------:R4:W-:Y:S04]  /*4c5f0*/  STL.64 [R1+0xf90], R20 ;  /* 0x000f901401007387 */ /* 0x0009e80000100a00 */
[----:B------:R-:W2:Y:S04]  /*4c600*/  LDL.LU.64 R12, [R1+0x1388] ;  /* 0x00138800010c7983 */ /* 0x000ea80000300a00 */
[----:B------:R1:W-:Y:S04]  /*4c610*/  LDGSTS.E [R34+-0x4d200], [R32.64], P6 ;  /* 0xb2e0000020227fae */ /* 0x0003e8000b121848 */
[----:B------:R3:W-:Y:S04]  /*4c620*/  LDGSTS.E [R27+-0x4c200], [R30.64], P6 ;  /* 0xb3e000001e1b7fae */ /* 0x0007e8000b121848 */
[----:B------:R4:W-:Y:S04]  /*4c630*/  LDGSTS.E [R2+-0x4b200], [R20.64], P6 ;  /* 0xb4e0000014027fae */ /* 0x0009e8000b121848 */
[----:B-1----:R-:W2:Y:S04]  /*4c640*/  LDL.LU.64 R32, [R1+0x2b58] ;  /* 0x002b580001207983 */ /* 0x002ea80000300a00 */
[----:B------:R1:W-:Y:S04]  /*4c650*/  STL.64 [R1+0xf98], R4 ;  /* 0x000f980401007387 */ /* 0x0003e80000100a00 */
[----:B------:R1:W-:Y:S04]  /*4c660*/  STL.64 [R1+0xfa0], R28 ;  /* 0x000fa01c01007387 */ /* 0x0003e80000100a00 */
[----:B----4-:R-:W4:Y:S04]  /*4c670*/  LDL.LU.64 R20, [R1+0x1350] ;  /* 0x0013500001147983 */ /* 0x010f280000300a00 */
[----:B------:R1:W-:Y:S04]  /*4c680*/  LDGSTS.E [R252+-0x4a200], [R4.64], P6 ;  /* 0xb5e0000004fc7fae */ /* 0x0003e8000b121848 */
[----:B------:R3:W-:Y:S04]  /*4c690*/  LDGSTS.E [R66+-0x49200], [R28.64], P6 ;  /* 0xb6e000001c427fae */ /* 0x0007e8000b121848 */
[----:B-1----:R-:W4:Y:S01]  /*4c6a0*/  LDL.LU.64 R4, [R1+0x1298] ;  /* 0x0012980001047983 */ /* 0x002f220000300a00 */
[----:B---3--:R-:W-:-:S05]  /*4c6b0*/  IMAD.WIDE R30, R67, 0x4, R22 ;  /* 0x00000004431e7825 */ /* 0x008fca00078e0216 */
[----:B------:R1:W-:Y:S01]  /*4c6c0*/  LDGSTS.E [R34+-0x48200], [R30.64], P6 ;  /* 0xb7e000001e227fae */ /* 0x0003e2000b121848 */
[----:B------:R-:W-:-:S03]  /*4c6d0*/  IMAD.WIDE R28, R67, 0x4, R16 ;  /* 0x00000004431c7825 */ /* 0x000fc600078e0210 */
[----:B------:R-:W3:Y:S01]  /*4c6e0*/  LDL.LU.64 R16, [R1+0x1288] ;  /* 0x0012880001107983 */ /* 0x000ee20000300a00 */
[----:B------:R-:W-:-:S03]  /*4c6f0*/  IMAD.WIDE R24, R67, 0x4, R24 ;  /* 0x0000000443187825 */ /* 0x000fc600078e0218 */
[----:B------:R1:W-:Y:S01]  /*4c700*/  STL.64 [R1+0xfa8], R30 ;  /* 0x000fa81e01007387 */ /* 0x0003e20000100a00 */
[----:B------:R-:W-:-:S03]  /*4c710*/  IMAD.WIDE R22, R67, 0x4, R18 ;  /* 0x0000000443167825 */ /* 0x000fc600078e0212 */
[----:B------:R2:W-:Y:S04]  /*4c720*/  STL.64 [R1+0x12a8], R28 ;  /* 0x0012a81c01007387 */ /* 0x0005e80000100a00 */
[----:B------:R-:W-:Y:S04]  /*4c730*/  STL.64 [R1+0x12a0], R24 ;  /* 0x0012a01801007387 */ /* 0x000fe80000100a00 */
[----:B------:R-:W3:Y:S04]  /*4c740*/  LDL.LU.64 R18, [R1+0x1278] ;  /* 0x0012780001127983 */ /* 0x000ee80000300a00 */
[----:B-1----:R-:W3:Y:S01]  /*4c750*/  LDL.LU.64 R30, [R1+0x2b50] ;  /* 0x002b5000011e7983 */ /* 0x002ee20000300a00 */
[----:B------:R-:W-:-:S03]  /*4c760*/  IMAD.WIDE R10, R67, 0x4, R10 ;  /* 0x00000004430a7825 */ /* 0x000fc600078e020a */
[----:B------:R-:W-:Y:S04]  /*4c770*/  STL.64 [R1+0x1290], R22 ;  /* 0x0012901601007387 */ /* 0x000fe80000100a00 */
[----:B------:R2:W-:Y:S04]  /*4c780*/  LDGSTS.E [R27+-0x47200], [R28.64], P6 ;  /* 0xb8e000001c1b7fae */ /* 0x0005e8000b121848 */
[----:B------:R1:W-:Y:S04]  /*4c790*/  STL.64 [R1+0x1280], R10 ;  /* 0x0012800a01007387 */ /* 0x0003e80000100a00 */
[----:B------:R1:W-:Y:S04]  /*4c7a0*/  LDGSTS.E [R2+-0x46200], [R24.64], P6 ;  /* 0xb9e0000018027fae */ /* 0x0003e8000b121848 */
[----:B------:R4:W-:Y:S04]  /*4c7b0*/  LDGSTS.E [R252+-0x45200], [R22.64], P6 ;  /* 0xbae0000016fc7fae */ /* 0x0009e8000b121848 */
[----:B------:R1:W-:Y:S01]  /*4c7c0*/  LDGSTS.E [R66+-0x44200], [R10.64], P6 ;  /* 0xbbe000000a427fae */ /* 0x0003e2000b121848 */
[----:B--2---:R-:W-:-:S03]  /*4c7d0*/  IMAD.WIDE R28, R67, 0x4, R8 ;  /* 0x00000004431c7825 */ /* 0x004fc600078e0208 */
[----:B------:R-:W2:Y:S01]  /*4c7e0*/  LDL.LU.64 R8, [R1+0x1268] ;  /* 0x0012680001087983 */ /* 0x000ea20000300a00 */
[----:B-1----:R-:W-:-:S03]  /*4c7f0*/  IADD3 R11, R15, 0x100000, RZ ;  /* 0x001000000f0b7810 */ /* 0x002fc60007ffe0ff */
[----:B------:R1:W-:Y:S01]  /*4c800*/  LDGSTS.E [R2+-0x43200], [R28.64], P6 ;  /* 0xbce000001c027fae */ /* 0x0003e2000b121848 */
[----:B------:R-:W-:-:S05]  /*4c810*/  IMAD.WIDE R24, R67, 0x4, R12 ;  /* 0x0000000443187825 */ /* 0x000fca00078e020c */
[----:B------:R1:W-:Y:S04]  /*4c820*/  LDGSTS.E [R11+-0x42200], [R24.64], P6 ;  /* 0xbde00000180b7fae */ /* 0x0003e8000b121848 */
[----:B------:R-:W-:Y:S04]  /*4c830*/  STL.64 [R1+0x1270], R28 ;  /* 0x0012701c01007387 */ /* 0x000fe80000100a00 */
[----:B------:R-:W2:Y:S01]  /*4c840*/  LDL.LU.64 R12, [R1+0x1258] ;  /* 0x00125800010c7983 */ /* 0x000ea20000300a00 */
[----:B----4-:R-:W-:-:S05]  /*4c850*/  IMAD.WIDE R22, R67, 0x4, R20 ;  /* 0x0000000443167825 */ /* 0x010fca00078e0214 */
[----:B------:R4:W-:Y:S01]  /*4c860*/  LDGSTS.E [R252+-0x41200], [R22.64], P6 ;  /* 0xbee0000016fc7fae */ /* 0x0009e2000b121848 */
[----:B------:R-:W-:-:S05]  /*4c870*/  IMAD.WIDE R20, R67, 0x4, R4 ;  /* 0x0000000443147825 */ /* 0x000fca00078e0204 */
[----:B------:R1:W-:Y:S04]  /*4c880*/  LDGSTS.E [R66+-0x40200], [R20.64], P6 ;  /* 0xbfe0000014427fae */ /* 0x0003e8000b121848 */
[----:B------:R-:W0:Y:S04]  /*4c890*/  LDGDEPBAR ;  /* 0x00000000000079af */ /* 0x000e280000000000 */
[----:B------:R1:W-:Y:S04]  /*4c8a0*/  STL.64 [R1+0x1260], R24 ;  /* 0x0012601801007387 */ /* 0x0003e80000100a00 */
[----:B------:R-:W2:Y:S04]  /*4c8b0*/  LDL.LU.64 R4, [R1+0x1248] ;  /* 0x0012480001047983 */ /* 0x000ea80000300a00 */
[----:B------:R-:W-:Y:S04]  /*4c8c0*/  STL.64 [R1+0x1250], R22 ;  /* 0x0012501601007387 */ /* 0x000fe80000100a00 */
[----:B------:R3:W-:Y:S04]  /*4c8d0*/  STL.64 [R1+0x1240], R20 ;  /* 0x0012401401007387 */ /* 0x0007e80000100a00 */
[----:B-1----:R-:W2:Y:S01]  /*4c8e0*/  LDL.LU.64 R24, [R1+0x1238] ;  /* 0x0012380001187983 */ /* 0x002ea20000300a00 */
[----:B----4-:R-:W-:-:S02]  /*4c8f0*/  IADD3 R252, R14, 0x100000, RZ ;  /* 0x001000000efc7810 */ /* 0x010fc40007ffe0ff */
[----:B------:R-:W-:Y:S01]  /*4c900*/  IADD3 R66, R14, 0x100000, RZ ;  /* 0x001000000e427810 */ /* 0x000fe20007ffe0ff */
[C---:B---3--:R-:W-:Y:S01]  /*4c910*/  IMAD.WIDE R20, R0.reuse, 0x4, R16 ;  /* 0x0000000400147825 */ /* 0x048fe200078e0210 */
[----:B------:R-:W-:Y:S06]  /*4c920*/  BAR.SYNC.DEFER_BLOCKING 0x0 ;  /* 0x0000000000007b1d */ /* 0x000fec0000010000 */
[----:B------:R-:W3:Y:S04]  /*4c930*/  LDL.LU.64 R16, [R1+0x11f0] ;  /* 0x0011f00001107983 */ /* 0x000ee80000300a00 */
[----:B------:R-:W-:Y:S01]  /*4c940*/  STL.64 [R1+0x1230], R20 ;  /* 0x0012301401007387 */ /* 0x000fe20000100a00 */
[----:B------:R-:W-:-:S05]  /*4c950*/  IMAD.WIDE R18, R0, 0x4, R18 ;  /* 0x0000000400127825 */ /* 0x000fca00078e0212 */
[----:B------:R1:W-:Y:S04]  /*4c960*/  STL.64 [R1+0x1210], R18 ;  /* 0x0012101201007387 */ /* 0x0003e80000100a00 */
[----:B------:R-:W-:Y:S01]  /*4c970*/  @!PT LDS RZ, [RZ] ;  /* 0x00000000fffff984 */ /* 0x000fe20000000800 */
[----:B------:R-:W-:Y:S01]  /*4c980*/  @!PT LDS RZ, [RZ] ;  /* 0x00000000fffff984 */ /* 0x000fe20000000800 */
[----:B------:R-:W-:Y:S01]  /*4c990*/  @!PT LDS RZ, [RZ] ;  /* 0x00000000fffff984 */ /* 0x000fe20000000800 */
[----:B------:R4:W-:Y:S04]  /*4c9a0*/  LDGSTS.E [R252+0x70000], [R20.64], !P0 ;  /* 0x7000000014fc7fae */ /* 0x0009e8000c121848 */
[----:B------:R1:W-:Y:S04]  /*4c9b0*/  LDGSTS.E [R66+0x70800], [R18.64], !P1 ;  /* 0x7080000012427fae */ /* 0x0003e8000c921848 */
[----:B-1----:R-:W3:Y:S01]  /*4c9c0*/  LDL.LU.64 R18, [R1+0x11e0] ;  /* 0x0011e00001127983 */ /* 0x002ee20000300a00 */
[----:B--2---:R-:W-:-:S03]  /*4c9d0*/  IMAD.WIDE R22, R0, 0x4, R8 ;  /* 0x0000000400167825 */ /* 0x004fc600078e0208 */
[----:B------:R-:W2:Y:S01]  /*4c9e0*/  LDL.LU.64 R8, [R1+0x11d0] ;  /* 0x0011d00001087983 */ /* 0x000ea20000300a00 */
[----:B------:R-:W-:Y:S01]  /*4c9f0*/  IADD3 R15, R14, 0x100000, RZ ;  /* 0x001000000e0f7810 */ /* 0x000fe20007ffe0ff */
[----:B------:R-:W-:Y:S02]  /*4ca00*/  IMAD.MOV.U32 R10, RZ, RZ, c[0x0][0x180] ;  /* 0x00006000ff0a7624 */ /* 0x000fe400078e00ff */
[----:B------:R-:W-:Y:S03]  /*4ca10*/  STL.64 [R1+0x11f8], R22 ;  /* 0x0011f81601007387 */ /* 0x000fe60000100a00 */
[----:B------:R-:W-:Y:S01]  /*4ca20*/  IADD3 R2, R10, -0x199, RZ ;  /* 0xfffffe670a027810 */ /* 0x000fe20007ffe0ff */
[----:B------:R1:W-:Y:S03]  /*4ca30*/  LDGSTS.E [R15+0x71000], [R22.64], !P3 ;  /* 0x71000000160f7fae */ /* 0x0003e6000d921848 */
[----:B------:R-:W-:Y:S01]  /*4ca40*/  ISETP.GE.U32.AND P6, PT, R2, 0x7ffffde8, PT ;  /* 0x7ffffde80200780c */ /* 0x000fe20003fc6070 */
[----:B----4-:R-:W-:-:S02]  /*4ca50*/  IMAD.WIDE R20, R0, 0x4, R12 ;  /* 0x0000000400147825 */ /* 0x010fc400078e020c */
[----:B------:R-:W4:Y:S04]  /*4ca60*/  LDL.LU.64 R12, [R1+0x11c0] ;  /* 0x0011c000010c7983 */ /* 0x000f280000300a00 */
[----:B------:R1:W-:Y:S04]  /*4ca70*/  STL.64 [R1+0x11d8], R20 ;  /* 0x0011d81401007387 */ /* 0x0003e80000100a00 */
[----:B------:R1:W-:Y:S01]  /*4ca80*/  LDGSTS.E [R252+0x71800], [R20.64], !P5 ;  /* 0x7180000014fc7fae */ /* 0x0003e2000e921848 */
[----:B------:R-:W-:-:S05]  /*4ca90*/  IMAD.WIDE R4, R0, 0x4, R4 ;  /* 0x0000000400047825 */ /* 0x000fca00078e0204 */
[----:B------:R1:W-:Y:S04]  /*4caa0*/  STL.64 [R1+0x11b0], R4 ;  /* 0x0011b00401007387 */ /* 0x0003e80000100a00 */
[----:B------:R1:W-:Y:S02]  /*4cab0*/  LDGSTS.E [R66+0x72000], [R4.64], !P2 ;  /* 0x7200000004427fae */ /* 0x0003e4000d121848 */
[----:B-1----:R-:W-:-:S05]  /*4cac0*/  IMAD.WIDE R20, R0, 0x4, R24 ;  /* 0x0000000400147825 */ /* 0x002fca00078e0218 */
[----:B------:R2:W-:Y:S04]  /*4cad0*/  LDGSTS.E [R252+0x72800], [R20.64], !P4 ;  /* 0x7280000014fc7fae */ /* 0x0005e8000e121848 */
[----:B------:R-:W4:Y:S04]  /*4cae0*/  LDL.LU.64 R4, [R1+0x7e0] ;  /* 0x0007e00001047983 */ /* 0x000f280000300a00 */
[----:B------:R-:W4:Y:S04]  /*4caf0*/  LDL.LU.64 R24, [R1+0x7c0] ;  /* 0x0007c00001187983 */ /* 0x000f280000300a00 */
[----:B------:R-:W-:Y:S01]  /*4cb00*/  STL.64 [R1+0x1190], R20 ;  /* 0x0011901401007387 */ /* 0x000fe20000100a00 */
[----:B---3--:R-:W-:-:S05]  /*4cb10*/  IMAD.WIDE R16, R0, 0x4, R16 ;  /* 0x0000000400107825 */ /* 0x008fca00078e0210 */
[----:B------:R1:W-:Y:S04]  /*4cb20*/  STL.64 [R1+0x1170], R16 ;  /* 0x0011701001007387 */ /* 0x0003e80000100a00 */
[----:B------:R1:W-:Y:S04]  /*4cb30*/  LDGSTS.E [R66+0x73000], [R16.64], !P6 ;  /* 0x7300000010427fae */ /* 0x0003e8000f121848 */
[----:B-1----:R-:W3:Y:S01]  /*4cb40*/  LDL.LU.64 R16, [R1+0x7a0] ;  /* 0x0007a00001107983 */ /* 0x002ee20000300a00 */
[----:B------:R-:W-:-:S03]  /*4cb50*/  IMAD.WIDE R22, R0, 0x4, R18 ;  /* 0x0000000400167825 */ /* 0x000fc600078e0212 */
[----:B------:R-:W3:Y:S04]  /*4cb60*/  LDL.LU.64 R18, [R1+0x780] ;  /* 0x0007800001127983 */ /* 0x000ee80000300a00 */
        /* <DEDUP_REMOVED lines=9> */
[----:B------:R-:W-:Y:S01]  /*4cc00*/  IADD3 R2, R10, -0x1a9, RZ ;  /* 0xfffffe570a027810 */ /* 0x000fe20007ffe0ff */
[----:B------:R-:W-:Y:S04]  /*4cc10*/  STL.64 [R1+0x1130], R20 ;  /* 0x0011301401007387 */ /* 0x000fe80000100a00 */
[----:B------:R1:W-:Y:S01]  /*4cc20*/  LDGSTS.E [R15+0x73800], [R22.64], !P0 ;  /* 0x73800000160f7fae */ /* 0x0003e2000c121848 */
[----:B------:R-:W-:-:S03]  /*4cc30*/  ISETP.GE.U32.AND P5, PT, R2, 0x7ffffdd8, PT ;  /* 0x7ffffdd80200780c */ /* 0x000fc60003fa6070 */
[----:B------:R1:W-:Y:S01]  /*4cc40*/  LDGSTS.E [R252+0x74000], [R20.64], !P1 ;  /* 0x7400000014fc7fae */ /* 0x0003e2000c921848 */
[----:B----4-:R-:W-:Y:S01]  /*4cc50*/  IMAD.WIDE R12, R0, 0x4, R12 ;  /* 0x00000004000c7825 */ /* 0x010fe200078e020c */
[----:B------:R-:W-:-:S04]  /*4cc60*/  IADD3 R2, R10, -0x1ad, RZ ;  /* 0xfffffe530a027810 */ /* 0x000fc80007ffe0ff */
[----:B------:R4:W-:Y:S04]  /*4cc70*/  STL.64 [R1+0x1110], R12 ;  /* 0x0011100c01007387 */ /* 0x0009e80000100a00 */
[----:B------:R4:W-:Y:S01]  /*4cc80*/  LDGSTS.E [R66+0x74800], [R12.64], !P3 ;  /* 0x748000000c427fae */ /* 0x0009e2000d921848 */
[----:B------:R-:W-:Y:S02]  /*4cc90*/  IADD3 R11, R10, -0x1b1, RZ ;  /* 0xfffffe4f0a0b7810 */ /* 0x000fe40007ffe0ff */
[----:B------:R-:W-:Y:S02]  /*4cca0*/  ISETP.GE.U32.AND P2, PT, R2, 0x7ffffdd4, PT ;  /* 0x7ffffdd40200780c */ /* 0x000fe40003f46070 */
[----:B------:R-:W-:Y:S01]  /*4ccb0*/  IADD3 R2, R10, -0x1b5, RZ ;  /* 0xfffffe4b0a027810 */ /* 0x000fe20007ffe0ff */
[----:B----4-:R-:W4:Y:S01]  /*4ccc0*/  LDL.LU.64 R12, [R1+0x740] ;  /* 0x00074000010c7983 */ /* 0x010f220000300a00 */
[----:B------:R-:W-:-:S02]  /*4ccd0*/  ISETP.GE.U32.AND P4, PT, R11, 0x7ffffdd0, PT ;  /* 0x7ffffdd00b00780c */ /* 0x000fc40003f86070 */
[----:B------:R-:W-:Y:S02]  /*4cce0*/  IADD3 R11, R10, -0x1b9, RZ ;  /* 0xfffffe470a0b7810 */ /* 0x000fe40007ffe0ff */
[----:B------:R-:W-:Y:S02]  /*4ccf0*/  ISETP.GE.U32.AND P6, PT, R2, 0x7ffffdcc, PT ;  /* 0x7ffffdcc0200780c */ /* 0x000fe40003fc6070 */
[----:B------:R-:W-:Y:S01]  /*4cd00*/  ISETP.GE.U32.AND P0, PT, R11, 0x7ffffdc8, PT ;  /* 0x7ffffdc80b00780c */ /* 0x000fe20003f06070 */
[C---:B-1----:R-:W-:Y:S02]  /*4cd10*/  IMAD.WIDE R22, R0.reuse, 0x4, R4 ;  /* 0x0000000400167825 */ /* 0x042fe400078e0204 */
[----:B------:R-:W4:Y:S02]  /*4cd20*/  LDL.LU.64 R4, [R1+0x720] ;  /* 0x0007200001047983 */ /* 0x000f240000300a00 */
[C---:B------:R-:W-:Y:S02]  /*4cd30*/  IMAD.WIDE R20, R0.reuse, 0x4, R24 ;  /* 0x0000000400147825 */ /* 0x040fe400078e0218 */
[----:B------:R3:W-:Y:S04]  /*4cd40*/  STL.64 [R1+0x10f0], R22 ;  /* 0x0010f01601007387 */ /* 0x0007e80000100a00 */
[----:B------:R1:W-:Y:S04]  /*4cd50*/  STL.64 [R1+0x10d0], R20 ;  /* 0x0010d01401007387 */ /* 0x0003e80000100a00 */
[----:B------:R-:W4:Y:S04]  /*4cd60*/  LDL.LU.64 R24, [R1+0x700] ;  /* 0x0007000001187983 */ /* 0x000f280000300a00 */
[----:B------:R3:W-:Y:S04]  /*4cd70*/  LDGSTS.E [R252+0x75000], [R22.64], !P5 ;  /* 0x7500000016fc7fae */ /* 0x0007e8000e921848 */
[----:B------:R1:W-:Y:S01]  /*4cd80*/  LDGSTS.E [R66+0x75800], [R20.64], !P2 ;  /* 0x7580000014427fae */ /* 0x0003e2000d121848 */
[----:B---3--:R-:W-:-:S03]  /*4cd90*/  IMAD.WIDE R22, R0, 0x4, R16 ;  /* 0x0000000400167825 */ /* 0x008fc600078e0210 */
[----:B------:R-:W3:Y:S04]  /*4cda0*/  LDL.LU.64 R16, [R1+0x6e0] ;  /* 0x0006e00001107983 */ /* 0x000ee80000300a00 */
[----:B------:R-:W-:Y:S04]  /*4cdb0*/  STL.64 [R1+0x10b0], R22 ;  /* 0x0010b01601007387 */ /* 0x000fe80000100a00 */
[----:B-1----:R-:W3:Y:S04]  /*4cdc0*/  LDL.LU.64 R20, [R1+0x6c0] ;  /* 0x0006c00001147983 */ /* 0x002ee80000300a00 */
[----:B------:R3:W-:Y:S01]  /*4cdd0*/  LDGSTS.E [R15+0x76000], [R22.64], !P4 ;  /* 0x76000000160f7fae */ /* 0x0007e2000e121848 */
[----:B------:R-:W-:-:S05]  /*4cde0*/  IMAD.WIDE R18, R0, 0x4, R18 ;  /* 0x0000000400127825 */ /* 0x000fca00078e0212 */
[----:B------:R-:W-:Y:S04]  /*4cdf0*/  STL.64 [R1+0x1090], R18 ;  /* 0x0010901201007387 */ /* 0x000fe80000100a00 */
[----:B------:R4:W-:Y:S01]  /*4ce00*/  LDGSTS.E [R252+0x76800], [R18.64], !P6 ;  /* 0x7680000012fc7fae */ /* 0x0009e2000f121848 */
[----:B--2---:R-:W-:-:S05]  /*4ce10*/  IMAD.WIDE R8, R0, 0x4, R8 ;  /* 0x0000000400087825 */ /* 0x004fca00078e0208 */
[----:B------:R1:W-:Y:S04]  /*4ce20*/  STL.64 [R1+0x1070], R8 ;  /* 0x0010700801007387 */ /* 0x0003e80000100a00 */
[----:B------:R1:W-:Y:S04]  /*4ce30*/  LDGSTS.E [R66+0x77000], [R8.64], !P0 ;  /* 0x7700000008427fae */ /* 0x0003e8000c121848 */
[----:B-1----:R-:W2:Y:S01]  /*4ce40*/  LDL.LU.64 R8, [R1+0x6a0] ;  /* 0x0006a00001087983 */ /* 0x002ea20000300a00 */
[----:B------:R-:W-:-:S04]  /*4ce50*/  IADD3 R2, R10, -0x1bd, RZ ;  /* 0xfffffe430a027810 */ /* 0x000fc80007ffe0ff */
[----:B------:R-:W-:Y:S02]  /*4ce60*/  ISETP.GE.U32.AND P1, PT, R2, 0x7ffffdc4, PT ;  /* 0x7ffffdc40200780c */ /* 0x000fe40003f26070 */
[----:B------:R-:W-:-:S04]  /*4ce70*/  IADD3 R2, R10, -0x1c1, RZ ;  /* 0xfffffe3f0a027810 */ /* 0x000fc80007ffe0ff */
[----:B------:R-:W-:Y:S02]  /*4ce80*/  ISETP.GE.U32.AND P3, PT, R2, 0x7ffffdc0, PT ;  /* 0x7ffffdc00200780c */ /* 0x000fe40003f66070 */
[C---:B------:R-:W-:Y:S02]  /*4ce90*/  IADD3 R11, R10.reuse, -0x1c5, RZ ;  /* 0xfffffe3b0a0b7810 */ /* 0x040fe40007ffe0ff */
[C---:B------:R-:W-:Y:S02]  /*4cea0*/  IADD3 R2, R10.reuse, -0x1c9, RZ ;  /* 0xfffffe370a027810 */ /* 0x040fe40007ffe0ff */
[----:B------:R-:W-:Y:S02]  /*4ceb0*/  ISETP.GE.U32.AND P5, PT, R11, 0x7ffffdbc, PT ;  /* 0x7ffffdbc0b00780c */ /* 0x000fe40003fa6070 */
[----:B------:R-:W-:Y:S01]  /*4cec0*/  IADD3 R11, R10, -0x1cd, RZ ;  /* 0xfffffe330a0b7810 */ /* 0x000fe20007ffe0ff */
[----:B----4-:R-:W-:Y:S02]  /*4ced0*/  IMAD.WIDE R18, R0, 0x4, R12 ;  /* 0x0000000400127825 */ /* 0x010fe400078e020c */
[----:B------:R-:W4:Y:S04]  /*4cee0*/  LDL.LU.64 R12, [R1+0x680] ;  /* 0x00068000010c7983 */ /* 0x000f280000300a00 */
[----:B------:R-:W-:Y:S04]  /*4cef0*/  STL.64 [R1+0x1050], R18 ;  /* 0x0010501201007387 */ /* 0x000fe80000100a00 */
[----:B------:R1:W-:Y:S01]  /*4cf00*/  LDGSTS.E [R252+0x77800], [R18.64], !P1 ;  /* 0x7780000012fc7fae */ /* 0x0003e2000c921848 */
[----:B------:R-:W-:-:S02]  /*4cf10*/  ISETP.GE.U32.AND P2, PT, R2, 0x7ffffdb8, PT ;  /* 0x7ffffdb80200780c */ /* 0x000fc40003f46070 */
[----:B------:R-:W-:Y:S01]  /*4cf20*/  ISETP.GE.U32.AND P4, PT, R11, 0x7ffffdb4, PT ;  /* 0x7ffffdb40b00780c */ /* 0x000fe20003f86070 */
[----:B------:R-:W-:-:S05]  /*4cf30*/  IMAD.WIDE R4, R0, 0x4, R4 ;  /* 0x0000000400047825 */ /* 0x000fca00078e0204 */
[----:B------:R1:W-:Y:S04]  /*4cf40*/  STL.64 [R1+0x1038], R4 ;  /* 0x0010380401007387 */ /* 0x0003e80000100a00 */
[----:B------:R1:W-:Y:S01]  /*4cf50*/  LDGSTS.E [R66+0x78000], [R4.64], !P3 ;  /* 0x7800000004427fae */ /* 0x0003e2000d921848 */
[----:B------:R-:W-:-:S05]  /*4cf60*/  IMAD.WIDE R24, R0, 0x4, R24 ;  /* 0x0000000400187825 */ /* 0x000fca00078e0218 */
[----:B------:R3:W-:Y:S04]  /*4cf70*/  LDGSTS.E [R15+0x78800], [R24.64], !P5 ;  /* 0x78800000180f7fae */ /* 0x0007e8000e921848 */
[----:B-1----:R-:W4:Y:S04]  /*4cf80*/  LDL.LU.64 R4, [R1+0x660] ;  /* 0x0006600001047983 */ /* 0x002f280000300a00 */
[----:B------:R-:W4:Y:S04]  /*4cf90*/  LDL.LU.64 R18, [R1+0x640] ;  /* 0x0006400001127983 */ /* 0x000f280000300a00 */
[----:B------:R1:W-:Y:S01]  /*4cfa0*/  STL.64 [R1+0x1020], R24 ;  /* 0x0010201801007387 */ /* 0x0003e20000100a00 */
[----:B---3--:R-:W-:-:S03]  /*4cfb0*/  IMAD.WIDE R22, R0, 0x4, R16 ;  /* 0x0000000400167825 */ /* 0x008fc600078e0210 */
[----:B------:R-:W3:Y:S01]  /*4cfc0*/  LDL.LU.64 R16, [R1+0x620] ;  /* 0x0006200001107983 */ /* 0x000ee20000300a00 */
[----:B------:R-:W-:-:S03]  /*4cfd0*/  IMAD.WIDE R20, R0, 0x4, R20 ;  /* 0x0000000400147825 */ /* 0x000fc600078e0214 */
[----:B------:R-:W-:Y:S04]  /*4cfe0*/  STL.64 [R1+0x1008], R22 ;  /* 0x0010081601007387 */ /* 0x000fe80000100a00 */
[----:B------:R1:W-:Y:S04]  /*4cff0*/  LDGSTS.E [R252+0x79000], [R22.64], !P2 ;  /* 0x7900000016fc7fae */ /* 0x0003e8000d121848 */
[----:B------:R2:W-:Y:S04]  /*4d000*/  STL.64 [R1+0xff8], R20 ;  /* 0x000ff81401007387 */ /* 0x0005e80000100a00 */
[----:B------:R2:W-:Y:S04]  /*4d010*/  LDGSTS.E [R66+0x79800], [R20.64], !P4 ;  /* 0x7980000014427fae */ /* 0x0005e8000e121848 */
[----:B-1----:R-:W3:Y:S01]  /*4d020*/  LDL.LU.64 R24, [R1+0x600] ;  /* 0x0006000001187983 */ /* 0x002ee20000300a00 */
[----:B--2---:R-:W-:-:S03]  /*4d030*/  IMAD.WIDE R20, R0, 0x4, R8 ;  /* 0x0000000400147825 */ /* 0x004fc600078e0208 */
[----:B------:R-:W2:Y:S01]  /*4d040*/  LDL.LU.64 R8, [R1+0x5e0] ;  /* 0x0005e00001087983 */ /* 0x000ea20000300a00 */
[----:B------:R-:W-:-:S04]  /*4d050*/  IADD3 R2, R10, -0x1d1, RZ ;  /* 0xfffffe2f0a027810 */ /* 0x000fc80007ffe0ff */
[----:B------:R-:W-:Y:S02]  /*4d060*/  ISETP.GE.U32.AND P6, PT, R2, 0x7ffffdb0, PT ;  /* 0x7ffffdb00200780c */ /* 0x000fe40003fc6070 */
[----:B------:R-:W-:-:S04]  /*4d070*/  IADD3 R2, R10, -0x1d5, RZ ;  /* 0xfffffe2b0a027810 */ /* 0x000fc80007ffe0ff */
[----:B------:R-:W-:Y:S02]  /*4d080*/  ISETP.GE.U32.AND P0, PT, R2, 0x7ffffdac, PT ;  /* 0x7ffffdac0200780c */ /* 0x000fe40003f06070 */
[C---:B------:R-:W-:Y:S01]  /*4d090*/  IADD3 R11, R10.reuse, -0x1d9, RZ ;  /* 0xfffffe270a0b7810 */ /* 0x040fe20007ffe0ff */
[----:B------:R-:W-:Y:S01]  /*4d0a0*/  STL.64 [R1+0xff0], R20 ;  /* 0x000ff01401007387 */ /* 0x000fe20000100a00 */
[C---:B------:R-:W-:Y:S02]  /*4d0b0*/  IADD3 R2, R10.reuse, -0x1dd, RZ ;  /* 0xfffffe230a027810 */ /* 0x040fe40007ffe0ff */
[----:B------:R-:W-:Y:S01]  /*4d0c0*/  ISETP.GE.U32.AND P1, PT, R11, 0x7ffffda8, PT ;  /* 0x7ffffda80b00780c */ /* 0x000fe20003f26070 */
[----:B------:R1:W-:Y:S01]  /*4d0d0*/  LDGSTS.E [R252+0x7a000], [R20.64], !P6 ;  /* 0x7a00000014fc7fae */ /* 0x0003e2000f121848 */
[----:B------:R-:W-:Y:S02]  /*4d0e0*/  IADD3 R11, R10, -0x1e1, RZ ;  /* 0xfffffe1f0a0b7810 */ /* 0x000fe40007ffe0ff */
[----:B------:R-:W-:Y:S01]  /*4d0f0*/  ISETP.GE.U32.AND P3, PT, R2, 0x7ffffda4, PT ;  /* 0x7ffffda40200780c */ /* 0x000fe20003f66070 */
[----:B----4-:R-:W-:Y:S01]  /*4d100*/  IMAD.WIDE R12, R0, 0x4, R12 ;  /* 0x00000004000c7825 */ /* 0x010fe200078e020c */
[----:B------:R-:W-:-:S04]  /*4d110*/  ISETP.GE.U32.AND P5, PT, R11, 0x7ffffda0, PT ;  /* 0x7ffffda00b00780c */ /* 0x000fc80003fa6070 */
[----:B------:R4:W-:Y:S04]  /*4d120*/  STL.64 [R1+0xfe8], R12 ;  /* 0x000fe80c01007387 */ /* 0x0009e80000100a00 */
[----:B------:R4:W-:Y:S01]  /*4d130*/  LDGSTS.E [R66+0x7a800], [R12.64], !P0 ;  /* 0x7a8000000c427fae */ /* 0x0009e2000c121848 */
[----:B------:R-:W-:-:S04]  /*4d140*/  IADD3 R2, R10, -0x1e5, RZ ;  /* 0xfffffe1b0a027810 */ /* 0x000fc80007ffe0ff */
[----:B------:R-:W-:Y:S01]  /*4d150*/  ISETP.GE.U32.AND P2, PT, R2, 0x7ffffd9c, PT ;  /* 0x7ffffd9c0200780c */ /* 0x000fe20003f46070 */
[----:B----4-:R-:W4:Y:S01]  /*4d160*/  LDL.LU.64 R12, [R1+0x5c0] ;  /* 0x0005c000010c7983 */ /* 0x010f220000300a00 */
[----:B------:R-:W-:-:S04]  /*4d170*/  IADD3 R2, R10, -0x1e9, RZ ;  /* 0xfffffe170a027810 */ /* 0x000fc80007ffe0ff */
[----:B------:R-:W-:Y:S01]  /*4d180*/  ISETP.GE.U32.AND P4, PT, R2, 0x7ffffd98, PT ;  /* 0x7ffffd980200780c */ /* 0x000fe20003f86070 */
[C---:B------:R-:W-:Y:S02]  /*4d190*/  IMAD.WIDE R22, R0.reuse, 0x4, R4 ;  /* 0x0000000400167825 */ /* 0x040fe400078e0204 */
[----:B------:R-:W4:Y:S04]  /*4d1a0*/  LDL.LU.64 R4, [R1+0x5a0] ;  /* 0x0005a00001047983 */ /* 0x000f280000300a00 */
[----:B------:R-:W-:Y:S01]  /*4d1b0*/  STL.64 [R1+0xfe0], R22 ;  /* 0x000fe01601007387 */ /* 0x000fe20000100a00 */
[----:B------:R-:W-:-:S03]  /*4d1c0*/  IMAD.WIDE R18, R0, 0x4, R18 ;  /* 0x0000000400127825 */ /* 0x000fc600078e0212 */
[----:B-1----:R-:W4:Y:S04]  /*4d1d0*/  LDL.LU.64 R20, [R1+0x580] ;  /* 0x0005800001147983 */ /* 0x002f280000300a00 */
[----:B------:R1:W-:Y:S04]  /*4d1e0*/  STL.64 [R1+0xfd8], R18 ;  /* 0x000fd81201007387 */ /* 0x0003e80000100a00 */
[----:B------:R1:W-:Y:S04]  /*4d1f0*/  LDGSTS.E [R15+0x7b000], [R22.64], !P1 ;  /* 0x7b000000160f7fae */ /* 0x0003e8000c921848 */
[----:B------:R1:W-:Y:S01]  /*4d200*/  LDGSTS.E [R252+0x7b800], [R18.64], !P3 ;  /* 0x7b80000012fc7fae */ /* 0x0003e2000d921848 */
[----:B---3--:R-:W-:-:S05]  /*4d210*/  IMAD.WIDE R16, R0, 0x4, R16 ;  /* 0x0000000400107825 */ /* 0x008fca00078e0210 */
[----:B------:R3:W-:Y:S04]  /*4d220*/  STL.64 [R1+0xfd0], R16 ;  /* 0x000fd01001007387 */ /* 0x0007e80000100a00 */
[----:B------:R3:W-:Y:S04]  /*4d230*/  LDGSTS.E [R66+0x7c000], [R16.64], !P5 ;  /* 0x7c00000010427fae */ /* 0x0007e8000e921848 */
[----:B-1----:R-:W4:Y:S04]  /*4d240*/  LDL.LU.64 R18, [R1+0x560] ;  /* 0x0005600001127983 */ /* 0x002f280000300a00 */
[----:B---3--:R-:W3:Y:S01]  /*4d250*/  LDL.LU.64 R16, [R1+0x538] ;  /* 0x0005380001107983 */ /* 0x008ee20000300a00 */
[----:B------:R-:W-:-:S05]  /*4d260*/  IMAD.WIDE R22, R0, 0x4, R24 ;  /* 0x0000000400167825 */ /* 0x000fca00078e0218 */
        /* <DEDUP_REMOVED lines=9> */
[----:B------:R-:W-:Y:S02]  /*4d300*/  ISETP.GE.U32.AND P0, PT, R2, 0x7ffffd90, PT ;  /* 0x7ffffd900200780c */ /* 0x000fe40003f06070 */
[C---:B------:R-:W-:Y:S02]  /*4d310*/  IADD3 R2, R10.reuse, -0x1f9, RZ ;  /* 0xfffffe070a027810 */ /* 0x040fe40007ffe0ff */
[----:B------:R-:W-:Y:S02]  /*4d320*/  IADD3 R11, R10, -0x1f5, RZ ;  /* 0xfffffe0b0a0b7810 */ /* 0x000fe40007ffe0ff */
[----:B------:R-:W-:Y:S02]  /*4d330*/  ISETP.GE.U32.AND P3, PT, R2, 0x7ffffd88, PT ;  /* 0x7ffffd880200780c */ /* 0x000fe40003f66070 */
[----:B------:R-:W-:-:S02]  /*4d340*/  IADD3 R2, R10, -0x1fd, RZ ;  /* 0xfffffe030a027810 */ /* 0x000fc40007ffe0ff */
[----:B------:R-:W-:Y:S02]  /*4d350*/  ISETP.GE.U32.AND P1, PT, R11, 0x7ffffd8c, PT ;  /* 0x7ffffd8c0b00780c */ /* 0x000fe40003f26070 */
[----:B------:R-:W-:Y:S01]  /*4d360*/  ISETP.GE.U32.AND P5, PT, R2, 0x7ffffd84, PT ;  /* 0x7ffffd840200780c */ /* 0x000fe20003fa6070 */
[C---:B----4-:R-:W-:Y:S02]  /*4d370*/  IMAD.WIDE R24, R0.reuse, 0x4, R12 ;  /* 0x0000000400187825 */ /* 0x050fe400078e020c */
[----:B------:R-:W4:Y:S04]  /*4d380*/  LDL.LU.64 R12, [R1+0x8b8] ;  /* 0x0008b800010c7983 */ /* 0x000f280000300a00 */
[----:B------:R1:W-:Y:S04]  /*4d390*/  STL.64 [R1+0xfb8], R24 ;  /* 0x000fb81801007387 */ /* 0x0003e80000100a00 */
[----:B------:R1:W-:Y:S02]  /*4d3a0*/  LDGSTS.E [R15+0x7d800], [R24.64], !P6 ;  /* 0x7d800000180f7fae */ /* 0x0003e4000f121848 */
[----:B-1----:R-:W-:-:S02]  /*4d3b0*/  IMAD.WIDE R22, R0, 0x4, R4 ;  /* 0x0000000400167825 */ /* 0x002fc400078e0204 */
[----:B------:R-:W4:Y:S02]  /*4d3c0*/  LDL.LU.64 R4, [R1+0x8a0] ;  /* 0x0008a00001047983 */ /* 0x000f240000300a00 */
[C---:B------:R-:W-:Y:S02]  /*4d3d0*/  IMAD.WIDE R20, R0.reuse, 0x4, R20 ;  /* 0x0000000400147825 */ /* 0x040fe400078e0214 */
[----:B------:R-:W-:Y:S04]  /*4d3e0*/  STL.64 [R1+0xfb0], R22 ;  /* 0x000fb01601007387 */ /* 0x000fe80000100a00 */
[----:B------:R-:W-:Y:S04]  /*4d3f0*/  STL.64 [R1+0x6e0], R20 ;  /* 0x0006e01401007387 */ /* 0x000fe80000100a00 */
[----:B------:R-:W4:Y:S04]  /*4d400*/  LDL.LU.64 R24, [R1+0x888] ;  /* 0x0008880001187983 */ /* 0x000f280000300a00 */
[----:B------:R-:W4:Y:S04]  /*4d410*/  LDL.LU.64 R14, [R1+0x870] ;  /* 0x00087000010e7983 */ /* 0x000f280000300a00 */
[----:B------:R2:W-:Y:S04]  /*4d420*/  LDGSTS.E [R252+0x7e000], [R22.64], !P0 ;  /* 0x7e00000016fc7fae */ /* 0x0005e8000c121848 */
[----:B------:R1:W-:Y:S01]  /*4d430*/  LDGSTS.E [R66+0x7e800], [R20.64], !P1 ;  /* 0x7e80000014427fae */ /* 0x0003e2000c921848 */
[----:B------:R-:W-:-:S04]  /*4d440*/  IMAD.WIDE R18, R0, 0x4, R18 ;  /* 0x0000000400127825 */ /* 0x000fc800078e0212 */
[C---:B---3--:R-:W-:Y:S01]  /*4d450*/  IMAD.WIDE R16, R0.reuse, 0x4, R16 ;  /* 0x0000000400107825 */ /* 0x048fe200078e0210 */
[----:B------:R-:W-:Y:S04]  /*4d460*/  STL.64 [R1+0x6a0], R18 ;  /* 0x0006a01201007387 */ /* 0x000fe80000100a00 */
[----:B------:R3:W-:Y:S04]  /*4d470*/  LDGSTS.E [R252+0x7f000], [R18.64], !P3 ;  /* 0x7f00000012fc7fae */ /* 0x0007e8000d921848 */
[----:B------:R1:W-:Y:S04]  /*4d480*/  STL.64 [R1+0x640], R16 ;  /* 0x0006401001007387 */ /* 0x0003e80000100a00 */
[----:B------:R1:W-:Y:S04]  /*4d490*/  LDGSTS.E [R66+0x7f800], [R16.64], !P5 ;  /* 0x7f80000010427fae */ /* 0x0003e8000e921848 */
[----:B-1----:R-:W4:Y:S01]  /*4d4a0*/  LDL.LU.64 R16, [R1+0x858] ;  /* 0x0008580001107983 */ /* 0x002f220000300a00 */
        /* <DEDUP_REMOVED lines=9> */
[----:B------:R-:W-:Y:S01]  /*4d540*/  STL.64 [R1+0x1228], R22 ;  /* 0x0012281601007387 */ /* 0x000fe20000100a00 */
[C---:B------:R-:W-:Y:S02]  /*4d550*/  IADD3 R20, R3.reuse, 0x100000, RZ ;  /* 0x0010000003147810 */ /* 0x040fe40007ffe0ff */
[----:B------:R-:W-:Y:S02]  /*4d560*/  ISETP.GE.U32.AND P0, PT, R2, 0x7ffffdf3, PT ;  /* 0x7ffffdf30200780c */ /* 0x000fe40003f06070 */
[----:B------:R-:W-:Y:S01]  /*4d570*/  IADD3 R2, R10, -0x192, RZ ;  /* 0xfffffe6e0a027810 */ /* 0x000fe20007ffe0ff */
[----:B------:R1:W-:Y:S01]  /*4d580*/  LDGSTS.E [R20+0x70200], [R22.64], !P2 ;  /* 0x7020000016147fae */ /* 0x0003e2000d121848 */
[C---:B---3--:R-:W-:Y:S02]  /*4d590*/  IADD3 R252, R3.reuse, 0x100000, RZ ;  /* 0x0010000003fc7810 */ /* 0x048fe40007ffe0ff */
[----:B------:R-:W-:Y:S01]  /*4d5a0*/  IADD3 R66, R3, 0x100000, RZ ;  /* 0x0010000003427810 */ /* 0x000fe20007ffe0ff */
[----:B----4-:R-:W-:-:S02]  /*4d5b0*/  IMAD.WIDE R18, R0, 0x4, R12 ;  /* 0x0000000400127825 */ /* 0x010fc400078e020c */
[----:B------:R-:W3:Y:S01]  /*4d5c0*/  LDL.LU.64 R12, [R1+0x828] ;  /* 0x00082800010c7983 */ /* 0x000ee20000300a00 */
[----:B------:R-:W-:-:S03]  /*4d5d0*/  ISETP.GE.U32.AND P1, PT, R2, 0x7ffffdef, PT ;  /* 0x7ffffdef0200780c */ /* 0x000fc60003f26070 */
[----:B------:R4:W-:Y:S04]  /*4d5e0*/  STL.64 [R1+0x1208], R18 ;  /* 0x0012081201007387 */ /* 0x0009e80000100a00 */
[----:B------:R4:W-:Y:S01]  /*4d5f0*/  LDGSTS.E [R252+0x70a00], [R18.64], !P4 ;  /* 0x70a0000012fc7fae */ /* 0x0009e2000e121848 */
[----:B------:R-:W-:-:S05]  /*4d600*/  IMAD.WIDE R4, R0, 0x4, R4 ;  /* 0x0000000400047825 */ /* 0x000fca00078e0204 */
[----:B------:R1:W-:Y:S04]  /*4d610*/  STL.64 [R1+0x11e8], R4 ;  /* 0x0011e80401007387 */ /* 0x0003e80000100a00 */
[----:B------:R1:W-:Y:S01]  /*4d620*/  LDGSTS.E [R66+0x71200], [R4.64], !P6 ;  /* 0x7120000004427fae */ /* 0x0003e2000f121848 */
[----:B----4-:R-:W-:-:S04]  /*4d630*/  IMAD.WIDE R18, R0, 0x4, R24 ;  /* 0x0000000400127825 */ /* 0x010fc800078e0218 */
[C---:B------:R-:W-:Y:S01]  /*4d640*/  IMAD.WIDE R14, R0.reuse, 0x4, R14 ;  /* 0x00000004000e7825 */ /* 0x040fe200078e020e */
[----:B------:R4:W-:Y:S04]  /*4d650*/  LDGSTS.E [R252+0x71a00], [R18.64], !P0 ;  /* 0x71a0000012fc7fae */ /* 0x0009e8000c121848 */
[----:B-1----:R-:W3:Y:S04]  /*4d660*/  LDL.LU.64 R4, [R1+0x810] ;  /* 0x0008100001047983 */ /* 0x002ee80000300a00 */
[----:B------:R-:W3:Y:S04]  /*4d670*/  LDL.LU.64 R24, [R1+0x7f8] ;  /* 0x0007f80001187983 */ /* 0x000ee80000300a00 */
[----:B------:R-:W-:Y:S04]  /*4d680*/  STL.64 [R1+0x11c8], R18 ;  /* 0x0011c81201007387 */ /* 0x000fe80000100a00 */
[----:B------:R1:W-:Y:S04]  /*4d690*/  STL.64 [R1+0x11a8], R14 ;  /* 0x0011a80e01007387 */ /* 0x0003e80000100a00 */
[----:B------:R1:W-:Y:S04]  /*4d6a0*/  LDGSTS.E [R66+0x72200], [R14.64], !P1 ;  /* 0x722000000e427fae */ /* 0x0003e8000c921848 */
[----:B-1----:R-:W3:Y:S04]  /*4d6b0*/  LDL.LU.64 R14, [R1+0x7d8] ;  /* 0x0007d800010e7983 */ /* 0x002ee80000300a00 */
[----:B----4-:R-:W4:Y:S01]  /*4d6c0*/  LDL.LU.64 R18, [R1+0x7b8] ;  /* 0x0007b80001127983 */ /* 0x010f220000300a00 */
[----:B------:R-:W-:-:S05]  /*4d6d0*/  IMAD.WIDE R22, R0, 0x4, R16 ;  /* 0x0000000400167825 */ /* 0x000fca00078e0210 */
        /* <DEDUP_REMOVED lines=10> */
[----:B------:R-:W-:Y:S02]  /*4d780*/  ISETP.GE.U32.AND P4, PT, R2, 0x7ffffddf, PT ;  /* 0x7ffffddf0200780c */ /* 0x000fe40003f86070 */
[----:B------:R-:W-:Y:S01]  /*4d790*/  IADD3 R2, R10, -0x1a6, RZ ;  /* 0xfffffe5a0a027810 */ /* 0x000fe20007ffe0ff */
[----:B------:R1:W-:Y:S03]  /*4d7a0*/  LDGSTS.E [R20+0x72a00], [R22.64], !P3 ;  /* 0x72a0000016147fae */ /* 0x0003e6000d921848 */
[----:B------:R-:W-:Y:S01]  /*4d7b0*/  ISETP.GE.U32.AND P6, PT, R2, 0x7ffffddb, PT ;  /* 0x7ffffddb0200780c */ /* 0x000fe20003fc6070 */
[----:B------:R-:W-:Y:S04]  /*4d7c0*/  STL.64 [R1+0x1168], R16 ;  /* 0x0011681001007387 */ /* 0x000fe80000100a00 */
[----:B------:R1:W-:Y:S01]  /*4d7d0*/  LDGSTS.E [R252+0x73200], [R16.64], !P5 ;  /* 0x7320000010fc7fae */ /* 0x0003e2000e921848 */
[----:B---3--:R-:W-:-:S05]  /*4d7e0*/  IMAD.WIDE R12, R0, 0x4, R12 ;  /* 0x00000004000c7825 */ /* 0x008fca00078e020c */
[----:B------:R3:W-:Y:S04]  /*4d7f0*/  STL.64 [R1+0x1148], R12 ;  /* 0x0011480c01007387 */ /* 0x0007e80000100a00 */
[----:B------:R3:W-:Y:S01]  /*4d800*/  LDGSTS.E [R66+0x73a00], [R12.64], !P2 ;  /* 0x73a000000c427fae */ /* 0x0007e2000d121848 */
[----:B------:R-:W-:-:S03]  /*4d810*/  IADD3 R11, R10, -0x1aa, RZ ;  /* 0xfffffe560a0b7810 */ /* 0x000fc60007ffe0ff */
[----:B---3--:R-:W3:Y:S01]  /*4d820*/  LDL.LU.64 R12, [R1+0x778] ;  /* 0x00077800010c7983 */ /* 0x008ee20000300a00 */
[----:B------:R-:W-:Y:S02]  /*4d830*/  ISETP.GE.U32.AND P0, PT, R11, 0x7ffffdd7, PT ;  /* 0x7ffffdd70b00780c */ /* 0x000fe40003f06070 */
[----:B-1----:R-:W-:Y:S01]  /*4d840*/  IADD3 R22, R3, 0x100000, RZ ;  /* 0x0010000003167810 */ /* 0x002fe20007ffe0ff */
[C---:B------:R-:W-:Y:S02]  /*4d850*/  IMAD.WIDE R20, R0.reuse, 0x4, R4 ;  /* 0x0000000400147825 */ /* 0x040fe400078e0204 */
[----:B------:R-:W3:Y:S02]  /*4d860*/  LDL.LU.64 R4, [R1+0x758] ;  /* 0x0007580001047983 */ /* 0x000ee40000300a00 */
[C---:B------:R-:W-:Y:S02]  /*4d870*/  IMAD.WIDE R16, R0.reuse, 0x4, R24 ;  /* 0x0000000400107825 */ /* 0x040fe400078e0218 */
        /* <DEDUP_REMOVED lines=8> */
[----:B------:R1:W-:Y:S04]  /*4d900*/  STL.64 [R1+0x10e8], R24 ;  /* 0x0010e81801007387 */ /* 0x0003e80000100a00 */
[----:B------:R1:W-:Y:S01]  /*4d910*/  LDGSTS.E [R22+0x75200], [R24.64], !P0 ;  /* 0x7520000018167fae */ /* 0x0003e2000c121848 */
[----:B--2---:R-:W-:-:S03]  /*4d920*/  IMAD.WIDE R18, R0, 0x4, R8 ;  /* 0x0000000400127825 */ /* 0x004fc600078e0208 */
[----:B------:R-:W2:Y:S04]  /*4d930*/  LDL.LU.64 R8, [R1+0x6f8] ;  /* 0x0006f80001087983 */ /* 0x000ea80000300a00 */
[----:B------:R-:W-:Y:S04]  /*4d940*/  STL.64 [R1+0x10c8], R20 ;  /* 0x0010c81401007387 */ /* 0x000fe80000100a00 */
[----:B------:R3:W-:Y:S04]  /*4d950*/  STL.64 [R1+0x10a8], R18 ;  /* 0x0010a81201007387 */ /* 0x0007e80000100a00 */
[----:B-1----:R-:W4:Y:S01]  /*4d960*/  LDL.LU.64 R24, [R1+0x6d8] ;  /* 0x0006d80001187983 */ /* 0x002f220000300a00 */
[----:B------:R-:W-:-:S02]  /*4d970*/  IADD3 R2, R10, -0x1ae, RZ ;  /* 0xfffffe520a027810 */ /* 0x000fc40007ffe0ff */
[----:B------:R-:W-:Y:S02]  /*4d980*/  IADD3 R11, R10, -0x1b2, RZ ;  /* 0xfffffe4e0a0b7810 */ /* 0x000fe40007ffe0ff */
[----:B------:R-:W-:Y:S02]  /*4d990*/  ISETP.GE.U32.AND P1, PT, R2, 0x7ffffdd3, PT ;  /* 0x7ffffdd30200780c */ /* 0x000fe40003f26070 */
[----:B------:R-:W-:Y:S02]  /*4d9a0*/  IADD3 R2, R10, -0x1b6, RZ ;  /* 0xfffffe4a0a027810 */ /* 0x000fe40007ffe0ff */
[----:B------:R-:W-:Y:S02]  /*4d9b0*/  ISETP.GE.U32.AND P3, PT, R11, 0x7ffffdcf, PT ;  /* 0x7ffffdcf0b00780c */ /* 0x000fe40003f66070 */
[----:B------:R-:W-:Y:S02]  /*4d9c0*/  ISETP.GE.U32.AND P5, PT, R2, 0x7ffffdcb, PT ;  /* 0x7ffffdcb0200780c */ /* 0x000fe40003fa6070 */
[----:B------:R-:W-:-:S04]  /*4d9d0*/  IADD3 R2, R10, -0x1ba, RZ ;  /* 0xfffffe460a027810 */ /* 0x000fc80007ffe0ff */
[----:B------:R-:W-:Y:S01]  /*4d9e0*/  ISETP.GE.U32.AND P2, PT, R2, 0x7ffffdc7, PT ;  /* 0x7ffffdc70200780c */ /* 0x000fe20003f46070 */
[----:B------:R1:W-:Y:S01]  /*4d9f0*/  LDGSTS.E [R252+0x75a00], [R20.64], !P1 ;  /* 0x75a0000014fc7fae */ /* 0x0003e2000c921848 */
[----:B------:R-:W-:-:S03]  /*4da00*/  IADD3 R11, R10, -0x1be, RZ ;  /* 0xfffffe420a0b7810 */ /* 0x000fc60007ffe0ff */
[----:B------:R3:W-:Y:S01]  /*4da10*/  LDGSTS.E [R66+0x76200], [R18.64], !P3 ;  /* 0x7620000012427fae */ /* 0x0007e2000d921848 */
[C---:B------:R-:W-:Y:S02]  /*4da20*/  IADD3 R2, R10.reuse, -0x1c2, RZ ;  /* 0xfffffe3e0a027810 */ /* 0x040fe40007ffe0ff */
[----:B------:R-:W-:Y:S02]  /*4da30*/  ISETP.GE.U32.AND P4, PT, R11, 0x7ffffdc3, PT ;  /* 0x7ffffdc30b00780c */ /* 0x000fe40003f86070 */
[----:B------:R-:W-:Y:S01]  /*4da40*/  IADD3 R11, R10, -0x1c6, RZ ;  /* 0xfffffe3a0a0b7810 */ /* 0x000fe20007ffe0ff */
[----:B---3--:R-:W-:Y:S02]  /*4da50*/  IMAD.WIDE R18, R0, 0x4, R12 ;  /* 0x0000000400127825 */ /* 0x008fe400078e020c */
[----:B------:R-:W3:Y:S01]  /*4da60*/  LDL.LU.64 R12, [R1+0x6b8] ;  /* 0x0006b800010c7983 */ /* 0x000ee20000300a00 */
[----:B------:R-:W-:-:S03]  /*4da70*/  ISETP.GE.U32.AND P6, PT, R2, 0x7ffffdbf, PT ;  /* 0x7ffffdbf0200780c */ /* 0x000fc60003fc6070 */
[----:B------:R-:W-:Y:S01]  /*4da80*/  STL.64 [R1+0x1088], R18 ;  /* 0x0010881201007387 */ /* 0x000fe20000100a00 */
[----:B------:R-:W-:-:S03]  /*4da90*/  ISETP.GE.U32.AND P0, PT, R11, 0x7ffffdbb, PT ;  /* 0x7ffffdbb0b00780c */ /* 0x000fc60003f06070 */
[----:B------:R1:W-:Y:S02]  /*4daa0*/  LDGSTS.E [R252+0x76a00], [R18.64], !P5 ;  /* 0x76a0000012fc7fae */ /* 0x0003e4000e921848 */
[----:B-1----:R-:W-:Y:S01]  /*4dab0*/  IADD3 R20, R3, 0x100000, RZ ;  /* 0x0010000003147810 */ /* 0x002fe20007ffe0ff */
[----:B------:R-:W-:-:S05]  /*4dac0*/  IMAD.WIDE R4, R0, 0x4, R4 ;  /* 0x0000000400047825 */ /* 0x000fca00078e0204 */
[----:B------:R1:W-:Y:S04]  /*4dad0*/  STL.64 [R1+0x1068], R4 ;  /* 0x0010680401007387 */ /* 0x0003e80000100a00 */
[----:B------:R1:W-:Y:S04]  /*4dae0*/  LDGSTS.E [R66+0x77200], [R4.64], !P2 ;  /* 0x7720000004427fae */ /* 0x0003e8000d121848 */
[----:B-1----:R-:W3:Y:S01]  /*4daf0*/  LDL.LU.64 R4, [R1+0x698] ;  /* 0x0006980001047983 */ /* 0x002ee20000300a00 */
[----:B------:R-:W-:-:S03]  /*4db00*/  IMAD.WIDE R22, R0, 0x4, R16 ;  /* 0x0000000400167825 */ /* 0x000fc600078e0210 */
[----:B------:R-:W3:Y:S01]  /*4db10*/  LDL.LU.64 R16, [R1+0x678] ;  /* 0x0006780001107983 */ /* 0x000ee20000300a00 */
[----:B------:R-:W-:-:S03]  /*4db20*/  IMAD.WIDE R18, R0, 0x4, R14 ;  /* 0x0000000400127825 */ /* 0x000fc600078e020e */
[----:B------:R-:W-:Y:S04]  /*4db30*/  STL.64 [R1+0x1048], R22 ;  /* 0x0010481601007387 */ /* 0x000fe80000100a00 */
[----:B------:R-:W3:Y:S04]  /*4db40*/  LDL.LU.64 R14, [R1+0x658] ;  /* 0x00065800010e7983 */ /* 0x000ee80000300a00 */
[----:B------:R1:W-:Y:S04]  /*4db50*/  LDGSTS.E [R20+0x77a00], [R22.64], !P4 ;  /* 0x77a0000016147fae */ /* 0x0003e8000e121848 */
[----:B------:R4:W-:Y:S04]  /*4db60*/  STL.64 [R1+0x1030], R18 ;  /* 0x0010301201007387 */ /* 0x0009e80000100a00 */
[----:B------:R4:W-:Y:S01]  /*4db70*/  LDGSTS.E [R252+0x78200], [R18.64], !P6 ;  /* 0x7820000012fc7fae */ /* 0x0009e2000f121848 */
[----:B--2---:R-:W-:-:S05]  /*4db80*/  IMAD.WIDE R8, R0, 0x4, R8 ;  /* 0x0000000400087825 */ /* 0x004fca00078e0208 */
[----:B------:R2:W-:Y:S04]  /*4db90*/  STL.64 [R1+0x1018], R8 ;  /* 0x0010180801007387 */ /* 0x0005e80000100a00 */
[----:B------:R2:W-:Y:S01]  /*4dba0*/  LDGSTS.E [R66+0x78a00], [R8.64], !P0 ;  /* 0x78a0000008427fae */ /* 0x0005e2000c121848 */
[----:B----4-:R-:W-:-:S03]  /*4dbb0*/  IMAD.WIDE R18, R0, 0x4, R24 ;  /* 0x0000000400127825 */ /* 0x010fc600078e0218 */
[----:B--2---:R-:W2:Y:S04]  /*4dbc0*/  LDL.LU.64 R8, [R1+0x638] ;  /* 0x0006380001087983 */ /* 0x004ea80000300a00 */
[----:B------:R-:W4:Y:S01]  /*4dbd0*/  LDL.LU.64 R24, [R1+0x618] ;  /* 0x0006180001187983 */ /* 0x000f220000300a00 */
[----:B------:R-:W-:-:S04]  /*4dbe0*/  IADD3 R2, R10, -0x1ca, RZ ;  /* 0xfffffe360a027810 */ /* 0x000fc80007ffe0ff */
[----:B------:R-:W-:Y:S02]  /*4dbf0*/  ISETP.GE.U32.AND P1, PT, R2, 0x7ffffdb7, PT ;  /* 0x7ffffdb70200780c */ /* 0x000fe40003f26070 */
[----:B------:R-:W-:-:S04]  /*4dc00*/  IADD3 R2, R10, -0x1ce, RZ ;  /* 0xfffffe320a027810 */ /* 0x000fc80007ffe0ff */
[----:B------:R-:W-:Y:S02]  /*4dc10*/  ISETP.GE.U32.AND P3, PT, R2, 0x7ffffdb3, PT ;  /* 0x7ffffdb30200780c */ /* 0x000fe40003f66070 */
[C---:B------:R-:W-:Y:S02]  /*4dc20*/  IADD3 R11, R10.reuse, -0x1d2, RZ ;  /* 0xfffffe2e0a0b7810 */ /* 0x040fe40007ffe0ff */
[C---:B------:R-:W-:Y:S02]  /*4dc30*/  IADD3 R2, R10.reuse, -0x1d6, RZ ;  /* 0xfffffe2a0a027810 */ /* 0x040fe40007ffe0ff */
[----:B------:R-:W-:Y:S01]  /*4dc40*/  ISETP.GE.U32.AND P5, PT, R11, 0x7ffffdaf, PT ;  /* 0x7ffffdaf0b00780c */ /* 0x000fe20003fa6070 */
[----:B------:R-:W-:Y:S01]  /*4dc50*/  STL.64 [R1+0x1000], R18 ;  /* 0x0010001201007387 */ /* 0x000fe20000100a00 */
[----:B------:R-:W-:-:S03]  /*4dc60*/  IADD3 R11, R10, -0x1da, RZ ;  /* 0xfffffe260a0b7810 */ /* 0x000fc60007ffe0ff */
[----:B------:R1:W-:Y:S01]  /*4dc70*/  LDGSTS.E [R252+0x79200], [R18.64], !P1 ;  /* 0x7920000012fc7fae */ /* 0x0003e2000c921848 */
[----:B---3--:R-:W-:Y:S01]  /*4dc80*/  IMAD.WIDE R12, R0, 0x4, R12 ;  /* 0x00000004000c7825 */ /* 0x008fe200078e020c */
[----:B------:R-:W-:Y:S02]  /*4dc90*/  ISETP.GE.U32.AND P2, PT, R2, 0x7ffffdab, PT ;  /* 0x7ffffdab0200780c */ /* 0x000fe40003f46070 */
[----:B------:R-:W-:Y:S02]  /*4dca0*/  ISETP.GE.U32.AND P4, PT, R11, 0x7ffffda7, PT ;  /* 0x7ffffda70b00780c */ /* 0x000fe40003f86070 */
[----:B------:R3:W-:Y:S04]  /*4dcb0*/  STL.64 [R1+0x8b8], R12 ;  /* 0x0008b80c01007387 */ /* 0x0007e80000100a00 */
[----:B------:R3:W-:Y:S04]  /*4dcc0*/  LDGSTS.E [R66+0x79a00], [R12.64], !P3 ;  /* 0x79a000000c427fae */ /* 0x0007e8000d921848 */
[----:B---3--:R-:W3:Y:S01]  /*4dcd0*/  LDL.LU.64 R12, [R1+0x5f8] ;  /* 0x0005f800010c7983 */ /* 0x008ee20000300a00 */
[----:B-1----:R-:W-:-:S03]  /*4dce0*/  IMAD.WIDE R22, R0, 0x4, R4 ;  /* 0x0000000400167825 */ /* 0x002fc600078e0204 */
[----:B------:R-:W3:Y:S04]  /*4dcf0*/  LDL.LU.64 R4, [R1+0x5d8] ;  /* 0x0005d80001047983 */ /* 0x000ee80000300a00 */
[----:B------:R-:W-:Y:S01]  /*4dd00*/  STL.64 [R1+0x8a0], R22 ;  /* 0x0008a01601007387 */ /* 0x000fe20000100a00 */
[----:B------:R-:W-:-:S03]  /*4dd10*/  IMAD.WIDE R18, R0, 0x4, R16 ;  /* 0x0000000400127825 */ /* 0x000fc600078e0210 */
[----:B------:R2:W-:Y:S04]  /*4dd20*/  LDGSTS.E [R20+0x7a200], [R22.64], !P5 ;  /* 0x7a20000016147fae */ /* 0x0005e8000e921848 */
[----:B------:R4:W-:Y:S01]  /*4dd30*/  LDGSTS.E [R252+0x7aa00], [R18.64], !P2 ;  /* 0x7aa0000012fc7fae */ /* 0x0009e2000d121848 */
[----:B------:R-:W-:-:S03]  /*4dd40*/  IMAD.WIDE R16, R0, 0x4, R14 ;  /* 0x0000000400107825 */ /* 0x000fc600078e020e */
[----:B------:R-:W3:Y:S04]  /*4dd50*/  LDL.LU.64 R14, [R1+0x5b8] ;  /* 0x0005b800010e7983 */ /* 0x000ee80000300a00 */
[----:B------:R-:W-:Y:S04]  /*4dd60*/  STL.64 [R1+0x888], R18 ;  /* 0x0008881201007387 */ /* 0x000fe80000100a00 */
[----:B------:R1:W-:Y:S04]  /*4dd70*/  STL.64 [R1+0x870], R16 ;  /* 0x0008701001007387 */ /* 0x0003e80000100a00 */
[----:B------:R1:W-:Y:S04]  /*4dd80*/  LDGSTS.E [R66+0x7b200], [R16.64], !P4 ;  /* 0x7b20000010427fae */ /* 0x0003e8000e121848 */
[----:B-1----:R-:W3:Y:S01]  /*4dd90*/  LDL.LU.64 R16, [R1+0x598] ;  /* 0x0005980001107983 */ /* 0x002ee20000300a00 */
[----:B--2---:R-:W-:-:S03]  /*4dda0*/  IMAD.WIDE R20, R0, 0x4, R8 ;  /* 0x0000000400147825 */ /* 0x004fc600078e0208 */
[----:B------:R-:W2:Y:S01]  /*4ddb0*/  LDL.LU.64 R8, [R1+0x578] ;  /* 0x0005780001087983 */ /* 0x000ea20000300a00 */
[----:B----4-:R-:W-:-:S03]  /*4ddc0*/  IMAD.WIDE R18, R0, 0x4, R24 ;  /* 0x0000000400127825 */ /* 0x010fc600078e0218 */
[----:B------:R1:W-:Y:S04]  /*4ddd0*/  STL.64 [R1+0x858], R20 ;  /* 0x0008581401007387 */ /* 0x0003e80000100a00 */
[----:B------:R4:W-:Y:S04]  /*4dde0*/  STL.64 [R1+0x840], R18 ;  /* 0x0008401201007387 */ /* 0x0009e80000100a00 */
[----:B------:R-:W2:Y:S01]  /*4ddf0*/  LDL.LU.64 R24, [R1+0x558] ;  /* 0x0005580001187983 */ /* 0x000ea20000300a00 */
        /* <DEDUP_REMOVED lines=9> */
[----:B------:R-:W-:Y:S02]  /*4de90*/  ISETP.GE.U32.AND P3, PT, R2, 0x7ffffd97, PT ;  /* 0x7ffffd970200780c */ /* 0x000fe40003f66070 */
[----:B------:R-:W-:Y:S02]  /*4dea0*/  IADD3 R2, R10, -0x1f2, RZ ;  /* 0xfffffe0e0a027810 */ /* 0x000fe40007ffe0ff */
[----:B------:R-:W-:Y:S01]  /*4deb0*/  ISETP.GE.U32.AND P5, PT, R11, 0x7ffffd93, PT ;  /* 0x7ffffd930b00780c */ /* 0x000fe20003fa6070 */
[----:B------:R4:W-:Y:S01]  /*4dec0*/  LDGSTS.E [R66+0x7c200], [R18.64], !P0 ;  /* 0x7c20000012427fae */ /* 0x0009e2000c121848 */
[----:B------:R-:W-:Y:S02]  /*4ded0*/  ISETP.GE.U32.AND P2, PT, R2, 0x7ffffd8f, PT ;  /* 0x7ffffd8f0200780c */ /* 0x000fe40003f46070 */
[----:B------:R-:W-:-:S02]  /*4dee0*/  IADD3 R2, R10, -0x1f6, RZ ;  /* 0xfffffe0a0a027810 */ /* 0x000fc40007ffe0ff */
[----:B-1----:R-:W-:Y:S01]  /*4def0*/  IADD3 R20, R3, 0x100000, RZ ;  /* 0x0010000003147810 */ /* 0x002fe20007ffe0ff */
[----:B---3--:R-:W-:Y:S02]  /*4df00*/  IMAD.WIDE R22, R0, 0x4, R12 ;  /* 0x0000000400167825 */ /* 0x008fe400078e020c */
[----:B------:R-:W3:Y:S01]  /*4df10*/  LDL.LU.64 R12, [R1+0x530] ;  /* 0x00053000010c7983 */ /* 0x000ee20000300a00 */
[----:B------:R-:W-:-:S03]  /*4df20*/  ISETP.GE.U32.AND P4, PT, R2, 0x7ffffd8b, PT ;  /* 0x7ffffd8b0200780c */ /* 0x000fc60003f86070 */
[----:B------:R-:W-:Y:S01]  /*4df30*/  STL.64 [R1+0x828], R22 ;  /* 0x0008281601007387 */ /* 0x000fe20000100a00 */
[----:B------:R-:W-:-:S03]  /*4df40*/  IADD3 R2, R10, -0x1fe, RZ ;  /* 0xfffffe020a027810 */ /* 0x000fc60007ffe0ff */
[----:B------:R1:W-:Y:S01]  /*4df50*/  LDGSTS.E [R20+0x7ca00], [R22.64], !P1 ;  /* 0x7ca0000016147fae */ /* 0x0003e2000c921848 */
[----:B------:R-:W-:Y:S02]  /*4df60*/  ISETP.GE.U32.AND P0, PT, R2, 0x7ffffd83, PT ;  /* 0x7ffffd830200780c */ /* 0x000fe40003f06070 */
[----:B------:R-:W-:Y:S01]  /*4df70*/  IADD3 R2, R10, -0x187, RZ ;  /* 0xfffffe790a027810 */ /* 0x000fe20007ffe0ff */
[C---:B----4-:R-:W-:Y:S02]  /*4df80*/  IMAD.WIDE R18, R0.reuse, 0x4, R4 ;  /* 0x0000000400127825 */ /* 0x050fe400078e0204 */
[----:B------:R-:W4:Y:S04]  /*4df90*/  LDL.LU.64 R4, [R1+0x8c8] ;  /* 0x0008c80001047983 */ /* 0x000f280000300a00 */
[----:B------:R-:W-:Y:S04]  /*4dfa0*/  STL.64 [R1+0x810], R18 ;  /* 0x0008101201007387 */ /* 0x000fe80000100a00 */
[----:B------:R1:W-:Y:S01]  /*4dfb0*/  LDGSTS.E [R252+0x7d200], [R18.64], !P3 ;  /* 0x7d20000012fc7fae */ /* 0x0003e2000d921848 */
[----:B------:R-:W-:Y:S01]  /*4dfc0*/  IMAD.WIDE R14, R0, 0x4, R14 ;  /* 0x00000004000e7825 */ /* 0x000fe200078e020e */
[----:B------:R-:W-:-:S04]  /*4dfd0*/  ISETP.GE.U32.AND P3, PT, R2, 0x7ffffdfa, PT ;  /* 0x7ffffdfa0200780c */ /* 0x000fc80003f66070 */
[----:B------:R1:W-:Y:S04]  /*4dfe0*/  STL.64 [R1+0x7f8], R14 ;  /* 0x0007f80e01007387 */ /* 0x0003e80000100a00 */
[----:B------:R1:W-:Y:S01]  /*4dff0*/  LDGSTS.E [R66+0x7da00], [R14.64], !P5 ;  /* 0x7da000000e427fae */ /* 0x0003e2000e921848 */
[----:B------:R-:W-:-:S03]  /*4e000*/  IADD3 R2, R10, -0x18b, RZ ;  /* 0xfffffe750a027810 */ /* 0x000fc60007ffe0ff */
[----:B-1----:R-:W4:Y:S01]  /*4e010*/  LDL.LU.64 R14, [R1+0x8b0] ;  /* 0x0008b000010e7983 */ /* 0x002f220000300a00 */
[----:B------:R-:W-:-:S03]  /*4e020*/  IMAD.WIDE R18, R0, 0x4, R16 ;  /* 0x0000000400127825 */ /* 0x000fc600078e0210 */
[----:B------:R-:W4:Y:S01]  /*4e030*/  LDL.LU.64 R16, [R1+0x898] ;  /* 0x0008980001107983 */ /* 0x000f220000300a00 */
[----:B------:R-:W-:Y:S02]  /*4e040*/  ISETP.GE.U32.AND P5, PT, R2, 0x7ffffdf6, PT ;  /* 0x7ffffdf60200780c */ /* 0x000fe40003fa6070 */
[----:B------:R-:W-:Y:S01]  /*4e050*/  IADD3 R2, R10, -0x193, RZ ;  /* 0xfffffe6d0a027810 */ /* 0x000fe20007ffe0ff */
[----:B------:R1:W-:Y:S04]  /*4e060*/  STL.64 [R1+0x658], R18 ;  /* 0x0006581201007387 */ /* 0x0003e80000100a00 */
[----:B------:R1:W-:Y:S02]  /*4e070*/  LDGSTS.E [R252+0x7e200], [R18.64], !P2 ;  /* 0x7e20000012fc7fae */ /* 0x0003e4000d121848 */
[----:B-1----:R-:W-:Y:S01]  /*4e080*/  IADD3 R19, R3, 0x100000, RZ ;  /* 0x0010000003137810 */ /* 0x002fe20007ffe0ff */
[----:B--2---:R-:W-:-:S05]  /*4e090*/  IMAD.WIDE R8, R0, 0x4, R8 ;  /* 0x0000000400087825 */ /* 0x004fca00078e0208 */
[----:B------:R1:W-:Y:S04]  /*4e0a0*/  STL.64 [R1+0x698], R8 ;  /* 0x0006980801007387 */ /* 0x0003e80000100a00 */
[----:B------:R1:W-:Y:S01]  /*4e0b0*/  LDGSTS.E [R66+0x7ea00], [R8.64], !P4 ;  /* 0x7ea0000008427fae */ /* 0x0003e2000e121848 */
[----:B------:R-:W-:Y:S01]  /*4e0c0*/  ISETP.GE.U32.AND P4, PT, R2, 0x7ffffdee, PT ;  /* 0x7ffffdee0200780c */ /* 0x000fe20003f86070 */
[----:B------:R-:W-:Y:S02]  /*4e0d0*/  IMAD.WIDE R20, R0, 0x4, R24 ;  /* 0x0000000400147825 */ /* 0x000fe400078e0218 */
[----:B-1----:R-:W2:Y:S04]  /*4e0e0*/  LDL.LU.64 R8, [R1+0x880] ;  /* 0x0008800001087983 */ /* 0x002ea80000300a00 */
[----:B------:R-:W2:Y:S04]  /*4e0f0*/  LDL.LU.64 R2, [R1+0x868] ;  /* 0x0008680001027983 */ /* 0x000ea80000300a00 */
[----:B------:R-:W-:Y:S04]  /*4e100*/  STL.64 [R1+0x618], R20 ;  /* 0x0006181401007387 */ /* 0x000fe80000100a00 */
[----:B------:R-:W2:Y:S01]  /*4e110*/  LDL.LU.64 R24, [R1+0x850] ;  /* 0x0008500001187983 */ /* 0x000ea20000300a00 */
[----:B------:R-:W-:-:S04]  /*4e120*/  IADD3 R11, R10, -0x1fa, RZ ;  /* 0xfffffe060a0b7810 */ /* 0x000fc80007ffe0ff */
[----:B------:R-:W-:Y:S02]  /*4e130*/  ISETP.GE.U32.AND P6, PT, R11, 0x7ffffd87, PT ;  /* 0x7ffffd870b00780c */ /* 0x000fe40003fc6070 */
[----:B------:R-:W-:-:S04]  /*4e140*/  IADD3 R11, R10, -0x183, RZ ;  /* 0xfffffe7d0a0b7810 */ /* 0x000fc80007ffe0ff */
[----:B------:R-:W-:Y:S02]  /*4e150*/  ISETP.GE.U32.AND P1, PT, R11, 0x7ffffdfe, PT ;  /* 0x7ffffdfe0b00780c */ /* 0x000fe40003f26070 */
[----:B------:R-:W-:Y:S01]  /*4e160*/  IADD3 R66, R6, 0x100000, RZ ;  /* 0x0010000006427810 */ /* 0x000fe20007ffe0ff */
[----:B---3--:R-:W-:Y:S01]  /*4e170*/  IMAD.WIDE R12, R0, 0x4, R12 ;  /* 0x00000004000c7825 */ /* 0x008fe200078e020c */
[----:B------:R-:W-:-:S03]  /*4e180*/  IADD3 R18, R10, -0x197, RZ ;  /* 0xfffffe690a127810 */ /* 0x000fc60007ffe0ff */
[----:B------:R1:W-:Y:S04]  /*4e190*/  LDGSTS.E [R19+0x7f200], [R20.64], !P6 ;  /* 0x7f20000014137fae */ /* 0x0003e8000f121848 */
[----:B------:R3:W-:Y:S01]  /*4e1a0*/  STL.64 [R1+0x638], R12 ;  /* 0x0006380c01007387 */ /* 0x0007e20000100a00 */
[----:B------:R-:W-:-:S03]  /*4e1b0*/  ISETP.GE.U32.AND P6, PT, R18, 0x7ffffdea, PT ;  /* 0x7ffffdea1200780c */ /* 0x000fc60003fc6070 */
[----:B------:R1:W-:Y:S02]  /*4e1c0*/  LDGSTS.E [R252+0x7fa00], [R12.64], !P0 ;  /* 0x7fa000000cfc7fae */ /* 0x0003e4000c121848 */
[----:B-1----:R-:W-:Y:S01]  /*4e1d0*/  IADD3 R252, R6, 0x100000, RZ ;  /* 0x0010000006fc7810 */ /* 0x002fe20007ffe0ff */
[----:B----4-:R-:W-:-:S05]  /*4e1e0*/  IMAD.WIDE R4, R0, 0x4, R4 ;  /* 0x0000000400047825 */ /* 0x010fca00078e0204 */
[----:B------:R1:W-:Y:S04]  /*4e1f0*/  STL.64 [R1+0x1220], R4 ;  /* 0x0012200401007387 */ /* 0x0003e80000100a00 */
[----:B------:R1:W-:Y:S04]  /*4e200*/  LDGSTS.E [R66+0x70400], [R4.64], !P1 ;  /* 0x7040000004427fae */ /* 0x0003e8000c921848 */
[----:B---3--:R-:W3:Y:S01]  /*4e210*/  LDL.LU.64 R12, [R1+0x838] ;  /* 0x00083800010c7983 */ /* 0x008ee20000300a00 */
[C---:B-1----:R-:W-:Y:S02]  /*4e220*/  IADD3 R4, R10.reuse, -0x19f, RZ ;  /* 0xfffffe610a047810 */ /* 0x042fe40007ffe0ff */
[----:B------:R-:W-:-:S02]  /*4e230*/  IADD3 R5, R10, -0x1a3, RZ ;  /* 0xfffffe5d0a057810 */ /* 0x000fc40007ffe0ff */
[----:B------:R-:W-:Y:S02]  /*4e240*/  ISETP.GE.U32.AND P1, PT, R4, 0x7ffffde2, PT ;  /* 0x7ffffde20400780c */ /* 0x000fe40003f26070 */
[----:B------:R-:W-:Y:S01]  /*4e250*/  IADD3 R4, R10, -0x1a7, RZ ;  /* 0xfffffe590a047810 */ /* 0x000fe20007ffe0ff */
[C---:B------:R-:W-:Y:S02]  /*4e260*/  IMAD.WIDE R18, R0.reuse, 0x4, R14 ;  /* 0x0000000400127825 */ /* 0x040fe400078e020e */
[----:B------:R-:W4:Y:S02]  /*4e270*/  LDL.LU.64 R14, [R1+0x820] ;  /* 0x00082000010e7983 */ /* 0x000f240000300a00 */
[----:B------:R-:W-:Y:S02]  /*4e280*/  IMAD.WIDE R16, R0, 0x4, R16 ;  /* 0x0000000400107825 */ /* 0x000fe400078e0210 */
[----:B------:R1:W-:Y:S01]  /*4e290*/  LDGSTS.E [R252+0x70c00], [R18.64], !P3 ;  /* 0x70c0000012fc7fae */ /* 0x0003e2000d921848 */
[----:B------:R-:W-:-:S03]  /*4e2a0*/  ISETP.GE.U32.AND P3, PT, R5, 0x7ffffdde, PT ;  /* 0x7ffffdde0500780c */ /* 0x000fc60003f66070 */
[----:B------:R1:W-:Y:S04]  /*4e2b0*/  STL.64 [R1+0x1200], R18 ;  /* 0x0012001201007387 */ /* 0x0003e80000100a00 */
[----:B------:R1:W-:Y:S01]  /*4e2c0*/  LDGSTS.E [R66+0x71400], [R16.64], !P5 ;  /* 0x7140000010427fae */ /* 0x0003e2000e921848 */
[----:B------:R-:W-:-:S03]  /*4e2d0*/  ISETP.GE.U32.AND P5, PT, R4, 0x7ffffdda, PT ;  /* 0x7ffffdda0400780c */ /* 0x000fc60003fa6070 */
[----:B------:R1:W-:Y:S04]  /*4e2e0*/  STL.64 [R1+0x11e0], R16 ;  /* 0x0011e01001007387 */ /* 0x0003e80000100a00 */
[----:B------:R-:W4:Y:S01]  /*4e2f0*/  LDL.LU.64 R4, [R1+0x808] ;  /* 0x0008080001047983 */ /* 0x000f220000300a00 */
[----:B--2---:R-:W-:-:S03]  /*4e300*/  IMAD.WIDE R22, R0, 0x4, R8 ;  /* 0x0000000400167825 */ /* 0x004fc600078e0208 */
[----:B------:R-:W2:Y:S01]  /*4e310*/  LDL.LU.64 R8, [R1+0x7f0] ;  /* 0x0007f00001087983 */ /* 0x000ea20000300a00 */
[----:B-1----:R-:W-:-:S03]  /*4e320*/  IMAD.WIDE R18, R0, 0x4, R2 ;  /* 0x0000000400127825 */ /* 0x002fc600078e0202 */
[----:B------:R-:W-:Y:S04]  /*4e330*/  STL.64 [R1+0x11c0], R22 ;  /* 0x0011c01601007387 */ /* 0x000fe80000100a00 */
[----:B------:R-:W2:Y:S01]  /*4e340*/  LDL.LU.64 R2, [R1+0x7d0] ;  /* 0x0007d00001027983 */ /* 0x000ea20000300a00 */
[----:B------:R-:W-:-:S03]  /*4e350*/  IMAD.WIDE R16, R0, 0x4, R24 ;  /* 0x0000000400107825 */ /* 0x000fc600078e0218 */
[----:B------:R-:W-:Y:S04]  /*4e360*/  STL.64 [R1+0x11a0], R18 ;  /* 0x0011a01201007387 */ /* 0x000fe80000100a00 */
[----:B------:R1:W-:Y:S04]  /*4e370*/  STL.64 [R1+0x1180], R16 ;  /* 0x0011801001007387 */ /* 0x0003e80000100a00 */
[----:B------:R-:W2:Y:S01]  /*4e380*/  LDL.LU.64 R24, [R1+0x7b0] ;  /* 0x0007b00001187983 */ /* 0x000ea20000300a00 */
[----:B------:R-:W-:-:S04]  /*4e390*/  IADD3 R11, R10, -0x18f, RZ ;  /* 0xfffffe710a0b7810 */ /* 0x000fc80007ffe0ff */
[----:B------:R-:W-:Y:S02]  /*4e3a0*/  ISETP.GE.U32.AND P2, PT, R11, 0x7ffffdf2, PT ;  /* 0x7ffffdf20b00780c */ /* 0x000fe40003f46070 */
[----:B------:R-:W-:Y:S02]  /*4e3b0*/  IADD3 R11, R10, -0x19b, RZ ;  /* 0xfffffe650a0b7810 */ /* 0x000fe40007ffe0ff */
[----:B------:R-:W-:Y:S02]  /*4e3c0*/  IADD3 R21, R6, 0x100000, RZ ;  /* 0x0010000006157810 */ /* 0x000fe40007ffe0ff */
[----:B------:R-:W-:-:S07]  /*4e3d0*/  ISETP.GE.U32.AND P0, PT, R11, 0x7ffffde6, PT ;  /* 0x7ffffde60b00780c */ /* 0x000fce0003f06070 */
[----:B------:R1:W-:Y:S04]  /*4e3e0*/  LDGSTS.E [R21+0x71c00], [R22.64], !P2 ;  /* 0x71c0000016157fae */ /* 0x0003e8000d121848 */
[----:B------:R3:W-:Y:S01]  /*4e3f0*/  LDGSTS.E [R252+0x72400], [R18.64], !P4 ;  /* 0x7240000012fc7fae */ /* 0x0007e2000e121848 */
[----:B------:R-:W-:-:S03]  /*4e400*/  IADD3 R20, R10, -0x1ab, RZ ;  /* 0xfffffe550a147810 */ /* 0x000fc60007ffe0ff */
[----:B------:R1:W-:Y:S01]  /*4e410*/  LDGSTS.E [R66+0x72c00], [R16.64], !P6 ;  /* 0x72c0000010427fae */ /* 0x0003e2000f121848 */
[----:B------:R-:W-:Y:S02]  /*4e420*/  ISETP.GE.U32.AND P2, PT, R20, 0x7ffffdd6, PT ;  /* 0x7ffffdd61400780c */ /* 0x000fe40003f46070 */
[----:B-1----:R-:W-:Y:S01]  /*4e430*/  IADD3 R16, R10, -0x1b7, RZ ;  /* 0xfffffe490a107810 */ /* 0x002fe20007ffe0ff */
[----:B---3--:R-:W-:Y:S02]  /*4e440*/  IMAD.WIDE R18, R0, 0x4, R12 ;  /* 0x0000000400127825 */ /* 0x008fe400078e020c */
[----:B------:R-:W3:Y:S04]  /*4e450*/  LDL.LU.64 R12, [R1+0x790] ;  /* 0x00079000010c7983 */ /* 0x000ee80000300a00 */
[----:B------:R1:W-:Y:S04]  /*4e460*/  STL.64 [R1+0x1160], R18 ;  /* 0x0011601201007387 */ /* 0x0003e80000100a00 */
[----:B------:R1:W-:Y:S01]  /*4e470*/  LDGSTS.E [R252+0x73400], [R18.64], !P0 ;  /* 0x7340000012fc7fae */ /* 0x0003e2000c121848 */
[----:B------:R-:W-:Y:S01]  /*4e480*/  ISETP.GE.U32.AND P0, PT, R16, 0x7ffffdca, PT ;  /* 0x7ffffdca1000780c */ /* 0x000fe20003f06070 */
[----:B----4-:R-:W-:-:S05]  /*4e490*/  IMAD.WIDE R14, R0, 0x4, R14 ;  /* 0x00000004000e7825 */ /* 0x010fca00078e020e */
[----:B------:R4:W-:Y:S04]  /*4e4a0*/  STL.64 [R1+0x1140], R14 ;  /* 0x0011400e01007387 */ /* 0x0009e80000100a00 */
[----:B------:R4:W-:Y:S01]  /*4e4b0*/  LDGSTS.E [R66+0x73c00], [R14.64], !P1 ;  /* 0x73c000000e427fae */ /* 0x0009e2000c921848 */
[----:B-1----:R-:W-:-:S03]  /*4e4c0*/  IADD3 R19, R6, 0x100000, RZ ;  /* 0x0010000006137810 */ /* 0x002fc60007ffe0ff */
[----:B----4-:R-:W4:Y:S01]  /*4e4d0*/  LDL.LU.64 R14, [R1+0x770] ;  /* 0x00077000010e7983 */ /* 0x010f220000300a00 */
[----:B------:R-:W-:-:S03]  /*4e4e0*/  IMAD.WIDE R20, R0, 0x4, R4 ;  /* 0x0000000400147825 */ /* 0x000fc600078e0204 */
[----:B------:R-:W4:Y:S04]  /*4e4f0*/  LDL.LU.64 R4, [R1+0x750] ;  /* 0x0007500001047983 */ /* 0x000f280000300a00 */
[----:B------:R-:W-:Y:S01]  /*4e500*/  STL.64 [R1+0x1120], R20 ;  /* 0x0011201401007387 */ /* 0x000fe20000100a00 */
[----:B------:R-:W-:-:S03]  /*4e510*/  IADD3 R18, R10, -0x1bf, RZ ;  /* 0xfffffe410a127810 */ /* 0x000fc60007ffe0ff */
[----:B------:R1:W-:Y:S01]  /*4e520*/  LDGSTS.E [R19+0x74400], [R20.64], !P3 ;  /* 0x7440000014137fae */ /* 0x0003e2000d921848 */
[----:B------:R-:W-:Y:S01]  /*4e530*/  ISETP.GE.U32.AND P3, PT, R18, 0x7ffffdc2, PT ;  /* 0x7ffffdc21200780c */ /* 0x000fe20003f66070 */
[C---:B--2---:R-:W-:Y:S02]  /*4e540*/  IMAD.WIDE R16, R0.reuse, 0x4, R8 ;  /* 0x0000000400107825 */ /* 0x044fe400078e0208 */
[----:B------:R-:W2:Y:S02]  /*4e550*/  LDL.LU.64 R8, [R1+0x730] ;  /* 0x0007300001087983 */ /* 0x000ea40000300a00 */
[C---:B------:R-:W-:Y:S02]  /*4e560*/  IMAD.WIDE R2, R0.reuse, 0x4, R2 ;  /* 0x0000000400027825 */ /* 0x040fe400078e0202 */
[----:B------:R1:W-:Y:S04]  /*4e570*/  STL.64 [R1+0x1100], R16 ;  /* 0x0011001001007387 */ /* 0x0003e80000100a00 */
[----:B------:R1:W-:Y:S04]  /*4e580*/  STL.64 [R1+0x10e0], R2 ;  /* 0x0010e00201007387 */ /* 0x0003e80000100a00 */
[----:B------:R1:W-:Y:S02]  /*4e590*/  LDGSTS.E [R252+0x74c00], [R16.64], !P5 ;  /* 0x74c0000010fc7fae */ /* 0x0003e4000e921848 */
[----:B-1----:R-:W-:Y:S01]  /*4e5a0*/  IMAD.WIDE R18, R0, 0x4, R24 ;  /* 0x0000000400127825 */ /* 0x002fe200078e0218 */
[----:B------:R-:W-:Y:S01]  /*4e5b0*/  IADD3 R11, R10, -0x1af, RZ ;  /* 0xfffffe510a0b7810 */ /* 0x000fe20007ffe0ff */
[----:B------:R1:W-:Y:S04]  /*4e5c0*/  LDGSTS.E [R66+0x75400], [R2.64], !P2 ;  /* 0x7540000002427fae */ /* 0x0003e8000d121848 */
[----:B------:R-:W2:Y:S04]  /*4e5d0*/  LDL.LU.64 R16, [R1+0x710] ;  /* 0x0007100001107983 */ /* 0x000ea80000300a00 */
[----:B------:R-:W2:Y:S01]  /*4e5e0*/  LDL.LU.64 R24, [R1+0x6f0] ;  /* 0x0006f00001187983 */ /* 0x000ea20000300a00 */
[----:B------:R-:W-:-:S02]  /*4e5f0*/  ISETP.GE.U32.AND P4, PT, R11, 0x7ffffdd2, PT ;  /* 0x7ffffdd20b00780c */ /* 0x000fc40003f86070 */
[----:B------:R-:W-:-:S04]  /*4e600*/  IADD3 R11, R10, -0x1b3, RZ ;  /* 0xfffffe4d0a0b7810 */ /* 0x000fc80007ffe0ff */
[----:B------:R-:W-:Y:S02]  /*4e610*/  ISETP.GE.U32.AND P6, PT, R11, 0x7ffffdce, PT ;  /* 0x7ffffdce0b00780c */ /* 0x000fe40003fc6070 */
[C---:B-1----:R-:W-:Y:S02]  /*4e620*/  IADD3 R2, R10.reuse, -0x1c7, RZ ;  /* 0xfffffe390a027810 */ /* 0x042fe40007ffe0ff */
[----:B------:R-:W-:Y:S02]  /*4e630*/  IADD3 R3, R10, -0x1cb, RZ ;  /* 0xfffffe350a037810 */ /* 0x000fe40007ffe0ff */
[----:B------:R-:W-:Y:S01]  /*4e640*/  ISETP.GE.U32.AND P2, PT, R2, 0x7ffffdba, PT ;  /* 0x7ffffdba0200780c */ /* 0x000fe20003f46070 */
[----:B------:R1:W-:Y:S01]  /*4e650*/  LDGSTS.E [R252+0x75c00], [R18.64], !P4 ;  /* 0x75c0000012fc7fae */ /* 0x0003e2000e121848 */
[C---:B------:R-:W-:Y:S02]  /*4e660*/  IADD3 R2, R10.reuse, -0x1cf, RZ ;  /* 0xfffffe310a027810 */ /* 0x040fe40007ffe0ff */
[----:B------:R-:W-:Y:S01]  /*4e670*/  IADD3 R11, R10, -0x1bb, RZ ;  /* 0xfffffe450a0b7810 */ /* 0x000fe20007ffe0ff */
[----:B------:R1:W-:Y:S01]  /*4e680*/  STL.64 [R1+0x10c0], R18 ;  /* 0x0010c01201007387 */ /* 0x0003e20000100a00 */
[----:B------:R-:W-:-:S02]  /*4e690*/  ISETP.GE.U32.AND P4, PT, R3, 0x7ffffdb6, PT ;  /* 0x7ffffdb60300780c */ /* 0x000fc40003f86070 */
[----:B------:R-:W-:Y:S02]  /*4e6a0*/  ISETP.GE.U32.AND P1, PT, R11, 0x7ffffdc6, PT ;  /* 0x7ffffdc60b00780c */ /* 0x000fe40003f26070 */
[----:B------:R-:W-:-:S04]  /*4e6b0*/  IADD3 R11, R10, -0x1c3, RZ ;  /* 0xfffffe3d0a0b7810 */ /* 0x000fc80007ffe0ff */
[----:B------:R-:W-:Y:S02]  /*4e6c0*/  ISETP.GE.U32.AND P5, PT, R11, 0x7ffffdbe, PT ;  /* 0x7ffffdbe0b00780c */ /* 0x000fe40003fa6070 */
[----:B-1----:R-:W-:Y:S02]  /*4e6d0*/  IADD3 R19, R6, 0x100000, RZ ;  /* 0x0010000006137810 */ /* 0x002fe40007ffe0ff */
[----:B------:R-:W-:Y:S01]  /*4e6e0*/  IADD3 R18, R10, -0x1d3, RZ ;  /* 0xfffffe2d0a127810 */ /* 0x000fe20007ffe0ff */
[----:B---3--:R-:W-:-:S05]  /*4e6f0*/  IMAD.WIDE R12, R0, 0x4, R12 ;  /* 0x00000004000c7825 */ /* 0x008fca00078e020c */
[----:B------:R1:W-:Y:S01]  /*4e700*/  LDGSTS.E [R66+0x76400], [R12.64], !P6 ;  /* 0x764000000c427fae */ /* 0x0003e2000f121848 */
[----:B------:R-:W-:-:S03]  /*4e710*/  ISETP.GE.U32.AND P6, PT, R2, 0x7ffffdb2, PT ;  /* 0x7ffffdb20200780c */ /* 0x000fc60003fc6070 */
[----:B------:R1:W-:Y:S04]  /*4e720*/  STL.64 [R1+0x10a0], R12 ;  /* 0x0010a00c01007387 */ /* 0x0003e80000100a00 */
[----:B------:R-:W3:Y:S04]  /*4e730*/  LDL.LU.64 R2, [R1+0x6d0] ;  /* 0x0006d00001027983 */ /* 0x000ee80000300a00 */
[----:B-1----:R-:W3:Y:S01]  /*4e740*/  LDL.LU.64 R12, [R1+0x6b0] ;  /* 0x0006b000010c7983 */ /* 0x002ee20000300a00 */
[----:B----4-:R-:W-:-:S04]  /*4e750*/  IMAD.WIDE R20, R0, 0x4, R14 ;  /* 0x0000000400147825 */ /* 0x010fc800078e020e */
[----:B------:R-:W-:Y:S01]  /*4e760*/  IMAD.WIDE R14, R0, 0x4, R4 ;  /* 0x00000004000e7825 */ /* 0x000fe200078e0204 */
[----:B------:R-:W-:Y:S04]  /*4e770*/  STL.64 [R1+0x1080], R20 ;  /* 0x0010801401007387 */ /* 0x000fe80000100a00 */
[----:B------:R-:W3:Y:S04]  /*4e780*/  LDL.LU.64 R4, [R1+0x690] ;  /* 0x0006900001047983 */ /* 0x000ee80000300a00 */
[----:B------:R1:W-:Y:S04]  /*4e790*/  STL.64 [R1+0x1060], R14 ;  /* 0x0010600e01007387 */ /* 0x0003e80000100a00 */
[----:B------:R1:W-:Y:S04]  /*4e7a0*/  LDGSTS.E [R19+0x76c00], [R20.64], !P0 ;  /* 0x76c0000014137fae */ /* 0x0003e8000c121848 */
[----:B------:R1:W-:Y:S01]  /*4e7b0*/  LDGSTS.E [R252+0x77400], [R14.64], !P1 ;  /* 0x774000000efc7fae */ /* 0x0003e2000c921848 */
[----:B------:R-:W-:Y:S01]  /*4e7c0*/  ISETP.GE.U32.AND P0, PT, R18, 0x7ffffdae, PT ;  /* 0x7ffffdae1200780c */ /* 0x000fe20003f06070 */
[----:B--2---:R-:W-:-:S05]  /*4e7d0*/  IMAD.WIDE R8, R0, 0x4, R8 ;  /* 0x0000000400087825 */ /* 0x004fca00078e0208 */
[----:B------:R2:W-:Y:S04]  /*4e7e0*/  STL.64 [R1+0x1040], R8 ;  /* 0x0010400801007387 */ /* 0x0005e80000100a00 */
[----:B------:R2:W-:Y:S04]  /*4e7f0*/  LDGSTS.E [R66+0x77c00], [R8.64], !P3 ;  /* 0x77c0000008427fae */ /* 0x0005e8000d921848 */
[----:B-1----:R-:W4:Y:S01]  /*4e800*/  LDL.LU.64 R14, [R1+0x670] ;  /* 0x00067000010e7983 */ /* 0x002f220000300a00 */
[----:B--2---:R-:W-:Y:S01]  /*4e810*/  IADD3 R8, R10, -0x1db, RZ ;  /* 0xfffffe250a087810 */ /* 0x004fe20007ffe0ff */
[----:B------:R-:W-:-:S02]  /*4e820*/  IMAD.WIDE R20, R0, 0x4, R16 ;  /* 0x0000000400147825 */ /* 0x000fc400078e0210 */
[----:B------:R-:W2:Y:S01]  /*4e830*/  LDL.LU.64 R16, [R1+0x650] ;  /* 0x0006500001107983 */ /* 0x000ea20000300a00 */
[----:B------:R-:W-:Y:S01]  /*4e840*/  ISETP.GE.U32.AND P3, PT, R8, 0x7ffffda6, PT ;  /* 0x7ffffda60800780c */ /* 0x000fe20003f66070 */
[----:B------:R-:W-:Y:S01]  /*4e850*/  IMAD.WIDE R18, R0, 0x4, R24 ;  /* 0x0000000400127825 */ /* 0x000fe200078e0218 */
[C---:B------:R-:W-:Y:S01]  /*4e860*/  IADD3 R9, R10.reuse, -0x1df, RZ ;  /* 0xfffffe210a097810 */ /* 0x040fe20007ffe0ff */
[----:B------:R1:W-:Y:S01]  /*4e870*/  LDGSTS.E [R252+0x78400], [R20.64], !P5 ;  /* 0x7840000014fc7fae */ /* 0x0003e2000e921848 */
[----:B------:R-:W-:Y:S02]  /*4e880*/  IADD3 R8, R10, -0x1e3, RZ ;  /* 0xfffffe1d0a087810 */ /* 0x000fe40007ffe0ff */
[----:B------:R-:W-:Y:S01]  /*4e890*/  ISETP.GE.U32.AND P5, PT, R9, 0x7ffffda2, PT ;  /* 0x7ffffda20900780c */ /* 0x000fe20003fa6070 */
[----:B------:R1:W-:Y:S04]  /*4e8a0*/  STL.64 [R1+0x1028], R20 ;  /* 0x0010281401007387 */ /* 0x0003e80000100a00 */
[----:B------:R3:W-:Y:S01]  /*4e8b0*/  LDGSTS.E [R66+0x78c00], [R18.64], !P2 ;  /* 0x78c0000012427fae */ /* 0x0007e2000d121848 */
[----:B------:R-:W-:-:S03]  /*4e8c0*/  ISETP.GE.U32.AND P2, PT, R8, 0x7ffffd9e, PT ;  /* 0x7ffffd9e0800780c */ /* 0x000fc60003f46070 */
[----:B------:R3:W-:Y:S04]  /*4e8d0*/  STL.64 [R1+0x1010], R18 ;  /* 0x0010101201007387 */ /* 0x0007e80000100a00 */
[----:B------:R-:W2:Y:S01]  /*4e8e0*/  LDL.LU.64 R8, [R1+0x630] ;  /* 0x0006300001087983 */ /* 0x000ea20000300a00 */
[----:B------:R-:W-:Y:S02]  /*4e8f0*/  IADD3 R11, R10, -0x1d7, RZ ;  /* 0xfffffe290a0b7810 */ /* 0x000fe40007ffe0ff */
[----:B-1----:R-:W-:Y:S02]  /*4e900*/  IADD3 R21, R6, 0x100000, RZ ;  /* 0x0010000006157810 */ /* 0x002fe40007ffe0ff */
[----:B------:R-:W-:Y:S02]  /*4e910*/  ISETP.GE.U32.AND P1, PT, R11, 0x7ffffdaa, PT ;  /* 0x7ffffdaa0b00780c */ /* 0x000fe40003f26070 */
[----:B------:R-:W-:Y:S01]  /*4e920*/  IADD3 R20, R10, -0x1e7, RZ ;  /* 0xfffffe190a147810 */ /* 0x000fe20007ffe0ff */
[----:B---3--:R-:W-:-:S02]  /*4e930*/  IMAD.WIDE R22, R0, 0x4, R2 ;  /* 0x0000000400167825 */ /* 0x008fc400078e0202 */
[----:B------:R-:W3:Y:S04]  /*4e940*/  LDL.LU.64 R2, [R1+0x610] ;  /* 0x0006100001027983 */ /* 0x000ee80000300a00 */
[----:B------:R-:W-:Y:S01]  /*4e950*/  STL.64 [R1+0x8c8], R22 ;  /* 0x0008c81601007387 */ /* 0x000fe20000100a00 */
[----:B------:R-:W-:-:S03]  /*4e960*/  IMAD.WIDE R18, R0, 0x4, R12 ;  /* 0x0000000400127825 */ /* 0x000fc600078e020c */
[----:B------:R-:W3:Y:S04]  /*4e970*/  LDL.LU.64 R12, [R1+0x5f0] ;  /* 0x0005f000010c7983 */ /* 0x000ee80000300a00 */
[----:B------:R1:W-:Y:S04]  /*4e980*/  LDGSTS.E [R21+0x79400], [R22.64], !P4 ;  /* 0x7940000016157fae */ /* 0x0003e8000e121848 */
[----:B------:R-:W-:Y:S04]  /*4e990*/  STL.64 [R1+0x8b0], R18 ;  /* 0x0008b01201007387 */ /* 0x000fe80000100a00 */
[----:B------:R4:W-:Y:S01]  /*4e9a0*/  LDGSTS.E [R252+0x79c00], [R18.64], !P6 ;  /* 0x79c0000012fc7fae */ /* 0x0009e2000f121848 */
[----:B------:R-:W-:-:S05]  /*4e9b0*/  IMAD.WIDE R4, R0, 0x4, R4 ;  /* 0x0000000400047825 */ /* 0x000fca00078e0204 */
[----:B------:R1:W-:Y:S04]  /*4e9c0*/  STL.64 [R1+0x898], R4 ;  /* 0x0008980401007387 */ /* 0x0003e80000100a00 */
[----:B------:R1:W-:Y:S04]  /*4e9d0*/  LDGSTS.E [R66+0x7a400], [R4.64], !P0 ;  /* 0x7a40000004427fae */ /* 0x0003e8000c121848 */
[----:B------:R-:W3:Y:S01]  /*4e9e0*/  LDL.LU.64 R24, [R1+0x5d0] ;  /* 0x0005d00001187983 */ /* 0x000ee20000300a00 */
[C---:B-1----:R-:W-:Y:S02]  /*4e9f0*/  IADD3 R4, R10.reuse, -0x1ef, RZ ;  /* 0xfffffe110a047810 */ /* 0x042fe40007ffe0ff */
[----:B------:R-:W-:-:S02]  /*4ea00*/  IADD3 R5, R10, -0x1f3, RZ ;  /* 0xfffffe0d0a057810 */ /* 0x000fc40007ffe0ff */
[----:B------:R-:W-:Y:S02]  /*4ea10*/  ISETP.GE.U32.AND P0, PT, R4, 0x7ffffd92, PT ;  /* 0x7ffffd920400780c */ /* 0x000fe40003f06070 */
[----:B------:R-:W-:Y:S02]  /*4ea20*/  IADD3 R4, R10, -0x1f7, RZ ;  /* 0xfffffe090a047810 */ /* 0x000fe40007ffe0ff */
[----:B------:R-:W-:Y:S01]  /*4ea30*/  ISETP.GE.U32.AND P4, PT, R20, 0x7ffffd9a, PT ;  /* 0x7ffffd9a1400780c */ /* 0x000fe20003f86070 */
[----:B----4-:R-:W-:Y:S02]  /*4ea40*/  IMAD.WIDE R18, R0, 0x4, R14 ;  /* 0x0000000400127825 */ /* 0x010fe400078e020e */
[----:B------:R-:W4:Y:S04]  /*4ea50*/  LDL.LU.64 R14, [R1+0x5b0] ;  /* 0x0005b000010e7983 */ /* 0x000f280000300a00 */
[----:B------:R1:W-:Y:S01]  /*4ea60*/  LDGSTS.E [R252+0x7ac00], [R18.64], !P1 ;  /* 0x7ac0000012fc7fae */ /* 0x0003e2000c921848 */
[----:B------:R-:W-:-:S03]  /*4ea70*/  ISETP.GE.U32.AND P1, PT, R5, 0x7ffffd8e, PT ;  /* 0x7ffffd8e0500780c */ /* 0x000fc60003f26070 */
[----:B------:R1:W-:Y:S01]  /*4ea80*/  STL.64 [R1+0x880], R18 ;  /* 0x0008801201007387 */ /* 0x0003e20000100a00 */
[----:B--2---:R-:W-:-:S05]  /*4ea90*/  IMAD.WIDE R16, R0, 0x4, R16 ;  /* 0x0000000400107825 */ /* 0x004fca00078e0210 */
[----:B------:R3:W-:Y:S01]  /*4eaa0*/  LDGSTS.E [R66+0x7b400], [R16.64], !P3 ;  /* 0x7b40000010427fae */ /* 0x0007e2000d921848 */
[----:B------:R-:W-:-:S03]  /*4eab0*/  ISETP.GE.U32.AND P3, PT, R4, 0x7ffffd8a, PT ;  /* 0x7ffffd8a0400780c */ /* 0x000fc60003f66070 */
[----:B------:R3:W-:Y:S04]  /*4eac0*/  STL.64 [R1+0x868], R16 ;  /* 0x0008681001007387 */ /* 0x0007e80000100a00 */
[----:B------:R-:W2:Y:S01]  /*4ead0*/  LDL.LU.64 R4, [R1+0x590] ;  /* 0x0005900001047983 */ /* 0x000ea20000300a00 */
[----:B------:R-:W-:-:S03]  /*4eae0*/  IMAD.WIDE R20, R0, 0x4, R8 ;  /* 0x0000000400147825 */ /* 0x000fc600078e0208 */
[----:B------:R-:W2:Y:S01]  /*4eaf0*/  LDL.LU.64 R8, [R1+0x570] ;  /* 0x0005700001087983 */ /* 0x000ea20000300a00 */
[----:B------:R-:W-:-:S03]  /*4eb00*/  IADD3 R11, R10, -0x1eb, RZ ;  /* 0xfffffe150a0b7810 */ /* 0x000fc60007ffe0ff */
[----:B------:R-:W-:Y:S01]  /*4eb10*/  STL.64 [R1+0x850], R20 ;  /* 0x0008501401007387 */ /* 0x000fe20000100a00 */
[----:B-1----:R-:W-:Y:S02]  /*4eb20*/  IADD3 R19, R6, 0x100000, RZ ;  /* 0x0010000006137810 */ /* 0x002fe40007ffe0ff */
[----:B------:R-:W-:-:S03]  /*4eb30*/  ISETP.GE.U32.AND P6, PT, R11, 0x7ffffd96, PT ;  /* 0x7ffffd960b00780c */ /* 0x000fc60003fc6070 */
[----:B------:R1:W-:Y:S01]  /*4eb40*/  LDGSTS.E [R19+0x7bc00], [R20.64], !P5 ;  /* 0x7bc0000014137fae */ /* 0x0003e2000e921848 */
[----:B------:R-:W-:-:S04]  /*4eb50*/  IADD3 R18, R10, -0x1fb, RZ ;  /* 0xfffffe050a127810 */ /* 0x000fc80007ffe0ff */
[----:B------:R-:W-:Y:S02]  /*4eb60*/  ISETP.GE.U32.AND P5, PT, R18, 0x7ffffd86, PT ;  /* 0x7ffffd861200780c */ /* 0x000fe40003fa6070 */
[----:B------:R-:W-:Y:S01]  /*4eb70*/  IADD3 R18, R10, -0x188, RZ ;  /* 0xfffffe780a127810 */ /* 0x000fe20007ffe0ff */
[C---:B---3--:R-:W-:Y:S02]  /*4eb80*/  IMAD.WIDE R16, R0.reuse, 0x4, R2 ;  /* 0x0000000400107825 */ /* 0x048fe400078e0202 */
[----:B------:R-:W3:Y:S02]  /*4eb90*/  LDL.LU.64 R2, [R1+0x550] ;  /* 0x0005500001027983 */ /* 0x000ee40000300a00 */
[C---:B------:R-:W-:Y:S02]  /*4eba0*/  IMAD.WIDE R12, R0.reuse, 0x4, R12 ;  /* 0x00000004000c7825 */ /* 0x040fe400078e020c */
[----:B------:R-:W-:Y:S04]  /*4ebb0*/  STL.64 [R1+0x838], R16 ;  /* 0x0008381001007387 */ /* 0x000fe80000100a00 */
[----:B------:R1:W-:Y:S04]  /*4ebc0*/  LDGSTS.E [R252+0x7c400], [R16.64], !P2 ;  /* 0x7c40000010fc7fae */ /* 0x0003e8000d121848 */
[----:B------:R1:W-:Y:S04]  /*4ebd0*/  STL.64 [R1+0x820], R12 ;  /* 0x0008200c01007387 */ /* 0x0003e80000100a00 */
[----:B------:R1:W-:Y:S04]  /*4ebe0*/  LDGSTS.E [R66+0x7cc00], [R12.64], !P4 ;  /* 0x7cc000000c427fae */ /* 0x0003e8000e121848 */
[----:B-1----:R-:W3:Y:S04]  /*4ebf0*/  LDL.LU.64 R12, [R1+0x528] ;  /* 0x00052800010c7983 */ /* 0x002ee80000300a00 */
[----:B------:R-:W3:Y:S01]  /*4ec00*/  LDL.LU.64 R16, [R1+0x8c0] ;  /* 0x0008c00001107983 */ /* 0x000ee20000300a00 */
[----:B------:R-:W-:-:S05]  /*4ec10*/  IMAD.WIDE R20, R0, 0x4, R24 ;  /* 0x0000000400147825 */ /* 0x000fca00078e0218 */
[----:B------:R-:W-:Y:S04]  /*4ec20*/  STL.64 [R1+0x808], R20 ;  /* 0x0008081401007387 */ /* 0x000fe80000100a00 */
[----:B------:R1:W-:Y:S01]  /*4ec30*/  LDGSTS.E [R252+0x7d400], [R20.64], !P6 ;  /* 0x7d40000014fc7fae */ /* 0x0003e2000f121848 */
[----:B------:R-:W-:Y:S01]  /*4ec40*/  ISETP.GE.U32.AND P6, PT, R18, 0x7ffffdf9, PT ;  /* 0x7ffffdf91200780c */ /* 0x000fe20003fc6070 */
[----:B----4-:R-:W-:-:S05]  /*4ec50*/  IMAD.WIDE R14, R0, 0x4, R14 ;  /* 0x00000004000e7825 */ /* 0x010fca00078e020e */
[----:B------:R4:W-:Y:S04]  /*4ec60*/  STL.64 [R1+0x7f0], R14 ;  /* 0x0007f00e01007387 */ /* 0x0009e80000100a00 */
[----:B------:R4:W-:Y:S04]  /*4ec70*/  LDGSTS.E [R66+0x7dc00], [R14.64], !P0 ;  /* 0x7dc000000e427fae */ /* 0x0009e8000c121848 */
[----:B----4-:R-:W4:Y:S01]  /*4ec80*/  LDL.LU.64 R14, [R1+0x8a8] ;  /* 0x0008a800010e7983 */ /* 0x010f220000300a00 */
[----:B--2---:R-:W-:-:S03]  /*4ec90*/  IMAD.WIDE R22, R0, 0x4, R4 ;  /* 0x0000000400167825 */ /* 0x004fc600078e0204 */
[----:B------:R-:W2:Y:S04]  /*4eca0*/  LDL.LU.64 R4, [R1+0x890] ;  /* 0x0008900001047983 */ /* 0x000ea80000300a00 */
[----:B------:R-:W-:Y:S01]  /*4ecb0*/  STL.64 [R1+0x650], R22 ;  /* 0x0006501601007387 */ /* 0x000fe20000100a00 */
[----:B------:R-:W-:-:S03]  /*4ecc0*/  IMAD.WIDE R18, R0, 0x4, R8 ;  /* 0x0000000400127825 */ /* 0x000fc600078e0208 */
[----:B------:R-:W2:Y:S01]  /*4ecd0*/  LDL.LU.64 R8, [R1+0x878] ;  /* 0x0008780001087983 */ /* 0x000ea20000300a00 */
[----:B------:R-:W-:Y:S02]  /*4ece0*/  IADD3 R11, R10, -0x1ff, RZ ;  /* 0xfffffe010a0b7810 */ /* 0x000fe40007ffe0ff */
[----:B-1----:R-:W-:Y:S02]  /*4ecf0*/  IADD3 R21, R6, 0x100000, RZ ;  /* 0x0010000006157810 */ /* 0x002fe40007ffe0ff */
[----:B------:R-:W-:Y:S02]  /*4ed00*/  ISETP.GE.U32.AND P2, PT, R11, 0x7ffffd82, PT ;  /* 0x7ffffd820b00780c */ /* 0x000fe40003f46070 */
[C---:B------:R-:W-:Y:S01]  /*4ed10*/  IADD3 R11, R10.reuse, -0x184, RZ ;  /* 0xfffffe7c0a0b7810 */ /* 0x040fe20007ffe0ff */
[----:B------:R4:W-:Y:S03]  /*4ed20*/  LDGSTS.E [R21+0x7e400], [R22.64], !P1 ;  /* 0x7e40000016157fae */ /* 0x0009e6000c921848 */
[----:B------:R-:W-:Y:S01]  /*4ed30*/  ISETP.GE.U32.AND P4, PT, R11, 0x7ffffdfd, PT ;  /* 0x7ffffdfd0b00780c */ /* 0x000fe20003f86070 */
[----:B------:R-:W-:Y:S04]  /*4ed40*/  STL.64 [R1+0x7e0], R18 ;  /* 0x0007e01201007387 */ /* 0x000fe80000100a00 */
[----:B------:R1:W-:Y:S01]  /*4ed50*/  LDGSTS.E [R252+0x7ec00], [R18.64], !P3 ;  /* 0x7ec0000012fc7fae */ /* 0x0003e2000d921848 */
[----:B------:R-:W-:-:S02]  /*4ed60*/  IADD3 R11, R10, -0x18c, RZ ;  /* 0xfffffe740a0b7810 */ /* 0x000fc40007ffe0ff */
[----:B------:R-:W-:Y:S02]  /*4ed70*/  IADD3 R20, R10, -0x190, RZ ;  /* 0xfffffe700a147810 */ /* 0x000fe40007ffe0ff */
[----:B------:R-:W-:Y:S02]  /*4ed80*/  ISETP.GE.U32.AND P0, PT, R11, 0x7ffffdf5, PT ;  /* 0x7ffffdf50b00780c */ /* 0x000fe40003f06070 */
[----:B------:R-:W-:Y:S01]  /*4ed90*/  ISETP.GE.U32.AND P1, PT, R20, 0x7ffffdf1, PT ;  /* 0x7ffffdf11400780c */ /* 0x000fe20003f26070 */
[----:B---3--:R-:W-:-:S05]  /*4eda0*/  IMAD.WIDE R2, R0, 0x4, R2 ;  /* 0x0000000400027825 */ /* 0x008fca00078e0202 */
[----:B------:R3:W-:Y:S04]  /*4edb0*/  STL.64 [R1+0x610], R2 ;  /* 0x0006100201007387 */ /* 0x0007e80000100a00 */
[----:B------:R3:W-:Y:S04]  /*4edc0*/  LDGSTS.E [R66+0x7f400], [R2.64], !P5 ;  /* 0x7f40000002427fae */ /* 0x0007e8000e921848 */
[----:B------:R-:W2:Y:S01]  /*4edd0*/  LDL.LU.64 R24, [R1+0x860] ;  /* 0x0008600001187983 */ /* 0x000ea20000300a00 */
[----:B---3--:R-:W-:Y:S02]  /*4ede0*/  IADD3 R2, R10, -0x198, RZ ;  /* 0xfffffe680a027810 */ /* 0x008fe40007ffe0ff */
[----:B------:R-:W-:-:S02]  /*4edf0*/  IADD3 R66, R7, 0x100000, RZ ;  /* 0x0010000007427810 */ /* 0x000fc40007ffe0ff */
[----:B------:R-:W-:Y:S02]  /*4ee00*/  ISETP.GE.U32.AND P5, PT, R2, 0x7ffffde9, PT ;  /* 0x7ffffde90200780c */ /* 0x000fe40003fa6070 */
[C---:B------:R-:W-:Y:S02]  /*4ee10*/  IADD3 R3, R10.reuse, -0x19c, RZ ;  /* 0xfffffe640a037810 */ /* 0x040fe40007ffe0ff */
[----:B------:R-:W-:Y:S01]  /*4ee20*/  IADD3 R2, R10, -0x1a0, RZ ;  /* 0xfffffe600a027810 */ /* 0x000fe20007ffe0ff */
[C---:B-1----:R-:W-:Y:S02]  /*4ee30*/  IMAD.WIDE R18, R0.reuse, 0x4, R12 ;  /* 0x0000000400127825 */ /* 0x042fe400078e020c */
[----:B------:R-:W3:Y:S02]  /*4ee40*/  LDL.LU.64 R12, [R1+0x848] ;  /* 0x00084800010c7983 */ /* 0x000ee40000300a00 */
[----:B------:R-:W-:Y:S02]  /*4ee50*/  IMAD.WIDE R16, R0, 0x4, R16 ;  /* 0x0000000400107825 */ /* 0x000fe400078e0210 */
[----:B------:R1:W-:Y:S01]  /*4ee60*/  LDGSTS.E [R252+0x7fc00], [R18.64], !P2 ;  /* 0x7fc0000012fc7fae */ /* 0x0003e2000d121848 */
[----:B------:R-:W-:-:S03]  /*4ee70*/  ISETP.GE.U32.AND P2, PT, R3, 0x7ffffde5, PT ;  /* 0x7ffffde50300780c */ /* 0x000fc60003f46070 */
[----:B------:R1:W-:Y:S04]  /*4ee80*/  STL.64 [R1+0x7d8], R18 ;  /* 0x0007d81201007387 */ /* 0x0003e80000100a00 */
[----:B------:R2:W-:Y:S01]  /*4ee90*/  LDGSTS.E [R66+0x70600], [R16.64], !P4 ;  /* 0x7060000010427fae */ /* 0x0005e2000e121848 */
[----:B------:R-:W-:-:S03]  /*4eea0*/  ISETP.GE.U32.AND P4, PT, R2, 0x7ffffde1, PT ;  /* 0x7ffffde10200780c */ /* 0x000fc60003f86070 */
[----:B------:R2:W-:Y:S04]  /*4eeb0*/  STL.64 [R1+0x1218], R16 ;  /* 0x0012181001007387 */ /* 0x0005e80000100a00 */
[----:B------:R-:W3:Y:S01]  /*4eec0*/  LDL.LU.64 R2, [R1+0x830] ;  /* 0x0008300001027983 */ /* 0x000ee20000300a00 */
[C---:B-1----:R-:W-:Y:S02]  /*4eed0*/  IADD3 R18, R7.reuse, 0x100000, RZ ;  /* 0x0010000007127810 */ /* 0x042fe40007ffe0ff */
[----:B------:R-:W-:Y:S01]  /*4eee0*/  IADD3 R252, R7, 0x100000, RZ ;  /* 0x0010000007fc7810 */ /* 0x000fe20007ffe0ff */
[C---:B----4-:R-:W-:Y:S02]  /*4eef0*/  IMAD.WIDE R20, R0.reuse, 0x4, R14 ;  /* 0x0000000400147825 */ /* 0x050fe400078e020e */
[----:B------:R-:W4:Y:S04]  /*4ef00*/  LDL.LU.64 R14, [R1+0x818] ;  /* 0x00081800010e7983 */ /* 0x000f280000300a00 */
[----:B------:R-:W-:Y:S01]  /*4ef10*/  STL.64 [R1+0x11f0], R20 ;  /* 0x0011f01401007387 */ /* 0x000fe20000100a00 */
[----:B--2---:R-:W-:-:S03]  /*4ef20*/  IMAD.WIDE R16, R0, 0x4, R4 ;  /* 0x0000000400107825 */ /* 0x004fc600078e0204 */
[----:B------:R-:W2:Y:S04]  /*4ef30*/  LDL.LU.64 R4, [R1+0x800] ;  /* 0x0008000001047983 */ /* 0x000ea80000300a00 */
[----:B------:R1:W-:Y:S01]  /*4ef40*/  LDGSTS.E [R18+0x70e00], [R20.64], !P6 ;  /* 0x70e0000014127fae */ /* 0x0003e2000f121848 */
[----:B------:R-:W-:-:S03]  /*4ef50*/  IMAD.WIDE R8, R0, 0x4, R8 ;  /* 0x0000000400087825 */ /* 0x000fc600078e0208 */
[----:B------:R-:W-:Y:S04]  /*4ef60*/  STL.64 [R1+0x11d0], R16 ;  /* 0x0011d01001007387 */ /* 0x000fe80000100a00 */
[----:B------:R1:W-:Y:S04]  /*4ef70*/  LDGSTS.E [R252+0x71600], [R16.64], !P0 ;  /* 0x7160000010fc7fae */ /* 0x0003e8000c121848 */
[----:B------:R1:W-:Y:S04]  /*4ef80*/  STL.64 [R1+0x11b8], R8 ;  /* 0x0011b80801007387 */ /* 0x0003e80000100a00 */
[----:B------:R1:W-:Y:S04]  /*4ef90*/  LDGSTS.E [R66+0x71e00], [R8.64], !P1 ;  /* 0x71e0000008427fae */ /* 0x0003e8000c921848 */
[----:B-1----:R-:W2:Y:S04]  /*4efa0*/  LDL.LU.64 R8, [R1+0x7e8] ;  /* 0x0007e80001087983 */ /* 0x002ea80000300a00 */
[----:B------:R-:W2:Y:S01]  /*4efb0*/  LDL.LU.64 R16, [R1+0x7c8] ;  /* 0x0007c80001107983 */ /* 0x000ea20000300a00 */
[----:B------:R-:W-:-:S04]  /*4efc0*/  IADD3 R11, R10, -0x194, RZ ;  /* 0xfffffe6c0a0b7810 */ /* 0x000fc80007ffe0ff */
[----:B------:R-:W-:Y:S02]  /*4efd0*/  ISETP.GE.U32.AND P3, PT, R11, 0x7ffffded, PT ;  /* 0x7ffffded0b00780c */ /* 0x000fe40003f66070 */
[C---:B------:R-:W-:Y:S02]  /*4efe0*/  IADD3 R11, R10.reuse, -0x1a4, RZ ;  /* 0xfffffe5c0a0b7810 */ /* 0x040fe40007ffe0ff */
[----:B------:R-:W-:Y:S02]  /*4eff0*/  IADD3 R6, R10, -0x1a8, RZ ;  /* 0xfffffe580a067810 */ /* 0x000fe40007ffe0ff */
[----:B------:R-:W-:Y:S02]  /*4f000*/  ISETP.GE.U32.AND P6, PT, R11, 0x7ffffddd, PT ;  /* 0x7ffffddd0b00780c */ /* 0x000fe40003fc6070 */
[----:B------:R-:W-:Y:S02]  /*4f010*/  ISETP.GE.U32.AND P0, PT, R6, 0x7ffffdd9, PT ;  /* 0x7ffffdd90600780c */ /* 0x000fe40003f06070 */
[----:B------:R-:W-:-:S04]  /*4f020*/  IADD3 R6, R10, -0x1ac, RZ ;  /* 0xfffffe540a067810 */ /* 0x000fc80007ffe0ff */
[----:B------:R-:W-:Y:S01]  /*4f030*/  ISETP.GE.U32.AND P1, PT, R6, 0x7ffffdd5, PT ;  /* 0x7ffffdd50600780c */ /* 0x000fe20003f26070 */
[----:B------:R-:W-:-:S05]  /*4f040*/  IMAD.WIDE R18, R0, 0x4, R24 ;  /* 0x0000000400127825 */ /* 0x000fca00078e0218 */
[----:B------:R1:W-:Y:S04]  /*4f050*/  STL.64 [R1+0x1198], R18 ;  /* 0x0011981201007387 */ /* 0x0003e80000100a00 */
[----:B------:R1:W-:Y:S01]  /*4f060*/  LDGSTS.E [R252+0x72600], [R18.64], !P3 ;  /* 0x7260000012fc7fae */ /* 0x0003e2000d921848 */
[----:B---3--:R-:W-:Y:S01]  /*4f070*/  IMAD.WIDE R12, R0, 0x4, R12 ;  /* 0x00000004000c7825 */ /* 0x008fe200078e020c */
[----:B-1----:R-:W-:-:S04]  /*4f080*/  IADD3 R18, R7, 0x100000, RZ ;  /* 0x0010000007127810 */ /* 0x002fc80007ffe0ff */
[----:B------:R1:W-:Y:S04]  /*4f090*/  STL.64 [R1+0x1178], R12 ;  /* 0x0011780c01007387 */ /* 0x0003e80000100a00 */
[----:B------:R-:W3:Y:S04]  /*4f0a0*/  LDL.LU.64 R24, [R1+0x7a8] ;  /* 0x0007a80001187983 */ /* 0x000ee80000300a00 */
[----:B------:R1:W-:Y:S01]  /*4f0b0*/  LDGSTS.E [R66+0x72e00], [R12.64], !P5 ;  /* 0x72e000000c427fae */ /* 0x0003e2000e921848 */
[----:B------:R-:W-:-:S03]  /*4f0c0*/  IMAD.WIDE R20, R0, 0x4, R2 ;  /* 0x0000000400147825 */ /* 0x000fc600078e0202 */
[----:B------:R-:W3:Y:S04]  /*4f0d0*/  LDL.LU.64 R2, [R1+0x788] ;  /* 0x0007880001027983 */ /* 0x000ee80000300a00 */
[----:B------:R-:W-:Y:S04]  /*4f0e0*/  STL.64 [R1+0x1158], R20 ;  /* 0x0011581401007387 */ /* 0x000fe80000100a00 */
[----:B-1----:R-:W3:Y:S04]  /*4f0f0*/  LDL.LU.64 R12, [R1+0x768] ;  /* 0x00076800010c7983 */ /* 0x002ee80000300a00 */
[----:B------:R1:W-:Y:S01]  /*4f100*/  LDGSTS.E [R18+0x73600], [R20.64], !P2 ;  /* 0x7360000014127fae */ /* 0x0003e2000d121848 */
[----:B----4-:R-:W-:-:S04]  /*4f110*/  IMAD.WIDE R14, R0, 0x4, R14 ;  /* 0x00000004000e7825 */ /* 0x010fc800078e020e */
[----:B--2---:R-:W-:Y:S01]  /*4f120*/  IMAD.WIDE R4, R0, 0x4, R4 ;  /* 0x0000000400047825 */ /* 0x004fe200078e0204 */
[----:B------:R2:W-:Y:S04]  /*4f130*/  STL.64 [R1+0x1138], R14 ;  /* 0x0011380e01007387 */ /* 0x0005e80000100a00 */
[----:B------:R2:W-:Y:S04]  /*4f140*/  LDGSTS.E [R252+0x73e00], [R14.64], !P4 ;  /* 0x73e000000efc7fae */ /* 0x0005e8000e121848 */
[----:B------:R4:W-:Y:S04]  /*4f150*/  STL.64 [R1+0x1118], R4 ;  /* 0x0011180401007387 */ /* 0x0009e80000100a00 */
[----:B------:R4:W-:Y:S04]  /*4f160*/  LDGSTS.E [R66+0x74600], [R4.64], !P6 ;  /* 0x7460000004427fae */ /* 0x0009e8000f121848 */
[----:B--2---:R-:W2:Y:S01]  /*4f170*/  LDL.LU.64 R14, [R1+0x748] ;  /* 0x00074800010e7983 */ /* 0x004ea20000300a00 */
[----:B----4-:R-:W-:-:S02]  /*4f180*/  IADD3 R4, R10, -0x1c0, RZ ;  /* 0xfffffe400a047810 */ /* 0x010fc40007ffe0ff */
[----:B------:R-:W-:Y:S01]  /*4f190*/  IADD3 R5, R10, -0x1c4, RZ ;  /* 0xfffffe3c0a057810 */ /* 0x000fe20007ffe0ff */
[----:B-1----:R-:W-:Y:S02]  /*4f1a0*/  IMAD.WIDE R18, R0, 0x4, R8 ;  /* 0x0000000400127825 */ /* 0x002fe400078e0208 */
[----:B------:R-:W4:Y:S01]  /*4f1b0*/  LDL.LU.64 R8, [R1+0x728] ;  /* 0x0007280001087983 */ /* 0x000f220000300a00 */
[----:B------:R-:W-:Y:S01]  /*4f1c0*/  ISETP.GE.U32.AND P6, PT, R4, 0x7ffffdc1, PT ;  /* 0x7ffffdc10400780c */ /* 0x000fe20003fc6070 */
[----:B------:R-:W-:Y:S01]  /*4f1d0*/  IMAD.WIDE R16, R0, 0x4, R16 ;  /* 0x0000000400107825 */ /* 0x000fe200078e0210 */
[----:B------:R-:W-:Y:S01]  /*4f1e0*/  IADD3 R4, R10, -0x1c8, RZ ;  /* 0xfffffe380a047810 */ /* 0x000fe20007ffe0ff */
[----:B------:R1:W-:Y:S01]  /*4f1f0*/  LDGSTS.E [R252+0x74e00], [R18.64], !P0 ;  /* 0x74e0000012fc7fae */ /* 0x0003e2000c121848 */
[----:B------:R-:W-:-:S03]  /*4f200*/  ISETP.GE.U32.AND P0, PT, R5, 0x7ffffdbd, PT ;  /* 0x7ffffdbd0500780c */ /* 0x000fc60003f06070 */
[----:B------:R1:W-:Y:S04]  /*4f210*/  STL.64 [R1+0x10f8], R18 ;  /* 0x0010f81201007387 */ /* 0x0003e80000100a00 */
[----:B------:R1:W-:Y:S01]  /*4f220*/  LDGSTS.E [R66+0x75600], [R16.64], !P1 ;  /* 0x7560000010427fae */ /* 0x0003e2000c921848 */
[----:B------:R-:W-:-:S03]  /*4f230*/  ISETP.GE.U32.AND P1, PT, R4, 0x7ffffdb9, PT ;  /* 0x7ffffdb90400780c */ /* 0x000fc60003f26070 */
[----:B------:R1:W-:Y:S04]  /*4f240*/  STL.64 [R1+0x10d8], R16 ;  /* 0x0010d81001007387 */ /* 0x0003e80000100a00 */
[----:B------:R-:W4:Y:S01]  /*4f250*/  LDL.LU.64 R4, [R1+0x708] ;  /* 0x0007080001047983 */ /* 0x000f220000300a00 */
[C---:B------:R-:W-:Y:S02]  /*4f260*/  IADD3 R11, R10.reuse, -0x1b0, RZ ;  /* 0xfffffe500a0b7810 */ /* 0x040fe40007ffe0ff */
[C---:B------:R-:W-:Y:S02]  /*4f270*/  IADD3 R6, R10.reuse, -0x1b4, RZ ;  /* 0xfffffe4c0a067810 */ /* 0x040fe40007ffe0ff */
[----:B------:R-:W-:Y:S02]  /*4f280*/  ISETP.GE.U32.AND P3, PT, R11, 0x7ffffdd1, PT ;  /* 0x7ffffdd10b00780c */ /* 0x000fe40003f66070 */
[----:B------:R-:W-:-:S02]  /*4f290*/  IADD3 R11, R10, -0x1b8, RZ ;  /* 0xfffffe480a0b7810 */ /* 0x000fc40007ffe0ff */
[----:B------:R-:W-:Y:S02]  /*4f2a0*/  ISETP.GE.U32.AND P5, PT, R6, 0x7ffffdcd, PT ;  /* 0x7ffffdcd0600780c */ /* 0x000fe40003fa6070 */
[----:B------:R-:W-:Y:S02]  /*4f2b0*/  ISETP.GE.U32.AND P2, PT, R11, 0x7ffffdc9, PT ;  /* 0x7ffffdc90b00780c */ /* 0x000fe40003f46070 */
[----:B------:R-:W-:Y:S02]  /*4f2c0*/  IADD3 R6, R10, -0x1bc, RZ ;  /* 0xfffffe440a067810 */ /* 0x000fe40007ffe0ff */
[----:B-1----:R-:W-:Y:S02]  /*4f2d0*/  IADD3 R18, R7, 0x100000, RZ ;  /* 0x0010000007127810 */ /* 0x002fe40007ffe0ff */
[----:B------:R-:W-:Y:S01]  /*4f2e0*/  ISETP.GE.U32.AND P4, PT, R6, 0x7ffffdc5, PT ;  /* 0x7ffffdc50600780c */ /* 0x000fe20003f86070 */
[C---:B---3--:R-:W-:Y:S02]  /*4f2f0*/  IMAD.WIDE R20, R0.reuse, 0x4, R24 ;  /* 0x0000000400147825 */ /* 0x048fe400078e0218 */
[----:B------:R-:W3:Y:S04]  /*4f300*/  LDL.LU.64 R24, [R1+0x6e8] ;  /* 0x0006e80001187983 */ /* 0x000ee80000300a00 */
[----:B------:R-:W-:Y:S04]  /*4f310*/  STL.64 [R1+0x10b8], R20 ;  /* 0x0010b81401007387 */ /* 0x000fe80000100a00 */
[----:B------:R1:W-:Y:S01]  /*4f320*/  LDGSTS.E [R18+0x75e00], [R20.64], !P3 ;  /* 0x75e0000014127fae */ /* 0x0003e2000d921848 */
[----:B------:R-:W-:-:S03]  /*4f330*/  IMAD.WIDE R16, R0, 0x4, R2 ;  /* 0x0000000400107825 */ /* 0x000fc600078e0202 */
        /* <DEDUP_REMOVED lines=8> */
[----:B------:R-:W2:Y:S04]  /*4f3c0*/  LDL.LU.64 R14, [R1+0x688] ;  /* 0x00068800010e7983 */ /* 0x000ea80000300a00 */
[----:B------:R-:W-:Y:S04]  /*4f3d0*/  STL.64 [R1+0x1058], R16 ;  /* 0x0010581001007387 */ /* 0x000fe80000100a00 */
[----:B------:R3:W-:Y:S01]  /*4f3e0*/  LDGSTS.E [R252+0x77600], [R16.64], !P4 ;  /* 0x7760000010fc7fae */ /* 0x0007e2000e121848 */
[----:B----4-:R-:W-:-:S05]  /*4f3f0*/  IMAD.WIDE R8, R0, 0x4, R8 ;  /* 0x0000000400087825 */ /* 0x010fca00078e0208 */
[----:B------:R1:W-:Y:S04]  /*4f400*/  STL.64 [R1+0x8c0], R8 ;  /* 0x0008c00801007387 */ /* 0x0003e80000100a00 */
[----:B------:R1:W-:Y:S04]  /*4f410*/  LDGSTS.E [R66+0x77e00], [R8.64], !P6 ;  /* 0x77e0000008427fae */ /* 0x0003e8000f121848 */
[----:B-1----:R-:W4:Y:S01]  /*4f420*/  LDL.LU.64 R8, [R1+0x668] ;  /* 0x0006680001087983 */ /* 0x002f220000300a00 */
[----:B------:R-:W-:-:S03]  /*4f430*/  IMAD.WIDE R20, R0, 0x4, R4 ;  /* 0x0000000400147825 */ /* 0x000fc600078e0204 */
[----:B------:R-:W4:Y:S01]  /*4f440*/  LDL.LU.64 R4, [R1+0x648] ;  /* 0x0006480001047983 */ /* 0x000f220000300a00 */
[C---:B------:R-:W-:Y:S02]  /*4f450*/  IADD3 R11, R10.reuse, -0x1cc, RZ ;  /* 0xfffffe340a0b7810 */ /* 0x040fe40007ffe0ff */
[----:B------:R-:W-:Y:S01]  /*4f460*/  IADD3 R6, R10, -0x1d0, RZ ;  /* 0xfffffe300a067810 */ /* 0x000fe20007ffe0ff */
[----:B------:R1:W-:Y:S01]  /*4f470*/  LDGSTS.E [R18+0x78600], [R20.64], !P0 ;  /* 0x7860000014127fae */ /* 0x0003e2000c121848 */
[----:B------:R-:W-:Y:S02]  /*4f480*/  ISETP.GE.U32.AND P3, PT, R11, 0x7ffffdb5, PT ;  /* 0x7ffffdb50b00780c */ /* 0x000fe40003f66070 */
[----:B------:R-:W-:Y:S01]  /*4f490*/  ISETP.GE.U32.AND P5, PT, R6, 0x7ffffdb1, PT ;  /* 0x7ffffdb10600780c */ /* 0x000fe20003fa6070 */
[----:B------:R1:W-:Y:S01]  /*4f4a0*/  STL.64 [R1+0x8a8], R20 ;  /* 0x0008a81401007387 */ /* 0x0003e20000100a00 */
[----:B---3--:R-:W-:-:S05]  /*4f4b0*/  IMAD.WIDE R16, R0, 0x4, R24 ;  /* 0x0000000400107825 */ /* 0x008fca00078e0218 */
[----:B------:R3:W-:Y:S04]  /*4f4c0*/  STL.64 [R1+0x890], R16 ;  /* 0x0008901001007387 */ /* 0x0007e80000100a00 */
[----:B-1----:R-:W4:Y:S01]  /*4f4d0*/  LDL.LU.64 R20, [R1+0x628] ;  /* 0x0006280001147983 */ /* 0x002f220000300a00 */
[----:B------:R-:W-:-:S03]  /*4f4e0*/  IMAD.WIDE R2, R0, 0x4, R2 ;  /* 0x0000000400027825 */ /* 0x000fc600078e0202 */
[----:B------:R3:W-:Y:S04]  /*4f4f0*/  LDGSTS.E [R252+0x78e00], [R16.64], !P1 ;  /* 0x78e0000010fc7fae */ /* 0x0007e8000c921848 */
[----:B------:R1:W-:Y:S04]  /*4f500*/  STL.64 [R1+0x878], R2 ;  /* 0x0008780201007387 */ /* 0x0003e80000100a00 */
[----:B------:R1:W-:Y:S04]  /*4f510*/  LDGSTS.E [R66+0x79600], [R2.64], !P3 ;  /* 0x7960000002427fae */ /* 0x0003e8000d921848 */
[----:B---3--:R-:W3:Y:S01]  /*4f520*/  LDL.LU.64 R16, [R1+0x608] ;  /* 0x0006080001107983 */ /* 0x008ee20000300a00 */
[----:B-1----:R-:W-:Y:S01]  /*4f530*/  IADD3 R2, R10, -0x1e8, RZ ;  /* 0xfffffe180a027810 */ /* 0x002fe20007ffe0ff */
[----:B------:R-:W-:-:S03]  /*4f540*/  IMAD.WIDE R18, R0, 0x4, R12 ;  /* 0x0000000400127825 */ /* 0x000fc600078e020c */
[----:B------:R-:W-:Y:S02]  /*4f550*/  ISETP.GE.U32.AND P3, PT, R2, 0x7ffffd99, PT ;  /* 0x7ffffd990200780c */ /* 0x000fe40003f66070 */
[----:B------:R4:W-:Y:S04]  /*4f560*/  STL.64 [R1+0x860], R18 ;  /* 0x0008601201007387 */ /* 0x0009e80000100a00 */
[----:B------:R-:W3:Y:S04]  /*4f570*/  LDL.LU.64 R12, [R1+0x5e8] ;  /* 0x0005e800010c7983 */ /* 0x000ee80000300a00 */
[----:B------:R4:W-:Y:S04]  /*4f580*/  LDGSTS.E [R252+0x79e00], [R18.64], !P5 ;  /* 0x79e0000012fc7fae */ /* 0x0009e8000e921848 */
[----:B------:R-:W3:Y:S01]  /*4f590*/  LDL.LU.64 R2, [R1+0x5c8] ;  /* 0x0005c80001027983 */ /* 0x000ee20000300a00 */
[----:B--2---:R-:W-:-:S05]  /*4f5a0*/  IMAD.WIDE R14, R0, 0x4, R14 ;  /* 0x00000004000e7825 */ /* 0x004fca00078e020e */
[----:B------:R1:W-:Y:S01]  /*4f5b0*/  STL.64 [R1+0x848], R14 ;  /* 0x0008480e01007387 */ /* 0x0003e20000100a00 */
[----:B----4-:R-:W-:-:S03]  /*4f5c0*/  IMAD.WIDE R18, R0, 0x4, R8 ;  /* 0x0000000400127825 */ /* 0x010fc600078e0208 */
[----:B------:R-:W2:Y:S01]  /*4f5d0*/  LDL.LU.64 R8, [R1+0x5a8] ;  /* 0x0005a80001087983 */ /* 0x000ea20000300a00 */
[----:B------:R-:W-:-:S03]  /*4f5e0*/  IMAD.WIDE R22, R0, 0x4, R4 ;  /* 0x0000000400167825 */ /* 0x000fc600078e0204 */
[----:B------:R4:W-:Y:S04]  /*4f5f0*/  STL.64 [R1+0x830], R18 ;  /* 0x0008301201007387 */ /* 0x0009e80000100a00 */
[----:B------:R-:W2:Y:S04]  /*4f600*/  LDL.LU.64 R4, [R1+0x588] ;  /* 0x0005880001047983 */ /* 0x000ea80000300a00 */
[----:B------:R-:W2:Y:S01]  /*4f610*/  LDL.LU.64 R24, [R1+0x568] ;  /* 0x0005680001187983 */ /* 0x000ea20000300a00 */
[----:B------:R-:W-:-:S04]  /*4f620*/  IADD3 R6, R10, -0x1d4, RZ ;  /* 0xfffffe2c0a067810 */ /* 0x000fc80007ffe0ff */
[----:B------:R-:W-:Y:S02]  /*4f630*/  ISETP.GE.U32.AND P2, PT, R6, 0x7ffffdad, PT ;  /* 0x7ffffdad0600780c */ /* 0x000fe40003f46070 */
[C---:B------:R-:W-:Y:S02]  /*4f640*/  IADD3 R11, R10.reuse, -0x1d8, RZ ;  /* 0xfffffe280a0b7810 */ /* 0x040fe40007ffe0ff */
[----:B------:R-:W-:Y:S02]  /*4f650*/  IADD3 R6, R10, -0x1dc, RZ ;  /* 0xfffffe240a067810 */ /* 0x000fe40007ffe0ff */
[----:B------:R-:W-:-:S07]  /*4f660*/  ISETP.GE.U32.AND P4, PT, R11, 0x7ffffda9, PT ;  /* 0x7ffffda90b00780c */ /* 0x000fce0003f86070 */
[----:B------:R1:W-:Y:S01]  /*4f670*/  LDGSTS.E [R66+0x7a600], [R14.64], !P2 ;  /* 0x7a6000000e427fae */ /* 0x0003e2000d121848 */
[----:B------:R-:W-:-:S03]  /*4f680*/  IADD3 R11, R10, -0x1e0, RZ ;  /* 0xfffffe200a0b7810 */ /* 0x000fc60007ffe0ff */
[----:B-1----:R-:W4:Y:S01]  /*4f690*/  S2R R15, SR_TID.X ;  /* 0x00000000000f7919 */ /* 0x002f220000002100 */
[----:B------:R-:W-:Y:S02]  /*4f6a0*/  ISETP.GE.U32.AND P6, PT, R6, 0x7ffffda5, PT ;  /* 0x7ffffda50600780c */ /* 0x000fe40003fc6070 */
[----:B------:R-:W-:Y:S02]  /*4f6b0*/  ISETP.GE.U32.AND P0, PT, R11, 0x7ffffda1, PT ;  /* 0x7ffffda10b00780c */ /* 0x000fe40003f06070 */
[----:B------:R-:W-:Y:S02]  /*4f6c0*/  IADD3 R14, R7, 0x100000, RZ ;  /* 0x00100000070e7810 */ /* 0x000fe40007ffe0ff */
[----:B------:R-:W-:-:S03]  /*4f6d0*/  IADD3 R6, R10, -0x1e4, RZ ;  /* 0xfffffe1c0a067810 */ /* 0x000fc60007ffe0ff */
[----:B------:R1:W-:Y:S01]  /*4f6e0*/  LDGSTS.E [R14+0x7ae00], [R18.64], !P4 ;  /* 0x7ae00000120e7fae */ /* 0x0003e2000e121848 */
[----:B------:R-:W-:Y:S02]  /*4f6f0*/  IADD3 R11, R10, -0x1ec, RZ ;  /* 0xfffffe140a0b7810 */ /* 0x000fe40007ffe0ff */
[----:B------:R-:W-:Y:S01]  /*4f700*/  ISETP.GE.U32.AND P1, PT, R6, 0x7ffffd9d, PT ;  /* 0x7ffffd9d0600780c */ /* 0x000fe20003f26070 */
[----:B------:R-:W-:Y:S01]  /*4f710*/  IMAD.WIDE R20, R0, 0x4, R20 ;  /* 0x0000000400147825 */ /* 0x000fe200078e0214 */
[----:B------:R-:W-:Y:S01]  /*4f720*/  ISETP.GE.U32.AND P5, PT, R11, 0x7ffffd95, PT ;  /* 0x7ffffd950b00780c */ /* 0x000fe20003fa6070 */
[----:B------:R-:W-:Y:S02]  /*4f730*/  STL.64 [R1+0x818], R22 ;  /* 0x0008181601007387 */ /* 0x000fe40000100a00 */
[----:B-1----:R-:W-:Y:S02]  /*4f740*/  IMAD.MOV.U32 R14, RZ, RZ, c[0x0][0x180] ;  /* 0x00006000ff0e7624 */ /* 0x002fe400078e00ff */
[----:B------:R1:W-:Y:S01]  /*4f750*/  LDGSTS.E [R252+0x7b600], [R22.64], !P6 ;  /* 0x7b60000016fc7fae */ /* 0x0003e2000f121848 */
[----:B----4-:R-:W-:-:S02]  /*4f760*/  LOP3.LUT R19, R15, 0x7f, RZ, 0xc0, !PT ;  /* 0x0000007f0f137812 */ /* 0x010fc400078ec0ff */
[----:B------:R-:W-:Y:S01]  /*4f770*/  IADD3 R14, R14, -0x180, RZ ;  /* 0xfffffe800e0e7810 */ /* 0x000fe20007ffe0ff */
[----:B------:R3:W-:Y:S01]  /*4f780*/  STL.64 [R1+0x800], R20 ;  /* 0x0008001401007387 */ /* 0x0007e20000100a00 */
[----:B------:R-:W-:-:S03]  /*4f790*/  IADD3 R6, R10, -0x1f0, RZ ;  /* 0xfffffe100a067810 */ /* 0x000fc60007ffe0ff */
[----:B------:R3:W-:Y:S01]  /*4f7a0*/  LDGSTS.E [R66+0x7be00], [R20.64], !P0 ;  /* 0x7be0000014427fae */ /* 0x0007e2000c121848 */
[----:B------:R-:W-:Y:S02]  /*4f7b0*/  IADD3 R11, R10, -0x1f4, RZ ;  /* 0xfffffe0c0a0b7810 */ /* 0x000fe40007ffe0ff */
[----:B------:R-:W-:Y:S02]  /*4f7c0*/  ISETP.GE.AND P0, PT, R19, R14, PT ;  /* 0x0000000e1300720c */ /* 0x000fe40003f06270 */
[----:B------:R-:W-:Y:S02]  /*4f7d0*/  IADD3 R14, R7, 0x100000, RZ ;  /* 0x00100000070e7810 */ /* 0x000fe40007ffe0ff */
[----:B------:R-:W-:Y:S01]  /*4f7e0*/  ISETP.GE.U32.AND P2, PT, R6, 0x7ffffd91, PT ;  /* 0x7ffffd910600780c */ /* 0x000fe20003f46070 */
[----:B---3--:R-:W-:Y:S01]  /*4f7f0*/  IMAD.WIDE R20, R0, 0x4, R16 ;  /* 0x0000000400147825 */ /* 0x008fe200078e0210 */
[----:B------:R-:W-:-:S04]  /*4f800*/  ISETP.GE.U32.AND P4, PT, R11, 0x7ffffd8d, PT ;  /* 0x7ffffd8d0b00780c */ /* 0x000fc80003f86070 */
[----:B------:R-:W-:Y:S04]  /*4f810*/  STL.64 [R1+0x7e8], R20 ;  /* 0x0007e81401007387 */ /* 0x000fe80000100a00 */
[----:B------:R3:W-:Y:S01]  /*4f820*/  LDGSTS.E [R14+0x7c600], [R20.64], !P1 ;  /* 0x7c600000140e7fae */ /* 0x0007e2000c921848 */
[----:B------:R-:W-:-:S03]  /*4f830*/  IMAD.WIDE R16, R0, 0x4, R12 ;  /* 0x0000000400107825 */ /* 0x000fc600078e020c */
[----:B------:R-:W4:Y:S04]  /*4f840*/  LDL.LU.64 R12, [R1+0x540] ;  /* 0x00054000010c7983 */ /* 0x000f280000300a00 */
[----:B------:R-:W-:Y:S01]  /*4f850*/  STL.64 [R1+0x1ae0], R16 ;  /* 0x001ae01001007387 */ /* 0x000fe20000100a00 */
[----:B------:R-:W-:-:S03]  /*4f860*/  IMAD.WIDE R2, R0, 0x4, R2 ;  /* 0x0000000400027825 */ /* 0x000fc600078e0202 */
[----:B---3--:R-:W4:Y:S04]  /*4f870*/  LDL.LU.64 R14, [R1+0x520] ;  /* 0x00052000010e7983 */ /* 0x008f280000300a00 */
[----:B------:R1:W-:Y:S04]  /*4f880*/  LDGSTS.E [R252+0x7ce00], [R16.64], !P3 ;  /* 0x7ce0000010fc7fae */ /* 0x0003e8000d921848 */
[----:B------:R1:W-:Y:S04]  /*4f890*/  STL.64 [R1+0x1ad8], R2 ;  /* 0x001ad80201007387 */ /* 0x0003e80000100a00 */
[----:B------:R1:W-:Y:S02]  /*4f8a0*/  LDGSTS.E [R66+0x7d600], [R2.64], !P5 ;  /* 0x7d60000002427fae */ /* 0x0003e4000e921848 */
[----:B-1----:R-:W-:Y:S01]  /*4f8b0*/  IADD3 R2, R7, 0x100000, RZ ;  /* 0x0010000007027810 */ /* 0x002fe20007ffe0ff */
[----:B--2---:R-:W-:-:S04]  /*4f8c0*/  IMAD.WIDE R8, R0, 0x4, R8 ;  /* 0x0000000400087825 */ /* 0x004fc800078e0208 */
[C---:B------:R-:W-:Y:S01]  /*4f8d0*/  IMAD.WIDE R4, R0.reuse, 0x4, R4 ;  /* 0x0000000400047825 */ /* 0x040fe200078e0204 */
[----:B------:R-:W-:Y:S03]  /*4f8e0*/  STL.64 [R1+0x1ad0], R8 ;  /* 0x001ad00801007387 */ /* 0x000fe60000100a00 */
[----:B------:R-:W-:Y:S01]  /*4f8f0*/  IMAD.WIDE R16, R0, 0x4, R24 ;  /* 0x0000000400107825 */ /* 0x000fe200078e0218 */
[----:B------:R1:W-:Y:S04]  /*4f900*/  STL.64 [R1+0x1ac8], R4 ;  /* 0x001ac80401007387 */ /* 0x0003e80000100a00 */
[----:B------:R2:W-:Y:S04]  /*4f910*/  LDGSTS.E [R2+0x7de00], [R8.64], !P2 ;  /* 0x7de0000008027fae */ /* 0x0005e8000d121848 */
[----:B------:R4:W-:Y:S04]  /*4f920*/  STL.64 [R1+0x1ac0], R16 ;  /* 0x001ac01001007387 */ /* 0x0009e80000100a00 */
[----:B------:R1:W-:Y:S04]  /*4f930*/  LDGSTS.E [R252+0x7e600], [R4.64], !P4 ;  /* 0x7e60000004fc7fae */ /* 0x0003e8000e121848 */
[----:B------:R-:W3:Y:S04]  /*4f940*/  LDL.LU.64 R24, [R1+0x518] ;  /* 0x0005180001187983 */ /* 0x000ee80000300a00 */
[----:B-1----:R-:W3:Y:S04]  /*4f950*/  LDL.LU.64 R4, [R1+0x510] ;  /* 0x0005100001047983 */ /* 0x002ee80000300a00 */
[----:B--2---:R-:W2:Y:S01]  /*4f960*/  LDL.LU.64 R8, [R1+0x508] ;  /* 0x0005080001087983 */ /* 0x004ea20000300a00 */
[----:B------:R-:W-:-:S02]  /*4f970*/  IADD3 R6, R10, -0x1f8, RZ ;  /* 0xfffffe080a067810 */ /* 0x000fc40007ffe0ff */
[----:B------:R-:W-:Y:S02]  /*4f980*/  IADD3 R3, R10, -0x205, RZ ;  /* 0xfffffdfb0a037810 */ /* 0x000fe40007ffe0ff */
[----:B------:R-:W-:Y:S02]  /*4f990*/  ISETP.GE.U32.AND P6, PT, R6, 0x7ffffd89, PT ;  /* 0x7ffffd890600780c */ /* 0x000fe40003fc6070 */
[----:B------:R-:W-:Y:S01]  /*4f9a0*/  ISETP.GE.U32.AND P5, PT, R3, 0x7ffffd7c, PT ;  /* 0x7ffffd7c0300780c */ /* 0x000fe20003fa6070 */
[----:B------:R-:W-:Y:S01]  /*4f9b0*/  IMAD.MOV.U32 R3, RZ, RZ, c[0x0][0x180] ;  /* 0x00006000ff037624 */ /* 0x000fe200078e00ff */
[C---:B------:R-:W-:Y:S02]  /*4f9c0*/  IADD3 R11, R10.reuse, -0x1fc, RZ ;  /* 0xfffffe040a0b7810 */ /* 0x040fe40007ffe0ff */
[----:B------:R-:W-:Y:S02]  /*4f9d0*/  IADD3 R2, R10, -0x200, RZ ;  /* 0xfffffe000a027810 */ /* 0x000fe40007ffe0ff */
[----:B------:R-:W-:-:S02]  /*4f9e0*/  IADD3 R3, R3, 0x7f, RZ ;  /* 0x0000007f03037810 */ /* 0x000fc40007ffe0ff */
[----:B------:R-:W-:Y:S02]  /*4f9f0*/  ISETP.GE.U32.AND P1, PT, R11, 0x7ffffd85, PT ;  /* 0x7ffffd850b00780c */ /* 0x000fe40003f26070 */
[----:B------:R-:W-:Y:S01]  /*4fa00*/  ISETP.GE.U32.AND P2, PT, R2, 0x7ffffd81, PT ;  /* 0x7ffffd810200780c */ /* 0x000fe20003f46070 */
[----:B------:R1:W-:Y:S01]  /*4fa10*/  LDGSTS.E [R66+0x7ee00], [R16.64], !P6 ;  /* 0x7ee0000010427fae */ /* 0x0003e2000f121848 */
[----:B------:R-:W-:Y:S02]  /*4fa20*/  ISETP.GT.AND P6, PT, R3, 0x1ff, PT ;  /* 0x000001ff0300780c */ /* 0x000fe40003fc4270 */
[C---:B------:R-:W-:Y:S02]  /*4fa30*/  IADD3 R252, R10.reuse, -0x209, RZ ;  /* 0xfffffdf70afc7810 */ /* 0x040fe40007ffe0ff */
[----:B------:R-:W-:Y:S02]  /*4fa40*/  IADD3 R6, R10, -0x201, RZ ;  /* 0xfffffdff0a067810 */ /* 0x000fe40007ffe0ff */
[----:B------:R-:W-:-:S02]  /*4fa50*/  ISETP.GE.U32.AND P4, PT, R252, 0x7ffffd78, PT ;  /* 0x7ffffd78fc00780c */ /* 0x000fc40003f86070 */
[----:B-1----:R-:W-:Y:S02]  /*4fa60*/  SEL R66, RZ, 0x4, P0 ;  /* 0x00000004ff427807 */ /* 0x002fe40000000000 */
[----:B------:R-:W-:Y:S02]  /*4fa70*/  IADD3 R3, R10, -0x20d, RZ ;  /* 0xfffffdf30a037810 */ /* 0x000fe40007ffe0ff */
[----:B------:R-:W-:Y:S02]  /*4fa80*/  SEL R66, R66, RZ, P6 ;  /* 0x000000ff42427207 */ /* 0x000fe40003000000 */
[C---:B------:R-:W-:Y:S02]  /*4fa90*/  IADD3 R2, R7.reuse, 0x100000, RZ ;  /* 0x0010000007027810 */ /* 0x040fe40007ffe0ff */
[----:B------:R-:W-:Y:S02]  /*4faa0*/  IADD3 R252, R7, 0x100000, RZ ;  /* 0x0010000007fc7810 */ /* 0x000fe40007ffe0ff */
[----:B------:R-:W-:-:S02]  /*4fab0*/  ISETP.NE.U32.AND P6, PT, R66, RZ, PT ;  /* 0x000000ff4200720c */ /* 0x000fc40003fc5070 */
[----:B------:R-:W-:Y:S02]  /*4fac0*/  ISETP.GE.U32.AND P3, PT, R6, 0x7ffffd80, PT ;  /* 0x7ffffd800600780c */ /* 0x000fe40003f66070 */
[----:B------:R-:W-:Y:S02]  /*4fad0*/  IADD3 R11, R10, -0x211, RZ ;  /* 0xfffffdef0a0b7810 */ /* 0x000fe40007ffe0ff */
[----:B------:R-:W-:Y:S01]  /*4fae0*/  ISETP.GE.U32.AND P0, PT, R3, 0x7ffffd74, PT ;  /* 0x7ffffd740300780c */ /* 0x000fe20003f06070 */
[----:B----4-:R-:W-:-:S05]  /*4faf0*/  IMAD.WIDE R20, R0, 0x4, R12 ;  /* 0x0000000400147825 */ /* 0x010fca00078e020c */
[----:B------:R-:W-:Y:S01]  /*4fb00*/  STL.64 [R1+0x1ab8], R20 ;  /* 0x001ab81401007387 */ /* 0x000fe20000100a00 */
[----:B------:R-:W-:-:S03]  /*4fb10*/  IMAD.WIDE R16, R0, 0x4, R14 ;  /* 0x0000000400107825 */ /* 0x000fc600078e020e */
[----:B------:R-:W3:Y:S04]  /*4fb20*/  LDL.LU.64 R22, [R1+0x500] ;  /* 0x0005000001167983 */ /* 0x000ee80000300a00 */
[----:B------:R-:W3:Y:S01]  /*4fb30*/  LDL.LU.64 R14, [R1+0x4f8] ;  /* 0x0004f800010e7983 */ /* 0x000ee20000300a00 */
[----:B------:R-:W-:-:S03]  /*4fb40*/  IMAD.SHL.U32 R0, R19, 0x4, RZ ;  /* 0x0000000413007824 */ /* 0x000fc600078e00ff */
[----:B------:R3:W-:Y:S04]  /*4fb50*/  STL.64 [R1+0x1ab0], R16 ;  /* 0x001ab01001007387 */ /* 0x0007e80000100a00 */
[----:B------:R-:W3:Y:S04]  /*4fb60*/  LDL.LU.64 R12, [R1+0x4f0] ;  /* 0x0004f000010c7983 */ /* 0x000ee80000300a00 */
[----:B------:R-:W3:Y:S04]  /*4fb70*/  LDL.LU.64 R6, [R1+0x4e8] ;  /* 0x0004e80001067983 */ /* 0x000ee80000300a00 */
[----:B------:R1:W-:Y:S01]  /*4fb80*/  LDGSTS.E [R2+0x7f600], [R20.64], !P1 ;  /* 0x7f60000014027fae */ /* 0x0003e2000c921848 */
[----:B------:R-:W-:-:S03]  /*4fb90*/  ISETP.GE.U32.AND P1, PT, R11, 0x7ffffd70, PT ;  /* 0x7ffffd700b00780c */ /* 0x000fc60003f26070 */
[----:B------:R1:W-:Y:S01]  /*4fba0*/  LDGSTS.E [R252+0x7fe00], [R16.64], !P2 ;  /* 0x7fe0000010fc7fae */ /* 0x0003e2000d121848 */
[----:B------:R-:W-:Y:S02]  /*4fbb0*/  IADD3 R11, R10, -0x215, RZ ;  /* 0xfffffdeb0a0b7810 */ /* 0x000fe40007ffe0ff */
[C---:B------:R-:W-:Y:S01]  /*4fbc0*/  IADD3 R10, R0.reuse, 0x100000, RZ ;  /* 0x00100000000a7810 */ /* 0x040fe20007ffe0ff */
[----:B------:R-:W0:Y:S04]  /*4fbd0*/  LDGDEPBAR ;  /* 0x00000000000079af */ /* 0x000e280000000000 */
[----:B-1----:R-:W3:Y:S01]  /*4fbe0*/  LDL.LU.64 R2, [R1+0x4e0] ;  /* 0x0004e00001027983 */ /* 0x002ee20000300a00 */
[C---:B------:R-:W-:Y:S02]  /*4fbf0*/  IADD3 R66, R0.reuse, 0x100000, RZ ;  /* 0x0010000000427810 */ /* 0x040fe40007ffe0ff */
[----:B------:R-:W-:Y:S01]  /*4fc00*/  IADD3 R252, R0, 0x100000, RZ ;  /* 0x0010000000fc7810 */ /* 0x000fe20007ffe0ff */
[----:B---3--:R-:W-:-:S04]  /*4fc10*/  IMAD.WIDE R16, R67, 0x4, R24 ;  /* 0x0000000443107825 */ /* 0x008fc800078e0218 */
[C---:B------:R-:W-:Y:S01]  /*4fc20*/  IMAD.WIDE R4, R67.reuse, 0x4, R4 ;  /* 0x0000000443047825 */ /* 0x040fe200078e0204 */
[----:B------:R1:W-:Y:S03]  /*4fc30*/  STL.64 [R1+0x5c0], R16 ;  /* 0x0005c01001007387 */ /* 0x0003e60000100a00 */
[----:B--2---:R-:W-:Y:S01]  /*4fc40*/  IMAD.WIDE R8, R67, 0x4, R8 ;  /* 0x0000000443087825 */ /* 0x004fe200078e0208 */
[----:B------:R2:W-:Y:S04]  /*4fc50*/  STL.64 [R1+0x7d0], R4 ;  /* 0x0007d00401007387 */ /* 0x0005e80000100a00 */
[----:B------:R3:W-:Y:S04]  /*4fc60*/  STL.64 [R1+0x1258], R8 ;  /* 0x0012580801007387 */ /* 0x0007e80000100a00 */
[----:B------:R-:W4:Y:S04]  /*4fc70*/  LDL.LU.64 R24, [R1+0x4d8] ;  /* 0x0004d80001187983 */ /* 0x000f280000300a00 */
[----:B------:R1:W-:Y:S04]  /*4fc80*/  LDGSTS.E [R10+-0x40000], [R16.64], P6 ;  /* 0xc0000000100a7fae */ /* 0x0003e8000b121848 */
[----:B------:R-:W4:Y:S04]  /*4fc90*/  LDL.LU.64 R18, [R1+0x4d0] ;  /* 0x0004d00001127983 */ /* 0x000f280000300a00 */
[----:B------:R2:W-:Y:S04]  /*4fca0*/  LDGSTS.E [R252+-0x3f000], [R4.64], P6 ;  /* 0xc100000004fc7fae */ /* 0x0005e8000b121848 */
[----:B-1----:R-:W4:Y:S04]  /*4fcb0*/  LDL.LU.64 R16, [R1+0x4c8] ;  /* 0x0004c80001107983 */ /* 0x002f280000300a00 */
[----:B------:R3:W-:Y:S04]  /*4fcc0*/  LDGSTS.E [R66+-0x3e000], [R8.64], P6 ;  /* 0xc200000008427fae */ /* 0x0007e8000b121848 */
[----:B--2---:R-:W2:Y:S04]  /*4fcd0*/  LDL.LU.64 R4, [R1+0x4c0] ;  /* 0x0004c00001047983 */ /* 0x004ea80000300a00 */
[----:B---3--:R-:W3:Y:S01]  /*4fce0*/  LDL.LU.64 R8, [R1+0x4b8] ;  /* 0x0004b80001087983 */ /* 0x008ee20000300a00 */
[----:B------:R-:W-:-:S02]  /*4fcf0*/  ISETP.GE.U32.AND P2, PT, R11, 0x7ffffd6c, PT ;  /* 0x7ffffd6c0b00780c */ /* 0x000fc40003f46070 */
[C---:B------:R-:W-:Y:S02]  /*4fd00*/  IADD3 R20, R0.reuse, 0x100000, RZ ;  /* 0x0010000000147810 */ /* 0x040fe40007ffe0ff */
[----:B------:R-:W-:Y:S01]  /*4fd10*/  IADD3 R11, R0, 0x100000, RZ ;  /* 0x00100000000b7810 */ /* 0x000fe20007ffe0ff */
        /* <DEDUP_REMOVED lines=9> */
[----:B------:R1:W-:Y:S01]  /*4fdb0*/  LDGSTS.E [R11+-0x3c000], [R14.64], P6 ;  /* 0xc40000000e0b7fae */ /* 0x0003e2000b121848 */
[----:B------:R-:W-:-:S03]  /*4fdc0*/  IMAD.WIDE R2, R67, 0x4, R2 ;  /* 0x0000000443027825 */ /* 0x000fc600078e0202 */
[----:B------:R1:W-:Y:S04]  /*4fdd0*/  LDGSTS.E [R10+-0x3b000], [R12.64], P6 ;  /* 0xc50000000c0a7fae */ /* 0x0003e8000b121848 */
[----:B------:R1:W-:Y:S04]  /*4fde0*/  STL.64 [R1+0x12f8], R2 ;  /* 0x0012f80201007387 */ /* 0x0003e80000100a00 */
[----:B-1----:R-:W3:Y:S04]  /*4fdf0*/  LDL.LU.64 R22, [R1+0x4b0] ;  /* 0x0004b00001167983 */ /* 0x002ee80000300a00 */
[----:B------:R-:W3:Y:S04]  /*4fe00*/  LDL.LU.64 R14, [R1+0x4a8] ;  /* 0x0004a800010e7983 */ /* 0x000ee80000300a00 */
[----:B------:R1:W-:Y:S04]  /*4fe10*/  LDGSTS.E [R252+-0x3a000], [R6.64], P6 ;  /* 0xc600000006fc7fae */ /* 0x0003e8000b121848 */
[----:B------:R-:W3:Y:S01]  /*4fe20*/  LDL.LU.64 R10, [R1+0x4a0] ;  /* 0x0004a000010a7983 */ /* 0x000ee20000300a00 */
[----:B------:R-:W-:-:S03]  /*4fe30*/  IADD3 R13, R0, 0x100000, RZ ;  /* 0x00100000000d7810 */ /* 0x000fc60007ffe0ff */
[----:B------:R1:W-:Y:S04]  /*4fe40*/  LDGSTS.E [R66+-0x39000], [R2.64], P6 ;  /* 0xc700000002427fae */ /* 0x0003e8000b121848 */
[----:B-1----:R-:W3:Y:S01]  /*4fe50*/  LDL.LU.64 R6, [R1+0x498] ;  /* 0x0004980001067983 */ /* 0x002ee20000300a00 */
[----:B------:R-:W-:-:S03]  /*4fe60*/  IADD3 R12, R0, 0x100000, RZ ;  /* 0x00100000000c7810 */ /* 0x000fc60007ffe0ff */
[----:B------:R-:W3:Y:S01]  /*4fe70*/  LDL.LU.64 R2, [R1+0x490] ;  /* 0x0004900001027983 */ /* 0x000ee20000300a00 */
[----:B----4-:R-:W-:-:S04]  /*4fe80*/  IMAD.WIDE R24, R67, 0x4, R24 ;  /* 0x0000000443187825 */ /* 0x010fc800078e0218 */
[C---:B------:R-:W-:Y:S01]  /*4fe90*/  IMAD.WIDE R18, R67.reuse, 0x4, R18 ;  /* 0x0000000443127825 */ /* 0x040fe200078e0212 */
[----:B------:R-:W-:Y:S03]  /*4fea0*/  STL.64 [R1+0x1318], R24 ;  /* 0x0013181801007387 */ /* 0x000fe60000100a00 */
[C---:B------:R-:W-:Y:S01]  /*4feb0*/  IMAD.WIDE R16, R67.reuse, 0x4, R16 ;  /* 0x0000000443107825 */ /* 0x040fe200078e0210 */
[----:B------:R1:W-:Y:S04]  /*4fec0*/  STL.64 [R1+0x1320], R18 ;  /* 0x0013201201007387 */ /* 0x0003e80000100a00 */
[----:B------:R4:W-:Y:S01]  /*4fed0*/  LDGSTS.E [R20+-0x38000], [R24.64], P6 ;  /* 0xc800000018147fae */ /* 0x0009e2000b121848 */
[----:B--2---:R-:W-:-:S03]  /*4fee0*/  IMAD.WIDE R4, R67, 0x4, R4 ;  /* 0x0000000443047825 */ /* 0x004fc600078e0204 */
[----:B------:R2:W-:Y:S04]  /*4fef0*/  STL.64 [R1+0x1328], R16 ;  /* 0x0013281001007387 */ /* 0x0005e80000100a00 */
[----:B------:R1:W-:Y:S01]  /*4ff00*/  LDGSTS.E [R13+-0x37000], [R18.64], P6 ;  /* 0xc9000000120d7fae */ /* 0x0003e2000b121848 */
[----:B---3--:R-:W-:-:S03]  /*4ff10*/  IMAD.WIDE R8, R67, 0x4, R8 ;  /* 0x0000000443087825 */ /* 0x008fc600078e0208 */
[----:B------:R4:W-:Y:S04]  /*4ff20*/  STL.64 [R1+0x1330], R4 ;  /* 0x0013300401007387 */ /* 0x0009e80000100a00 */
[----:B------:R2:W-:Y:S04]  /*4ff30*/  LDGSTS.E [R12+-0x36000], [R16.64], P6 ;  /* 0xca000000100c7fae */ /* 0x0005e8000b121848 */
[----:B------:R4:W-:Y:S04]  /*4ff40*/  STL.64 [R1+0x1338], R8 ;  /* 0x0013380801007387 */ /* 0x0009e80000100a00 */
[----:B------:R4:W-:Y:S04]  /*4ff50*/  LDGSTS.E [R252+-0x35000], [R4.64], P6 ;  /* 0xcb00000004fc7fae */ /* 0x0009e8000b121848 */
[----:B-1----:R-:W3:Y:S01]  /*4ff60*/  LDL.LU.64 R18, [R1+0x488] ;  /* 0x0004880001127983 */ /* 0x002ee20000300a00 */
[----:B--2---:R-:W-:-:S03]  /*4ff70*/  IADD3 R16, R0, 0x100000, RZ ;  /* 0x0010000000107810 */ /* 0x004fc60007ffe0ff */
[----:B------:R1:W-:Y:S04]  /*4ff80*/  LDGSTS.E [R66+-0x34000], [R8.64], P6 ;  /* 0xcc00000008427fae */ /* 0x0003e8000b121848 */
[----:B----4-:R-:W2:Y:S04]  /*4ff90*/  LDL.LU.64 R4, [R1+0x480] ;  /* 0x0004800001047983 */ /* 0x010ea80000300a00 */
[----:B------:R-:W4:Y:S04]  /*4ffa0*/  LDL.LU.64 R20, [R1+0x478] ;  /* 0x0004780001147983 */ /* 0x000f280000300a00 */
[----:B------:R-:W4:Y:S04]  /*4ffb0*/  LDL.LU.64 R24, [R1+0x470] ;  /* 0x0004700001187983 */ /* 0x000f280000300a00 */
[----:B------:R-:W4:Y:S01]  /*4ffc0*/  LDL.LU.64 R12, [R1+0x468] ;  /* 0x00046800010c7983 */ /* 0x000f220000300a00 */
[----:B-1----:R-:W-:-:S02]  /*4ffd0*/  IADD3 R9, R0, 0x100000, RZ ;  /* 0x0010000000097810 */ /* 0x002fc40007ffe0ff */
[----:B------:R-:W-:Y:S01]  /*4ffe0*/  IADD3 R8, R0, 0x100000, RZ ;  /* 0x0010000000087810 */ /* 0x000fe20007ffe0ff */
[----:B------:R-:W-:-:S04]  /*4fff0*/  IMAD.WIDE R22, R67, 0x4, R22 ;  /* 0x0000000443167825 */ /* 0x000fc800078e0216 */
[C---:B------:R-:W-:Y:S01]  /*50000*/  IMAD.WIDE R14, R67.reuse, 0x4, R14 ;  /* 0x00000004430e7825 */ /* 0x040fe200078e020e */
[----:B------:R-:W-:Y:S03]  /*50010*/  STL.64 [R1+0x1350], R22 ;  /* 0x0013501601007387 */ /* 0x000fe60000100a00 */
[C---:B------:R-:W-:Y:S01]  /*50020*/  IMAD.WIDE R10, R67.reuse, 0x4, R10 ;  /* 0x00000004430a7825 */ /* 0x040fe200078e020a */
[----:B------:R-:W-:Y:S04]  /*50030*/  STL.64 [R1+0x1358], R14 ;  /* 0x0013580e01007387 */ /* 0x000fe80000100a00 */
[----:B------:R1:W-:Y:S01]  /*50040*/  LDGSTS.E [R16+-0x33000], [R22.64], P6 ;  /* 0xcd00000016107fae */ /* 0x0003e2000b121848 */
[----:B------:R-:W-:-:S03]  /*50050*/  IMAD.WIDE R6, R67, 0x4, R6 ;  /* 0x0000000443067825 */ /* 0x000fc600078e0206 */
[----:B------:R-:W-:Y:S04]  /*50060*/  STL.64 [R1+0x1360], R10 ;  /* 0x0013600a01007387 */ /* 0x000fe80000100a00 */
[----:B------:R1:W-:Y:S01]  /*50070*/  LDGSTS.E [R9+-0x32000], [R14.64], P6 ;  /* 0xce0000000e097fae */ /* 0x0003e2000b121848 */
[----:B------:R-:W-:-:S03]  /*50080*/  IMAD.WIDE R2, R67, 0x4, R2 ;  /* 0x0000000443027825 */ /* 0x000fc600078e0202 */
[----:B------:R1:W-:Y:S04]  /*50090*/  STL.64 [R1+0x1368], R6 ;  /* 0x0013680601007387 */ /* 0x0003e80000100a00 */
[----:B------:R1:W-:Y:S04]  /*500a0*/  LDGSTS.E [R8+-0x31000], [R10.64], P6 ;  /* 0xcf0000000a087fae */ /* 0x0003e8000b121848 */
[----:B------:R1:W-:Y:S04]  /*500b0*/  STL.64 [R1+0x1370], R2 ;  /* 0x0013700201007387 */ /* 0x0003e80000100a00 */
[----:B------:R1:W-:Y:S04]  /*500c0*/  LDGSTS.E [R252+-0x30000], [R6.64], P6 ;  /* 0xd000000006fc7fae */ /* 0x0003e8000b121848 */
[----:B-1----:R-:W4:Y:S04]  /*500d0*/  LDL.LU.64 R8, [R1+0x460] ;  /* 0x0004600001087983 */ /* 0x002f280000300a00 */
[----:B------:R1:W-:Y:S04]  /*500e0*/  LDGSTS.E [R66+-0x2f000], [R2.64], P6 ;  /* 0xd100000002427fae */ /* 0x0003e8000b121848 */
[----:B------:R-:W4:Y:S04]  /*500f0*/  LDL.LU.64 R6, [R1+0x458] ;  /* 0x0004580001067983 */ /* 0x000f280000300a00 */
[----:B------:R-:W4:Y:S04]  /*50100*/  LDL.LU.64 R22, [R1+0x450] ;  /* 0x0004500001167983 */ /* 0x000f280000300a00 */
[----:B------:R-:W4:Y:S01]  /*50110*/  LDL.LU.64 R16, [R1+0x448] ;  /* 0x0004480001107983 */ /* 0x000f220000300a00 */
[----:B-1----:R-:W-:-:S03]  /*50120*/  IADD3 R3, R0, 0x100000, RZ ;  /* 0x0010000000037810 */ /* 0x002fc60007ffe0ff */
[----:B------:R-:W4:Y:S01]  /*50130*/  LDL.LU.64 R10, [R1+0x440] ;  /* 0x00044000010a7983 */ /* 0x000f220000300a00 */
[C---:B------:R-:W-:Y:S02]  /*50140*/  IADD3 R2, R0.reuse, 0x100000, RZ ;  /* 0x0010000000027810 */ /* 0x040fe40007ffe0ff */
[----:B------:R-:W-:Y:S01]  /*50150*/  IADD3 R14, R0, 0x100000, RZ ;  /* 0x00100000000e7810 */ /* 0x000fe20007ffe0ff */
[----:B---3--:R-:W-:-:S04]  /*50160*/  IMAD.WIDE R18, R67, 0x4, R18 ;  /* 0x0000000443127825 */ /* 0x008fc800078e0212 */
[C---:B--2---:R-:W-:Y:S01]  /*50170*/  IMAD.WIDE R4, R67.reuse, 0x4, R4 ;  /* 0x0000000443047825 */ /* 0x044fe200078e0204 */
[----:B------:R1:W-:Y:S03]  /*50180*/  STL.64 [R1+0x1378], R18 ;  /* 0x0013781201007387 */ /* 0x0003e60000100a00 */
[C---:B----4-:R-:W-:Y:S01]  /*50190*/  IMAD.WIDE R28, R67.reuse, 0x4, R20 ;  /* 0x00000004431c7825 */ /* 0x050fe200078e0214 */
[----:B------:R2:W-:Y:S03]  /*501a0*/  STL.64 [R1+0x13a0], R4 ;  /* 0x0013a00401007387 */ /* 0x0005e60000100a00 */
[C---:B------:R-:W-:Y:S01]  /*501b0*/  IMAD.WIDE R20, R67.reuse, 0x4, R24 ;  /* 0x0000000443147825 */ /* 0x040fe200078e0218 */
[----:B------:R-:W-:Y:S03]  /*501c0*/  STL.64 [R1+0x13e0], R28 ;  /* 0x0013e01c01007387 */ /* 0x000fe60000100a00 */
[----:B------:R-:W-:Y:S01]  /*501d0*/  IMAD.WIDE R12, R67, 0x4, R12 ;  /* 0x00000004430c7825 */ /* 0x000fe200078e020c */
[----:B------:R1:W-:Y:S04]  /*501e0*/  LDGSTS.E [R3+-0x2e000], [R18.64], P6 ;  /* 0xd200000012037fae */ /* 0x0003e8000b121848 */
[----:B------:R3:W-:Y:S04]  /*501f0*/  STL.64 [R1+0x1420], R20 ;  /* 0x0014201401007387 */ /* 0x0007e80000100a00 */
[----:B------:R2:W-:Y:S04]  /*50200*/  LDGSTS.E [R2+-0x2d000], [R4.64], P6 ;  /* 0xd300000004027fae */ /* 0x0005e8000b121848 */
[----:B-1----:R-:W4:Y:S04]  /*50210*/  LDL.LU.64 R18, [R1+0x438] ;  /* 0x0004380001127983 */ /* 0x002f280000300a00 */
[----:B------:R1:W-:Y:S04]  /*50220*/  STL.64 [R1+0x1460], R12 ;  /* 0x0014600c01007387 */ /* 0x0003e80000100a00 */
[----:B------:R-:W4:Y:S04]  /*50230*/  LDL.LU.64 R24, [R1+0x430] ;  /* 0x0004300001187983 */ /* 0x000f280000300a00 */
[----:B--2---:R-:W2:Y:S04]  /*50240*/  LDL.LU.64 R4, [R1+0x428] ;  /* 0x0004280001047983 */ /* 0x004ea80000300a00 */
[----:B------:R-:W2:Y:S04]  /*50250*/  LDL.LU.64 R2, [R1+0x420] ;  /* 0x0004200001027983 */ /* 0x000ea80000300a00 */
[----:B------:R1:W-:Y:S01]  /*50260*/  LDGSTS.E [R14+-0x2c000], [R28.64], P6 ;  /* 0xd40000001c0e7fae */ /* 0x0003e2000b121848 */
[----:B------:R-:W-:-:S03]  /*50270*/  IADD3 R27, R0, 0x100000, RZ ;  /* 0x00100000001b7810 */ /* 0x000fc60007ffe0ff */
[----:B------:R3:W-:Y:S04]  /*50280*/  LDGSTS.E [R252+-0x2b000], [R20.64], P6 ;  /* 0xd500000014fc7fae */ /* 0x0007e8000b121848 */
[----:B------:R3:W-:Y:S04]  /*50290*/  LDGSTS.E [R66+-0x2a000], [R12.64], P6 ;  /* 0xd60000000c427fae */ /* 0x0007e8000b121848 */
[----:B-1----:R-:W2:Y:S01]  /*502a0*/  LDL.LU.64 R14, [R1+0x410] ;  /* 0x00041000010e7983 */ /* 0x002ea20000300a00 */
[----:B---3--:R-:W-:-:S03]  /*502b0*/  IADD3 R20, R0, 0x100000, RZ ;  /* 0x0010000000147810 */ /* 0x008fc60007ffe0ff */
[----:B------:R-:W4:Y:S01]  /*502c0*/  LDL.LU.64 R12, [R1+0x400] ;  /* 0x00040000010c7983 */ /* 0x000f220000300a00 */
[----:B------:R-:W-:Y:S01]  /*502d0*/  IADD3 R21, R0, 0x100000, RZ ;  /* 0x0010000000157810 */ /* 0x000fe20007ffe0ff */
[C---:B------:R-:W-:Y:S02]  /*502e0*/  IMAD.WIDE R28, R67.reuse, 0x4, R8 ;  /* 0x00000004431c7825 */ /* 0x040fe400078e0208 */
[----:B------:R-:W4:Y:S02]  /*502f0*/  LDL.LU.64 R8, [R1+0x3f0] ;  /* 0x0003f00001087983 */ /* 0x000f240000300a00 */
[C---:B------:R-:W-:Y:S02]  /*50300*/  IMAD.WIDE R34, R67.reuse, 0x4, R6 ;  /* 0x0000000443227825 */ /* 0x040fe400078e0206 */
[----:B------:R1:W-:Y:S02]  /*50310*/  STL.64 [R1+0x14a0], R28 ;  /* 0x0014a01c01007387 */ /* 0x0003e40000100a00 */
[----:B------:R-:W-:-:S02]  /*50320*/  IMAD.WIDE R22, R67, 0x4, R22 ;  /* 0x0000000443167825 */ /* 0x000fc400078e0216 */
[----:B------:R-:W4:Y:S02]  /*50330*/  LDL.LU.64 R6, [R1+0x3e0] ;  /* 0x0003e00001067983 */ /* 0x000f240000300a00 */
[C---:B------:R-:W-:Y:S02]  /*50340*/  IMAD.WIDE R16, R67.reuse, 0x4, R16 ;  /* 0x0000000443107825 */ /* 0x040fe400078e0210 */
[----:B------:R1:W-:Y:S04]  /*50350*/  STL.64 [R1+0x14e0], R34 ;  /* 0x0014e02201007387 */ /* 0x0003e80000100a00 */
[----:B------:R1:W-:Y:S01]  /*50360*/  LDGSTS.E [R27+-0x29000], [R28.64], P6 ;  /* 0xd70000001c1b7fae */ /* 0x0003e2000b121848 */
[----:B------:R-:W-:-:S03]  /*50370*/  IMAD.WIDE R10, R67, 0x4, R10 ;  /* 0x00000004430a7825 */ /* 0x000fc600078e020a */
[----:B------:R1:W-:Y:S04]  /*50380*/  LDGSTS.E [R20+-0x28000], [R34.64], P6 ;  /* 0xd800000022147fae */ /* 0x0003e8000b121848 */
[----:B------:R1:W-:Y:S04]  /*50390*/  LDGSTS.E [R21+-0x27000], [R22.64], P6 ;  /* 0xd900000016157fae */ /* 0x0003e8000b121848 */
[----:B-1----:R-:W4:Y:S04]  /*503a0*/  LDL.LU.64 R28, [R1+0x2b48] ;  /* 0x002b4800011c7983 */ /* 0x002f280000300a00 */
[----:B------:R-:W4:Y:S04]  /*503b0*/  LDL.LU R27, [R1+0x2b40] ;  /* 0x002b4000011b7983 */ /* 0x000f280000300800 */
[----:B------:R1:W-:Y:S04]  /*503c0*/  STL.64 [R1+0x1520], R22 ;  /* 0x0015201601007387 */ /* 0x0003e80000100a00 */
[----:B------:R-:W4:Y:S04]  /*503d0*/  LDL.LU.64 R34, [R1+0x2b38] ;  /* 0x002b380001227983 */ /* 0x000f280000300a00 */
[----:B------:R-:W4:Y:S04]  /*503e0*/  LDL.LU R20, [R1+0x2b30] ;  /* 0x002b300001147983 */ /* 0x000f280000300800 */
[----:B------:R1:W-:Y:S04]  /*503f0*/  STL.64 [R1+0x1560], R16 ;  /* 0x0015601001007387 */ /* 0x0003e80000100a00 */
[----:B------:R1:W-:Y:S04]  /*50400*/  LDGSTS.E [R252+-0x26000], [R16.64], P6 ;  /* 0xda00000010fc7fae */ /* 0x0003e8000b121848 */
[----:B-1----:R-:W4:Y:S04]  /*50410*/  LDL.LU.64 R22, [R1+0x2b28] ;  /* 0x002b280001167983 */ /* 0x002f280000300a00 */
[----:B------:R-:W4:Y:S01]  /*50420*/  LDL.LU R21, [R1+0x2b24] ;  /* 0x002b240001157983 */ /* 0x000f220000300800 */
[----:B------:R-:W-:-:S03]  /*50430*/  IADD3 R17, R0, 0x100000, RZ ;  /* 0x0010000000117810 */ /* 0x000fc60007ffe0ff */
[----:B------:R1:W-:Y:S04]  /*50440*/  STL.64 [R1+0x15a0], R10 ;  /* 0x0015a00a01007387 */ /* 0x0003e80000100a00 */
[----:B------:R1:W-:Y:S04]  /*50450*/  LDGSTS.E [R66+-0x25000], [R10.64], P6 ;  /* 0xdb0000000a427fae */ /* 0x0003e8000b121848 */
[----:B------:R-:W4:Y:S01]  /*50460*/  LDL.LU R16, [R1+0x2b20] ;  /* 0x002b200001107983 */ /* 0x000f220000300800 */
[C---:B-1----:R-:W-:Y:S02]  /*50470*/  IADD3 R10, R0.reuse, 0x100000, RZ ;  /* 0x00100000000a7810 */ /* 0x042fe40007ffe0ff */
[----:B------:R-:W-:Y:S01]  /*50480*/  IADD3 R11, R0, 0x100000, RZ ;  /* 0x00100000000b7810 */ /* 0x000fe20007ffe0ff */
[----:B----4-:R-:W-:-:S04]  /*50490*/  IMAD.WIDE R18, R67, 0x4, R18 ;  /* 0x0000000443127825 */ /* 0x010fc800078e0212 */
[C---:B------:R-:W-:Y:S01]  /*504a0*/  IMAD.WIDE R24, R67.reuse, 0x4, R24 ;  /* 0x0000000443187825 */ /* 0x040fe200078e0218 */
[----:B------:R1:W-:Y:S03]  /*504b0*/  STL.64 [R1+0x15e0], R18 ;  /* 0x0015e01201007387 */ /* 0x0003e60000100a00 */
[C---:B--2---:R-:W-:Y:S01]  /*504c0*/  IMAD.WIDE R4, R67.reuse, 0x4, R4 ;  /* 0x0000000443047825 */ /* 0x044fe200078e0204 */
[----:B------:R2:W-:Y:S03]  /*504d0*/  STL.64 [R1+0x1620], R24 ;  /* 0x0016201801007387 */ /* 0x0005e60000100a00 */
[C---:B------:R-:W-:Y:S01]  /*504e0*/  IMAD.WIDE R2, R67.reuse, 0x4, R2 ;  /* 0x0000000443027825 */ /* 0x040fe200078e0202 */
[----:B------:R1:W-:Y:S04]  /*504f0*/  LDGSTS.E [R17+-0x24000], [R18.64], P6 ;  /* 0xdc00000012117fae */ /* 0x0003e8000b121848 */
[----:B------:R2:W-:Y:S04]  /*50500*/  LDGSTS.E [R10+-0x23000], [R24.64], P6 ;  /* 0xdd000000180a7fae */ /* 0x0005e8000b121848 */
[----:B------:R4:W-:Y:S04]  /*50510*/  LDGSTS.E [R11+-0x22000], [R4.64], P6 ;  /* 0xde000000040b7fae */ /* 0x0009e8000b121848 */
[----:B-1----:R-:W2:Y:S01]  /*50520*/  LDL.LU.64 R18, [R1+0x2b18] ;  /* 0x002b180001127983 */ /* 0x002ea20000300a00 */
[----:B------:R-:W-:-:S03]  /*50530*/  IMAD.WIDE R14, R67, 0x4, R14 ;  /* 0x00000004430e7825 */ /* 0x000fc600078e020e */
[----:B------:R-:W2:Y:S04]  /*50540*/  LDL.LU R17, [R1+0x2b10] ;  /* 0x002b100001117983 */ /* 0x000ea80000300800 */
[----:B------:R4:W-:Y:S04]  /*50550*/  STL.64 [R1+0x1660], R4 ;  /* 0x0016600401007387 */ /* 0x0009e80000100a00 */
[----:B--2---:R-:W2:Y:S04]  /*50560*/  LDL.LU.64 R24, [R1+0x2b08] ;  /* 0x002b080001187983 */ /* 0x004ea80000300a00 */
[----:B------:R-:W2:Y:S04]  /*50570*/  LDL.LU R10, [R1+0x2b00] ;  /* 0x002b0000010a7983 */ /* 0x000ea80000300800 */
[----:B------:R1:W-:Y:S04]  /*50580*/  STL.64 [R1+0x16a0], R2 ;  /* 0x0016a00201007387 */ /* 0x0003e80000100a00 */
[----:B----4-:R-:W4:Y:S04]  /*50590*/  LDL.LU.64 R4, [R1+0x2af8] ;  /* 0x002af80001047983 */ /* 0x010f280000300a00 */
[----:B------:R1:W-:Y:S04]  /*505a0*/  STL.64 [R1+0x16e0], R14 ;  /* 0x0016e00e01007387 */ /* 0x0003e80000100a00 */
[----:B------:R1:W-:Y:S01]  /*505b0*/  LDGSTS.E [R252+-0x21000], [R2.64], P6 ;  /* 0xdf00000002fc7fae */ /* 0x0003e2000b121848 */
[----:B------:R-:W-:-:S03]  /*505c0*/  IMAD.WIDE R12, R67, 0x4, R12 ;  /* 0x00000004430c7825 */ /* 0x000fc600078e020c */
[----:B------:R1:W-:Y:S01]  /*505d0*/  LDGSTS.E [R66+-0x20000], [R14.64], P6 ;  /* 0xe00000000e427fae */ /* 0x0003e2000b121848 */
[----:B------:R-:W-:-:S03]  /*505e0*/  IMAD.WIDE R8, R67, 0x4, R8 ;  /* 0x0000000443087825 */ /* 0x000fc600078e0208 */
[----:B------:R1:W-:Y:S04]  /*505f0*/  LDGSTS.E [R11+-0x1f000], [R12.64], P6 ;  /* 0xe10000000c0b7fae */ /* 0x0003e8000b121848 */
[----:B-1----:R-:W2:Y:S01]  /*50600*/  LDL.LU.64 R2, [R1+0x2af0] ;  /* 0x002af00001027983 */ /* 0x002ea20000300a00 */
[----:B------:R-:W-:-:S03]  /*50610*/  IADD3 R14, R0, 0x100000, RZ ;  /* 0x00100000000e7810 */ /* 0x000fc60007ffe0ff */
[----:B------:R1:W-:Y:S01]  /*50620*/  STL.64 [R1+0x1720], R12 ;  /* 0x0017200c01007387 */ /* 0x0003e20000100a00 */
[C---:B------:R-:W-:Y:S01]  /*50630*/  IMAD.WIDE R6, R67.reuse, 0x4, R6 ;  /* 0x0000000443067825 */ /* 0x040fe200078e0206 */
[----:B------:R-:W-:Y:S02]  /*50640*/  IADD3 R15, R0, 0x100000, RZ ;  /* 0x00100000000f7810 */ /* 0x000fe40007ffe0ff */
[----:B------:R1:W-:Y:S04]  /*50650*/  STL.64 [R1+0x1760], R8 ;  /* 0x0017600801007387 */ /* 0x0003e80000100a00 */
[----:B------:R1:W-:Y:S04]  /*50660*/  LDGSTS.E [R14+-0x1e000], [R8.64], P6 ;  /* 0xe2000000080e7fae */ /* 0x0003e8000b121848 */
[----:B-1----:R-:W2:Y:S04]  /*50670*/  LDL.LU.64 R12, [R1+0x2ae8] ;  /* 0x002ae800010c7983 */ /* 0x002ea80000300a00 */
[----:B------:R-:W2:Y:S04]  /*50680*/  LDL.LU R11, [R1+0x2ae0] ;  /* 0x002ae000010b7983 */ /* 0x000ea80000300800 */
[----:B------:R1:W-:Y:S04]  /*50690*/  STL.64 [R1+0x17a0], R6 ;  /* 0x0017a00601007387 */ /* 0x0003e80000100a00 */
[----:B------:R-:W2:Y:S04]  /*506a0*/  LDL.LU.64 R8, [R1+0x2ad8] ;  /* 0x002ad80001087983 */ /* 0x000ea80000300a00 */
[----:B------:R-:W2:Y:S04]  /*506b0*/  LDL.LU R14, [R1+0x2ad0] ;  /* 0x002ad000010e7983 */ /* 0x000ea80000300800 */
[----:B------:R1:W-:Y:S01]  /*506c0*/  LDGSTS.E [R15+-0x1d000], [R6.64], P6 ;  /* 0xe3000000060f7fae */ /* 0x0003e2000b121848 */
[----:B--2---:R-:W-:-:S05]  /*506d0*/  IMAD.WIDE R2, R67, 0x4, R2 ;  /* 0x0000000443027825 */ /* 0x004fca00078e0202 */
[----:B------:R2:W-:Y:S04]  /*506e0*/  STL.64 [R1+0x17e0], R2 ;  /* 0x0017e00201007387 */ /* 0x0005e80000100a00 */
[----:B-1----:R-:W3:Y:S04]  /*506f0*/  LDL.LU.64 R6, [R1+0x2ac8] ;  /* 0x002ac80001067983 */ /* 0x002ee80000300a00 */
[----:B------:R-:W3:Y:S01]  /*50700*/  LDL.LU R15, [R1+0x2ac4] ;  /* 0x002ac400010f7983 */ /* 0x000ee20000300800 */
[----:B----4-:R-:W-:-:S03]  /*50710*/  IMAD.WIDE R4, R67, 0x4, R4 ;  /* 0x0000000443047825 */ /* 0x010fc600078e0204 */
[----:B------:R1:W-:Y:S04]  /*50720*/  LDGSTS.E [R252+-0x1c000], [R2.64], P6 ;  /* 0xe400000002fc7fae */ /* 0x0003e8000b121848 */
[----:B------:R4:W-:Y:S01]  /*50730*/  STL.64 [R1+0x1820], R4 ;  /* 0x0018200401007387 */ /* 0x0009e20000100a00 */
[----:B--2---:R-:W-:-:S03]  /*50740*/  IMAD.WIDE R10, R67, 0x4, R10 ;  /* 0x00000004430a7825 */ /* 0x004fc600078e020a */
[----:B------:R4:W-:Y:S01]  /*50750*/  LDGSTS.E [R66+-0x1b000], [R4.64], P6 ;  /* 0xe500000004427fae */ /* 0x0009e2000b121848 */
[----:B------:R-:W-:Y:S01]  /*50760*/  IMAD.WIDE R12, R67, 0x4, R12 ;  /* 0x00000004430c7825 */ /* 0x000fe200078e020c */
[----:B-1----:R-:W-:-:S03]  /*50770*/  IADD3 R3, R0, 0x100000, RZ ;  /* 0x0010000000037810 */ /* 0x002fc60007ffe0ff */
[C---:B------:R-:W-:Y:S01]  /*50780*/  IMAD.WIDE R8, R67.reuse, 0x4, R8 ;  /* 0x0000000443087825 */ /* 0x040fe200078e0208 */
[C---:B------:R-:W-:Y:S02]  /*50790*/  IADD3 R2, R0.reuse, 0x100000, RZ ;  /* 0x0010000000027810 */ /* 0x040fe40007ffe0ff */
[C---:B----4-:R-:W-:Y:S02]  /*507a0*/  IADD3 R5, R0.reuse, 0x100000, RZ ;  /* 0x0010000000057810 */ /* 0x050fe40007ffe0ff */
[----:B------:R-:W-:Y:S01]  /*507b0*/  IADD3 R4, R0, 0x100000, RZ ;  /* 0x0010000000047810 */ /* 0x000fe20007ffe0ff */
[----:B------:R-:W-:-:S04]  /*507c0*/  IMAD.WIDE R24, R67, 0x4, R24 ;  /* 0x0000000443187825 */ /* 0x000fc800078e0218 */
[----:B---3--:R-:W-:-:S04]  /*507d0*/  IMAD.WIDE R6, R67, 0x4, R6 ;  /* 0x0000000443067825 */ /* 0x008fc800078e0206 */
[----:B------:R-:W-:-:S05]  /*507e0*/  IMAD.WIDE R14, R67, 0x4, R14 ;  /* 0x00000004430e7825 */ /* 0x000fca00078e020e */
[----:B------:R1:W-:Y:S04]  /*507f0*/  STL.64 [R1+0x1860], R14 ;  /* 0x0018600e01007387 */ /* 0x0003e80000100a00 */
[----:B------:R1:W-:Y:S04]  /*50800*/  LDGSTS.E [R66+-0x1a000], [R14.64], P6 ;  /* 0xe60000000e427fae */ /* 0x0003e8000b121848 */
[----:B------:R2:W-:Y:S04]  /*50810*/  STL.64 [R1+0x18a0], R6 ;  /* 0x0018a00601007387 */ /* 0x0005e80000100a00 */
[----:B------:R2:W-:Y:S04]  /*50820*/  LDGSTS.E [R5+-0x19000], [R6.64], P6 ;  /* 0xe700000006057fae */ /* 0x0005e8000b121848 */
[----:B------:R3:W-:Y:S01]  /*50830*/  STL.64 [R1+0x18e0], R8 ;  /* 0x0018e00801007387 */ /* 0x0007e20000100a00 */
[----:B-1----:R-:W-:-:S03]  /*50840*/  IMAD.WIDE R14, R67, 0x4, R16 ;  /* 0x00000004430e7825 */ /* 0x002fc600078e0210 */
[----:B------:R3:W-:Y:S04]  /*50850*/  LDGSTS.E [R4+-0x18000], [R8.64], P6 ;  /* 0xe800000008047fae */ /* 0x0007e8000b121848 */
[----:B------:R1:W-:Y:S01]  /*50860*/  STL.64 [R1+0x1920], R10 ;  /* 0x0019200a01007387 */ /* 0x0003e20000100a00 */
[----:B--2---:R-:W-:-:S03]  /*50870*/  IADD3 R6, R0, 0x100000, RZ ;  /* 0x0010000000067810 */ /* 0x004fc60007ffe0ff */
[----:B------:R1:W-:Y:S04]  /*50880*/  LDGSTS.E [R3+-0x17000], [R10.64], P6 ;  /* 0xe90000000a037fae */ /* 0x0003e8000b121848 */
[----:B------:R2:W-:Y:S01]  /*50890*/  STL.64 [R1+0x1960], R12 ;  /* 0x0019600c01007387 */ /* 0x0005e20000100a00 */
[----:B---3--:R-:W-:-:S03]  /*508a0*/  IMAD.WIDE R8, R67, 0x4, R22 ;  /* 0x0000000443087825 */ /* 0x008fc600078e0216 */
[----:B------:R2:W-:Y:S01]  /*508b0*/  LDGSTS.E [R2+-0x16000], [R12.64], P6 ;  /* 0xea0000000c027fae */ /* 0x0005e2000b121848 */
[----:B------:R-:W-:-:S04]  /*508c0*/  IMAD.WIDE R16, R67, 0x4, R34 ;  /* 0x0000000443107825 */ /* 0x000fc800078e0222 */
[C---:B-1----:R-:W-:Y:S01]  /*508d0*/  IMAD.WIDE R10, R67.reuse, 0x4, R20 ;  /* 0x00000004430a7825 */ /* 0x042fe200078e0214 */
[----:B------:R-:W-:Y:S04]  /*508e0*/  STL.64 [R1+0x1978], R24 ;  /* 0x0019781801007387 */ /* 0x000fe80000100a00 */
[----:B------:R1:W-:Y:S01]  /*508f0*/  LDGSTS.E [R6+-0x15000], [R24.64], P6 ;  /* 0xeb00000018067fae */ /* 0x0003e2000b121848 */
[----:B--2---:R-:W-:-:S03]  /*50900*/  IMAD.WIDE R12, R67, 0x4, R18 ;  /* 0x00000004430c7825 */ /* 0x004fc600078e0212 */
[----:B------:R2:W-:Y:S04]  /*50910*/  STL.64 [R1+0x1980], R14 ;  /* 0x0019800e01007387 */ /* 0x0005e80000100a00 */
[----:B------:R2:W-:Y:S04]  /*50920*/  LDGSTS.E [R5+-0x14000], [R14.64], P6 ;  /* 0xec0000000e057fae */ /* 0x0005e8000b121848 */
[----:B------:R3:W-:Y:S04]  /*50930*/  STL.64 [R1+0x1aa8], R12 ;  /* 0x001aa80c01007387 */ /* 0x0007e80000100a00 */
[----:B------:R3:W-:Y:S01]  /*50940*/  LDGSTS.E [R4+-0x13000], [R12.64], P6 ;  /* 0xed0000000c047fae */ /* 0x0007e2000b121848 */
[----:B--2---:R-:W-:-:S03]  /*50950*/  IMAD.WIDE R14, R67, 0x4, R26 ;  /* 0x00000004430e7825 */ /* 0x004fc600078e021a */
[----:B------:R2:W-:Y:S04]  /*50960*/  STL.64 [R1+0x1aa0], R10 ;  /* 0x001aa00a01007387 */ /* 0x0005e80000100a00 */
[----:B------:R2:W-:Y:S01]  /*50970*/  LDGSTS.E [R3+-0x12000], [R10.64], P6 ;  /* 0xee0000000a037fae */ /* 0x0005e2000b121848 */
[----:B---3--:R-:W-:-:S03]  /*50980*/  IMAD.WIDE R12, R67, 0x4, R28 ;  /* 0x00000004430c7825 */ /* 0x008fc600078e021c */
        /* <DEDUP_REMOVED lines=18> */
[----:B------:R-:W-:Y:S04]  /*50ab0*/  STL.64 [R1+0x1a68], R16 ;  /* 0x001a681001007387 */ /* 0x000fe80000100a00 */
[----:B------:R3:W-:Y:S01]  /*50ac0*/  STL.64 [R1+0x1a60], R14 ;  /* 0x001a600e01007387 */ /* 0x0007e20000100a00 */
[----:B--2---:R-:W-:-:S03]  /*50ad0*/  IMAD.WIDE R8, R67, 0x4, R42 ;  /* 0x0000000443087825 */ /* 0x004fc600078e022a */
[----:B------:R2:W-:Y:S04]  /*50ae0*/  LDGSTS.E [R6+-0xb000], [R16.64], P6 ;  /* 0xf500000010067fae */ /* 0x0005e8000b121848 */
[----:B------:R-:W-:Y:S04]  /*50af0*/  STL.64 [R1+0x1a58], R12 ;  /* 0x001a580c01007387 */ /* 0x000fe80000100a00 */
[----:B------:R3:W-:Y:S04]  /*50b00*/  LDGSTS.E [R5+-0xa000], [R14.64], P6 ;  /* 0xf60000000e057fae */ /* 0x0007e8000b121848 */
[----:B------:R4:W-:Y:S04]  /*50b10*/  STL.64 [R1+0x1a50], R10 ;  /* 0x001a500a01007387 */ /* 0x0009e80000100a00 */
[----:B------:R1:W-:Y:S04]  /*50b20*/  LDGSTS.E [R4+-0x9000], [R12.64], P6 ;  /* 0xf70000000c047fae */ /* 0x0003e8000b121848 */
[----:B------:R1:W-:Y:S04]  /*50b30*/  STL.64 [R1+0x1a48], R8 ;  /* 0x001a480801007387 */ /* 0x0003e80000100a00 */
[----:B------:R4:W-:Y:S04]  /*50b40*/  LDGSTS.E [R3+-0x8000], [R10.64], P6 ;  /* 0xf80000000a037fae */ /* 0x0009e8000b121848 */
[----:B---3--:R-:W3:Y:S04]  /*50b50*/  LDL.LU.64 R14, [R1+0x3d8] ;  /* 0x0003d800010e7983 */ /* 0x008ee80000300a00 */
[----:B------:R1:W-:Y:S04]  /*50b60*/  LDGSTS.E [R2+-0x7000], [R8.64], P6 ;  /* 0xf900000008027fae */ /* 0x0003e8000b121848 */
[----:B----4-:R-:W4:Y:S04]  /*50b70*/  LDL.LU.64 R10, [R1+0x3c8] ;  /* 0x0003c800010a7983 */ /* 0x010f280000300a00 */
[----:B-1----:R-:W4:Y:S04]  /*50b80*/  LDL.LU.64 R8, [R1+0x3b8] ;  /* 0x0003b80001087983 */ /* 0x002f280000300a00 */
[----:B------:R-:W4:Y:S04]  /*50b90*/  LDL.LU.64 R22, [R1+0x3a8] ;  /* 0x0003a80001167983 */ /* 0x000f280000300a00 */
[----:B------:R-:W1:Y:S01]  /*50ba0*/  S2R R252, SR_TID.X ;  /* 0x0000000000fc7919 */ /* 0x000e620000002100 */
[----:B------:R-:W-:-:S04]  /*50bb0*/  IMAD.WIDE R24, R67, 0x4, R54 ;  /* 0x0000000443187825 */ /* 0x000fc800078e0236 */
[C---:B------:R-:W-:Y:S01]  /*50bc0*/  IMAD.WIDE R20, R67.reuse, 0x4, R46 ;  /* 0x0000000443147825 */ /* 0x040fe200078e022e */
[----:B------:R1:W-:Y:S03]  /*50bd0*/  STL.64 [R1+0x1a40], R24 ;  /* 0x001a401801007387 */ /* 0x0003e60000100a00 */
[C---:B------:R-:W-:Y:S01]  /*50be0*/  IMAD.WIDE R18, R67.reuse, 0x4, R48 ;  /* 0x0000000443127825 */ /* 0x040fe200078e0230 */
[----:B------:R1:W-:Y:S03]  /*50bf0*/  STL.64 [R1+0x1a38], R20 ;  /* 0x001a381401007387 */ /* 0x0003e60000100a00 */
[C---:B--2---:R-:W-:Y:S01]  /*50c00*/  IMAD.WIDE R16, R67.reuse, 0x4, R50 ;  /* 0x0000000443107825 */ /* 0x044fe200078e0232 */
[----:B------:R2:W-:Y:S03]  /*50c10*/  STL.64 [R1+0x1a30], R18 ;  /* 0x001a301201007387 */ /* 0x0005e60000100a00 */
[----:B------:R-:W-:Y:S01]  /*50c20*/  IMAD.WIDE R12, R67, 0x4, R52 ;  /* 0x00000004430c7825 */ /* 0x000fe200078e0234 */
[----:B------:R2:W-:Y:S04]  /*50c30*/  STL.64 [R1+0x1a28], R16 ;  /* 0x001a281001007387 */ /* 0x0005e80000100a00 */
[----:B------:R2:W-:Y:S01]  /*50c40*/  LDGSTS.E [R6+-0x6000], [R24.64], P6 ;  /* 0xfa00000018067fae */ /* 0x0005e2000b121848 */
[----:B-1----:R-:W-:-:S03]  /*50c50*/  LOP3.LUT R252, R252, 0x7f, RZ, 0xc0, !PT ;  /* 0x0000007ffcfc7812 */ /* 0x002fc600078ec0ff */
[----:B------:R1:W-:Y:S02]  /*50c60*/  STL.64 [R1+0x1a20], R12 ;  /* 0x001a200c01007387 */ /* 0x0003e40000100a00 */
[----:B------:R-:W-:Y:S02]  /*50c70*/  IMAD.SHL.U32 R252, R252, 0x4, RZ ;  /* 0x00000004fcfc7824 */ /* 0x000fe400078e00ff */
[----:B------:R1:W-:Y:S01]  /*50c80*/  LDGSTS.E [R5+-0x5000], [R20.64], P6 ;  /* 0xfb00000014057fae */ /* 0x0003e2000b121848 */
[----:B------:R-:W-:-:S03]  /*50c90*/  IMAD.WIDE R26, R67, 0x4, R56 ;  /* 0x00000004431a7825 */ /* 0x000fc600078e0238 */
[----:B--2---:R-:W4:Y:S01]  /*50ca0*/  LDL.LU.64 R24, [R1+0x398] ;  /* 0x0003980001187983 */ /* 0x004f220000300a00 */
[----:B------:R-:W-:-:S03]  /*50cb0*/  LOP3.LUT R252, R252, 0x10, RZ, 0x3c, !PT ;  /* 0x00000010fcfc7812 */ /* 0x000fc600078e3cff */
[----:B------:R1:W-:Y:S04]  /*50cc0*/  LDGSTS.E [R4+-0x4000], [R18.64], P6 ;  /* 0xfc00000012047fae */ /* 0x0003e8000b121848 */
[----:B-1----:R-:W4:Y:S04]  /*50cd0*/  LDL.LU.64 R20, [R1+0x388] ;  /* 0x0003880001147983 */ /* 0x002f280000300a00 */
[----:B------:R1:W-:Y:S04]  /*50ce0*/  LDGSTS.E [R3+-0x3000], [R16.64], P6 ;  /* 0xfd00000010037fae */ /* 0x0003e8000b121848 */
[----:B------:R-:W4:Y:S04]  /*50cf0*/  LDL.LU.64 R18, [R1+0x378] ;  /* 0x0003780001127983 */ /* 0x000f280000300a00 */
[----:B------:R1:W-:Y:S04]  /*50d00*/  LDGSTS.E [R2+-0x2000], [R12.64], P6 ;  /* 0xfe0000000c027fae */ /* 0x0003e8000b121848 */
[----:B-1----:R-:W4:Y:S01]  /*50d10*/  LDL.LU.64 R16, [R1+0x368] ;  /* 0x0003680001107983 */ /* 0x002f220000300a00 */
[----:B------:R-:W-:-:S02]  /*50d20*/  IADD3 R5, R252, 0x100000, RZ ;  /* 0x00100000fc057810 */ /* 0x000fc40007ffe0ff */
[C---:B------:R-:W-:Y:S01]  /*50d30*/  IADD3 R4, R252.reuse, 0x100000, RZ ;  /* 0x00100000fc047810 */ /* 0x040fe20007ffe0ff */
[----:B------:R1:W-:Y:S04]  /*50d40*/  LDGSTS.E [R6+-0x1000], [R26.64], P6 ;  /* 0xff0000001a067fae */ /* 0x0003e8000b121848 */
[----:B------:R-:W4:Y:S01]  /*50d50*/  LDL.LU.64 R12, [R1+0x358] ;  /* 0x00035800010c7983 */ /* 0x000f220000300a00 */
[----:B------:R-:W-:-:S03]  /*50d60*/  IADD3 R3, R252, 0x100000, RZ ;  /* 0x00100000fc037810 */ /* 0x000fc60007ffe0ff */
[----:B------:R-:W-:Y:S01]  /*50d70*/  STL.64 [R1+0x1a18], R26 ;  /* 0x001a181a01007387 */ /* 0x000fe20000100a00 */
[----:B------:R-:W-:Y:S01]  /*50d80*/  IADD3 R2, R252, 0x100000, RZ ;  /* 0x00100000fc027810 */ /* 0x000fe20007ffe0ff */
[----:B---3--:R-:W-:-:S04]  /*50d90*/  IMAD.WIDE R14, R67, 0x4, R14 ;  /* 0x00000004430e7825 */ /* 0x008fc800078e020e */
[C---:B----4-:R-:W-:Y:S01]  /*50da0*/  IMAD.WIDE R10, R67.reuse, 0x4, R10 ;  /* 0x00000004430a7825 */ /* 0x050fe200078e020a */
[----:B------:R3:W-:Y:S03]  /*50db0*/  STL.64 [R1+0x5a8], R14 ;  /* 0x0005a80e01007387 */ /* 0x0007e60000100a00 */
[C---:B------:R-:W-:Y:S01]  /*50dc0*/  IMAD.WIDE R8, R67.reuse, 0x4, R8 ;  /* 0x0000000443087825 */ /* 0x040fe200078e0208 */
[----:B------:R4:W-:Y:S03]  /*50dd0*/  STL.64 [R1+0x770], R10 ;  /* 0x0007700a01007387 */ /* 0x0009e60000100a00 */
[C---:B------:R-:W-:Y:S01]  /*50de0*/  IMAD.WIDE R22, R67.reuse, 0x4, R22 ;  /* 0x0000000443167825 */ /* 0x040fe200078e0216 */
[----:B------:R1:W-:Y:S04]  /*50df0*/  STL.64 [R1+0x778], R8 ;  /* 0x0007780801007387 */ /* 0x0003e80000100a00 */
[----:B------:R1:W-:Y:S04]  /*50e00*/  STL.64 [R1+0x780], R22 ;  /* 0x0007801601007387 */ /* 0x0003e80000100a00 */
[----:B------:R3:W-:Y:S04]  /*50e10*/  LDGSTS.E [R5+-0x3fe00], [R14.64], P6 ;  /* 0xc02000000e057fae */ /* 0x0007e8000b121848 */
[----:B------:R-:W2:Y:S04]  /*50e20*/  LDL.LU.64 R34, [R1+0x348] ;  /* 0x0003480001227983 */ /* 0x000ea80000300a00 */
[----:B------:R4:W-:Y:S04]  /*50e30*/  LDGSTS.E [R4+-0x3ee00], [R10.64], P6 ;  /* 0xc12000000a047fae */ /* 0x0009e8000b121848 */
[----:B---3--:R-:W3:Y:S04]  /*50e40*/  LDL.LU.64 R14, [R1+0x338] ;  /* 0x00033800010e7983 */ /* 0x008ee80000300a00 */
[----:B------:R1:W-:Y:S04]  /*50e50*/  LDGSTS.E [R3+-0x3de00], [R8.64], P6 ;  /* 0xc220000008037fae */ /* 0x0003e8000b121848 */
[----:B----4-:R-:W4:Y:S04]  /*50e60*/  LDL.LU.64 R10, [R1+0x328] ;  /* 0x00032800010a7983 */ /* 0x010f280000300a00 */
[----:B------:R1:W-:Y:S04]  /*50e70*/  LDGSTS.E [R2+-0x3ce00], [R22.64], P6 ;  /* 0xc320000016027fae */ /* 0x0003e8000b121848 */
[----:B-1----:R-:W4:Y:S04]  /*50e80*/  LDL.LU.64 R8, [R1+0x318] ;  /* 0x0003180001087983 */ /* 0x002f280000300a00 */
[----:B------:R-:W4:Y:S01]  /*50e90*/  LDL.LU.64 R22, [R1+0x308] ;  /* 0x0003080001167983 */ /* 0x000f220000300a00 */
[----:B------:R-:W-:Y:S01]  /*50ea0*/  IMAD.WIDE R24, R67, 0x4, R24 ;  /* 0x0000000443187825 */ /* 0x000fe200078e0218 */
[----:B------:R-:W-:-:S03]  /*50eb0*/  IADD3 R6, R252, 0x100000, RZ ;  /* 0x00100000fc067810 */ /* 0x000fc60007ffe0ff */
[C---:B------:R-:W-:Y:S01]  /*50ec0*/  IMAD.WIDE R20, R67.reuse, 0x4, R20 ;  /* 0x0000000443147825 */ /* 0x040fe200078e0214 */
[----:B------:R-:W-:Y:S03]  /*50ed0*/  STL.64 [R1+0x788], R24 ;  /* 0x0007881801007387 */ /* 0x000fe60000100a00 */
[C---:B------:R-:W-:Y:S01]  /*50ee0*/  IMAD.WIDE R18, R67.reuse, 0x4, R18 ;  /* 0x0000000443127825 */ /* 0x040fe200078e0212 */
[----:B------:R1:W-:Y:S04]  /*50ef0*/  STL.64 [R1+0x790], R20 ;  /* 0x0007901401007387 */ /* 0x0003e80000100a00 */
[----:B------:R1:W-:Y:S01]  /*50f00*/  LDGSTS.E [R6+-0x3be00], [R24.64], P6 ;  /* 0xc420000018067fae */ /* 0x0003e2000b121848 */
[----:B------:R-:W-:-:S03]  /*50f10*/  IMAD.WIDE R16, R67, 0x4, R16 ;  /* 0x0000000443107825 */ /* 0x000fc600078e0210 */
[----:B------:R1:W-:Y:S04]  /*50f20*/  STL.64 [R1+0x798], R18 ;  /* 0x0007981201007387 */ /* 0x0003e80000100a00 */
[----:B------:R1:W-:Y:S01]  /*50f30*/  LDGSTS.E [R5+-0x3ae00], [R20.64], P6 ;  /* 0xc520000014057fae */ /* 0x0003e2000b121848 */
[----:B------:R-:W-:-:S03]  /*50f40*/  IMAD.WIDE R12, R67, 0x4, R12 ;  /* 0x00000004430c7825 */ /* 0x000fc600078e020c */
[----:B------:R1:W-:Y:S04]  /*50f50*/  STL.64 [R1+0x7a8], R16 ;  /* 0x0007a81001007387 */ /* 0x0003e80000100a00 */
[----:B------:R1:W-:Y:S04]  /*50f60*/  LDGSTS.E [R4+-0x39e00], [R18.64], P6 ;  /* 0xc620000012047fae */ /* 0x0003e8000b121848 */
[----:B-1----:R-:W4:Y:S04]  /*50f70*/  LDL.LU.64 R20, [R1+0x2f8] ;  /* 0x0002f80001147983 */ /* 0x002f280000300a00 */
[----:B------:R1:W-:Y:S04]  /*50f80*/  STL.64 [R1+0x7b8], R12 ;  /* 0x0007b80c01007387 */ /* 0x0003e80000100a00 */
[----:B------:R1:W-:Y:S04]  /*50f90*/  LDGSTS.E [R3+-0x38e00], [R16.64], P6 ;  /* 0xc720000010037fae */ /* 0x0003e8000b121848 */
[----:B------:R-:W4:Y:S04]  /*50fa0*/  LDL.LU.64 R18, [R1+0x2e8] ;  /* 0x0002e80001127983 */ /* 0x000f280000300a00 */
[----:B------:R1:W-:Y:S04]  /*50fb0*/  LDGSTS.E [R2+-0x37e00], [R12.64], P6 ;  /* 0xc82000000c027fae */ /* 0x0003e8000b121848 */
[----:B-1----:R-:W4:Y:S04]  /*50fc0*/  LDL.LU.64 R16, [R1+0x2d8] ;  /* 0x0002d80001107983 */ /* 0x002f280000300a00 */
[----:B------:R-:W4:Y:S04]  /*50fd0*/  LDL.LU.64 R24, [R1+0x2c8] ;  /* 0x0002c80001187983 */ /* 0x000f280000300a00 */
[----:B------:R-:W4:Y:S01]  /*50fe0*/  LDL.LU.64 R12, [R1+0x2b8] ;  /* 0x0002b800010c7983 */ /* 0x000f220000300a00 */
[----:B--2---:R-:W-:-:S04]  /*50ff0*/  IMAD.WIDE R26, R67, 0x4, R34 ;  /* 0x00000004431a7825 */ /* 0x004fc800078e0222 */
[C---:B---3--:R-:W-:Y:S01]  /*51000*/  IMAD.WIDE R14, R67.reuse, 0x4, R14 ;  /* 0x00000004430e7825 */ /* 0x048fe200078e020e */
[----:B------:R-:W-:Y:S03]  /*51010*/  STL.64 [R1+0x7c0], R26 ;  /* 0x0007c01a01007387 */ /* 0x000fe60000100a00 */
[C---:B----4-:R-:W-:Y:S01]  /*51020*/  IMAD.WIDE R10, R67.reuse, 0x4, R10 ;  /* 0x00000004430a7825 */ /* 0x050fe200078e020a */
[----:B------:R-:W-:Y:S04]  /*51030*/  STL.64 [R1+0x7c8], R14 ;  /* 0x0007c80e01007387 */ /* 0x000fe80000100a00 */
[----:B------:R1:W-:Y:S01]  /*51040*/  LDGSTS.E [R6+-0x36e00], [R26.64], P6 ;  /* 0xc92000001a067fae */ /* 0x0003e2000b121848 */
[----:B------:R-:W-:-:S03]  /*51050*/  IMAD.WIDE R8, R67, 0x4, R8 ;  /* 0x0000000443087825 */ /* 0x000fc600078e0208 */
[----:B------:R2:W-:Y:S04]  /*51060*/  STL.64 [R1+0x1248], R10 ;  /* 0x0012480a01007387 */ /* 0x0005e80000100a00 */
[----:B------:R3:W-:Y:S01]  /*51070*/  LDGSTS.E [R5+-0x35e00], [R14.64], P6 ;  /* 0xca2000000e057fae */ /* 0x0007e2000b121848 */
[----:B------:R-:W-:-:S03]  /*51080*/  IMAD.WIDE R22, R67, 0x4, R22 ;  /* 0x0000000443167825 */ /* 0x000fc600078e0216 */
[----:B------:R4:W-:Y:S04]  /*51090*/  STL.64 [R1+0x1278], R8 ;  /* 0x0012780801007387 */ /* 0x0009e80000100a00 */
[----:B------:R2:W-:Y:S04]  /*510a0*/  LDGSTS.E [R4+-0x34e00], [R10.64], P6 ;  /* 0xcb2000000a047fae */ /* 0x0005e8000b121848 */
[----:B------:R1:W-:Y:S04]  /*510b0*/  STL.64 [R1+0x12b0], R22 ;  /* 0x0012b01601007387 */ /* 0x0003e80000100a00 */
[----:B------:R4:W-:Y:S04]  /*510c0*/  LDGSTS.E [R3+-0x33e00], [R8.64], P6 ;  /* 0xcc20000008037fae */ /* 0x0009e8000b121848 */
[----:B--2---:R-:W2:Y:S04]  /*510d0*/  LDL.LU.64 R10, [R1+0x2a8] ;  /* 0x0002a800010a7983 */ /* 0x004ea80000300a00 */
[----:B------:R1:W-:Y:S04]  /*510e0*/  LDGSTS.E [R2+-0x32e00], [R22.64], P6 ;  /* 0xcd20000016027fae */ /* 0x0003e8000b121848 */
[----:B----4-:R-:W4:Y:S04]  /*510f0*/  LDL.LU.64 R8, [R1+0x1f8] ;  /* 0x0001f80001087983 */ /* 0x010f280000300a00 */
[----:B---3--:R-:W3:Y:S04]  /*51100*/  LDL.LU.64 R14, [R1+0x1e0] ;  /* 0x0001e000010e7983 */ /* 0x008ee80000300a00 */
[----:B------:R-:W3:Y:S01]  /*51110*/  LDL.LU.64 R28, [R1+0x1c8] ;  /* 0x0001c800011c7983 */ /* 0x000ee20000300a00 */
[----:B-1----:R-:W-:-:S03]  /*51120*/  IMAD.WIDE R22, R67, 0x4, R20 ;  /* 0x0000000443167825 */ /* 0x002fc600078e0214 */
[----:B------:R-:W3:Y:S04]  /*51130*/  LDL.LU.64 R26, [R1+0x1b0] ;  /* 0x0001b000011a7983 */ /* 0x000ee80000300a00 */
[----:B------:R1:W-:Y:S04]  /*51140*/  STL.64 [R1+0x12c8], R22 ;  /* 0x0012c81601007387 */ /* 0x0003e80000100a00 */
        /* <DEDUP_REMOVED lines=9> */
[----:B------:R-:W3:Y:S04]  /*511e0*/  LDL.LU.64 R24, [R1+0x198] ;  /* 0x0001980001187983 */ /* 0x000ee80000300a00 */
[----:B------:R1:W-:Y:S04]  /*511f0*/  LDGSTS.E [R5+-0x30e00], [R20.64], P6 ;  /* 0xcf20000014057fae */ /* 0x0003e8000b121848 */
[----:B-1----:R-:W3:Y:S04]  /*51200*/  LDL.LU.64 R22, [R1+0x180] ;  /* 0x0001800001167983 */ /* 0x002ee80000300a00 */
[----:B------:R1:W-:Y:S04]  /*51210*/  LDGSTS.E [R4+-0x2fe00], [R18.64], P6 ;  /* 0xd020000012047fae */ /* 0x0003e8000b121848 */
[----:B------:R-:W3:Y:S04]  /*51220*/  LDL.LU.64 R20, [R1+0x168] ;  /* 0x0001680001147983 */ /* 0x000ee80000300a00 */
[----:B------:R1:W-:Y:S04]  /*51230*/  LDGSTS.E [R3+-0x2ee00], [R16.64], P6 ;  /* 0xd120000010037fae */ /* 0x0003e8000b121848 */
[----:B-1----:R-:W3:Y:S04]  /*51240*/  LDL.LU.64 R18, [R1+0x150] ;  /* 0x0001500001127983 */ /* 0x002ee80000300a00 */
[----:B------:R1:W-:Y:S04]  /*51250*/  LDGSTS.E [R2+-0x2de00], [R12.64], P6 ;  /* 0xd22000000c027fae */ /* 0x0003e8000b121848 */
[----:B------:R-:W3:Y:S04]  /*51260*/  LDL.LU.64 R16, [R1+0x138] ;  /* 0x0001380001107983 */ /* 0x000ee80000300a00 */
[----:B-1----:R-:W3:Y:S01]  /*51270*/  LDL.LU.64 R12, [R1+0x120] ;  /* 0x00012000010c7983 */ /* 0x002ee20000300a00 */
[----:B--2---:R-:W-:-:S05]  /*51280*/  IMAD.WIDE R34, R67, 0x4, R10 ;  /* 0x0000000443227825 */ /* 0x004fca00078e020a */
[----:B------:R-:W-:Y:S01]  /*51290*/  STL.64 [R1+0x13a8], R34 ;  /* 0x0013a82201007387 */ /* 0x000fe20000100a00 */
[----:B----4-:R-:W-:-:S03]  /*512a0*/  IMAD.WIDE R32, R67, 0x4, R8 ;  /* 0x0000000443207825 */ /* 0x010fc600078e0208 */
[----:B------:R1:W-:Y:S01]  /*512b0*/  LDGSTS.E [R6+-0x2ce00], [R34.64], P6 ;  /* 0xd320000022067fae */ /* 0x0003e2000b121848 */
[----:B---3--:R-:W-:-:S03]  /*512c0*/  IMAD.WIDE R30, R67, 0x4, R14 ;  /* 0x00000004431e7825 */ /* 0x008fc600078e020e */
[----:B------:R2:W-:Y:S04]  /*512d0*/  LDGSTS.E [R5+-0x2be00], [R32.64], P6 ;  /* 0xd420000020057fae */ /* 0x0005e8000b121848 */
[----:B------:R-:W3:Y:S04]  /*512e0*/  LDL.LU.64 R14, [R1+0x108] ;  /* 0x00010800010e7983 */ /* 0x000ee80000300a00 */
[----:B------:R-:W-:Y:S04]  /*512f0*/  STL.64 [R1+0x13d0], R32 ;  /* 0x0013d02001007387 */ /* 0x000fe80000100a00 */
[----:B------:R-:W4:Y:S04]  /*51300*/  LDL.LU.64 R10, [R1+0xf0] ;  /* 0x0000f000010a7983 */ /* 0x000f280000300a00 */
[----:B------:R-:W-:Y:S04]  /*51310*/  STL.64 [R1+0x1400], R30 ;  /* 0x0014001e01007387 */ /* 0x000fe80000100a00 */
[----:B------:R-:W2:Y:S01]  /*51320*/  LDL.LU.64 R8, [R1+0xd8] ;  /* 0x0000d80001087983 */ /* 0x000ea20000300a00 */
[----:B------:R-:W-:-:S03]  /*51330*/  IMAD.WIDE R28, R67, 0x4, R28 ;  /* 0x00000004431c7825 */ /* 0x000fc600078e021c */
[----:B------:R1:W-:Y:S01]  /*51340*/  LDGSTS.E [R4+-0x2ae00], [R30.64], P6 ;  /* 0xd52000001e047fae */ /* 0x0003e2000b121848 */
[----:B------:R-:W-:-:S03]  /*51350*/  IMAD.WIDE R26, R67, 0x4, R26 ;  /* 0x00000004431a7825 */ /* 0x000fc600078e021a */
[----:B------:R-:W-:Y:S04]  /*51360*/  STL.64 [R1+0x1410], R28 ;  /* 0x0014101c01007387 */ /* 0x000fe80000100a00 */
[----:B------:R1:W-:Y:S04]  /*51370*/  LDGSTS.E [R3+-0x29e00], [R28.64], P6 ;  /* 0xd62000001c037fae */ /* 0x0003e8000b121848 */
[----:B------:R-:W-:Y:S04]  /*51380*/  STL.64 [R1+0x1440], R26 ;  /* 0x0014401a01007387 */ /* 0x000fe80000100a00 */
[----:B------:R1:W-:Y:S01]  /*51390*/  LDGSTS.E [R2+-0x28e00], [R26.64], P6 ;  /* 0xd72000001a027fae */ /* 0x0003e2000b121848 */
[----:B------:R-:W-:-:S04]  /*513a0*/  IMAD.WIDE R24, R67, 0x4, R24 ;  /* 0x0000000443187825 */ /* 0x000fc800078e0218 */
[C---:B------:R-:W-:Y:S01]  /*513b0*/  IMAD.WIDE R22, R67.reuse, 0x4, R22 ;  /* 0x0000000443167825 */ /* 0x040fe200078e0216 */
[----:B------:R-:W-:Y:S04]  /*513c0*/  STL.64 [R1+0x1450], R24 ;  /* 0x0014501801007387 */ /* 0x000fe80000100a00 */
[----:B------:R1:W-:Y:S01]  /*513d0*/  LDGSTS.E [R6+-0x27e00], [R24.64], P6 ;  /* 0xd820000018067fae */ /* 0x0003e2000b121848 */
[----:B------:R-:W-:-:S03]  /*513e0*/  IMAD.WIDE R20, R67, 0x4, R20 ;  /* 0x0000000443147825 */ /* 0x000fc600078e0214 */
[----:B------:R-:W-:Y:S04]  /*513f0*/  STL.64 [R1+0x1480], R22 ;  /* 0x0014801601007387 */ /* 0x000fe80000100a00 */
[----:B------:R1:W-:Y:S01]  /*51400*/  LDGSTS.E [R5+-0x26e00], [R22.64], P6 ;  /* 0xd920000016057fae */ /* 0x0003e2000b121848 */
[----:B------:R-:W-:-:S03]  /*51410*/  IMAD.WIDE R18, R67, 0x4, R18 ;  /* 0x0000000443127825 */ /* 0x000fc600078e0212 */
[----:B------:R-:W-:Y:S04]  /*51420*/  STL.64 [R1+0x1490], R20 ;  /* 0x0014901401007387 */ /* 0x000fe80000100a00 */
[----:B------:R1:W-:Y:S01]  /*51430*/  LDGSTS.E [R4+-0x25e00], [R20.64], P6 ;  /* 0xda20000014047fae */ /* 0x0003e2000b121848 */
[----:B------:R-:W-:-:S03]  /*51440*/  IMAD.WIDE R16, R67, 0x4, R16 ;  /* 0x0000000443107825 */ /* 0x000fc600078e0210 */
[----:B------:R-:W-:Y:S04]  /*51450*/  STL.64 [R1+0x14b8], R18 ;  /* 0x0014b81201007387 */ /* 0x000fe80000100a00 */
[----:B------:R1:W-:Y:S04]  /*51460*/  LDGSTS.E [R3+-0x24e00], [R18.64], P6 ;  /* 0xdb20000012037fae */ /* 0x0003e8000b121848 */
[----:B------:R1:W-:Y:S04]  /*51470*/  STL.64 [R1+0x14f8], R16 ;  /* 0x0014f81001007387 */ /* 0x0003e80000100a00 */
[----:B------:R1:W-:Y:S02]  /*51480*/  LDGSTS.E [R2+-0x23e00], [R16.64], P6 ;  /* 0xdc20000010027fae */ /* 0x0003e4000b121848 */
[----:B-1----:R-:W-:-:S05]  /*51490*/  IMAD.WIDE R16, R67, 0x4, R12 ;  /* 0x0000000443107825 */ /* 0x002fca00078e020c */
[----:B------:R1:W-:Y:S04]  /*514a0*/  STL.64 [R1+0x1538], R16 ;  /* 0x0015381001007387 */ /* 0x0003e80000100a00 */
[----:B------:R1:W-:Y:S02]  /*514b0*/  LDGSTS.E [R6+-0x22e00], [R16.64], P6 ;  /* 0xdd20000010067fae */ /* 0x0003e4000b121848 */
[----:B-1----:R-:W-:-:S04]  /*514c0*/  IMAD.WIDE R16, R67, 0x4, R70 ;  /* 0x0000000443107825 */ /* 0x002fc800078e0246 */
[----:B---3--:R-:W-:-:S04]  /*514d0*/  IMAD.WIDE R14, R67, 0x4, R14 ;  /* 0x00000004430e7825 */ /* 0x008fc800078e020e */
[C---:B----4-:R-:W-:Y:S01]  /*514e0*/  IMAD.WIDE R12, R67.reuse, 0x4, R10 ;  /* 0x00000004430c7825 */ /* 0x050fe200078e020a */
[----:B------:R1:W-:Y:S04]  /*514f0*/  STL.64 [R1+0x1558], R14 ;  /* 0x0015580e01007387 */ /* 0x0003e80000100a00 */
[----:B------:R1:W-:Y:S01]  /*51500*/  LDGSTS.E [R5+-0x21e00], [R14.64], P6 ;  /* 0xde2000000e057fae */ /* 0x0003e2000b121848 */
[----:B--2---:R-:W-:-:S03]  /*51510*/  IMAD.WIDE R10, R67, 0x4, R8 ;  /* 0x00000004430a7825 */ /* 0x004fc600078e0208 */
[----:B------:R2:W-:Y:S01]  /*51520*/  STL.64 [R1+0x1598], R12 ;  /* 0x0015980c01007387 */ /* 0x0005e20000100a00 */
[----:B------:R-:W-:-:S03]  /*51530*/  IMAD.WIDE R8, R67, 0x4, R58 ;  /* 0x0000000443087825 */ /* 0x000fc600078e023a */
[----:B------:R2:W-:Y:S01]  /*51540*/  LDGSTS.E [R4+-0x20e00], [R12.64], P6 ;  /* 0xdf2000000c047fae */ /* 0x0005e2000b121848 */
[----:B-1----:R-:W-:-:S03]  /*51550*/  IMAD.WIDE R14, R67, 0x4, R60 ;  /* 0x00000004430e7825 */ /* 0x002fc600078e023c */
[----:B------:R1:W-:Y:S04]  /*51560*/  STL.64 [R1+0x1650], R10 ;  /* 0x0016500a01007387 */ /* 0x0003e80000100a00 */
[----:B------:R1:W-:Y:S01]  /*51570*/  LDGSTS.E [R3+-0x1fe00], [R10.64], P6 ;  /* 0xe02000000a037fae */ /* 0x0003e2000b121848 */
[----:B--2---:R-:W-:-:S03]  /*51580*/  IMAD.WIDE R12, R67, 0x4, R62 ;  /* 0x00000004430c7825 */ /* 0x004fc600078e023e */
[----:B------:R2:W-:Y:S04]  /*51590*/  STL.64 [R1+0x16b8], R8 ;  /* 0x0016b80801007387 */ /* 0x0005e80000100a00 */
        /* <DEDUP_REMOVED lines=62> */
[----:B------:R-:W-:Y:S04]  /*51980*/  STL.64 [R1+0x19c8], R16 ;  /* 0x0019c81001007387 */ /* 0x000fe80000100a00 */
[----:B------:R1:W-:Y:S01]  /*51990*/  STL.64 [R1+0x19c0], R14 ;  /* 0x0019c00e01007387 */ /* 0x0003e20000100a00 */
[----:B--2---:R-:W-:-:S03]  /*519a0*/  IMAD.WIDE R8, R67, 0x4, R108 ;  /* 0x0000000443087825 */ /* 0x004fc600078e026c */
[----:B------:R-:W-:Y:S04]  /*519b0*/  STL.64 [R1+0x19b8], R12 ;  /* 0x0019b80c01007387 */ /* 0x000fe80000100a00 */
[----:B------:R2:W-:Y:S04]  /*519c0*/  LDGSTS.E [R6+-0x9e00], [R16.64], P6 ;  /* 0xf620000010067fae */ /* 0x0005e8000b121848 */
[----:B------:R-:W-:Y:S04]  /*519d0*/  STL.64 [R1+0x19b0], R10 ;  /* 0x0019b00a01007387 */ /* 0x000fe80000100a00 */
[----:B------:R1:W-:Y:S04]  /*519e0*/  LDGSTS.E [R5+-0x8e00], [R14.64], P6 ;  /* 0xf72000000e057fae */ /* 0x0003e8000b121848 */
[----:B------:R3:W-:Y:S04]  /*519f0*/  STL.64 [R1+0x19a8], R8 ;  /* 0x0019a80801007387 */ /* 0x0007e80000100a00 */
[----:B------:R2:W-:Y:S04]  /*51a00*/  LDGSTS.E [R4+-0x7e00], [R12.64], P6 ;  /* 0xf82000000c047fae */ /* 0x0005e8000b121848 */
[----:B------:R-:W4:Y:S04]  /*51a10*/  LDL.LU.64 R26, [R1+0x3d0] ;  /* 0x0003d000011a7983 */ /* 0x000f280000300a00 */
[----:B------:R1:W-:Y:S04]  /*51a20*/  LDGSTS.E [R3+-0x6e00], [R10.64], P6 ;  /* 0xf92000000a037fae */ /* 0x0003e8000b121848 */
[----:B------:R-:W4:Y:S04]  /*51a30*/  LDL.LU.64 R34, [R1+0x3c0] ;  /* 0x0003c00001227983 */ /* 0x000f280000300a00 */
[----:B------:R3:W-:Y:S04]  /*51a40*/  LDGSTS.E [R2+-0x5e00], [R8.64], P6 ;  /* 0xfa20000008027fae */ /* 0x0007e8000b121848 */
[----:B-1----:R-:W4:Y:S04]  /*51a50*/  LDL.LU.64 R14, [R1+0x3b0] ;  /* 0x0003b000010e7983 */ /* 0x002f280000300a00 */
[----:B---3--:R-:W3:Y:S04]  /*51a60*/  LDL.LU.64 R8, [R1+0x3a0] ;  /* 0x0003a00001087983 */ /* 0x008ee80000300a00 */
[----:B------:R-:W3:Y:S04]  /*51a70*/  LDL.LU.64 R22, [R1+0x390] ;  /* 0x0003900001167983 */ /* 0x000ee80000300a00 */
        /* <DEDUP_REMOVED lines=14> */
[----:B------:R1:W-:Y:S04]  /*51b60*/  LDGSTS.E [R5+-0x3e00], [R10.64], P6 ;  /* 0xfc2000000a057fae */ /* 0x0003e8000b121848 */
[----:B------:R-:W3:Y:S04]  /*51b70*/  LDL.LU.64 R24, [R1+0x380] ;  /* 0x0003800001187983 */ /* 0x000ee80000300a00 */
[----:B------:R1:W-:Y:S04]  /*51b80*/  LDGSTS.E [R4+-0x2e00], [R18.64], P6 ;  /* 0xfd20000012047fae */ /* 0x0003e8000b121848 */
[----:B--2---:R-:W2:Y:S01]  /*51b90*/  LDL.LU.64 R20, [R1+0x370] ;  /* 0x0003700001147983 */ /* 0x004ea20000300a00 */
[----:B-1----:R-:W-:-:S03]  /*51ba0*/  LOP3.LUT R11, R252, 0x20, RZ, 0x3c, !PT ;  /* 0x00000020fc0b7812 */ /* 0x002fc600078e3cff */
[----:B------:R1:W-:Y:S04]  /*51bb0*/  LDGSTS.E [R3+-0x1e00], [R16.64], P6 ;  /* 0xfe20000010037fae */ /* 0x0003e8000b121848 */
[----:B------:R-:W2:Y:S04]  /*51bc0*/  LDL.LU.64 R18, [R1+0x360] ;  /* 0x0003600001127983 */ /* 0x000ea80000300a00 */
[----:B------:R1:W-:Y:S04]  /*51bd0*/  LDGSTS.E [R2+-0xe00], [R12.64], P6 ;  /* 0xff2000000c027fae */ /* 0x0003e8000b121848 */
[----:B-1----:R-:W2:Y:S01]  /*51be0*/  LDL.LU.64 R16, [R1+0x350] ;  /* 0x0003500001107983 */ /* 0x002ea20000300a00 */
[----:B------:R-:W-:-:S02]  /*51bf0*/  IADD3 R6, R11, 0x100000, RZ ;  /* 0x001000000b067810 */ /* 0x000fc40007ffe0ff */
[C---:B------:R-:W-:Y:S01]  /*51c00*/  IADD3 R5, R11.reuse, 0x100000, RZ ;  /* 0x001000000b057810 */ /* 0x040fe20007ffe0ff */
[----:B------:R-:W2:Y:S01]  /*51c10*/  LDL.LU.64 R12, [R1+0x340] ;  /* 0x00034000010c7983 */ /* 0x000ea20000300a00 */
        /* <DEDUP_REMOVED lines=17> */
[----:B------:R-:W4:Y:S04]  /*51d30*/  LDL.LU.64 R34, [R1+0x320] ;  /* 0x0003200001227983 */ /* 0x000f280000300a00 */
[----:B------:R1:W-:Y:S04]  /*51d40*/  LDGSTS.E [R3+-0x3cc00], [R8.64], P6 ;  /* 0xc340000008037fae */ /* 0x0003e8000b121848 */
[----:B---3--:R-:W3:Y:S04]  /*51d50*/  LDL.LU.64 R14, [R1+0x310] ;  /* 0x00031000010e7983 */ /* 0x008ee80000300a00 */
[----:B------:R2:W-:Y:S04]  /*51d60*/  LDGSTS.E [R2+-0x3bc00], [R22.64], P6 ;  /* 0xc440000016027fae */ /* 0x0005e8000b121848 */
[----:B-1----:R-:W3:Y:S04]  /*51d70*/  LDL.LU.64 R8, [R1+0x300] ;  /* 0x0003000001087983 */ /* 0x002ee80000300a00 */
[----:B--2---:R-:W2:Y:S01]  /*51d80*/  LDL.LU.64 R22, [R1+0x2f0] ;  /* 0x0002f00001167983 */ /* 0x004ea20000300a00 */
[----:B------:R-:W-:-:S04]  /*51d90*/  IMAD.WIDE R24, R67, 0x4, R24 ;  /* 0x0000000443187825 */ /* 0x000fc800078e0218 */
[C---:B------:R-:W-:Y:S01]  /*51da0*/  IMAD.WIDE R20, R67.reuse, 0x4, R20 ;  /* 0x0000000443147825 */ /* 0x040fe200078e0214 */
[----:B------:R-:W-:Y:S03]  /*51db0*/  STL.64 [R1+0x748], R24 ;  /* 0x0007481801007387 */ /* 0x000fe60000100a00 */
[C---:B------:R-:W-:Y:S01]  /*51dc0*/  IMAD.WIDE R18, R67.reuse, 0x4, R18 ;  /* 0x0000000443127825 */ /* 0x040fe200078e0212 */
[----:B------:R1:W-:Y:S03]  /*51dd0*/  STL.64 [R1+0x740], R20 ;  /* 0x0007401401007387 */ /* 0x0003e60000100a00 */
[C---:B------:R-:W-:Y:S01]  /*51de0*/  IMAD.WIDE R16, R67.reuse, 0x4, R16 ;  /* 0x0000000443107825 */ /* 0x040fe200078e0210 */
[----:B------:R1:W-:Y:S04]  /*51df0*/  STL.64 [R1+0x738], R18 ;  /* 0x0007381201007387 */ /* 0x0003e80000100a00 */
        /* <DEDUP_REMOVED lines=8> */
[----:B------:R-:W2:Y:S04]  /*51e80*/  LDL.LU.64 R18, [R1+0x2d0] ;  /* 0x0002d00001127983 */ /* 0x000ea80000300a00 */
[----:B------:R1:W-:Y:S04]  /*51e90*/  LDGSTS.E [R2+-0x36c00], [R12.64], P6 ;  /* 0xc94000000c027fae */ /* 0x0003e8000b121848 */
[----:B-1----:R-:W2:Y:S04]  /*51ea0*/  LDL.LU.64 R16, [R1+0x2c0] ;  /* 0x0002c00001107983 */ /* 0x002ea80000300a00 */
[----:B------:R-:W2:Y:S04]  /*51eb0*/  LDL.LU.64 R24, [R1+0x2b0] ;  /* 0x0002b00001187983 */ /* 0x000ea80000300a00 */
[----:B------:R-:W2:Y:S01]  /*51ec0*/  LDL.LU.64 R12, [R1+0x2a0] ;  /* 0x0002a000010c7983 */ /* 0x000ea20000300a00 */
[----:B----4-:R-:W-:-:S04]  /*51ed0*/  IMAD.WIDE R28, R67, 0x4, R26 ;  /* 0x00000004431c7825 */ /* 0x010fc800078e021a */
[C---:B------:R-:W-:Y:S01]  /*51ee0*/  IMAD.WIDE R26, R67.reuse, 0x4, R34 ;  /* 0x00000004431a7825 */ /* 0x040fe200078e0222 */
[----:B------:R-:W-:Y:S03]  /*51ef0*/  STL.64 [R1+0x720], R28 ;  /* 0x0007201c01007387 */ /* 0x000fe60000100a00 */
[C---:B---3--:R-:W-:Y:S01]  /*51f00*/  IMAD.WIDE R14, R67.reuse, 0x4, R14 ;  /* 0x00000004430e7825 */ /* 0x048fe200078e020e */
[----:B------:R-:W-:Y:S04]  /*51f10*/  STL.64 [R1+0x718], R26 ;  /* 0x0007181a01007387 */ /* 0x000fe80000100a00 */
[----:B------:R1:W-:Y:S01]  /*51f20*/  LDGSTS.E [R6+-0x35c00], [R28.64], P6 ;  /* 0xca4000001c067fae */ /* 0x0003e2000b121848 */
[----:B------:R-:W-:-:S03]  /*51f30*/  IMAD.WIDE R8, R67, 0x4, R8 ;  /* 0x0000000443087825 */ /* 0x000fc600078e0208 */
[----:B------:R-:W-:Y:S04]  /*51f40*/  STL.64 [R1+0x710], R14 ;  /* 0x0007100e01007387 */ /* 0x000fe80000100a00 */
[----:B------:R3:W-:Y:S01]  /*51f50*/  LDGSTS.E [R5+-0x34c00], [R26.64], P6 ;  /* 0xcb4000001a057fae */ /* 0x0007e2000b121848 */
[----:B--2---:R-:W-:-:S03]  /*51f60*/  IMAD.WIDE R22, R67, 0x4, R22 ;  /* 0x0000000443167825 */ /* 0x004fc600078e0216 */
[----:B------:R2:W-:Y:S04]  /*51f70*/  STL.64 [R1+0x708], R8 ;  /* 0x0007080801007387 */ /* 0x0005e80000100a00 */
[----:B------:R4:W-:Y:S04]  /*51f80*/  LDGSTS.E [R4+-0x33c00], [R14.64], P6 ;  /* 0xcc4000000e047fae */ /* 0x0009e8000b121848 */
[----:B------:R1:W-:Y:S04]  /*51f90*/  STL.64 [R1+0x700], R22 ;  /* 0x0007001601007387 */ /* 0x0003e80000100a00 */
[----:B------:R2:W-:Y:S04]  /*51fa0*/  LDGSTS.E [R3+-0x32c00], [R8.64], P6 ;  /* 0xcd40000008037fae */ /* 0x0005e8000b121848 */
[----:B------:R1:W-:Y:S04]  /*51fb0*/  LDGSTS.E [R2+-0x31c00], [R22.64], P6 ;  /* 0xce40000016027fae */ /* 0x0003e8000b121848 */
[----:B--2---:R-:W2:Y:S04]  /*51fc0*/  LDL.LU.64 R8, [R1+0x1f0] ;  /* 0x0001f00001087983 */ /* 0x004ea80000300a00 */
[----:B----4-:R-:W4:Y:S04]  /*51fd0*/  LDL.LU.64 R14, [R1+0x1d8] ;  /* 0x0001d800010e7983 */ /* 0x010f280000300a00 */
[----:B------:R-:W4:Y:S04]  /*51fe0*/  LDL.LU.64 R30, [R1+0x1c0] ;  /* 0x0001c000011e7983 */ /* 0x000f280000300a00 */
[----:B-1----:R-:W4:Y:S01]  /*51ff0*/  LDL.LU.64 R28, [R1+0x1a8] ;  /* 0x0001a800011c7983 */ /* 0x002f220000300a00 */
[----:B------:R-:W-:-:S03]  /*52000*/  IMAD.WIDE R20, R67, 0x4, R20 ;  /* 0x0000000443147825 */ /* 0x000fc600078e0214 */
[----:B---3--:R-:W3:Y:S01]  /*52010*/  LDL.LU.64 R26, [R1+0x190] ;  /* 0x00019000011a7983 */ /* 0x008ee20000300a00 */
[----:B------:R-:W-:-:S03]  /*52020*/  IMAD.WIDE R18, R67, 0x4, R18 ;  /* 0x0000000443127825 */ /* 0x000fc600078e0212 */
[----:B------:R1:W-:Y:S01]  /*52030*/  STL.64 [R1+0x6f8], R20 ;  /* 0x0006f81401007387 */ /* 0x0003e20000100a00 */
[----:B------:R-:W-:-:S03]  /*52040*/  IMAD.WIDE R16, R67, 0x4, R16 ;  /* 0x0000000443107825 */ /* 0x000fc600078e0210 */
[----:B------:R1:W-:Y:S01]  /*52050*/  STL.64 [R1+0x7a0], R18 ;  /* 0x0007a01201007387 */ /* 0x0003e20000100a00 */
[----:B------:R-:W-:-:S03]  /*52060*/  IMAD.WIDE R32, R67, 0x4, R24 ;  /* 0x0000000443207825 */ /* 0x000fc600078e0218 */
[----:B------:R1:W-:Y:S01]  /*52070*/  STL.64 [R1+0x7b0], R16 ;  /* 0x0007b01001007387 */ /* 0x0003e20000100a00 */
[----:B------:R-:W-:-:S03]  /*52080*/  IMAD.WIDE R12, R67, 0x4, R12 ;  /* 0x00000004430c7825 */ /* 0x000fc600078e020c */
[----:B------:R-:W-:Y:S04]  /*52090*/  STL.64 [R1+0x6f0], R32 ;  /* 0x0006f02001007387 */ /* 0x000fe80000100a00 */
[----:B------:R-:W3:Y:S04]  /*520a0*/  LDL.LU.64 R24, [R1+0x178] ;  /* 0x0001780001187983 */ /* 0x000ee80000300a00 */
[----:B------:R1:W-:Y:S04]  /*520b0*/  STL.64 [R1+0x6d8], R12 ;  /* 0x0006d80c01007387 */ /* 0x0003e80000100a00 */
[----:B------:R1:W-:Y:S04]  /*520c0*/  LDGSTS.E [R6+-0x30c00], [R20.64], P6 ;  /* 0xcf40000014067fae */ /* 0x0003e8000b121848 */
        /* <DEDUP_REMOVED lines=8> */
[----:B-1----:R-:W3:Y:S01]  /*52150*/  LDL.LU.64 R12, [R1+0x100] ;  /* 0x00010000010c7983 */ /* 0x002ee20000300a00 */
[----:B--2---:R-:W-:-:S03]  /*52160*/  IMAD.WIDE R34, R67, 0x4, R8 ;  /* 0x0000000443227825 */ /* 0x004fc600078e0208 */
[----:B------:R-:W2:Y:S01]  /*52170*/  LDL.LU.64 R8, [R1+0xe8] ;  /* 0x0000e80001087983 */ /* 0x000ea20000300a00 */
[----:B----4-:R-:W-:-:S03]  /*52180*/  IMAD.WIDE R32, R67, 0x4, R14 ;  /* 0x0000000443207825 */ /* 0x010fc600078e020e */
[----:B------:R-:W-:Y:S04]  /*52190*/  STL.64 [R1+0x1238], R34 ;  /* 0x0012382201007387 */ /* 0x000fe80000100a00 */
[----:B------:R-:W4:Y:S01]  /*521a0*/  LDL.LU.64 R14, [R1+0xd0] ;  /* 0x0000d000010e7983 */ /* 0x000f220000300a00 */
[----:B------:R-:W-:-:S03]  /*521b0*/  IMAD.WIDE R30, R67, 0x4, R30 ;  /* 0x00000004431e7825 */ /* 0x000fc600078e021e */
[----:B------:R1:W-:Y:S01]  /*521c0*/  LDGSTS.E [R6+-0x2bc00], [R34.64], P6 ;  /* 0xd440000022067fae */ /* 0x0003e2000b121848 */
[----:B------:R-:W-:-:S04]  /*521d0*/  IMAD.WIDE R28, R67, 0x4, R28 ;  /* 0x00000004431c7825 */ /* 0x000fc800078e021c */
[C---:B---3--:R-:W-:Y:S01]  /*521e0*/  IMAD.WIDE R26, R67.reuse, 0x4, R26 ;  /* 0x00000004431a7825 */ /* 0x048fe200078e021a */
[----:B------:R-:W-:Y:S04]  /*521f0*/  STL.64 [R1+0x1268], R32 ;  /* 0x0012682001007387 */ /* 0x000fe80000100a00 */
[----:B------:R3:W-:Y:S04]  /*52200*/  LDGSTS.E [R5+-0x2ac00], [R32.64], P6 ;  /* 0xd540000020057fae */ /* 0x0007e8000b121848 */
[----:B------:R-:W-:Y:S04]  /*52210*/  STL.64 [R1+0x1298], R30 ;  /* 0x0012981e01007387 */ /* 0x000fe80000100a00 */
[----:B------:R1:W-:Y:S04]  /*52220*/  LDGSTS.E [R4+-0x29c00], [R30.64], P6 ;  /* 0xd64000001e047fae */ /* 0x0003e8000b121848 */
        /* <DEDUP_REMOVED lines=17> */
[----:B------:R-:W-:Y:S04]  /*52340*/  STL.64 [R1+0x13c0], R16 ;  /* 0x0013c01001007387 */ /* 0x000fe80000100a00 */
[----:B------:R2:W-:Y:S01]  /*52350*/  LDGSTS.E [R2+-0x22c00], [R16.64], P6 ;  /* 0xdd40000010027fae */ /* 0x0005e2000b121848 */
[----:B-1----:R-:W-:-:S04]  /*52360*/  IMAD.WIDE R18, R67, 0x4, R12 ;  /* 0x0000000443127825 */ /* 0x002fc800078e020c */
[C---:B------:R-:W-:Y:S01]  /*52370*/  IMAD.WIDE R12, R67.reuse, 0x4, R122 ;  /* 0x00000004430c7825 */ /* 0x040fe200078e027a */
[----:B------:R1:W-:Y:S04]  /*52380*/  STL.64 [R1+0x13d8], R18 ;  /* 0x0013d81201007387 */ /* 0x0003e80000100a00 */
[----:B------:R1:W-:Y:S02]  /*52390*/  LDGSTS.E [R6+-0x21c00], [R18.64], P6 ;  /* 0xde40000012067fae */ /* 0x0003e4000b121848 */
[----:B-1----:R-:W-:-:S04]  /*523a0*/  IMAD.WIDE R18, R67, 0x4, R134 ;  /* 0x0000000443127825 */ /* 0x002fc800078e0286 */
[----:B------:R-:W-:-:S04]  /*523b0*/  IMAD.WIDE R20, R67, 0x4, R174 ;  /* 0x0000000443147825 */ /* 0x000fc800078e02ae */
[----:B--2---:R-:W-:-:S04]  /*523c0*/  IMAD.WIDE R16, R67, 0x4, R8 ;  /* 0x0000000443107825 */ /* 0x004fc800078e0208 */
[----:B------:R-:W-:-:S04]  /*523d0*/  IMAD.WIDE R8, R67, 0x4, R124 ;  /* 0x0000000443087825 */ /* 0x000fc800078e027c */
[C---:B----4-:R-:W-:Y:S01]  /*523e0*/  IMAD.WIDE R14, R67.reuse, 0x4, R14 ;  /* 0x00000004430e7825 */ /* 0x050fe200078e020e */
[----:B------:R1:W-:Y:S04]  /*523f0*/  STL.64 [R1+0x1408], R16 ;  /* 0x0014081001007387 */ /* 0x0003e80000100a00 */
[----:B------:R1:W-:Y:S04]  /*52400*/  LDGSTS.E [R5+-0x20c00], [R16.64], P6 ;  /* 0xdf40000010057fae */ /* 0x0003e8000b121848 */
        /* <DEDUP_REMOVED lines=58> */
[----:B------:R1:W-:Y:S04]  /*527b0*/  LDGSTS.E [R5+-0xcc00], [R16.64], P6 ;  /* 0xf340000010057fae */ /* 0x0003e8000b121848 */
[----:B------:R-:W-:Y:S04]  /*527c0*/  STL.64 [R1+0x15f8], R14 ;  /* 0x0015f80e01007387 */ /* 0x000fe80000100a00 */
[----:B------:R4:W-:Y:S04]  /*527d0*/  LDGSTS.E [R4+-0xbc00], [R14.64], P6 ;  /* 0xf44000000e047fae */ /* 0x0009e8000b121848 */
[----:B------:R-:W-:Y:S04]  /*527e0*/  STL.64 [R1+0x15c0], R12 ;  /* 0x0015c00c01007387 */ /* 0x000fe80000100a00 */
[----:B------:R1:W-:Y:S04]  /*527f0*/  LDGSTS.E [R3+-0xac00], [R12.64], P6 ;  /* 0xf54000000c037fae */ /* 0x0003e8000b121848 */
[----:B------:R3:W-:Y:S04]  /*52800*/  STL.64 [R1+0x15b8], R8 ;  /* 0x0015b80801007387 */ /* 0x0007e80000100a00 */
[----:B------:R3:W-:Y:S01]  /*52810*/  LDGSTS.E [R2+-0x9c00], [R8.64], P6 ;  /* 0xf640000008027fae */ /* 0x0007e2000b121848 */
[----:B--2---:R-:W-:-:S03]  /*52820*/  IMAD.WIDE R18, R67, 0x4, R166 ;  /* 0x0000000443127825 */ /* 0x004fc600078e02a6 */
[----:B------:R2:W-:Y:S01]  /*52830*/  LDGSTS.E [R6+-0x8c00], [R20.64], P6 ;  /* 0xf740000014067fae */ /* 0x0005e2000b121848 */
[----:B-1----:R-:W-:-:S03]  /*52840*/  IMAD.WIDE R16, R67, 0x4, R168 ;  /* 0x0000000443107825 */ /* 0x002fc600078e02a8 */
[----:B------:R1:W-:Y:S04]  /*52850*/  LDGSTS.E [R5+-0x7c00], [R18.64], P6 ;  /* 0xf840000012057fae */ /* 0x0003e8000b121848 */
[----:B---3--:R-:W3:Y:S01]  /*52860*/  LDL.LU.64 R8, [R1+0x298] ;  /* 0x0002980001087983 */ /* 0x008ee20000300a00 */
[----:B----4-:R-:W-:-:S03]  /*52870*/  IMAD.WIDE R14, R67, 0x4, R170 ;  /* 0x00000004430e7825 */ /* 0x010fc600078e02aa */
[----:B------:R2:W-:Y:S01]  /*52880*/  STL.64 [R1+0x1588], R20 ;  /* 0x0015881401007387 */ /* 0x0005e20000100a00 */
[----:B------:R-:W-:-:S03]  /*52890*/  IMAD.WIDE R12, R67, 0x4, R172 ;  /* 0x00000004430c7825 */ /* 0x000fc600078e02ac */
[----:B------:R-:W-:Y:S04]  /*528a0*/  STL.64 [R1+0x1580], R18 ;  /* 0x0015801201007387 */ /* 0x000fe80000100a00 */
[----:B------:R-:W-:Y:S04]  /*528b0*/  STL.64 [R1+0x1578], R16 ;  /* 0x0015781001007387 */ /* 0x000fe80000100a00 */
[----:B------:R4:W-:Y:S04]  /*528c0*/  STL.64 [R1+0x1548], R14 ;  /* 0x0015480e01007387 */ /* 0x0009e80000100a00 */
[----:B------:R1:W-:Y:S04]  /*528d0*/  STL.64 [R1+0x1540], R12 ;  /* 0x0015400c01007387 */ /* 0x0003e80000100a00 */
[----:B------:R-:W3:Y:S04]  /*528e0*/  LDL.LU.64 R34, [R1+0x290] ;  /* 0x0002900001227983 */ /* 0x000ee80000300a00 */
[----:B------:R1:W-:Y:S04]  /*528f0*/  LDGSTS.E [R4+-0x6c00], [R16.64], P6 ;  /* 0xf940000010047fae */ /* 0x0003e8000b121848 */
[----:B------:R-:W3:Y:S04]  /*52900*/  LDL.LU.64 R22, [R1+0x288] ;  /* 0x0002880001167983 */ /* 0x000ee80000300a00 */
[----:B------:R4:W-:Y:S04]  /*52910*/  LDGSTS.E [R3+-0x5c00], [R14.64], P6 ;  /* 0xfa4000000e037fae */ /* 0x0009e8000b121848 */
[----:B--2---:R-:W2:Y:S04]  /*52920*/  LDL.LU.64 R20, [R1+0x280] ;  /* 0x0002800001147983 */ /* 0x004ea80000300a00 */
[----:B------:R-:W1:Y:S04]  /*52930*/  S2R R252, SR_TID.X ;  /* 0x0000000000fc7919 */ /* 0x000e680000002100 */
[----:B----4-:R-:W4:Y:S04]  /*52940*/  LDL.LU.64 R14, [R1+0x278] ;  /* 0x00027800010e7983 */ /* 0x010f280000300a00 */
[----:B-1----:R-:W4:Y:S01]  /*52950*/  LDL.LU.64 R18, [R1+0x270] ;  /* 0x0002700001127983 */ /* 0x002f220000300a00 */
[----:B------:R-:W-:-:S03]  /*52960*/  IMAD.WIDE R24, R67, 0x4, R182 ;  /* 0x0000000443187825 */ /* 0x000fc600078e02b6 */
[----:B------:R1:W-:Y:S01]  /*52970*/  LDGSTS.E [R2+-0x4c00], [R12.64], P6 ;  /* 0xfb4000000c027fae */ /* 0x0003e2000b121848 */
[----:B------:R-:W-:Y:S01]  /*52980*/  IMAD.WIDE R16, R67, 0x4, R176 ;  /* 0x0000000443107825 */ /* 0x000fe200078e02b0 */
[----:B------:R-:W-:-:S03]  /*52990*/  LOP3.LUT R252, R252, 0x7f, RZ, 0xc0, !PT ;  /* 0x0000007ffcfc7812 */ /* 0x000fc600078ec0ff */
[C---:B-1----:R-:W-:Y:S01]  /*529a0*/  IMAD.WIDE R12, R67.reuse, 0x4, R178 ;  /* 0x00000004430c7825 */ /* 0x042fe200078e02b2 */
[----:B------:R1:W-:Y:S03]  /*529b0*/  STL.64 [R1+0x1510], R24 ;  /* 0x0015101801007387 */ /* 0x0003e60000100a00 */
[----:B------:R-:W-:Y:S02]  /*529c0*/  IMAD.SHL.U32 R7, R252, 0x4, RZ ;  /* 0x00000004fc077824 */ /* 0x000fe400078e00ff */
[----:B------:R-:W-:Y:S01]  /*529d0*/  IMAD.WIDE R10, R67, 0x4, R180 ;  /* 0x00000004430a7825 */ /* 0x000fe200078e02b4 */
[----:B------:R1:W-:Y:S02]  /*529e0*/  STL.64 [R1+0x1508], R16 ;  /* 0x0015081001007387 */ /* 0x0003e40000100a00 */
[----:B------:R-:W-:Y:S02]  /*529f0*/  LOP3.LUT R252, R7, 0x30, RZ, 0x3c, !PT ;  /* 0x0000003007fc7812 */ /* 0x000fe400078e3cff */
[----:B------:R1:W-:Y:S02]  /*52a00*/  STL.64 [R1+0x1500], R12 ;  /* 0x0015000c01007387 */ /* 0x0003e40000100a00 */
[----:B------:R-:W-:-:S02]  /*52a10*/  IADD3 R2, R252, 0x100000, RZ ;  /* 0x00100000fc027810 */ /* 0x000fc40007ffe0ff */
[----:B------:R1:W-:Y:S04]  /*52a20*/  STL.64 [R1+0x14c0], R10 ;  /* 0x0014c00a01007387 */ /* 0x0003e80000100a00 */
[----:B------:R1:W-:Y:S04]  /*52a30*/  LDGSTS.E [R6+-0x3c00], [R24.64], P6 ;  /* 0xfc40000018067fae */ /* 0x0003e8000b121848 */
[----:B------:R1:W-:Y:S04]  /*52a40*/  LDGSTS.E [R5+-0x2c00], [R16.64], P6 ;  /* 0xfd40000010057fae */ /* 0x0003e8000b121848 */
[----:B------:R1:W-:Y:S04]  /*52a50*/  LDGSTS.E [R4+-0x1c00], [R12.64], P6 ;  /* 0xfe4000000c047fae */ /* 0x0003e8000b121848 */
[----:B------:R1:W-:Y:S02]  /*52a60*/  LDGSTS.E [R3+-0xc00], [R10.64], P6 ;  /* 0xff4000000a037fae */ /* 0x0003e4000b121848 */
[----:B-1----:R-:W-:-:S02]  /*52a70*/  IADD3 R6, R252, 0x100000, RZ ;  /* 0x00100000fc067810 */ /* 0x002fc40007ffe0ff */
[C---:B------:R-:W-:Y:S02]  /*52a80*/  IADD3 R5, R252.reuse, 0x100000, RZ ;  /* 0x00100000fc057810 */ /* 0x040fe40007ffe0ff */
[C---:B------:R-:W-:Y:S02]  /*52a90*/  IADD3 R4, R252.reuse, 0x100000, RZ ;  /* 0x00100000fc047810 */ /* 0x040fe40007ffe0ff */
[----:B------:R-:W-:Y:S01]  /*52aa0*/  IADD3 R3, R252, 0x100000, RZ ;  /* 0x00100000fc037810 */ /* 0x000fe20007ffe0ff */
[----:B---3--:R-:W-:-:S05]  /*52ab0*/  IMAD.WIDE R8, R67, 0x4, R8 ;  /* 0x0000000443087825 */ /* 0x008fca00078e0208 */
[----:B------:R1:W-:Y:S04]  /*52ac0*/  STL.64 [R1+0x6d0], R8 ;  /* 0x0006d00801007387 */ /* 0x0003e80000100a00 */
[----:B------:R-:W3:Y:S04]  /*52ad0*/  LDL.LU.64 R24, [R1+0x268] ;  /* 0x0002680001187983 */ /* 0x000ee80000300a00 */
[----:B------:R-:W3:Y:S04]  /*52ae0*/  LDL.LU.64 R16, [R1+0x260] ;  /* 0x0002600001107983 */ /* 0x000ee80000300a00 */
[----:B------:R-:W3:Y:S04]  /*52af0*/  LDL.LU.64 R12, [R1+0x258] ;  /* 0x00025800010c7983 */ /* 0x000ee80000300a00 */
[----:B------:R-:W3:Y:S04]  /*52b00*/  LDL.LU.64 R10, [R1+0x250] ;  /* 0x00025000010a7983 */ /* 0x000ee80000300a00 */
[----:B------:R1:W-:Y:S01]  /*52b10*/  LDGSTS.E [R2+-0x3fa00], [R8.64], P6 ;  /* 0xc060000008027fae */ /* 0x0003e2000b121848 */
[----:B------:R-:W-:-:S05]  /*52b20*/  IMAD.WIDE R26, R67, 0x4, R34 ;  /* 0x00000004431a7825 */ /* 0x000fca00078e0222 */
[----:B------:R3:W-:Y:S01]  /*52b30*/  LDGSTS.E [R6+-0x3ea00], [R26.64], P6 ;  /* 0xc16000001a067fae */ /* 0x0007e2000b121848 */
[----:B------:R-:W-:-:S03]  /*52b40*/  IMAD.WIDE R22, R67, 0x4, R22 ;  /* 0x0000000443167825 */ /* 0x000fc600078e0216 */
[----:B-1----:R-:W3:Y:S01]  /*52b50*/  LDL.LU.64 R8, [R1+0x248] ;  /* 0x0002480001087983 */ /* 0x002ee20000300a00 */
[----:B--2---:R-:W-:-:S03]  /*52b60*/  IMAD.WIDE R20, R67, 0x4, R20 ;  /* 0x0000000443147825 */ /* 0x004fc600078e0214 */
[----:B------:R-:W-:Y:S04]  /*52b70*/  STL.64 [R1+0x6c8], R26 ;  /* 0x0006c81a01007387 */ /* 0x000fe80000100a00 */
[----:B------:R1:W-:Y:S01]  /*52b80*/  STL.64 [R1+0x6c0], R22 ;  /* 0x0006c01601007387 */ /* 0x0003e20000100a00 */
[----:B----4-:R-:W-:-:S03]  /*52b90*/  IMAD.WIDE R14, R67, 0x4, R14 ;  /* 0x00000004430e7825 */ /* 0x010fc600078e020e */
[----:B------:R2:W-:Y:S01]  /*52ba0*/  STL.64 [R1+0x6b8], R20 ;  /* 0x0006b81401007387 */ /* 0x0005e20000100a00 */
[----:B------:R-:W-:-:S03]  /*52bb0*/  IMAD.WIDE R18, R67, 0x4, R18 ;  /* 0x0000000443127825 */ /* 0x000fc600078e0212 */
[----:B------:R4:W-:Y:S04]  /*52bc0*/  STL.64 [R1+0x6b0], R14 ;  /* 0x0006b00e01007387 */ /* 0x0009e80000100a00 */
[----:B------:R1:W-:Y:S04]  /*52bd0*/  STL.64 [R1+0x688], R18 ;  /* 0x0006881201007387 */ /* 0x0003e80000100a00 */
[----:B------:R1:W-:Y:S04]  /*52be0*/  LDGSTS.E [R5+-0x3da00], [R22.64], P6 ;  /* 0xc260000016057fae */ /* 0x0003e8000b121848 */
[----:B------:R-:W3:Y:S04]  /*52bf0*/  LDL.LU.64 R34, [R1+0x240] ;  /* 0x0002400001227983 */ /* 0x000ee80000300a00 */
[----:B------:R2:W-:Y:S04]  /*52c00*/  LDGSTS.E [R4+-0x3ca00], [R20.64], P6 ;  /* 0xc360000014047fae */ /* 0x0005e8000b121848 */
[----:B-1----:R-:W3:Y:S04]  /*52c10*/  LDL.LU.64 R22, [R1+0x238] ;  /* 0x0002380001167983 */ /* 0x002ee80000300a00 */
[----:B------:R4:W-:Y:S04]  /*52c20*/  LDGSTS.E [R3+-0x3ba00], [R14.64], P6 ;  /* 0xc46000000e037fae */ /* 0x0009e8000b121848 */
[----:B--2---:R-:W2:Y:S04]  /*52c30*/  LDL.LU.64 R20, [R1+0x230] ;  /* 0x0002300001147983 */ /* 0x004ea80000300a00 */
[----:B------:R1:W-:Y:S04]  /*52c40*/  LDGSTS.E [R2+-0x3aa00], [R18.64], P6 ;  /* 0xc560000012027fae */ /* 0x0003e8000b121848 */
[----:B----4-:R-:W4:Y:S04]  /*52c50*/  LDL.LU.64 R14, [R1+0x228] ;  /* 0x00022800010e7983 */ /* 0x010f280000300a00 */
[----:B-1----:R-:W4:Y:S01]  /*52c60*/  LDL.LU.64 R18, [R1+0x220] ;  /* 0x0002200001127983 */ /* 0x002f220000300a00 */
[----:B---3--:R-:W-:-:S04]  /*52c70*/  IMAD.WIDE R24, R67, 0x4, R24 ;  /* 0x0000000443187825 */ /* 0x008fc800078e0218 */
[C---:B------:R-:W-:Y:S01]  /*52c80*/  IMAD.WIDE R16, R67.reuse, 0x4, R16 ;  /* 0x0000000443107825 */ /* 0x040fe200078e0210 */
[----:B------:R-:W-:Y:S03]  /*52c90*/  STL.64 [R1+0x680], R24 ;  /* 0x0006801801007387 */ /* 0x000fe60000100a00 */
[C---:B------:R-:W-:Y:S01]  /*52ca0*/  IMAD.WIDE R12, R67.reuse, 0x4, R12 ;  /* 0x00000004430c7825 */ /* 0x040fe200078e020c */
[----:B------:R-:W-:Y:S03]  /*52cb0*/  STL.64 [R1+0x678], R16 ;  /* 0x0006781001007387 */ /* 0x000fe60000100a00 */
[C---:B------:R-:W-:Y:S01]  /*52cc0*/  IMAD.WIDE R10, R67.reuse, 0x4, R10 ;  /* 0x00000004430a7825 */ /* 0x040fe200078e020a */
[----:B------:R1:W-:Y:S04]  /*52cd0*/  LDGSTS.E [R6+-0x39a00], [R24.64], P6 ;  /* 0xc660000018067fae */ /* 0x0003e8000b121848 */
[----:B------:R3:W-:Y:S04]  /*52ce0*/  STL.64 [R1+0x670], R12 ;  /* 0x0006700c01007387 */ /* 0x0007e80000100a00 */
[----:B------:R1:W-:Y:S01]  /*52cf0*/  LDGSTS.E [R5+-0x38a00], [R16.64], P6 ;  /* 0xc760000010057fae */ /* 0x0003e2000b121848 */
[----:B------:R-:W-:-:S03]  /*52d00*/  IMAD.WIDE R8, R67, 0x4, R8 ;  /* 0x0000000443087825 */ /* 0x000fc600078e0208 */
[----:B------:R1:W-:Y:S04]  /*52d10*/  STL.64 [R1+0x668], R10 ;  /* 0x0006680a01007387 */ /* 0x0003e80000100a00 */
[----:B------:R3:W-:Y:S04]  /*52d20*/  LDGSTS.E [R4+-0x37a00], [R12.64], P6 ;  /* 0xc86000000c047fae */ /* 0x0007e8000b121848 */
[----:B------:R1:W-:Y:S04]  /*52d30*/  STL.64 [R1+0x660], R8 ;  /* 0x0006600801007387 */ /* 0x0003e80000100a00 */
[----:B------:R1:W-:Y:S04]  /*52d40*/  LDGSTS.E [R3+-0x36a00], [R10.64], P6 ;  /* 0xc96000000a037fae */ /* 0x0003e8000b121848 */
[----:B---3--:R-:W3:Y:S04]  /*52d50*/  LDL.LU.64 R12, [R1+0x218] ;  /* 0x00021800010c7983 */ /* 0x008ee80000300a00 */
[----:B------:R2:W-:Y:S04]  /*52d60*/  LDGSTS.E [R2+-0x35a00], [R8.64], P6 ;  /* 0xca60000008027fae */ /* 0x0005e8000b121848 */
[----:B-1----:R-:W3:Y:S04]  /*52d70*/  LDL.LU.64 R10, [R1+0x210] ;  /* 0x00021000010a7983 */ /* 0x002ee80000300a00 */
[----:B------:R-:W3:Y:S04]  /*52d80*/  LDL.LU.64 R16, [R1+0x208] ;  /* 0x0002080001107983 */ /* 0x000ee80000300a00 */
[----:B------:R-:W3:Y:S01]  /*52d90*/  LDL.LU.64 R24, [R1+0x200] ;  /* 0x0002000001187983 */ /* 0x000ee20000300a00 */
[----:B------:R-:W-:-:S03]  /*52da0*/  IMAD.WIDE R26, R67, 0x4, R34 ;  /* 0x00000004431a7825 */ /* 0x000fc600078e0222 */
[----:B--2---:R-:W2:Y:S01]  /*52db0*/  LDL.LU.64 R8, [R1+0x1e8] ;  /* 0x0001e80001087983 */ /* 0x004ea20000300a00 */
[----:B------:R-:W-:-:S03]  /*52dc0*/  IMAD.WIDE R22, R67, 0x4, R22 ;  /* 0x0000000443167825 */ /* 0x000fc600078e0216 */
[----:B------:R-:W-:Y:S01]  /*52dd0*/  STL.64 [R1+0x628], R26 ;  /* 0x0006281a01007387 */ /* 0x000fe20000100a00 */
[----:B------:R-:W-:-:S03]  /*52de0*/  IMAD.WIDE R20, R67, 0x4, R20 ;  /* 0x0000000443147825 */ /* 0x000fc600078e0214 */
[----:B------:R-:W-:Y:S04]  /*52df0*/  STL.64 [R1+0x620], R22 ;  /* 0x0006201601007387 */ /* 0x000fe80000100a00 */
[----:B------:R1:W-:Y:S01]  /*52e00*/  LDGSTS.E [R6+-0x34a00], [R26.64], P6 ;  /* 0xcb6000001a067fae */ /* 0x0003e2000b121848 */
[----:B----4-:R-:W-:-:S03]  /*52e10*/  IMAD.WIDE R14, R67, 0x4, R14 ;  /* 0x00000004430e7825 */ /* 0x010fc600078e020e */
[----:B------:R-:W-:Y:S04]  /*52e20*/  STL.64 [R1+0x608], R20 ;  /* 0x0006081401007387 */ /* 0x000fe80000100a00 */
[----:B------:R4:W-:Y:S01]  /*52e30*/  LDGSTS.E [R5+-0x33a00], [R22.64], P6 ;  /* 0xcc60000016057fae */ /* 0x0009e2000b121848 */
[----:B------:R-:W-:-:S03]  /*52e40*/  IMAD.WIDE R18, R67, 0x4, R18 ;  /* 0x0000000443127825 */ /* 0x000fc600078e0212 */
[----:B------:R1:W-:Y:S04]  /*52e50*/  STL.64 [R1+0x600], R14 ;  /* 0x0006000e01007387 */ /* 0x0003e80000100a00 */
[----:B------:R1:W-:Y:S04]  /*52e60*/  LDGSTS.E [R4+-0x32a00], [R20.64], P6 ;  /* 0xcd60000014047fae */ /* 0x0003e8000b121848 */
[----:B------:R1:W-:Y:S04]  /*52e70*/  STL.64 [R1+0x5e8], R18 ;  /* 0x0005e81201007387 */ /* 0x0003e80000100a00 */
[----:B------:R1:W-:Y:S04]  /*52e80*/  LDGSTS.E [R3+-0x31a00], [R14.64], P6 ;  /* 0xce6000000e037fae */ /* 0x0003e8000b121848 */
[----:B------:R2:W-:Y:S04]  /*52e90*/  LDGSTS.E [R2+-0x30a00], [R18.64], P6 ;  /* 0xcf60000012027fae */ /* 0x0005e8000b121848 */
[----:B-1----:R-:W2:Y:S04]  /*52ea0*/  LDL.LU.64 R14, [R1+0x1d0] ;  /* 0x0001d000010e7983 */ /* 0x002ea80000300a00 */
[----:B------:R-:W2:Y:S04]  /*52eb0*/  LDL.LU.64 R26, [R1+0x1b8] ;  /* 0x0001b800011a7983 */ /* 0x000ea80000300a00 */
[----:B------:R-:W2:Y:S04]  /*52ec0*/  LDL.LU.64 R34, [R1+0x1a0] ;  /* 0x0001a00001227983 */ /* 0x000ea80000300a00 */
[----:B----4-:R-:W4:Y:S04]  /*52ed0*/  LDL.LU.64 R22, [R1+0x188] ;  /* 0x0001880001167983 */ /* 0x010f280000300a00 */
        /* <DEDUP_REMOVED lines=8> */
[C---:B--2---:R-:W-:Y:S01]  /*52f60*/  IMAD.WIDE R8, R67.reuse, 0x4, R8 ;  /* 0x0000000443087825 */ /* 0x044fe200078e0208 */
[----:B------:R-:W2:Y:S04]  /*52f70*/  LDL.LU.64 R18, [R1+0x158] ;  /* 0x0001580001127983 */ /* 0x000ea80000300a00 */
[----:B------:R1:W-:Y:S04]  /*52f80*/  STL.64 [R1+0x5b8], R28 ;  /* 0x0005b81c01007387 */ /* 0x0003e80000100a00 */
[----:B------:R-:W2:Y:S04]  /*52f90*/  LDL.LU.64 R16, [R1+0x140] ;  /* 0x0001400001107983 */ /* 0x000ea80000300a00 */
[----:B------:R1:W-:Y:S04]  /*52fa0*/  STL.64 [R1+0x5b0], R8 ;  /* 0x0005b00801007387 */ /* 0x0003e80000100a00 */
[----:B------:R-:W2:Y:S04]  /*52fb0*/  LDL.LU.64 R24, [R1+0x128] ;  /* 0x0001280001187983 */ /* 0x000ea80000300a00 */
[----:B------:R1:W-:Y:S04]  /*52fc0*/  LDGSTS.E [R6+-0x2fa00], [R12.64], P6 ;  /* 0xd06000000c067fae */ /* 0x0003e8000b121848 */
[----:B------:R3:W-:Y:S04]  /*52fd0*/  LDGSTS.E [R5+-0x2ea00], [R10.64], P6 ;  /* 0xd16000000a057fae */ /* 0x0007e8000b121848 */
[----:B------:R3:W-:Y:S04]  /*52fe0*/  LDGSTS.E [R4+-0x2da00], [R30.64], P6 ;  /* 0xd26000001e047fae */ /* 0x0007e8000b121848 */
[----:B-1----:R-:W2:Y:S04]  /*52ff0*/  LDL.LU.64 R12, [R1+0x110] ;  /* 0x00011000010c7983 */ /* 0x002ea80000300a00 */
[----:B---3--:R-:W3:Y:S04]  /*53000*/  LDL.LU.64 R10, [R1+0xf8] ;  /* 0x0000f800010a7983 */ /* 0x008ee80000300a00 */
[----:B------:R1:W-:Y:S04]  /*53010*/  LDGSTS.E [R3+-0x2ca00], [R28.64], P6 ;  /* 0xd36000001c037fae */ /* 0x0003e8000b121848 */
[----:B------:R1:W-:Y:S01]  /*53020*/  LDGSTS.E [R2+-0x2ba00], [R8.64], P6 ;  /* 0xd460000008027fae */ /* 0x0003e2000b121848 */
[----:B------:R-:W-:-:S04]  /*53030*/  IMAD.WIDE R30, R67, 0x4, R14 ;  /* 0x00000004431e7825 */ /* 0x000fc800078e020e */
[C---:B-1----:R-:W-:Y:S01]  /*53040*/  IMAD.WIDE R28, R67.reuse, 0x4, R26 ;  /* 0x00000004431c7825 */ /* 0x042fe200078e021a */
[----:B------:R1:W-:Y:S04]  /*53050*/  LDGSTS.E [R6+-0x2aa00], [R30.64], P6 ;  /* 0xd56000001e067fae */ /* 0x0003e8000b121848 */
[----:B------:R-:W3:Y:S04]  /*53060*/  LDL.LU.64 R8, [R1+0xe0] ;  /* 0x0000e00001087983 */ /* 0x000ee80000300a00 */
[----:B------:R-:W3:Y:S01]  /*53070*/  LDL.LU.64 R14, [R1+0xc8] ;  /* 0x0000c800010e7983 */ /* 0x000ee20000300a00 */
[----:B------:R-:W-:-:S04]  /*53080*/  IMAD.WIDE R26, R67, 0x4, R34 ;  /* 0x00000004431a7825 */ /* 0x000fc800078e0222 */
[C---:B----4-:R-:W-:Y:S01]  /*53090*/  IMAD.WIDE R22, R67.reuse, 0x4, R22 ;  /* 0x0000000443167825 */ /* 0x050fe200078e0216 */
[----:B------:R-:W-:Y:S03]  /*530a0*/  STL.64 [R1+0x598], R30 ;  /* 0x0005981e01007387 */ /* 0x000fe60000100a00 */
[C---:B------:R-:W-:Y:S01]  /*530b0*/  IMAD.WIDE R20, R67.reuse, 0x4, R20 ;  /* 0x0000000443147825 */ /* 0x040fe200078e0214 */
[----:B------:R-:W-:Y:S04]  /*530c0*/  STL.64 [R1+0x590], R28 ;  /* 0x0005901c01007387 */ /* 0x000fe80000100a00 */
[----:B------:R4:W-:Y:S04]  /*530d0*/  LDGSTS.E [R5+-0x29a00], [R28.64], P6 ;  /* 0xd66000001c057fae */ /* 0x0009e8000b121848 */
[----:B------:R-:W-:Y:S04]  /*530e0*/  STL.64 [R1+0x588], R26 ;  /* 0x0005881a01007387 */ /* 0x000fe80000100a00 */
[----:B------:R1:W-:Y:S04]  /*530f0*/  LDGSTS.E [R4+-0x28a00], [R26.64], P6 ;  /* 0xd76000001a047fae */ /* 0x0003e8000b121848 */
[----:B------:R-:W-:Y:S04]  /*53100*/  STL.64 [R1+0x580], R22 ;  /* 0x0005801601007387 */ /* 0x000fe80000100a00 */
[----:B------:R1:W-:Y:S04]  /*53110*/  LDGSTS.E [R3+-0x27a00], [R22.64], P6 ;  /* 0xd860000016037fae */ /* 0x0003e8000b121848 */
[----:B------:R2:W-:Y:S04]  /*53120*/  STL.64 [R1+0x578], R20 ;  /* 0x0005781401007387 */ /* 0x0005e80000100a00 */
[----:B------:R2:W-:Y:S02]  /*53130*/  LDGSTS.E [R2+-0x26a00], [R20.64], P6 ;  /* 0xd960000014027fae */ /* 0x0005e4000b121848 */
[----:B--2---:R-:W-:-:S04]  /*53140*/  IMAD.WIDE R20, R67, 0x4, R18 ;  /* 0x0000000443147825 */ /* 0x004fc800078e0212 */
[C---:B------:R-:W-:Y:S01]  /*53150*/  IMAD.WIDE R18, R67.reuse, 0x4, R16 ;  /* 0x0000000443127825 */ /* 0x040fe200078e0210 */
[----:B------:R-:W-:Y:S04]  /*53160*/  STL.64 [R1+0x570], R20 ;  /* 0x0005701401007387 */ /* 0x000fe80000100a00 */
[----:B------:R2:W-:Y:S01]  /*53170*/  LDGSTS.E [R6+-0x25a00], [R20.64], P6 ;  /* 0xda60000014067fae */ /* 0x0005e2000b121848 */
[----:B------:R-:W-:-:S03]  /*53180*/  IMAD.WIDE R16, R67, 0x4, R24 ;  /* 0x0000000443107825 */ /* 0x000fc600078e0218 */
[----:B------:R-:W-:Y:S04]  /*53190*/  STL.64 [R1+0x568], R18 ;  /* 0x0005681201007387 */ /* 0x000fe80000100a00 */
[----:B------:R1:W-:Y:S04]  /*531a0*/  LDGSTS.E [R5+-0x24a00], [R18.64], P6 ;  /* 0xdb60000012057fae */ /* 0x0003e8000b121848 */
[----:B------:R-:W-:Y:S04]  /*531b0*/  STL.64 [R1+0x560], R16 ;  /* 0x0005601001007387 */ /* 0x000fe80000100a00 */
[----:B------:R1:W-:Y:S01]  /*531c0*/  LDGSTS.E [R4+-0x23a00], [R16.64], P6 ;  /* 0xdc60000010047fae */ /* 0x0003e2000b121848 */
[----:B------:R-:W-:-:S04]  /*531d0*/  IMAD.WIDE R12, R67, 0x4, R12 ;  /* 0x00000004430c7825 */ /* 0x000fc800078e020c */
[C---:B---3--:R-:W-:Y:S01]  /*531e0*/  IMAD.WIDE R10, R67.reuse, 0x4, R10 ;  /* 0x00000004430a7825 */ /* 0x048fe200078e020a */
[----:B------:R3:W-:Y:S04]  /*531f0*/  STL.64 [R1+0x558], R12 ;  /* 0x0005580c01007387 */ /* 0x0007e80000100a00 */
[----:B------:R3:W-:Y:S04]  /*53200*/  LDGSTS.E [R3+-0x22a00], [R12.64], P6 ;  /* 0xdd6000000c037fae */ /* 0x0007e8000b121848 */
[----:B------:R1:W-:Y:S04]  /*53210*/  STL.64 [R1+0x550], R10 ;  /* 0x0005500a01007387 */ /* 0x0003e80000100a00 */
[----:B------:R2:W-:Y:S01]  /*53220*/  LDGSTS.E [R2+-0x21a00], [R10.64], P6 ;  /* 0xde6000000a027fae */ /* 0x0005e2000b121848 */
[----:B---3--:R-:W-:-:S04]  /*53230*/  IMAD.WIDE R12, R67, 0x4, R184 ;  /* 0x00000004430c7825 */ /* 0x008fc800078e02b8 */
[----:B-1----:R-:W-:-:S04]  /*53240*/  IMAD.WIDE R16, R67, 0x4, R8 ;  /* 0x0000000443107825 */ /* 0x002fc800078e0208 */
[C---:B------:R-:W-:Y:S01]  /*53250*/  IMAD.WIDE R14, R67.reuse, 0x4, R14 ;  /* 0x00000004430e7825 */ /* 0x040fe200078e020e */
[----:B------:R1:W-:Y:S03]  /*53260*/  STL.64 [R1+0x540], R16 ;  /* 0x0005401001007387 */ /* 0x0003e60000100a00 */
[C---:B--2---:R-:W-:Y:S01]  /*53270*/  IMAD.WIDE R10, R67.reuse, 0x4, R186 ;  /* 0x00000004430a7825 */ /* 0x044fe200078e02ba */
[----:B------:R1:W-:Y:S03]  /*53280*/  LDGSTS.E [R6+-0x20a00], [R16.64], P6 ;  /* 0xdf60000010067fae */ /* 0x0003e6000b121848 */
[C---:B------:R-:W-:Y:S01]  /*53290*/  IMAD.WIDE R8, R67.reuse, 0x4, R188 ;  /* 0x0000000443087825 */ /* 0x040fe200078e02bc */
        /* <DEDUP_REMOVED lines=58> */
[----:B------:R1:W-:Y:S01]  /*53640*/  LDGSTS.E [R6+-0xca00], [R16.64], P6 ;  /* 0xf360000010067fae */ /* 0x0003e2000b121848 */
[----:B--2---:R-:W-:-:S03]  /*53650*/  IMAD.WIDE R8, R67, 0x4, R226 ;  /* 0x0000000443087825 */ /* 0x004fc600078e02e2 */
[----:B------:R-:W-:Y:S04]  /*53660*/  STL.64 [R1+0x498], R14 ;  /* 0x0004980e01007387 */ /* 0x000fe80000100a00 */
[----:B------:R2:W-:Y:S04]  /*53670*/  LDGSTS.E [R5+-0xba00], [R14.64], P6 ;  /* 0xf46000000e057fae */ /* 0x0005e8000b121848 */
[----:B------:R-:W-:Y:S04]  /*53680*/  STL.64 [R1+0x490], R12 ;  /* 0x0004900c01007387 */ /* 0x000fe80000100a00 */
[----:B------:R3:W-:Y:S04]  /*53690*/  LDGSTS.E [R4+-0xaa00], [R12.64], P6 ;  /* 0xf56000000c047fae */ /* 0x0007e8000b121848 */
[----:B------:R-:W-:Y:S04]  /*536a0*/  STL.64 [R1+0x488], R10 ;  /* 0x0004880a01007387 */ /* 0x000fe80000100a00 */
[----:B------:R1:W-:Y:S04]  /*536b0*/  LDGSTS.E [R3+-0x9a00], [R10.64], P6 ;  /* 0xf66000000a037fae */ /* 0x0003e8000b121848 */
[----:B------:R1:W-:Y:S04]  /*536c0*/  STL.64 [R1+0x480], R8 ;  /* 0x0004800801007387 */ /* 0x0003e80000100a00 */
[----:B------:R1:W-:Y:S04]  /*536d0*/  LDGSTS.E [R2+-0x8a00], [R8.64], P6 ;  /* 0xf760000008027fae */ /* 0x0003e8000b121848 */
[----:B-1----:R-:W4:Y:S04]  /*536e0*/  LDL.LU.64 R8, [R1+0xc0] ;  /* 0x0000c00001087983 */ /* 0x002f280000300a00 */
[----:B--2---:R-:W2:Y:S01]  /*536f0*/  LDL.LU.64 R14, [R1+0xb8] ;  /* 0x0000b800010e7983 */ /* 0x004ea20000300a00 */
[----:B------:R-:W-:-:S04]  /*53700*/  IMAD.WIDE R20, R67, 0x4, R238 ;  /* 0x0000000443147825 */ /* 0x000fc800078e02ee */
[C---:B------:R-:W-:Y:S01]  /*53710*/  IMAD.WIDE R18, R67.reuse, 0x4, R230 ;  /* 0x0000000443127825 */ /* 0x040fe200078e02e6 */
[----:B------:R1:W-:Y:S03]  /*53720*/  STL.64 [R1+0x478], R20 ;  /* 0x0004781401007387 */ /* 0x0003e60000100a00 */
[C---:B------:R-:W-:Y:S01]  /*53730*/  IMAD.WIDE R16, R67.reuse, 0x4, R232 ;  /* 0x0000000443107825 */ /* 0x040fe200078e02e8 */
[----:B------:R1:W-:Y:S03]  /*53740*/  STL.64 [R1+0x470], R18 ;  /* 0x0004701201007387 */ /* 0x0003e60000100a00 */
[C---:B---3--:R-:W-:Y:S01]  /*53750*/  IMAD.WIDE R12, R67.reuse, 0x4, R234 ;  /* 0x00000004430c7825 */ /* 0x048fe200078e02ea */
[----:B------:R3:W-:Y:S03]  /*53760*/  STL.64 [R1+0x468], R16 ;  /* 0x0004681001007387 */ /* 0x0007e60000100a00 */
[C---:B------:R-:W-:Y:S01]  /*53770*/  IMAD.WIDE R10, R67.reuse, 0x4, R236 ;  /* 0x00000004430a7825 */ /* 0x040fe200078e02ec */
[----:B------:R1:W-:Y:S04]  /*53780*/  STL.64 [R1+0x460], R12 ;  /* 0x0004600c01007387 */ /* 0x0003e80000100a00 */
[----:B------:R1:W-:Y:S04]  /*53790*/  STL.64 [R1+0x458], R10 ;  /* 0x0004580a01007387 */ /* 0x0003e80000100a00 */
[----:B------:R1:W-:Y:S04]  /*537a0*/  LDGSTS.E [R6+-0x7a00], [R20.64], P6 ;  /* 0xf860000014067fae */ /* 0x0003e8000b121848 */
[----:B------:R-:W2:Y:S04]  /*537b0*/  LDL.LU.64 R34, [R1+0xb0] ;  /* 0x0000b00001227983 */ /* 0x000ea80000300a00 */
[----:B------:R3:W-:Y:S04]  /*537c0*/  LDGSTS.E [R5+-0x6a00], [R18.64], P6 ;  /* 0xf960000012057fae */ /* 0x0007e8000b121848 */
[----:B------:R-:W2:Y:S01]  /*537d0*/  LDL.LU.64 R22, [R1+0xa8] ;  /* 0x0000a80001167983 */ /* 0x000ea20000300a00 */
[----:B-1----:R-:W-:-:S03]  /*537e0*/  IMAD.WIDE R20, R67, 0x4, R244 ;  /* 0x0000000443147825 */ /* 0x002fc600078e02f4 */
[----:B------:R1:W-:Y:S04]  /*537f0*/  LDGSTS.E [R4+-0x5a00], [R16.64], P6 ;  /* 0xfa60000010047fae */ /* 0x0003e8000b121848 */
[----:B---3--:R-:W2:Y:S01]  /*53800*/  LDL.LU.64 R18, [R1+0xa0] ;  /* 0x0000a00001127983 */ /* 0x008ea20000300a00 */
[----:B------:R-:W-:-:S03]  /*53810*/  LOP3.LUT R63, R7, 0x40, RZ, 0x3c, !PT ;  /* 0x00000040073f7812 */ /* 0x000fc600078e3cff */
[----:B------:R1:W-:Y:S04]  /*53820*/  LDGSTS.E [R3+-0x4a00], [R12.64], P6 ;  /* 0xfb6000000c037fae */ /* 0x0003e8000b121848 */
[----:B-1----:R-:W2:Y:S04]  /*53830*/  LDL.LU.64 R16, [R1+0x98] ;  /* 0x0000980001107983 */ /* 0x002ea80000300a00 */
[----:B------:R-:W2:Y:S04]  /*53840*/  LDL.LU.64 R24, [R1+0x90] ;  /* 0x0000900001187983 */ /* 0x000ea80000300a00 */
[----:B------:R1:W-:Y:S01]  /*53850*/  LDGSTS.E [R2+-0x3a00], [R10.64], P6 ;  /* 0xfc6000000a027fae */ /* 0x0003e2000b121848 */
[----:B------:R-:W-:Y:S01]  /*53860*/  IMAD.WIDE R12, R67, 0x4, R240 ;  /* 0x00000004430c7825 */ /* 0x000fe200078e02f0 */
[----:B------:R-:W-:-:S02]  /*53870*/  IADD3 R3, R63, 0x100000, RZ ;  /* 0x001000003f037810 */ /* 0x000fc40007ffe0ff */
[----:B------:R-:W-:Y:S04]  /*53880*/  STL.64 [R1+0x450], R20 ;  /* 0x0004501401007387 */ /* 0x000fe80000100a00 */
[----:B------:R2:W-:Y:S01]  /*53890*/  STL.64 [R1+0x448], R12 ;  /* 0x0004480c01007387 */ /* 0x0005e20000100a00 */
[----:B-1----:R-:W-:-:S03]  /*538a0*/  IMAD.WIDE R10, R67, 0x4, R242 ;  /* 0x00000004430a7825 */ /* 0x002fc600078e02f2 */
[----:B------:R1:W-:Y:S01]  /*538b0*/  LDGSTS.E [R6+-0x2a00], [R20.64], P6 ;  /* 0xfd60000014067fae */ /* 0x0003e2000b121848 */
[----:B------:R-:W-:-:S03]  /*538c0*/  IADD3 R2, R63, 0x100000, RZ ;  /* 0x001000003f027810 */ /* 0x000fc60007ffe0ff */
[----:B------:R1:W-:Y:S04]  /*538d0*/  STL.64 [R1+0x440], R10 ;  /* 0x0004400a01007387 */ /* 0x0003e80000100a00 */
[----:B------:R1:W-:Y:S04]  /*538e0*/  LDGSTS.E [R5+-0x1a00], [R12.64], P6 ;  /* 0xfe6000000c057fae */ /* 0x0003e8000b121848 */
[----:B------:R1:W-:Y:S01]  /*538f0*/  LDGSTS.E [R4+-0xa00], [R10.64], P6 ;  /* 0xff6000000a047fae */ /* 0x0003e2000b121848 */
[----:B----4-:R-:W-:-:S04]  /*53900*/  IMAD.WIDE R8, R67, 0x4, R8 ;  /* 0x0000000443087825 */ /* 0x010fc800078e0208 */
[C---:B--2---:R-:W-:Y:S01]  /*53910*/  IMAD.WIDE R14, R67.reuse, 0x4, R14 ;  /* 0x00000004430e7825 */ /* 0x044fe200078e020e */
[----:B------:R2:W-:Y:S04]  /*53920*/  STL.64 [R1+0x438], R8 ;  /* 0x0004380801007387 */ /* 0x0005e80000100a00 */
[----:B------:R4:W-:Y:S04]  /*53930*/  STL.64 [R1+0x430], R14 ;  /* 0x0004300e01007387 */ /* 0x0009e80000100a00 */
[----:B-1----:R-:W3:Y:S04]  /*53940*/  LDL.LU.64 R12, [R1+0x88] ;  /* 0x00008800010c7983 */ /* 0x002ee80000300a00 */
[----:B------:R2:W-:Y:S04]  /*53950*/  LDGSTS.E [R3+-0x3f800], [R8.64], P6 ;  /* 0xc080000008037fae */ /* 0x0005e8000b121848 */
[----:B------:R-:W3:Y:S04]  /*53960*/  LDL.LU.64 R10, [R1+0x80] ;  /* 0x00008000010a7983 */ /* 0x000ee80000300a00 */
[----:B------:R4:W-:Y:S04]  /*53970*/  LDGSTS.E [R2+-0x3e800], [R14.64], P6 ;  /* 0xc18000000e027fae */ /* 0x0009e8000b121848 */
[----:B--2---:R-:W2:Y:S04]  /*53980*/  LDL.LU.64 R8, [R1+0x78] ;  /* 0x0000780001087983 */ /* 0x004ea80000300a00 */
[----:B------:R-:W2:Y:S04]  /*53990*/  LDL.LU.64 R20, [R1+0x70] ;  /* 0x0000700001147983 */ /* 0x000ea80000300a00 */
[----:B----4-:R-:W4:Y:S01]  /*539a0*/  LDL.LU.64 R14, [R1+0x68] ;  /* 0x00006800010e7983 */ /* 0x010f220000300a00 */
[----:B------:R-:W-:Y:S01]  /*539b0*/  IMAD.WIDE R26, R67, 0x4, R34 ;  /* 0x00000004431a7825 */ /* 0x000fe200078e0222 */
[----:B------:R-:W-:-:S02]  /*539c0*/  IADD3 R6, R63, 0x100000, RZ ;  /* 0x001000003f067810 */ /* 0x000fc40007ffe0ff */
[----:B------:R-:W-:Y:S01]  /*539d0*/  IADD3 R5, R63, 0x100000, RZ ;  /* 0x001000003f057810 */ /* 0x000fe20007ffe0ff */
[----:B------:R-:W-:Y:S01]  /*539e0*/  IMAD.WIDE R22, R67, 0x4, R22 ;  /* 0x0000000443167825 */ /* 0x000fe200078e0216 */
[----:B------:R-:W-:Y:S01]  /*539f0*/  IADD3 R4, R63, 0x100000, RZ ;  /* 0x001000003f047810 */ /* 0x000fe20007ffe0ff */
[----:B------:R-:W-:Y:S02]  /*53a00*/  STL.64 [R1+0x428], R26 ;  /* 0x0004281a01007387 */ /* 0x000fe40000100a00 */
[C---:B------:R-:W-:Y:S02]  /*53a10*/  IMAD.WIDE R18, R67.reuse, 0x4, R18 ;  /* 0x0000000443127825 */ /* 0x040fe400078e0212 */
[----:B------:R-:W-:Y:S04]  /*53a20*/  STL.64 [R1+0x420], R22 ;  /* 0x0004201601007387 */ /* 0x000fe80000100a00 */
[----:B------:R4:W-:Y:S01]  /*53a30*/  LDGSTS.E [R6+-0x3d800], [R26.64], P6 ;  /* 0xc28000001a067fae */ /* 0x0009e2000b121848 */
[----:B------:R-:W-:-:S03]  /*53a40*/  IMAD.WIDE R16, R67, 0x4, R16 ;  /* 0x0000000443107825 */ /* 0x000fc600078e0210 */
[----:B------:R-:W-:Y:S01]  /*53a50*/  STL.64 [R1+0x410], R18 ;  /* 0x0004101201007387 */ /* 0x000fe20000100a00 */
[----:B------:R-:W-:-:S03]  /*53a60*/  IMAD.WIDE R24, R67, 0x4, R24 ;  /* 0x0000000443187825 */ /* 0x000fc600078e0218 */
[----:B------:R1:W-:Y:S04]  /*53a70*/  LDGSTS.E [R5+-0x3c800], [R22.64], P6 ;  /* 0xc380000016057fae */ /* 0x0003e8000b121848 */
[----:B------:R1:W-:Y:S04]  /*53a80*/  STL.64 [R1+0x400], R16 ;  /* 0x0004001001007387 */ /* 0x0003e80000100a00 */
[----:B------:R1:W-:Y:S04]  /*53a90*/  LDGSTS.E [R4+-0x3b800], [R18.64], P6 ;  /* 0xc480000012047fae */ /* 0x0003e8000b121848 */
[----:B------:R1:W-:Y:S04]  /*53aa0*/  STL.64 [R1+0x3f0], R24 ;  /* 0x0003f01801007387 */ /* 0x0003e80000100a00 */
[----:B------:R1:W-:Y:S04]  /*53ab0*/  LDGSTS.E [R3+-0x3a800], [R16.64], P6 ;  /* 0xc580000010037fae */ /* 0x0003e8000b121848 */
[----:B------:R1:W-:Y:S04]  /*53ac0*/  LDGSTS.E [R2+-0x39800], [R24.64], P6 ;  /* 0xc680000018027fae */ /* 0x0003e8000b121848 */
[----:B-1----:R-:W4:Y:S04]  /*53ad0*/  LDL.LU.64 R16, [R1+0x60] ;  /* 0x0000600001107983 */ /* 0x002f280000300a00 */
[----:B------:R-:W4:Y:S04]  /*53ae0*/  LDL.LU.64 R34, [R1+0x58] ;  /* 0x0000580001227983 */ /* 0x000f280000300a00 */
[----:B------:R-:W4:Y:S04]  /*53af0*/  LDL.LU.64 R22, [R1+0x50] ;  /* 0x0000500001167983 */ /* 0x000f280000300a00 */
[----:B------:R-:W4:Y:S04]  /*53b00*/  LDL.LU.64 R18, [R1+0x48] ;  /* 0x0000480001127983 */ /* 0x000f280000300a00 */
[----:B------:R-:W4:Y:S01]  /*53b10*/  LDL.LU.64 R24, [R1+0x40] ;  /* 0x0000400001187983 */ /* 0x000f220000300a00 */
[----:B---3--:R-:W-:-:S04]  /*53b20*/  IMAD.WIDE R12, R67, 0x4, R12 ;  /* 0x00000004430c7825 */ /* 0x008fc800078e020c */
[C---:B------:R-:W-:Y:S01]  /*53b30*/  IMAD.WIDE R10, R67.reuse, 0x4, R10 ;  /* 0x00000004430a7825 */ /* 0x040fe200078e020a */
[----:B------:R1:W-:Y:S03]  /*53b40*/  STL.64 [R1+0x3e0], R12 ;  /* 0x0003e00c01007387 */ /* 0x0003e60000100a00 */
[C---:B--2---:R-:W-:Y:S01]  /*53b50*/  IMAD.WIDE R8, R67.reuse, 0x4, R8 ;  /* 0x0000000443087825 */ /* 0x044fe200078e0208 */
[----:B------:R2:W-:Y:S03]  /*53b60*/  STL.64 [R1+0x3d8], R10 ;  /* 0x0003d80a01007387 */ /* 0x0005e60000100a00 */
[C---:B------:R-:W-:Y:S01]  /*53b70*/  IMAD.WIDE R28, R67.reuse, 0x4, R20 ;  /* 0x00000004431c7825 */ /* 0x040fe200078e0214 */
[----:B------:R3:W-:Y:S03]  /*53b80*/  STL.64 [R1+0x3d0], R8 ;  /* 0x0003d00801007387 */ /* 0x0007e60000100a00 */
[C---:B----4-:R-:W-:Y:S01]  /*53b90*/  IMAD.WIDE R26, R67.reuse, 0x4, R14 ;  /* 0x00000004431a7825 */ /* 0x050fe200078e020e */
[----:B------:R2:W-:Y:S04]  /*53ba0*/  STL.64 [R1+0x3c8], R28 ;  /* 0x0003c81c01007387 */ /* 0x0005e80000100a00 */
[----:B------:R-:W4:Y:S04]  /*53bb0*/  LDL.LU.64 R20, [R1+0x38] ;  /* 0x0000380001147983 */ /* 0x000f280000300a00 */
[----:B------:R1:W-:Y:S04]  /*53bc0*/  STL.64 [R1+0x3c0], R26 ;  /* 0x0003c01a01007387 */ /* 0x0003e80000100a00 */
[----:B------:R1:W-:Y:S04]  /*53bd0*/  LDGSTS.E [R6+-0x38800], [R12.64], P6 ;  /* 0xc78000000c067fae */ /* 0x0003e8000b121848 */
[----:B------:R-:W4:Y:S04]  /*53be0*/  LDL.LU.64 R14, [R1+0x30] ;  /* 0x00003000010e7983 */ /* 0x000f280000300a00 */
[----:B------:R2:W-:Y:S04]  /*53bf0*/  LDGSTS.E [R5+-0x37800], [R10.64], P6 ;  /* 0xc88000000a057fae */ /* 0x0005e8000b121848 */
[----:B-1----:R-:W4:Y:S04]  /*53c00*/  LDL.LU.64 R12, [R1+0x28] ;  /* 0x00002800010c7983 */ /* 0x002f280000300a00 */
[----:B------:R3:W-:Y:S04]  /*53c10*/  LDGSTS.E [R4+-0x36800], [R8.64], P6 ;  /* 0xc980000008047fae */ /* 0x0007e8000b121848 */
[----:B--2---:R-:W2:Y:S04]  /*53c20*/  LDL.LU.64 R10, [R1+0x20] ;  /* 0x00002000010a7983 */ /* 0x004ea80000300a00 */
[----:B------:R1:W-:Y:S04]  /*53c30*/  LDGSTS.E [R3+-0x35800], [R28.64], P6 ;  /* 0xca8000001c037fae */ /* 0x0003e8000b121848 */
[----:B---3--:R-:W3:Y:S04]  /*53c40*/  LDL.LU.64 R8, [R1+0x18] ;  /* 0x0000180001087983 */ /* 0x008ee80000300a00 */
[----:B------:R1:W-:Y:S01]  /*53c50*/  LDGSTS.E [R2+-0x34800], [R26.64], P6 ;  /* 0xcb8000001a027fae */ /* 0x0003e2000b121848 */
[----:B------:R-:W-:-:S04]  /*53c60*/  IMAD.WIDE R16, R67, 0x4, R16 ;  /* 0x0000000443107825 */ /* 0x000fc800078e0210 */
[C---:B------:R-:W-:Y:S01]  /*53c70*/  IMAD.WIDE R30, R67.reuse, 0x4, R34 ;  /* 0x00000004431e7825 */ /* 0x040fe200078e0222 */
[----:B------:R1:W-:Y:S03]  /*53c80*/  STL.64 [R1+0x3b8], R16 ;  /* 0x0003b81001007387 */ /* 0x0003e60000100a00 */
[C---:B-1----:R-:W-:Y:S01]  /*53c90*/  IMAD.WIDE R28, R67.reuse, 0x4, R22 ;  /* 0x00000004431c7825 */ /* 0x042fe200078e0216 */
[----:B------:R-:W-:Y:S03]  /*53ca0*/  STL.64 [R1+0x3b0], R30 ;  /* 0x0003b01e01007387 */ /* 0x000fe60000100a00 */
[C---:B------:R-:W-:Y:S01]  /*53cb0*/  IMAD.WIDE R26, R67.reuse, 0x4, R18 ;  /* 0x00000004431a7825 */ /* 0x040fe200078e0212 */
[----:B------:R-:W-:Y:S03]  /*53cc0*/  STL.64 [R1+0x3a8], R28 ;  /* 0x0003a81c01007387 */ /* 0x000fe60000100a00 */
[C---:B------:R-:W-:Y:S01]  /*53cd0*/  IMAD.WIDE R22, R67.reuse, 0x4, R24 ;  /* 0x0000000443167825 */ /* 0x040fe200078e0218 */
[----:B------:R-:W3:Y:S04]  /*53ce0*/  LDL.LU.64 R18, [R1+0x10] ;  /* 0x0000100001127983 */ /* 0x000ee80000300a00 */
[----:B------:R1:W-:Y:S04]  /*53cf0*/  LDGSTS.E [R6+-0x33800], [R16.64], P6 ;  /* 0xcc80000010067fae */ /* 0x0003e8000b121848 */
[----:B------:R-:W-:Y:S04]  /*53d00*/  STL.64 [R1+0x3a0], R26 ;  /* 0x0003a01a01007387 */ /* 0x000fe80000100a00 */
[----:B------:R2:W-:Y:S04]  /*53d10*/  LDGSTS.E [R5+-0x32800], [R30.64], P6 ;  /* 0xcd8000001e057fae */ /* 0x0005e8000b121848 */
[----:B-1----:R-:W3:Y:S04]  /*53d20*/  LDL.LU.64 R16, [R1+0x8] ;  /* 0x0000080001107983 */ /* 0x002ee80000300a00 */
[----:B------:R-:W-:Y:S04]  /*53d30*/  STL.64 [R1+0x398], R22 ;  /* 0x0003981601007387 */ /* 0x000fe80000100a00 */
[----:B------:R-:W3:Y:S04]  /*53d40*/  LDL.LU.64 R24, [R1] ;  /* 0x0000000001187983 */ /* 0x000ee80000300a00 */
[----:B------:R1:W-:Y:S04]  /*53d50*/  LDGSTS.E [R4+-0x31800], [R28.64], P6 ;  /* 0xce8000001c047fae */ /* 0x0003e8000b121848 */
[----:B------:R1:W-:Y:S04]  /*53d60*/  LDGSTS.E [R3+-0x30800], [R26.64], P6 ;  /* 0xcf8000001a037fae */ /* 0x0003e8000b121848 */
[----:B------:R1:W-:Y:S01]  /*53d70*/  LDGSTS.E [R2+-0x2f800], [R22.64], P6 ;  /* 0xd080000016027fae */ /* 0x0003e2000b121848 */
[----:B----4-:R-:W-:-:S05]  /*53d80*/  IMAD.WIDE R20, R67, 0x4, R20 ;  /* 0x0000000443147825 */ /* 0x010fca00078e0214 */
[----:B------:R-:W-:Y:S04]  /*53d90*/  STL.64 [R1+0x390], R20 ;  /* 0x0003901401007387 */ /* 0x000fe80000100a00 */
[----:B------:R4:W-:Y:S01]  /*53da0*/  LDGSTS.E [R6+-0x2e800], [R20.64], P6 ;  /* 0xd180000014067fae */ /* 0x0009e2000b121848 */
[----:B------:R-:W-:-:S04]  /*53db0*/  IMAD.WIDE R14, R67, 0x4, R14 ;  /* 0x00000004430e7825 */ /* 0x000fc800078e020e */
[C---:B------:R-:W-:Y:S01]  /*53dc0*/  IMAD.WIDE R12, R67.reuse, 0x4, R12 ;  /* 0x00000004430c7825 */ /* 0x040fe200078e020c */
[----:B------:R1:W-:Y:S03]  /*53dd0*/  STL.64 [R1+0x388], R14 ;  /* 0x0003880e01007387 */ /* 0x0003e60000100a00 */
[C---:B--2---:R-:W-:Y:S01]  /*53de0*/  IMAD.WIDE R10, R67.reuse, 0x4, R10 ;  /* 0x00000004430a7825 */ /* 0x044fe200078e020a */
[----:B------:R2:W-:Y:S03]  /*53df0*/  STL.64 [R1+0x380], R12 ;  /* 0x0003800c01007387 */ /* 0x0005e60000100a00 */
[C---:B---3--:R-:W-:Y:S01]  /*53e00*/  IMAD.WIDE R8, R67.reuse, 0x4, R8 ;  /* 0x0000000443087825 */ /* 0x048fe200078e0208 */
[----:B------:R2:W-:Y:S04]  /*53e10*/  STL.64 [R1+0x378], R10 ;  /* 0x0003780a01007387 */ /* 0x0005e80000100a00 */
[----:B------:R1:W-:Y:S04]  /*53e20*/  LDGSTS.E [R5+-0x2d800], [R14.64], P6 ;  /* 0xd28000000e057fae */ /* 0x0003e8000b121848 */
[----:B------:R2:W-:Y:S04]  /*53e30*/  STL.64 [R1+0x370], R8 ;  /* 0x0003700801007387 */ /* 0x0005e80000100a00 */
[----:B------:R2:W-:Y:S04]  /*53e40*/  LDGSTS.E [R4+-0x2c800], [R12.64], P6 ;  /* 0xd38000000c047fae */ /* 0x0005e8000b121848 */
[----:B-1----:R-:W3:Y:S04]  /*53e50*/  LDL.LU.64 R14, [R1+0x3e8] ;  /* 0x0003e800010e7983 */ /* 0x002ee80000300a00 */
[----:B------:R1:W-:Y:S04]  /*53e60*/  LDGSTS.E [R3+-0x2b800], [R10.64], P6 ;  /* 0xd48000000a037fae */ /* 0x0003e8000b121848 */
[----:B--2---:R-:W2:Y:S04]  /*53e70*/  LDL.LU.64 R12, [R1+0x3f8] ;  /* 0x0003f800010c7983 */ /* 0x004ea80000300a00 */
[----:B------:R4:W-:Y:S04]  /*53e80*/  LDGSTS.E [R2+-0x2a800], [R8.64], P6 ;  /* 0xd580000008027fae */ /* 0x0009e8000b121848 */
[----:B-1----:R-:W2:Y:S04]  /*53e90*/  LDL.LU.64 R10, [R1+0x408] ;  /* 0x00040800010a7983 */ /* 0x002ea80000300a00 */
[----:B----4-:R-:W4:Y:S01]  /*53ea0*/  LDL.LU.64 R8, [R1+0x418] ;  /* 0x0004180001087983 */ /* 0x010f220000300a00 */
[----:B------:R-:W-:-:S04]  /*53eb0*/  IMAD.WIDE R22, R67, 0x4, R18 ;  /* 0x0000000443167825 */ /* 0x000fc800078e0212 */
[C---:B------:R-:W-:Y:S01]  /*53ec0*/  IMAD.WIDE R20, R67.reuse, 0x4, R16 ;  /* 0x0000000443147825 */ /* 0x040fe200078e0210 */
[----:B------:R-:W-:Y:S03]  /*53ed0*/  STL.64 [R1+0x368], R22 ;  /* 0x0003681601007387 */ /* 0x000fe60000100a00 */
[----:B------:R-:W-:-:S04]  /*53ee0*/  IMAD.WIDE R16, R67, 0x4, R250 ;  /* 0x0000000443107825 */ /* 0x000fc800078e02fa */
[C---:B------:R-:W-:Y:S01]  /*53ef0*/  IMAD.WIDE R18, R67.reuse, 0x4, R24 ;  /* 0x0000000443127825 */ /* 0x040fe200078e0218 */
[----:B------:R-:W-:Y:S03]  /*53f00*/  STL.64 [R1+0x360], R20 ;  /* 0x0003601401007387 */ /* 0x000fe60000100a00 */
[C---:B------:R-:W-:Y:S01]  /*53f10*/  IMAD.WIDE R24, R67.reuse, 0x4, R248 ;  /* 0x0000000443187825 */ /* 0x040fe200078e02f8 */
[----:B------:R1:W-:Y:S04]  /*53f20*/  LDGSTS.E [R6+-0x29800], [R22.64], P6 ;  /* 0xd680000016067fae */ /* 0x0003e8000b121848 */
[----:B------:R-:W-:Y:S04]  /*53f30*/  STL.64 [R1+0x358], R18 ;  /* 0x0003581201007387 */ /* 0x000fe80000100a00 */
[----:B------:R1:W-:Y:S04]  /*53f40*/  LDGSTS.E [R5+-0x28800], [R20.64], P6 ;  /* 0xd780000014057fae */ /* 0x0003e8000b121848 */
[----:B------:R1:W-:Y:S04]  /*53f50*/  STL.64 [R1+0x348], R16 ;  /* 0x0003481001007387 */ /* 0x0003e80000100a00 */
[----:B------:R1:W-:Y:S04]  /*53f60*/  LDGSTS.E [R4+-0x27800], [R18.64], P6 ;  /* 0xd880000012047fae */ /* 0x0003e8000b121848 */
[----:B------:R1:W-:Y:S04]  /*53f70*/  STL.64 [R1+0x340], R24 ;  /* 0x0003401801007387 */ /* 0x0003e80000100a00 */
[----:B------:R1:W-:Y:S01]  /*53f80*/  LDGSTS.E [R3+-0x26800], [R16.64], P6 ;  /* 0xd980000010037fae */ /* 0x0003e2000b121848 */
[----:B------:R-:W-:-:S03]  /*53f90*/  IMAD.WIDE R26, R67, 0x4, R246 ;  /* 0x00000004431a7825 */ /* 0x000fc600078e02f6 */
[----:B------:R1:W-:Y:S04]  /*53fa0*/  LDGSTS.E [R2+-0x25800], [R24.64], P6 ;  /* 0xda80000018027fae */ /* 0x0003e8000b121848 */
[----:B------:R2:W-:Y:S04]  /*53fb0*/  LDGSTS.E [R6+-0x24800], [R26.64], P6 ;  /* 0xdb8000001a067fae */ /* 0x0005e8000b121848 */
[----:B-1----:R-:W4:Y:S04]  /*53fc0*/  LDL.LU.64 R16, [R1+0x8d8] ;  /* 0x0008d80001107983 */ /* 0x002f280000300a00 */
[----:B------:R-:W4:Y:S04]  /*53fd0*/  LDL.LU.64 R22, [R1+0x8e8] ;  /* 0x0008e80001167983 */ /* 0x000f280000300a00 */
[----:B------:R-:W4:Y:S04]  /*53fe0*/  LDL.LU.64 R20, [R1+0x8f0] ;  /* 0x0008f00001147983 */ /* 0x000f280000300a00 */
[----:B------:R-:W4:Y:S04]  /*53ff0*/  LDL.LU.64 R18, [R1+0x8f8] ;  /* 0x0008f80001127983 */ /* 0x000f280000300a00 */
[----:B------:R-:W4:Y:S04]  /*54000*/  LDL.LU.64 R24, [R1+0x900] ;  /* 0x0009000001187983 */ /* 0x000f280000300a00 */
[----:B------:R-:W-:Y:S01]  /*54010*/  STL.64 [R1+0xb0], R26 ;  /* 0x0000b01a01007387 */ /* 0x000fe20000100a00 */
[----:B---3--:R-:W-:-:S04]  /*54020*/  IMAD.WIDE R14, R67, 0x4, R14 ;  /* 0x00000004430e7825 */ /* 0x008fc800078e020e */
[C---:B--2---:R-:W-:Y:S01]  /*54030*/  IMAD.WIDE R12, R67.reuse, 0x4, R12 ;  /* 0x00000004430c7825 */ /* 0x044fe200078e020c */
[----:B------:R-:W-:Y:S03]  /*54040*/  STL.64 [R1+0x90], R14 ;  /* 0x0000900e01007387 */ /* 0x000fe60000100a00 */
[C---:B------:R-:W-:Y:S01]  /*54050*/  IMAD.WIDE R10, R67.reuse, 0x4, R10 ;  /* 0x00000004430a7825 */ /* 0x040fe200078e020a */
[----:B------:R1:W-:Y:S03]  /*54060*/  STL.64 [R1+0x70], R12 ;  /* 0x0000700c01007387 */ /* 0x0003e60000100a00 */
[C---:B----4-:R-:W-:Y:S01]  /*54070*/  IMAD.WIDE R8, R67.reuse, 0x4, R8 ;  /* 0x0000000443087825 */ /* 0x050fe200078e0208 */
        /* <DEDUP_REMOVED lines=8> */
[----:B--2---:R-:W2:Y:S04]  /*54100*/  LDL.LU.64 R10, [R1+0x920] ;  /* 0x00092000010a7983 */ /* 0x004ea80000300a00 */
[----:B-1----:R-:W2:Y:S04]  /*54110*/  LDL.LU.64 R8, [R1+0x928] ;  /* 0x0009280001087983 */ /* 0x002ea80000300a00 */
[----:B---3--:R-:W3:Y:S01]  /*54120*/  LDL.LU.64 R14, [R1+0x930] ;  /* 0x00093000010e7983 */ /* 0x008ee20000300a00 */
[----:B------:R-:W-:-:S04]  /*54130*/  IMAD.WIDE R16, R67, 0x4, R16 ;  /* 0x0000000443107825 */ /* 0x000fc800078e0210 */
[C---:B------:R-:W-:Y:S01]  /*54140*/  IMAD.WIDE R248, R67.reuse, 0x4, R22 ;  /* 0x0000000443f87825 */ /* 0x040fe200078e0216 */
[----:B------:R1:W-:Y:S03]  /*54150*/  STL.64 [R1+0x10], R16 ;  /* 0x0000101001007387 */ /* 0x0003e60000100a00 */
[C---:B------:R-:W-:Y:S01]  /*54160*/  IMAD.WIDE R60, R67.reuse, 0x4, R20 ;  /* 0x00000004433c7825 */ /* 0x040fe200078e0214 */
[----:B------:R-:W3:Y:S03]  /*54170*/  LDL.LU.64 R22, [R1+0x938] ;  /* 0x0009380001167983 */ /* 0x000ee60000300a00 */
[C---:B------:R-:W-:Y:S01]  /*54180*/  IMAD.WIDE R58, R67.reuse, 0x4, R18 ;  /* 0x00000004433a7825 */ /* 0x040fe200078e0212 */
[----:B------:R-:W3:Y:S03]  /*54190*/  LDL.LU.64 R20, [R1+0x948] ;  /* 0x0009480001147983 */ /* 0x000ee60000300a00 */
[C---:B------:R-:W-:Y:S01]  /*541a0*/  IMAD.WIDE R56, R67.reuse, 0x4, R24 ;  /* 0x0000000443387825 */ /* 0x040fe200078e0218 */
[----:B------:R1:W-:Y:S04]  /*541b0*/  LDGSTS.E [R6+-0x1f800], [R16.64], P6 ;  /* 0xe080000010067fae */ /* 0x0003e8000b121848 */
[----:B------:R-:W3:Y:S04]  /*541c0*/  LDL.LU.64 R18, [R1+0x950] ;  /* 0x0009500001127983 */ /* 0x000ee80000300a00 */
[----:B------:R2:W-:Y:S04]  /*541d0*/  LDGSTS.E [R5+-0x1e800], [R248.64], P6 ;  /* 0xe1800000f8057fae */ /* 0x0005e8000b121848 */
[----:B-1----:R-:W3:Y:S04]  /*541e0*/  LDL.LU.64 R16, [R1+0x958] ;  /* 0x0009580001107983 */ /* 0x002ee80000300a00 */
[----:B------:R-:W3:Y:S04]  /*541f0*/  LDL.LU.64 R24, [R1+0x960] ;  /* 0x0009600001187983 */ /* 0x000ee80000300a00 */
[----:B------:R-:W-:Y:S04]  /*54200*/  STL.64 [R1+0x2aa8], R248 ;  /* 0x002aa8f801007387 */ /* 0x000fe80000100a00 */
[----:B------:R1:W-:Y:S04]  /*54210*/  STL.64 [R1+0x2ab0], R60 ;  /* 0x002ab03c01007387 */ /* 0x0003e80000100a00 */
[----:B------:R1:W-:Y:S04]  /*54220*/  STL.64 [R1+0x2ab8], R58 ;  /* 0x002ab83a01007387 */ /* 0x0003e80000100a00 */
[----:B------:R-:W-:Y:S04]  /*54230*/  STL [R1+0x2ac0], R57 ;  /* 0x002ac03901007387 */ /* 0x000fe80000100800 */
[----:B------:R1:W-:Y:S04]  /*54240*/  LDGSTS.E [R4+-0x1d800], [R60.64], P6 ;  /* 0xe28000003c047fae */ /* 0x0003e8000b121848 */
[----:B------:R1:W-:Y:S04]  /*54250*/  LDGSTS.E [R3+-0x1c800], [R58.64], P6 ;  /* 0xe38000003a037fae */ /* 0x0003e8000b121848 */
[----:B------:R1:W-:Y:S01]  /*54260*/  LDGSTS.E [R2+-0x1b800], [R56.64], P6 ;  /* 0xe480000038027fae */ /* 0x0003e2000b121848 */
[----:B----4-:R-:W-:-:S03]  /*54270*/  IMAD.WIDE R54, R67, 0x4, R34 ;  /* 0x0000000443367825 */ /* 0x010fc600078e0222 */
[----:B------:R-:W4:Y:S04]  /*54280*/  LDL.LU.64 R34, [R1+0x968] ;  /* 0x0009680001227983 */ /* 0x000f280000300a00 */
[----:B------:R1:W-:Y:S01]  /*54290*/  LDGSTS.E [R6+-0x1a800], [R54.64], P6 ;  /* 0xe580000036067fae */ /* 0x0003e2000b121848 */
[----:B------:R-:W-:-:S03]  /*542a0*/  IMAD.WIDE R52, R67, 0x4, R12 ;  /* 0x0000000443347825 */ /* 0x000fc600078e020c */
[----:B------:R-:W4:Y:S04]  /*542b0*/  LDL.LU.64 R12, [R1+0x970] ;  /* 0x00097000010c7983 */ /* 0x000f280000300a00 */
[----:B------:R1:W-:Y:S01]  /*542c0*/  LDGSTS.E [R5+-0x19800], [R52.64], P6 ;  /* 0xe680000034057fae */ /* 0x0003e2000b121848 */
[----:B--2---:R-:W-:-:S03]  /*542d0*/  IMAD.WIDE R50, R67, 0x4, R10 ;  /* 0x0000000443327825 */ /* 0x004fc600078e020a */
[----:B------:R-:W2:Y:S04]  /*542e0*/  LDL.LU.64 R10, [R1+0x978] ;  /* 0x00097800010a7983 */ /* 0x000ea80000300a00 */
[----:B------:R1:W-:Y:S01]  /*542f0*/  LDGSTS.E [R4+-0x18800], [R50.64], P6 ;  /* 0xe780000032047fae */ /* 0x0003e2000b121848 */
[----:B------:R-:W-:-:S03]  /*54300*/  IMAD.WIDE R48, R67, 0x4, R8 ;  /* 0x0000000443307825 */ /* 0x000fc600078e0208 */
[----:B------:R-:W2:Y:S01]  /*54310*/  LDL.LU.64 R8, [R1+0x980] ;  /* 0x0009800001087983 */ /* 0x000ea20000300a00 */
[----:B---3--:R-:W-:-:S03]  /*54320*/  IMAD.WIDE R46, R67, 0x4, R14 ;  /* 0x00000004432e7825 */ /* 0x008fc600078e020e */
[----:B------:R-:W3:Y:S04]  /*54330*/  LDL.LU.64 R14, [R1+0x988] ;  /* 0x00098800010e7983 */ /* 0x000ee80000300a00 */
[----:B------:R1:W-:Y:S04]  /*54340*/  LDGSTS.E [R3+-0x17800], [R48.64], P6 ;  /* 0xe880000030037fae */ /* 0x0003e8000b121848 */
[----:B------:R1:W-:Y:S01]  /*54350*/  LDGSTS.E [R2+-0x16800], [R46.64], P6 ;  /* 0xe98000002e027fae */ /* 0x0003e2000b121848 */
[----:B------:R-:W-:-:S04]  /*54360*/  IMAD.WIDE R44, R67, 0x4, R22 ;  /* 0x00000004432c7825 */ /* 0x000fc800078e0216 */
[C---:B------:R-:W-:Y:S01]  /*54370*/  IMAD.WIDE R42, R67.reuse, 0x4, R20 ;  /* 0x00000004432a7825 */ /* 0x040fe200078e0214 */
[----:B------:R1:W-:Y:S04]  /*54380*/  LDGSTS.E [R6+-0x15800], [R44.64], P6 ;  /* 0xea8000002c067fae */ /* 0x0003e8000b121848 */
[----:B------:R1:W-:Y:S01]  /*54390*/  LDGSTS.E [R5+-0x14800], [R42.64], P6 ;  /* 0xeb8000002a057fae */ /* 0x0003e2000b121848 */
[----:B------:R-:W-:-:S05]  /*543a0*/  IMAD.WIDE R40, R67, 0x4, R18 ;  /* 0x0000000443287825 */ /* 0x000fca00078e0212 */
[----:B------:R1:W-:Y:S01]  /*543b0*/  LDGSTS.E [R4+-0x13800], [R40.64], P6 ;  /* 0xec80000028047fae */ /* 0x0003e2000b121848 */
[----:B------:R-:W-:-:S04]  /*543c0*/  IMAD.WIDE R38, R67, 0x4, R16 ;  /* 0x0000000443267825 */ /* 0x000fc800078e0210 */
[C---:B------:R-:W-:Y:S01]  /*543d0*/  IMAD.WIDE R36, R67.reuse, 0x4, R24 ;  /* 0x0000000443247825 */ /* 0x040fe200078e0218 */
[----:B------:R1:W-:Y:S04]  /*543e0*/  LDGSTS.E [R3+-0x12800], [R38.64], P6 ;  /* 0xed80000026037fae */ /* 0x0003e8000b121848 */
[----:B------:R-:W3:Y:S04]  /*543f0*/  LDL.LU.64 R24, [R1+0x9a0] ;  /* 0x0009a00001187983 */ /* 0x000ee80000300a00 */
[----:B------:R-:W3:Y:S04]  /*54400*/  LDL.LU.64 R22, [R1+0x9a8] ;  /* 0x0009a80001167983 */ /* 0x000ee80000300a00 */
[----:B------:R-:W3:Y:S04]  /*54410*/  LDL.LU.64 R20, [R1+0x9b0] ;  /* 0x0009b00001147983 */ /* 0x000ee80000300a00 */
[----:B------:R-:W3:Y:S04]  /*54420*/  LDL.LU.64 R18, [R1+0x9b8] ;  /* 0x0009b80001127983 */ /* 0x000ee80000300a00 */
[----:B------:R-:W3:Y:S04]  /*54430*/  LDL.LU.64 R16, [R1+0x9c0] ;  /* 0x0009c00001107983 */ /* 0x000ee80000300a00 */
[----:B------:R1:W-:Y:S01]  /*54440*/  LDGSTS.E [R2+-0x11800], [R36.64], P6 ;  /* 0xee80000024027fae */ /* 0x0003e2000b121848 */
[----:B----4-:R-:W-:-:S04]  /*54450*/  IMAD.WIDE R32, R67, 0x4, R12 ;  /* 0x0000000443207825 */ /* 0x010fc800078e020c */
[----:B--2---:R-:W-:-:S04]  /*54460*/  IMAD.WIDE R30, R67, 0x4, R10 ;  /* 0x00000004431e7825 */ /* 0x004fc800078e020a */
[----:B------:R-:W-:-:S04]  /*54470*/  IMAD.WIDE R28, R67, 0x4, R8 ;  /* 0x00000004431c7825 */ /* 0x000fc800078e0208 */
[C---:B---3--:R-:W-:Y:S02]  /*54480*/  IMAD.WIDE R26, R67.reuse, 0x4, R14 ;  /* 0x00000004431a7825 */ /* 0x048fe400078e020e */
[----:B------:R-:W2:Y:S04]  /*54490*/  LDL.LU.64 R14, [R1+0x9c8] ;  /* 0x0009c800010e7983 */ /* 0x000ea80000300a00 */
[----:B------:R-:W3:Y:S04]  /*544a0*/  LDL.LU.64 R12, [R1+0x9d0] ;  /* 0x0009d000010c7983 */ /* 0x000ee80000300a00 */
[----:B------:R-:W2:Y:S04]  /*544b0*/  LDL.LU.64 R10, [R1+0x9e8] ;  /* 0x0009e800010a7983 */ /* 0x000ea80000300a00 */
[----:B------:R-:W2:Y:S04]  /*544c0*/  LDL.LU.64 R8, [R1+0x9f0] ;  /* 0x0009f00001087983 */ /* 0x000ea80000300a00 */
[----:B------:R-:W1:Y:S04]  /*544d0*/  LDL.LU.64 R70, [R1+0x9e0] ;  /* 0x0009e00001467983 */ /* 0x000e680000300a00 */
[----:B------:R-:W2:Y:S04]  /*544e0*/  LDL.LU.64 R78, [R1+0x998] ;  /* 0x00099800014e7983 */ /* 0x000ea80000300a00 */
[----:B------:R-:W2:Y:S04]  /*544f0*/  LDL.LU.64 R76, [R1+0x940] ;  /* 0x00094000014c7983 */ /* 0x000ea80000300a00 */
[----:B------:R-:W2:Y:S04]  /*54500*/  LDL.LU.64 R72, [R1+0x9f8] ;  /* 0x0009f80001487983 */ /* 0x000ea80000300a00 */
[----:B------:R-:W2:Y:S04]  /*54510*/  LDL.LU.64 R74, [R1+0xa00] ;  /* 0x000a0000014a7983 */ /* 0x000ea80000300a00 */
[----:B------:R-:W2:Y:S01]  /*54520*/  LDL.LU.64 R80, [R1+0xa08] ;  /* 0x000a080001507983 */ /* 0x000ea20000300a00 */
[----:B------:R-:W-:-:S03]  /*54530*/  IMAD.WIDE R34, R67, 0x4, R34 ;  /* 0x0000000443227825 */ /* 0x000fc600078e0222 */
[----:B------:R-:W2:Y:S01]  /*54540*/  LDL.LU.64 R82, [R1+0xa18] ;  /* 0x000a180001527983 */ /* 0x000ea20000300a00 */
[----:B------:R-:W-:-:S03]  /*54550*/  IMAD.WIDE R24, R67, 0x4, R24 ;  /* 0x0000000443187825 */ /* 0x000fc600078e0218 */
[----:B------:R1:W-:Y:S04]  /*54560*/  LDGSTS.E [R6+-0x10800], [R34.64], P6 ;  /* 0xef80000022067fae */ /* 0x0003e8000b121848 */
[----:B------:R1:W-:Y:S04]  /*54570*/  LDGSTS.E [R5+-0xf800], [R32.64], P6 ;  /* 0xf080000020057fae */ /* 0x0003e8000b121848 */
[----:B------:R1:W-:Y:S04]  /*54580*/  LDGSTS.E [R4+-0xe800], [R30.64], P6 ;  /* 0xf18000001e047fae */ /* 0x0003e8000b121848 */
[----:B------:R1:W-:Y:S04]  /*54590*/  LDGSTS.E [R3+-0xd800], [R28.64], P6 ;  /* 0xf28000001c037fae */ /* 0x0003e8000b121848 */
[----:B------:R1:W-:Y:S04]  /*545a0*/  LDGSTS.E [R2+-0xc800], [R26.64], P6 ;  /* 0xf38000001a027fae */ /* 0x0003e8000b121848 */
[----:B------:R1:W-:Y:S04]  /*545b0*/  LDGSTS.E [R6+-0xb800], [R24.64], P6 ;  /* 0xf480000018067fae */ /* 0x0003e8000b121848 */
[----:B------:R-:W1:Y:S02]  /*545c0*/  S2R R252, SR_TID.X ;  /* 0x0000000000fc7919 */ /* 0x000e640000002100 */
[----:B-1----:R-:W-:-:S02]  /*545d0*/  IMAD.WIDE R6, R67, 0x4, R70 ;  /* 0x0000000443067825 */ /* 0x002fc400078e0246 */
[----:B------:R-:W4:Y:S04]  /*545e0*/  LDL.LU.64 R70, [R1+0xa20] ;  /* 0x000a200001467983 */ /* 0x000f280000300a00 */
[----:B------:R-:W4:Y:S04]  /*545f0*/  LDL.LU.64 R68, [R1+0xa28] ;  /* 0x000a280001447983 */ /* 0x000f280000300a00 */
[----:B------:R-:W4:Y:S04]  /*54600*/  LDL.LU.64 R84, [R1+0xa30] ;  /* 0x000a300001547983 */ /* 0x000f280000300a00 */
[----:B------:R-:W4:Y:S01]  /*54610*/  LDL.LU.64 R90, [R1+0xa38] ;  /* 0x000a3800015a7983 */ /* 0x000f220000300a00 */
[----:B------:R-:W-:Y:S01]  /*54620*/  IMAD.WIDE R22, R67, 0x4, R22 ;  /* 0x0000000443167825 */ /* 0x000fe200078e0216 */
[----:B------:R-:W-:-:S03]  /*54630*/  LOP3.LUT R252, R252, 0x7f, RZ, 0xc0, !PT ;  /* 0x0000007ffcfc7812 */ /* 0x000fc600078ec0ff */
[----:B------:R-:W-:Y:S01]  /*54640*/  IMAD.WIDE R20, R67, 0x4, R20 ;  /* 0x0000000443147825 */ /* 0x000fe200078e0214 */
[----:B------:R-:W-:Y:S01]  /*54650*/  IADD3 R62, R63, 0x100000, RZ ;  /* 0x001000003f3e7810 */ /* 0x000fe20007ffe0ff */
[----:B------:R1:W-:Y:S02]  /*54660*/  LDGSTS.E [R5+-0xa800], [R22.64], P6 ;  /* 0xf580000016057fae */ /* 0x0003e4000b121848 */
[C---:B------:R-:W-:Y:S02]  /*54670*/  IMAD.WIDE R18, R67.reuse, 0x4, R18 ;  /* 0x0000000443127825 */ /* 0x040fe400078e0212 */
[----:B------:R1:W-:Y:S02]  /*54680*/  LDGSTS.E [R4+-0x9800], [R20.64], P6 ;  /* 0xf680000014047fae */ /* 0x0003e4000b121848 */
[C---:B------:R-:W-:Y:S02]  /*54690*/  IMAD.WIDE R16, R67.reuse, 0x4, R16 ;  /* 0x0000000443107825 */ /* 0x040fe400078e0210 */
[----:B------:R1:W-:Y:S02]  /*546a0*/  LDGSTS.E [R3+-0x8800], [R18.64], P6 ;  /* 0xf780000012037fae */ /* 0x0003e4000b121848 */
[----:B--2---:R-:W-:-:S02]  /*546b0*/  IMAD.WIDE R14, R67, 0x4, R14 ;  /* 0x00000004430e7825 */ /* 0x004fc400078e020e */
[----:B------:R2:W-:Y:S02]  /*546c0*/  LDGSTS.E [R2+-0x7800], [R16.64], P6 ;  /* 0xf880000010027fae */ /* 0x0005e4000b121848 */
[C---:B---3--:R-:W-:Y:S02]  /*546d0*/  IMAD.WIDE R12, R67.reuse, 0x4, R12 ;  /* 0x00000004430c7825 */ /* 0x048fe400078e020c */
[----:B------:R3:W-:Y:S02]  /*546e0*/  LDGSTS.E [R62+-0x6800], [R14.64], P6 ;  /* 0xf98000000e3e7fae */ /* 0x0007e4000b121848 */
[----:B------:R-:W-:Y:S02]  /*546f0*/  IMAD.WIDE R10, R67, 0x4, R10 ;  /* 0x00000004430a7825 */ /* 0x000fe400078e020a */
[----:B------:R1:W-:Y:S02]  /*54700*/  LDGSTS.E [R5+-0x5800], [R12.64], P6 ;  /* 0xfa8000000c057fae */ /* 0x0003e4000b121848 */
[----:B------:R-:W-:-:S02]  /*54710*/  IMAD.SHL.U32 R135, R252, 0x4, RZ ;  /* 0x00000004fc877824 */ /* 0x000fc400078e00ff */
[----:B------:R-:W-:Y:S01]  /*54720*/  IMAD.WIDE R8, R67, 0x4, R8 ;  /* 0x0000000443087825 */ /* 0x000fe200078e0208 */
[----:B------:R1:W-:Y:S02]  /*54730*/  LDGSTS.E [R4+-0x4800], [R10.64], P6 ;  /* 0xfb8000000a047fae */ /* 0x0003e4000b121848 */
[----:B------:R-:W-:Y:S01]  /*54740*/  LOP3.LUT R252, R135, 0x50, RZ, 0x3c, !PT ;  /* 0x0000005087fc7812 */ /* 0x000fe200078e3cff */
[----:B------:R-:W-:Y:S01]  /*54750*/  IMAD.WIDE R72, R67, 0x4, R72 ;  /* 0x0000000443487825 */ /* 0x000fe200078e0248 */
[----:B------:R2:W-:Y:S01]  /*54760*/  LDGSTS.E [R3+-0x3800], [R8.64], P6 ;  /* 0xfc80000008037fae */ /* 0x0005e2000b121848 */
[----:B------:R-:W-:Y:S02]  /*54770*/  IADD3 R66, R63, 0x100000, RZ ;  /* 0x001000003f427810 */ /* 0x000fe40007ffe0ff */
[----:B------:R-:W-:Y:S01]  /*54780*/  IMAD.WIDE R60, R67, 0x4, R74 ;  /* 0x00000004433c7825 */ /* 0x000fe200078e024a */
[----:B------:R2:W-:Y:S01]  /*54790*/  LDGSTS.E [R2+-0x2800], [R6.64], P6 ;  /* 0xfd80000006027fae */ /* 0x0005e2000b121848 */
[----:B------:R-:W-:-:S02]  /*547a0*/  IADD3 R65, R63, 0x100000, RZ ;  /* 0x001000003f417810 */ /* 0x000fc40007ffe0ff */
[----:B------:R-:W-:Y:S01]  /*547b0*/  IMAD.WIDE R58, R67, 0x4, R80 ;  /* 0x00000004433a7825 */ /* 0x000fe200078e0250 */
[----:B------:R-:W-:-:S03]  /*547c0*/  IADD3 R64, R252, 0x100000, RZ ;  /* 0x00100000fc407810 */ /* 0x000fc60007ffe0ff */
[C---:B-1----:R-:W-:Y:S01]  /*547d0*/  IMAD.WIDE R4, R67.reuse, 0x4, R78 ;  /* 0x0000000443047825 */ /* 0x042fe200078e024e */
[----:B------:R1:W-:Y:S03]  /*547e0*/  STL.64 [R1+0x338], R72 ;  /* 0x0003384801007387 */ /* 0x0003e60000100a00 */
[----:B--2---:R-:W-:Y:S01]  /*547f0*/  IMAD.WIDE R2, R67, 0x4, R76 ;  /* 0x0000000443027825 */ /* 0x004fe200078e024c */
[----:B------:R2:W-:Y:S04]  /*54800*/  STL.64 [R1+0x320], R60 ;  /* 0x0003203c01007387 */ /* 0x0005e80000100a00 */
[----:B------:R1:W-:Y:S04]  /*54810*/  LDGSTS.E [R66+-0x1800], [R4.64], P6 ;  /* 0xfe80000004427fae */ /* 0x0003e8000b121848 */
[----:B------:R1:W-:Y:S04]  /*54820*/  STL.64 [R1+0x308], R58 ;  /* 0x0003083a01007387 */ /* 0x0003e80000100a00 */
[----:B------:R1:W-:Y:S04]  /*54830*/  LDGSTS.E [R65+-0x800], [R2.64], P6 ;  /* 0xff80000002417fae */ /* 0x0003e8000b121848 */
[----:B------:R-:W4:Y:S04]  /*54840*/  LDL.LU.64 R76, [R1+0xa40] ;  /* 0x000a4000014c7983 */ /* 0x000f280000300a00 */
[----:B------:R1:W-:Y:S04]  /*54850*/  LDGSTS.E [R64+-0x3f600], [R72.64], P6 ;  /* 0xc0a0000048407fae */ /* 0x0003e8000b121848 */
[----:B------:R-:W4:Y:S04]  /*54860*/  LDL.LU.64 R74, [R1+0xa48] ;  /* 0x000a4800014a7983 */ /* 0x000f280000300a00 */
[----:B-1----:R-:W4:Y:S04]  /*54870*/  LDL.LU.64 R72, [R1+0xa50] ;  /* 0x000a500001487983 */ /* 0x002f280000300a00 */
[----:B------:R-:W4:Y:S04]  /*54880*/  LDL.LU.64 R78, [R1+0xa58] ;  /* 0x000a5800014e7983 */ /* 0x000f280000300a00 */
[----:B------:R-:W4:Y:S01]  /*54890*/  LDL.LU.64 R80, [R1+0xa60] ;  /* 0x000a600001507983 */ /* 0x000f220000300a00 */
[----:B------:R-:W-:-:S02]  /*548a0*/  IADD3 R63, R252, 0x100000, RZ ;  /* 0x00100000fc3f7810 */ /* 0x000fc40007ffe0ff */
[C---:B---3--:R-:W-:Y:S01]  /*548b0*/  IADD3 R62, R252.reuse, 0x100000, RZ ;  /* 0x00100000fc3e7810 */ /* 0x048fe20007ffe0ff */
[----:B------:R-:W-:Y:S02]  /*548c0*/  IMAD.WIDE R82, R67, 0x4, R82 ;  /* 0x0000000443527825 */ /* 0x000fe400078e0252 */
[----:B------:R2:W-:Y:S01]  /*548d0*/  LDGSTS.E [R63+-0x3e600], [R60.64], P6 ;  /* 0xc1a000003c3f7fae */ /* 0x0005e2000b121848 */
[----:B------:R-:W-:-:S03]  /*548e0*/  IADD3 R66, R252, 0x100000, RZ ;  /* 0x00100000fc427810 */ /* 0x000fc60007ffe0ff */
[----:B------:R1:W-:Y:S01]  /*548f0*/  LDGSTS.E [R62+-0x3d600], [R58.64], P6 ;  /* 0xc2a000003a3e7fae */ /* 0x0003e2000b121848 */
[----:B------:R-:W-:-:S03]  /*54900*/  IADD3 R65, R252, 0x100000, RZ ;  /* 0x00100000fc417810 */ /* 0x000fc60007ffe0ff */
[----:B------:R3:W-:Y:S04]  /*54910*/  STL.64 [R1+0x2f0], R82 ;  /* 0x0002f05201007387 */ /* 0x0007e80000100a00 */
[----:B------:R3:W-:Y:S01]  /*54920*/  LDGSTS.E [R66+-0x3c600], [R82.64], P6 ;  /* 0xc3a0000052427fae */ /* 0x0007e2000b121848 */
[----:B----4-:R-:W-:-:S04]  /*54930*/  IMAD.WIDE R70, R67, 0x4, R70 ;  /* 0x0000000443467825 */ /* 0x010fc800078e0246 */
[C---:B------:R-:W-:Y:S01]  /*54940*/  IMAD.WIDE R68, R67.reuse, 0x4, R68 ;  /* 0x0000000443447825 */ /* 0x040fe200078e0244 */
[----:B------:R4:W-:Y:S03]  /*54950*/  STL.64 [R1+0x2d8], R70 ;  /* 0x0002d84601007387 */ /* 0x0009e60000100a00 */
[C---:B--2---:R-:W-:Y:S01]  /*54960*/  IMAD.WIDE R60, R67.reuse, 0x4, R84 ;  /* 0x00000004433c7825 */ /* 0x044fe200078e0254 */
[----:B------:R2:W-:Y:S03]  /*54970*/  STL.64 [R1+0x2c0], R68 ;  /* 0x0002c04401007387 */ /* 0x0005e60000100a00 */
[C---:B-1----:R-:W-:Y:S01]  /*54980*/  IMAD.WIDE R58, R67.reuse, 0x4, R90 ;  /* 0x00000004433a7825 */ /* 0x042fe200078e025a */
[----:B------:R1:W-:Y:S04]  /*54990*/  STL.64 [R1+0x2a8], R60 ;  /* 0x0002a83c01007387 */ /* 0x0003e80000100a00 */
[----:B------:R1:W-:Y:S04]  /*549a0*/  STL.64 [R1+0x290], R58 ;  /* 0x0002903a01007387 */ /* 0x0003e80000100a00 */
[----:B------:R4:W-:Y:S04]  /*549b0*/  LDGSTS.E [R65+-0x3b600], [R70.64], P6 ;  /* 0xc4a0000046417fae */ /* 0x0009e8000b121848 */
[----:B---3--:R-:W3:Y:S04]  /*549c0*/  LDL.LU.64 R82, [R1+0xa68] ;  /* 0x000a680001527983 */ /* 0x008ee80000300a00 */
[----:B------:R2:W-:Y:S04]  /*549d0*/  LDGSTS.E [R64+-0x3a600], [R68.64], P6 ;  /* 0xc5a0000044407fae */ /* 0x0005e8000b121848 */
[----:B----4-:R-:W4:Y:S04]  /*549e0*/  LDL.LU.64 R70, [R1+0xa70] ;  /* 0x000a700001467983 */ /* 0x010f280000300a00 */
[----:B------:R1:W-:Y:S04]  /*549f0*/  LDGSTS.E [R63+-0x39600], [R60.64], P6 ;  /* 0xc6a000003c3f7fae */ /* 0x0003e8000b121848 */
[----:B--2---:R-:W2:Y:S04]  /*54a00*/  LDL.LU.64 R68, [R1+0xa78] ;  /* 0x000a780001447983 */ /* 0x004ea80000300a00 */
[----:B------:R-:W2:Y:S04]  /*54a10*/  LDL.LU.64 R84, [R1+0xa80] ;  /* 0x000a800001547983 */ /* 0x000ea80000300a00 */
[----:B------:R-:W2:Y:S04]  /*54a20*/  LDL.LU.64 R90, [R1+0xa88] ;  /* 0x000a8800015a7983 */ /* 0x000ea80000300a00 */
[----:B------:R1:W-:Y:S01]  /*54a30*/  LDGSTS.E [R62+-0x38600], [R58.64], P6 ;  /* 0xc7a000003a3e7fae */ /* 0x0003e2000b121848 */
[----:B------:R-:W-:-:S04]  /*54a40*/  IMAD.WIDE R76, R67, 0x4, R76 ;  /* 0x00000004434c7825 */ /* 0x000fc800078e024c */
[C---:B------:R-:W-:Y:S01]  /*54a50*/  IMAD.WIDE R74, R67.reuse, 0x4, R74 ;  /* 0x00000004434a7825 */ /* 0x040fe200078e024a */
[----:B------:R1:W-:Y:S03]  /*54a60*/  STL.64 [R1+0x278], R76 ;  /* 0x0002784c01007387 */ /* 0x0003e60000100a00 */
[C---:B------:R-:W-:Y:S01]  /*54a70*/  IMAD.WIDE R72, R67.reuse, 0x4, R72 ;  /* 0x0000000443487825 */ /* 0x040fe200078e0248 */
[----:B------:R1:W-:Y:S03]  /*54a80*/  STL.64 [R1+0x260], R74 ;  /* 0x0002604a01007387 */ /* 0x0003e60000100a00 */
[C---:B-1----:R-:W-:Y:S01]  /*54a90*/  IMAD.WIDE R60, R67.reuse, 0x4, R78 ;  /* 0x00000004433c7825 */ /* 0x042fe200078e024e */
        /* <DEDUP_REMOVED lines=12> */
[----:B------:R-:W2:Y:S04]  /*54b60*/  LDL.LU.64 R80, [R1+0xab0] ;  /* 0x000ab00001507983 */ /* 0x000ea80000300a00 */
[----:B------:R1:W-:Y:S01]  /*54b70*/  LDGSTS.E [R62+-0x33600], [R58.64], P6 ;  /* 0xcca000003a3e7fae */ /* 0x0003e2000b121848 */
[----:B---3--:R-:W-:-:S04]  /*54b80*/  IMAD.WIDE R82, R67, 0x4, R82 ;  /* 0x0000000443527825 */ /* 0x008fc800078e0252 */
[C---:B----4-:R-:W-:Y:S01]  /*54b90*/  IMAD.WIDE R70, R67.reuse, 0x4, R70 ;  /* 0x0000000443467825 */ /* 0x050fe200078e0246 */
[----:B------:R3:W-:Y:S03]  /*54ba0*/  STL.64 [R1+0x200], R82 ;  /* 0x0002005201007387 */ /* 0x0007e60000100a00 */
[C---:B--2---:R-:W-:Y:S01]  /*54bb0*/  IMAD.WIDE R68, R67.reuse, 0x4, R68 ;  /* 0x0000000443447825 */ /* 0x044fe200078e0244 */
[----:B------:R2:W-:Y:S03]  /*54bc0*/  STL.64 [R1+0x1e8], R70 ;  /* 0x0001e84601007387 */ /* 0x0005e60000100a00 */
[C---:B------:R-:W-:Y:S01]  /*54bd0*/  IMAD.WIDE R60, R67.reuse, 0x4, R84 ;  /* 0x00000004433c7825 */ /* 0x040fe200078e0254 */
[----:B------:R4:W-:Y:S03]  /*54be0*/  STL.64 [R1+0x1d0], R68 ;  /* 0x0001d04401007387 */ /* 0x0009e60000100a00 */
[C---:B-1----:R-:W-:Y:S01]  /*54bf0*/  IMAD.WIDE R58, R67.reuse, 0x4, R90 ;  /* 0x00000004433a7825 */ /* 0x042fe200078e025a */
[----:B------:R1:W-:Y:S04]  /*54c00*/  STL.64 [R1+0x1b8], R60 ;  /* 0x0001b83c01007387 */ /* 0x0003e80000100a00 */
[----:B------:R3:W-:Y:S04]  /*54c10*/  LDGSTS.E [R66+-0x32600], [R82.64], P6 ;  /* 0xcda0000052427fae */ /* 0x0007e8000b121848 */
[----:B------:R1:W-:Y:S04]  /*54c20*/  STL.64 [R1+0x1a0], R58 ;  /* 0x0001a03a01007387 */ /* 0x0003e80000100a00 */
[----:B------:R2:W-:Y:S04]  /*54c30*/  LDGSTS.E [R65+-0x31600], [R70.64], P6 ;  /* 0xcea0000046417fae */ /* 0x0005e8000b121848 */
[----:B---3--:R-:W3:Y:S04]  /*54c40*/  LDL.LU.64 R82, [R1+0xab8] ;  /* 0x000ab80001527983 */ /* 0x008ee80000300a00 */
[----:B------:R4:W-:Y:S04]  /*54c50*/  LDGSTS.E [R64+-0x30600], [R68.64], P6 ;  /* 0xcfa0000044407fae */ /* 0x0009e8000b121848 */
[----:B--2---:R-:W2:Y:S04]  /*54c60*/  LDL.LU.64 R70, [R1+0xac0] ;  /* 0x000ac00001467983 */ /* 0x004ea80000300a00 */
[----:B------:R1:W-:Y:S04]  /*54c70*/  LDGSTS.E [R63+-0x2f600], [R60.64], P6 ;  /* 0xd0a000003c3f7fae */ /* 0x0003e8000b121848 */
[----:B----4-:R-:W4:Y:S04]  /*54c80*/  LDL.LU.64 R68, [R1+0xac8] ;  /* 0x000ac80001447983 */ /* 0x010f280000300a00 */
[----:B------:R-:W4:Y:S04]  /*54c90*/  LDL.LU.64 R84, [R1+0xad0] ;  /* 0x000ad00001547983 */ /* 0x000f280000300a00 */
[----:B------:R-:W4:Y:S04]  /*54ca0*/  LDL.LU.64 R90, [R1+0xad8] ;  /* 0x000ad800015a7983 */ /* 0x000f280000300a00 */
        /* <DEDUP_REMOVED lines=15> */
[----:B------:R-:W4:Y:S04]  /*54da0*/  LDL.LU.64 R74, [R1+0xae8] ;  /* 0x000ae800014a7983 */ /* 0x000f280000300a00 */
[----:B------:R2:W-:Y:S04]  /*54db0*/  LDGSTS.E [R63+-0x2a600], [R60.64], P6 ;  /* 0xd5a000003c3f7fae */ /* 0x0005e8000b121848 */
[----:B-1----:R-:W4:Y:S04]  /*54dc0*/  LDL.LU.64 R72, [R1+0xaf0] ;  /* 0x000af00001487983 */ /* 0x002f280000300a00 */
[----:B------:R-:W4:Y:S04]  /*54dd0*/  LDL.LU.64 R78, [R1+0xaf8] ;  /* 0x000af800014e7983 */ /* 0x000f280000300a00 */
[----:B------:R-:W4:Y:S04]  /*54de0*/  LDL.LU.64 R80, [R1+0xb00] ;  /* 0x000b000001507983 */ /* 0x000f280000300a00 */
[----:B------:R1:W-:Y:S01]  /*54df0*/  LDGSTS.E [R62+-0x29600], [R58.64], P6 ;  /* 0xd6a000003a3e7fae */ /* 0x0003e2000b121848 */
[----:B---3--:R-:W-:-:S04]  /*54e00*/  IMAD.WIDE R82, R67, 0x4, R82 ;  /* 0x0000000443527825 */ /* 0x008fc800078e0252 */
[C---:B--2---:R-:W-:Y:S01]  /*54e10*/  IMAD.WIDE R70, R67.reuse, 0x4, R70 ;  /* 0x0000000443467825 */ /* 0x044fe200078e0246 */
[----:B------:R2:W-:Y:S03]  /*54e20*/  STL.64 [R1+0x110], R82 ;  /* 0x0001105201007387 */ /* 0x0005e60000100a00 */
[C---:B----4-:R-:W-:Y:S01]  /*54e30*/  IMAD.WIDE R68, R67.reuse, 0x4, R68 ;  /* 0x0000000443447825 */ /* 0x050fe200078e0244 */
[----:B------:R-:W-:Y:S03]  /*54e40*/  STL.64 [R1+0xf8], R70 ;  /* 0x0000f84601007387 */ /* 0x000fe60000100a00 */
[C---:B------:R-:W-:Y:S01]  /*54e50*/  IMAD.WIDE R60, R67.reuse, 0x4, R84 ;  /* 0x00000004433c7825 */ /* 0x040fe200078e0254 */
[----:B------:R3:W-:Y:S03]  /*54e60*/  STL.64 [R1+0xe0], R68 ;  /* 0x0000e04401007387 */ /* 0x0007e60000100a00 */
[C---:B-1----:R-:W-:Y:S01]  /*54e70*/  IMAD.WIDE R58, R67.reuse, 0x4, R90 ;  /* 0x00000004433a7825 */ /* 0x042fe200078e025a */
[----:B------:R1:W-:Y:S04]  /*54e80*/  STL.64 [R1+0xc8], R60 ;  /* 0x0000c83c01007387 */ /* 0x0003e80000100a00 */
[----:B------:R2:W-:Y:S04]  /*54e90*/  STL.64 [R1+0xa8], R58 ;  /* 0x0000a83a01007387 */ /* 0x0005e80000100a00 */
[----:B------:R2:W-:Y:S04]  /*54ea0*/  LDGSTS.E [R66+-0x28600], [R82.64], P6 ;  /* 0xd7a0000052427fae */ /* 0x0005e8000b121848 */
[----:B------:R-:W4:Y:S04]  /*54eb0*/  LDL.LU.64 R84, [R1+0xb08] ;  /* 0x000b080001547983 */ /* 0x000f280000300a00 */
[----:B------:R1:W-:Y:S04]  /*54ec0*/  LDGSTS.E [R65+-0x27600], [R70.64], P6 ;  /* 0xd8a0000046417fae */ /* 0x0003e8000b121848 */
[----:B--2---:R-:W2:Y:S04]  /*54ed0*/  LDL.LU.64 R82, [R1+0xb18] ;  /* 0x000b180001527983 */ /* 0x004ea80000300a00 */
[----:B------:R-:W2:Y:S04]  /*54ee0*/  LDL.LU.64 R90, [R1+0xb20] ;  /* 0x000b2000015a7983 */ /* 0x000ea80000300a00 */
[----:B------:R3:W-:Y:S04]  /*54ef0*/  LDGSTS.E [R64+-0x26600], [R68.64], P6 ;  /* 0xd9a0000044407fae */ /* 0x0007e8000b121848 */
[----:B------:R1:W-:Y:S04]  /*54f00*/  LDGSTS.E [R63+-0x25600], [R60.64], P6 ;  /* 0xdaa000003c3f7fae */ /* 0x0003e8000b121848 */
[----:B------:R1:W-:Y:S04]  /*54f10*/  LDGSTS.E [R62+-0x24600], [R58.64], P6 ;  /* 0xdba000003a3e7fae */ /* 0x0003e8000b121848 */
[----:B---3--:R-:W3:Y:S04]  /*54f20*/  LDL.LU.64 R68, [R1+0xb28] ;  /* 0x000b280001447983 */ /* 0x008ee80000300a00 */
[----:B-1----:R-:W3:Y:S01]  /*54f30*/  LDL.LU.64 R70, [R1+0xb30] ;  /* 0x000b300001467983 */ /* 0x002ee20000300a00 */
[----:B------:R-:W-:-:S04]  /*54f40*/  IMAD.WIDE R76, R67, 0x4, R76 ;  /* 0x00000004434c7825 */ /* 0x000fc800078e024c */
        /* <DEDUP_REMOVED lines=10> */
[----:B------:R-:W3:Y:S04]  /*54ff0*/  LDL.LU.64 R100, [R1+0xb40] ;  /* 0x000b400001647983 */ /* 0x000ee80000300a00 */
[----:B------:R1:W-:Y:S04]  /*55000*/  LDGSTS.E [R66+-0x23600], [R76.64], P6 ;  /* 0xdca000004c427fae */ /* 0x0003e8000b121848 */
[----:B------:R2:W-:Y:S04]  /*55010*/  LDGSTS.E [R65+-0x22600], [R74.64], P6 ;  /* 0xdda000004a417fae */ /* 0x0005e8000b121848 */
[----:B------:R2:W-:Y:S04]  /*55020*/  LDGSTS.E [R64+-0x21600], [R72.64], P6 ;  /* 0xdea0000048407fae */ /* 0x0005e8000b121848 */
[----:B-1----:R-:W3:Y:S04]  /*55030*/  LDL.LU.64 R76, [R1+0xb48] ;  /* 0x000b4800014c7983 */ /* 0x002ee80000300a00 */
[----:B------:R-:W3:Y:S04]  /*55040*/  LDL.LU.64 R78, [R1+0xb50] ;  /* 0x000b5000014e7983 */ /* 0x000ee80000300a00 */
[----:B------:R-:W3:Y:S04]  /*55050*/  LDL.LU.64 R80, [R1+0xb58] ;  /* 0x000b580001507983 */ /* 0x000ee80000300a00 */
[----:B------:R-:W3:Y:S04]  /*55060*/  LDL.LU.64 R102, [R1+0xb60] ;  /* 0x000b600001667983 */ /* 0x000ee80000300a00 */
[----:B------:R-:W3:Y:S04]  /*55070*/  LDL.LU.64 R110, [R1+0xb68] ;  /* 0x000b6800016e7983 */ /* 0x000ee80000300a00 */
[----:B------:R-:W3:Y:S04]  /*55080*/  LDL.LU.64 R86, [R1+0xb70] ;  /* 0x000b700001567983 */ /* 0x000ee80000300a00 */
[----:B------:R-:W3:Y:S01]  /*55090*/  LDL.LU.64 R88, [R1+0xb78] ;  /* 0x000b780001587983 */ /* 0x000ee20000300a00 */
[----:B--2---:R-:W-:-:S03]  /*550a0*/  IMAD.WIDE R64, R67, 0x4, R90 ;  /* 0x0000000443407825 */ /* 0x004fc600078e025a */
[----:B------:R1:W-:Y:S04]  /*550b0*/  LDGSTS.E [R63+-0x20600], [R60.64], P6 ;  /* 0xdfa000003c3f7fae */ /* 0x0003e8000b121848 */
[----:B------:R-:W2:Y:S04]  /*550c0*/  LDL.LU.64 R90, [R1+0xb80] ;  /* 0x000b8000015a7983 */ /* 0x000ea80000300a00 */
[----:B------:R-:W2:Y:S04]  /*550d0*/  LDL.LU.64 R112, [R1+0xb88] ;  /* 0x000b880001707983 */ /* 0x000ea80000300a00 */
[----:B------:R-:W2:Y:S01]  /*550e0*/  LDL.LU.64 R120, [R1+0xb90] ;  /* 0x000b900001787983 */ /* 0x000ea20000300a00 */
[C---:B------:R-:W-:Y:S01]  /*550f0*/  IADD3 R75, R252.reuse, 0x100000, RZ ;  /* 0x00100000fc4b7810 */ /* 0x040fe20007ffe0ff */
[C---:B----4-:R-:W-:Y:S01]  /*55100*/  IMAD.WIDE R246, R67.reuse, 0x4, R84 ;  /* 0x0000000443f67825 */ /* 0x050fe200078e0254 */
[C---:B------:R-:W-:Y:S01]  /*55110*/  IADD3 R74, R252.reuse, 0x100000, RZ ;  /* 0x00100000fc4a7810 */ /* 0x040fe20007ffe0ff */
[----:B------:R1:W-:Y:S01]  /*55120*/  LDGSTS.E [R62+-0x1f600], [R58.64], P6 ;  /* 0xe0a000003a3e7fae */ /* 0x0003e2000b121848 */
[C---:B------:R-:W-:Y:S01]  /*55130*/  IADD3 R73, R252.reuse, 0x100000, RZ ;  /* 0x00100000fc497810 */ /* 0x040fe20007ffe0ff */
[C---:B---3--:R-:W-:Y:S01]  /*55140*/  IMAD.WIDE R68, R67.reuse, 0x4, R68 ;  /* 0x0000000443447825 */ /* 0x048fe200078e0244 */
[----:B------:R-:W-:Y:S01]  /*55150*/  IADD3 R72, R252, 0x100000, RZ ;  /* 0x00100000fc487810 */ /* 0x000fe20007ffe0ff */
[----:B------:R-:W3:Y:S04]  /*55160*/  LDL.LU.64 R96, [R1+0xb98] ;  /* 0x000b980001607983 */ /* 0x000ee80000300a00 */
[----:B------:R-:W4:Y:S01]  /*55170*/  LDL.LU.64 R98, [R1+0xba0] ;  /* 0x000ba00001627983 */ /* 0x000f220000300a00 */
[----:B-1----:R-:W-:-:S03]  /*55180*/  IMAD.WIDE R62, R67, 0x4, R82 ;  /* 0x00000004433e7825 */ /* 0x002fc600078e0252 */
[----:B------:R1:W-:Y:S01]  /*55190*/  LDGSTS.E [R75+-0x1e600], [R246.64], P6 ;  /* 0xe1a00000f64b7fae */ /* 0x0003e2000b121848 */
[----:B------:R-:W-:-:S03]  /*551a0*/  IADD3 R85, R252, 0x100000, RZ ;  /* 0x00100000fc557810 */ /* 0x000fc60007ffe0ff */
[----:B------:R1:W-:Y:S01]  /*551b0*/  LDGSTS.E [R74+-0x1d600], [R62.64], P6 ;  /* 0xe2a000003e4a7fae */ /* 0x0003e2000b121848 */
[----:B------:R-:W-:-:S03]  /*551c0*/  IMAD.WIDE R70, R67, 0x4, R70 ;  /* 0x0000000443467825 */ /* 0x000fc600078e0246 */
[----:B------:R1:W-:Y:S01]  /*551d0*/  LDGSTS.E [R73+-0x1c600], [R64.64], P6 ;  /* 0xe3a0000040497fae */ /* 0x0003e2000b121848 */
[----:B------:R-:W-:-:S03]  /*551e0*/  IADD3 R84, R252, 0x100000, RZ ;  /* 0x00100000fc547810 */ /* 0x000fc60007ffe0ff */
[----:B------:R1:W-:Y:S01]  /*551f0*/  LDGSTS.E [R72+-0x1b600], [R68.64], P6 ;  /* 0xe4a0000044487fae */ /* 0x0003e2000b121848 */
[C---:B------:R-:W-:Y:S02]  /*55200*/  IADD3 R83, R252.reuse, 0x100000, RZ ;  /* 0x00100000fc537810 */ /* 0x040fe40007ffe0ff */
[C---:B------:R-:W-:Y:S01]  /*55210*/  IADD3 R82, R252.reuse, 0x100000, RZ ;  /* 0x00100000fc527810 */ /* 0x040fe20007ffe0ff */
[----:B------:R1:W-:Y:S01]  /*55220*/  LDGSTS.E [R66+-0x1a600], [R70.64], P6 ;  /* 0xe5a0000046427fae */ /* 0x0003e2000b121848 */
[C---:B------:R-:W-:Y:S02]  /*55230*/  IADD3 R95, R252.reuse, 0x100000, RZ ;  /* 0x00100000fc5f7810 */ /* 0x040fe40007ffe0ff */
[----:B------:R-:W-:Y:S01]  /*55240*/  IADD3 R94, R252, 0x100000, RZ ;  /* 0x00100000fc5e7810 */ /* 0x000fe20007ffe0ff */
[----:B-1----:R-:W-:-:S04]  /*55250*/  IMAD.WIDE R72, R67, 0x4, R92 ;  /* 0x0000000443487825 */ /* 0x002fc800078e025c */
[C---:B------:R-:W-:Y:S01]  /*55260*/  IMAD.WIDE R74, R67.reuse, 0x4, R100 ;  /* 0x00000004434a7825 */ /* 0x040fe200078e0264 */
[----:B------:R1:W-:Y:S04]  /*55270*/  LDGSTS.E [R85+-0x19600], [R72.64], P6 ;  /* 0xe6a0000048557fae */ /* 0x0003e8000b121848 */
[----:B------:R-:W4:Y:S04]  /*55280*/  LDL.LU.64 R100, [R1+0xba8] ;  /* 0x000ba80001647983 */ /* 0x000f280000300a00 */
[----:B------:R-:W4:Y:S04]  /*55290*/  LDL.LU.64 R124, [R1+0xbb0] ;  /* 0x000bb000017c7983 */ /* 0x000f280000300a00 */
[----:B------:R-:W4:Y:S01]  /*552a0*/  LDL.LU.64 R122, [R1+0xbb8] ;  /* 0x000bb800017a7983 */ /* 0x000f220000300a00 */
[----:B------:R-:W-:-:S03]  /*552b0*/  IMAD.WIDE R76, R67, 0x4, R76 ;  /* 0x00000004434c7825 */ /* 0x000fc600078e024c */
[----:B------:R-:W4:Y:S01]  /*552c0*/  LDL.LU.64 R106, [R1+0xbc0] ;  /* 0x000bc000016a7983 */ /* 0x000f220000300a00 */
[----:B------:R-:W-:-:S03]  /*552d0*/  IMAD.WIDE R78, R67, 0x4, R78 ;  /* 0x00000004434e7825 */ /* 0x000fc600078e024e */
[----:B------:R-:W4:Y:S04]  /*552e0*/  LDL.LU.64 R108, [R1+0xbc8] ;  /* 0x000bc800016c7983 */ /* 0x000f280000300a00 */
[----:B------:R1:W-:Y:S01]  /*552f0*/  LDGSTS.E [R84+-0x18600], [R74.64], P6 ;  /* 0xe7a000004a547fae */ /* 0x0003e2000b121848 */
[----:B------:R-:W-:-:S03]  /*55300*/  IMAD.WIDE R80, R67, 0x4, R80 ;  /* 0x0000000443507825 */ /* 0x000fc600078e0250 */
[----:B------:R1:W-:Y:S04]  /*55310*/  LDGSTS.E [R83+-0x17600], [R76.64], P6 ;  /* 0xe8a000004c537fae */ /* 0x0003e8000b121848 */
[----:B------:R1:W-:Y:S02]  /*55320*/  LDGSTS.E [R82+-0x16600], [R78.64], P6 ;  /* 0xe9a000004e527fae */ /* 0x0003e4000b121848 */
[C---:B-1----:R-:W-:Y:S02]  /*55330*/  IMAD.WIDE R84, R67.reuse, 0x4, R110 ;  /* 0x0000000443547825 */ /* 0x042fe400078e026e */
[----:B------:R1:W-:Y:S04]  /*55340*/  LDGSTS.E [R66+-0x15600], [R80.64], P6 ;  /* 0xeaa0000050427fae */ /* 0x0003e8000b121848 */
[----:B------:R-:W4:Y:S01]  /*55350*/  LDL.LU.64 R110, [R1+0xbd0] ;  /* 0x000bd000016e7983 */ /* 0x000f220000300a00 */
[----:B------:R-:W-:-:S03]  /*55360*/  IMAD.WIDE R82, R67, 0x4, R102 ;  /* 0x0000000443527825 */ /* 0x000fc600078e0266 */
[----:B------:R-:W4:Y:S04]  /*55370*/  LDL.LU.64 R128, [R1+0xbe0] ;  /* 0x000be00001807983 */ /* 0x000f280000300a00 */
[----:B------:R2:W-:Y:S04]  /*55380*/  LDGSTS.E [R95+-0x14600], [R82.64], P6 ;  /* 0xeba00000525f7fae */ /* 0x0005e8000b121848 */
[----:B------:R-:W4:Y:S04]  /*55390*/  LDL.LU.64 R126, [R1+0xbd8] ;  /* 0x000bd800017e7983 */ /* 0x000f280000300a00 */
[----:B------:R2:W-:Y:S04]  /*553a0*/  LDGSTS.E [R94+-0x13600], [R84.64], P6 ;  /* 0xeca00000545e7fae */ /* 0x0005e8000b121848 */
[----:B------:R-:W4:Y:S04]  /*553b0*/  LDL.LU.64 R116, [R1+0xb10] ;  /* 0x000b100001747983 */ /* 0x000f280000300a00 */
[----:B------:R-:W4:Y:S01]  /*553c0*/  LDL.LU.64 R118, [R1+0x9d8] ;  /* 0x0009d80001767983 */ /* 0x000f220000300a00 */
[----:B--2---:R-:W-:-:S03]  /*553d0*/  IMAD.WIDE R94, R67, 0x4, R120 ;  /* 0x00000004435e7825 */ /* 0x004fc600078e0278 */
[----:B------:R-:W2:Y:S04]  /*553e0*/  LDL.LU.64 R120, [R1+0x990] ;  /* 0x0009900001787983 */ /* 0x000ea80000300a00 */
[----:B------:R-:W2:Y:S04]  /*553f0*/  LDL.LU.64 R142, [R1+0x910] ;  /* 0x00091000018e7983 */ /* 0x000ea80000300a00 */
[----:B------:R-:W2:Y:S04]  /*55400*/  LDL.LU.64 R138, [R1+0xbe8] ;  /* 0x000be800018a7983 */ /* 0x000ea80000300a00 */
[----:B------:R-:W2:Y:S04]  /*55410*/  LDL.LU.64 R136, [R1+0xbf0] ;  /* 0x000bf00001887983 */ /* 0x000ea80000300a00 */
[----:B------:R-:W2:Y:S04]  /*55420*/  LDL.LU.64 R140, [R1+0xbf8] ;  /* 0x000bf800018c7983 */ /* 0x000ea80000300a00 */
[----:B------:R-:W2:Y:S01]  /*55430*/  LDL.LU.64 R144, [R1+0xc00] ;  /* 0x000c000001907983 */ /* 0x000ea20000300a00 */
[C---:B------:R-:W-:Y:S01]  /*55440*/  IADD3 R93, R252.reuse, 0x100000, RZ ;  /* 0x00100000fc5d7810 */ /* 0x040fe20007ffe0ff */
[C---:B------:R-:W-:Y:S01]  /*55450*/  IMAD.WIDE R86, R67.reuse, 0x4, R86 ;  /* 0x0000000443567825 */ /* 0x040fe200078e0256 */
[----:B------:R-:W-:Y:S01]  /*55460*/  IADD3 R92, R252, 0x100000, RZ ;  /* 0x00100000fc5c7810 */ /* 0x000fe20007ffe0ff */
[----:B------:R-:W2:Y:S02]  /*55470*/  LDL.LU.64 R132, [R1+0xc08] ;  /* 0x000c080001847983 */ /* 0x000ea40000300a00 */
[----:B------:R-:W-:-:S02]  /*55480*/  IMAD.WIDE R88, R67, 0x4, R88 ;  /* 0x0000000443587825 */ /* 0x000fc400078e0258 */
[----:B------:R1:W-:Y:S01]  /*55490*/  LDGSTS.E [R93+-0x12600], [R86.64], P6 ;  /* 0xeda00000565d7fae */ /* 0x0003e2000b121848 */
[C---:B------:R-:W-:Y:S01]  /*554a0*/  IADD3 R105, R252.reuse, 0x100000, RZ ;  /* 0x00100000fc697810 */ /* 0x040fe20007ffe0ff */
[C---:B------:R-:W-:Y:S02]  /*554b0*/  IMAD.WIDE R90, R67.reuse, 0x4, R90 ;  /* 0x00000004435a7825 */ /* 0x040fe400078e025a */
[----:B------:R1:W-:Y:S01]  /*554c0*/  LDGSTS.E [R92+-0x11600], [R88.64], P6 ;  /* 0xeea00000585c7fae */ /* 0x0003e2000b121848 */
[C---:B------:R-:W-:Y:S01]  /*554d0*/  IADD3 R104, R252.reuse, 0x100000, RZ ;  /* 0x00100000fc687810 */ /* 0x040fe20007ffe0ff */
[C---:B---3--:R-:W-:Y:S01]  /*554e0*/  IMAD.WIDE R96, R67.reuse, 0x4, R96 ;  /* 0x0000000443607825 */ /* 0x048fe200078e0260 */
[C---:B------:R-:W-:Y:S01]  /*554f0*/  IADD3 R103, R252.reuse, 0x100000, RZ ;  /* 0x00100000fc677810 */ /* 0x040fe20007ffe0ff */
[----:B------:R3:W-:Y:S01]  /*55500*/  LDGSTS.E [R66+-0x10600], [R90.64], P6 ;  /* 0xefa000005a427fae */ /* 0x0007e2000b121848 */
[C---:B------:R-:W-:Y:S01]  /*55510*/  IADD3 R102, R252.reuse, 0x100000, RZ ;  /* 0x00100000fc667810 */ /* 0x040fe20007ffe0ff */
[C---:B----4-:R-:W-:Y:S01]  /*55520*/  IMAD.WIDE R98, R67.reuse, 0x4, R98 ;  /* 0x0000000443627825 */ /* 0x050fe200078e0262 */
[----:B------:R-:W-:Y:S01]  /*55530*/  IADD3 R115, R252, 0x100000, RZ ;  /* 0x00100000fc737810 */ /* 0x000fe20007ffe0ff */
[----:B------:R-:W3:Y:S02]  /*55540*/  LDL.LU.64 R130, [R1+0xc10] ;  /* 0x000c100001827983 */ /* 0x000ee40000300a00 */
[----:B-1----:R-:W-:-:S05]  /*55550*/  IMAD.WIDE R92, R67, 0x4, R112 ;  /* 0x00000004435c7825 */ /* 0x002fca00078e0270 */
[----:B------:R1:W-:Y:S04]  /*55560*/  LDGSTS.E [R105+-0xf600], [R92.64], P6 ;  /* 0xf0a000005c697fae */ /* 0x0003e8000b121848 */
[----:B------:R1:W-:Y:S01]  /*55570*/  LDGSTS.E [R104+-0xe600], [R94.64], P6 ;  /* 0xf1a000005e687fae */ /* 0x0003e2000b121848 */
[----:B------:R-:W-:-:S03]  /*55580*/  IADD3 R114, R252, 0x100000, RZ ;  /* 0x00100000fc727810 */ /* 0x000fc60007ffe0ff */
[----:B------:R1:W-:Y:S01]  /*55590*/  LDGSTS.E [R103+-0xd600], [R96.64], P6 ;  /* 0xf2a0000060677fae */ /* 0x0003e2000b121848 */
[----:B------:R-:W-:-:S03]  /*555a0*/  IADD3 R113, R252, 0x100000, RZ ;  /* 0x00100000fc717810 */ /* 0x000fc60007ffe0ff */
[----:B------:R1:W-:Y:S01]  /*555b0*/  LDGSTS.E [R102+-0xc600], [R98.64], P6 ;  /* 0xf3a0000062667fae */ /* 0x0003e2000b121848 */
[----:B------:R-:W-:Y:S01]  /*555c0*/  IADD3 R112, R252, 0x100000, RZ ;  /* 0x00100000fc707810 */ /* 0x000fe20007ffe0ff */
[----:B------:R-:W-:-:S04]  /*555d0*/  IMAD.WIDE R100, R67, 0x4, R100 ;  /* 0x0000000443647825 */ /* 0x000fc800078e0264 */
[C---:B-1----:R-:W-:Y:S01]  /*555e0*/  IMAD.WIDE R102, R67.reuse, 0x4, R124 ;  /* 0x0000000443667825 */ /* 0x042fe200078e027c */
[----:B------:R3:W-:Y:S03]  /*555f0*/  LDGSTS.E [R66+-0xb600], [R100.64], P6 ;  /* 0xf4a0000064427fae */ /* 0x0007e6000b121848 */
[C---:B------:R-:W-:Y:S01]  /*55600*/  IMAD.WIDE R104, R67.reuse, 0x4, R122 ;  /* 0x0000000443687825 */ /* 0x040fe200078e027a */
[----:B------:R1:W-:Y:S03]  /*55610*/  LDGSTS.E [R115+-0xa600], [R102.64], P6 ;  /* 0xf5a0000066737fae */ /* 0x0003e6000b121848 */
[C---:B------:R-:W-:Y:S01]  /*55620*/  IMAD.WIDE R106, R67.reuse, 0x4, R106 ;  /* 0x00000004436a7825 */ /* 0x040fe200078e026a */
[----:B------:R1:W-:Y:S03]  /*55630*/  LDGSTS.E [R114+-0x9600], [R104.64], P6 ;  /* 0xf6a0000068727fae */ /* 0x0003e6000b121848 */
[----:B------:R-:W-:Y:S01]  /*55640*/  IMAD.WIDE R108, R67, 0x4, R108 ;  /* 0x00000004436c7825 */ /* 0x000fe200078e026c */
[----:B------:R1:W-:Y:S01]  /*55650*/  LDGSTS.E [R113+-0x8600], [R106.64], P6 ;  /* 0xf7a000006a717fae */ /* 0x0003e2000b121848 */
[----:B------:R-:W-:-:S03]  /*55660*/  LOP3.LUT R193, R135, 0x60, RZ, 0x3c, !PT ;  /* 0x0000006087c17812 */ /* 0x000fc600078e3cff */
[----:B------:R1:W-:Y:S01]  /*55670*/  LDGSTS.E [R112+-0x7600], [R108.64], P6 ;  /* 0xf8a000006c707fae */ /* 0x0003e2000b121848 */
[C---:B------:R-:W-:Y:S02]  /*55680*/  IADD3 R125, R252.reuse, 0x100000, RZ ;  /* 0x00100000fc7d7810 */ /* 0x040fe40007ffe0ff */
[C---:B------:R-:W-:Y:S02]  /*55690*/  IADD3 R124, R252.reuse, 0x100000, RZ ;  /* 0x00100000fc7c7810 */ /* 0x040fe40007ffe0ff */
[C---:B------:R-:W-:Y:S02]  /*556a0*/  IADD3 R123, R252.reuse, 0x100000, RZ ;  /* 0x00100000fc7b7810 */ /* 0x040fe40007ffe0ff */
[----:B------:R-:W-:Y:S01]  /*556b0*/  IADD3 R122, R252, 0x100000, RZ ;  /* 0x00100000fc7a7810 */ /* 0x000fe20007ffe0ff */
[----:B------:R-:W-:-:S04]  /*556c0*/  IMAD.WIDE R110, R67, 0x4, R110 ;  /* 0x00000004436e7825 */ /* 0x000fc800078e026e */
[C---:B-1----:R-:W-:Y:S01]  /*556d0*/  IMAD.WIDE R112, R67.reuse, 0x4, R128 ;  /* 0x0000000443707825 */ /* 0x042fe200078e0280 */
[----:B------:R3:W-:Y:S04]  /*556e0*/  LDGSTS.E [R66+-0x6600], [R110.64], P6 ;  /* 0xf9a000006e427fae */ /* 0x0007e8000b121848 */
[----:B------:R-:W3:Y:S04]  /*556f0*/  LDL.LU.64 R128, [R1+0xc18] ;  /* 0x000c180001807983 */ /* 0x000ee80000300a00 */
[----:B------:R-:W3:Y:S01]  /*55700*/  LDL.LU.64 R154, [R1+0xc20] ;  /* 0x000c2000019a7983 */ /* 0x000ee20000300a00 */
[----:B------:R-:W-:-:S03]  /*55710*/  IMAD.WIDE R114, R67, 0x4, R126 ;  /* 0x0000000443727825 */ /* 0x000fc600078e027e */
[----:B------:R-:W3:Y:S01]  /*55720*/  LDL.LU.64 R134, [R1+0xc28] ;  /* 0x000c280001867983 */ /* 0x000ee20000300a00 */
[----:B------:R-:W-:-:S03]  /*55730*/  IMAD.WIDE R116, R67, 0x4, R116 ;  /* 0x0000000443747825 */ /* 0x000fc600078e0274 */
[----:B------:R1:W-:Y:S01]  /*55740*/  LDGSTS.E [R125+-0x5600], [R112.64], P6 ;  /* 0xfaa00000707d7fae */ /* 0x0003e2000b121848 */
[----:B------:R-:W-:-:S03]  /*55750*/  IMAD.WIDE R118, R67, 0x4, R118 ;  /* 0x0000000443767825 */ /* 0x000fc600078e0276 */
[----:B------:R2:W-:Y:S01]  /*55760*/  LDGSTS.E [R124+-0x4600], [R114.64], P6 ;  /* 0xfba00000727c7fae */ /* 0x0005e2000b121848 */
[----:B------:R-:W-:-:S03]  /*55770*/  IADD3 R127, R252, 0x100000, RZ ;  /* 0x00100000fc7f7810 */ /* 0x000fc60007ffe0ff */
[----:B------:R2:W-:Y:S01]  /*55780*/  LDGSTS.E [R123+-0x3600], [R116.64], P6 ;  /* 0xfca00000747b7fae */ /* 0x0005e2000b121848 */
[----:B------:R-:W-:-:S03]  /*55790*/  IADD3 R126, R193, 0x100000, RZ ;  /* 0x00100000c17e7810 */ /* 0x000fc60007ffe0ff */
[----:B------:R2:W-:Y:S01]  /*557a0*/  LDGSTS.E [R122+-0x2600], [R118.64], P6 ;  /* 0xfda00000767a7fae */ /* 0x0005e2000b121848 */
[----:B-1----:R-:W-:Y:S01]  /*557b0*/  IADD3 R125, R193, 0x100000, RZ ;  /* 0x00100000c17d7810 */ /* 0x002fe20007ffe0ff */
[----:B--2---:R-:W-:-:S04]  /*557c0*/  IMAD.WIDE R120, R67, 0x4, R120 ;  /* 0x0000000443787825 */ /* 0x004fc800078e0278 */
[C---:B------:R-:W-:Y:S01]  /*557d0*/  IMAD.WIDE R122, R67.reuse, 0x4, R142 ;  /* 0x00000004437a7825 */ /* 0x040fe200078e028e */
[----:B------:R3:W-:Y:S03]  /*557e0*/  LDGSTS.E [R66+-0x1600], [R120.64], P6 ;  /* 0xfea0000078427fae */ /* 0x0007e6000b121848 */
[C---:B------:R-:W-:Y:S01]  /*557f0*/  IMAD.WIDE R138, R67.reuse, 0x4, R138 ;  /* 0x00000004438a7825 */ /* 0x040fe200078e028a */
[----:B------:R1:W-:Y:S03]  /*55800*/  LDGSTS.E [R127+-0x600], [R122.64], P6 ;  /* 0xffa000007a7f7fae */ /* 0x0003e6000b121848 */
[C---:B------:R-:W-:Y:S01]  /*55810*/  IMAD.WIDE R136, R67.reuse, 0x4, R136 ;  /* 0x0000000443887825 */ /* 0x040fe200078e0288 */
[----:B------:R2:W-:Y:S03]  /*55820*/  STL.64 [R1+0x330], R138 ;  /* 0x0003308a01007387 */ /* 0x0005e60000100a00 */
[C---:B------:R-:W-:Y:S01]  /*55830*/  IMAD.WIDE R60, R67.reuse, 0x4, R140 ;  /* 0x00000004433c7825 */ /* 0x040fe200078e028c */
[----:B------:R1:W-:Y:S03]  /*55840*/  STL.64 [R1+0x318], R136 ;  /* 0x0003188801007387 */ /* 0x0003e60000100a00 */
[----:B------:R-:W-:Y:S01]  /*55850*/  IMAD.WIDE R58, R67, 0x4, R144 ;  /* 0x00000004433a7825 */ /* 0x000fe200078e0290 */
[----:B------:R1:W-:Y:S04]  /*55860*/  STL.64 [R1+0x300], R60 ;  /* 0x0003003c01007387 */ /* 0x0003e80000100a00 */
[----:B------:R1:W-:Y:S04]  /*55870*/  STL.64 [R1+0x2e8], R58 ;  /* 0x0002e83a01007387 */ /* 0x0003e80000100a00 */
[----:B------:R2:W-:Y:S04]  /*55880*/  LDGSTS.E [R126+-0x3f400], [R138.64], P6 ;  /* 0xc0c000008a7e7fae */ /* 0x0005e8000b121848 */
[----:B------:R-:W4:Y:S04]  /*55890*/  LDL.LU.64 R140, [R1+0xc30] ;  /* 0x000c3000018c7983 */ /* 0x000f280000300a00 */
[----:B------:R1:W-:Y:S04]  /*558a0*/  LDGSTS.E [R125+-0x3e400], [R136.64], P6 ;  /* 0xc1c00000887d7fae */ /* 0x0003e8000b121848 */
[----:B--2---:R-:W2:Y:S04]  /*558b0*/  LDL.LU.64 R138, [R1+0xc38] ;  /* 0x000c3800018a7983 */ /* 0x004ea80000300a00 */
[----:B-1----:R-:W2:Y:S04]  /*558c0*/  LDL.LU.64 R136, [R1+0xc40] ;  /* 0x000c400001887983 */ /* 0x002ea80000300a00 */
[----:B------:R-:W2:Y:S04]  /*558d0*/  LDL.LU.64 R142, [R1+0xc48] ;  /* 0x000c4800018e7983 */ /* 0x000ea80000300a00 */
[----:B------:R-:W2:Y:S01]  /*558e0*/  LDL.LU.64 R144, [R1+0xc50] ;  /* 0x000c500001907983 */ /* 0x000ea20000300a00 */
[----:B------:R-:W-:-:S02]  /*558f0*/  IADD3 R124, R193, 0x100000, RZ ;  /* 0x00100000c17c7810 */ /* 0x000fc40007ffe0ff */
[----:B---3--:R-:W-:Y:S01]  /*55900*/  IADD3 R66, R193, 0x100000, RZ ;  /* 0x00100000c1427810 */ /* 0x008fe20007ffe0ff */
[C---:B------:R-:W-:Y:S02]  /*55910*/  IMAD.WIDE R132, R67.reuse, 0x4, R132 ;  /* 0x0000000443847825 */ /* 0x040fe400078e0284 */
[----:B------:R1:W-:Y:S02]  /*55920*/  LDGSTS.E [R124+-0x3d400], [R60.64], P6 ;  /* 0xc2c000003c7c7fae */ /* 0x0003e4000b121848 */
[----:B------:R-:W-:Y:S01]  /*55930*/  IMAD.WIDE R130, R67, 0x4, R130 ;  /* 0x0000000443827825 */ /* 0x000fe200078e0282 */
[----:B------:R-:W-:Y:S01]  /*55940*/  IADD3 R127, R193, 0x100000, RZ ;  /* 0x00100000c17f7810 */ /* 0x000fe20007ffe0ff */
[----:B------:R3:W-:Y:S04]  /*55950*/  LDGSTS.E [R66+-0x3c400], [R58.64], P6 ;  /* 0xc3c000003a427fae */ /* 0x0007e8000b121848 */
[----:B------:R1:W-:Y:S04]  /*55960*/  STL.64 [R1+0x2d0], R132 ;  /* 0x0002d08401007387 */ /* 0x0003e80000100a00 */
[----:B------:R1:W-:Y:S04]  /*55970*/  STL.64 [R1+0x2b8], R130 ;  /* 0x0002b88201007387 */ /* 0x0003e80000100a00 */
[----:B------:R1:W-:Y:S04]  /*55980*/  LDGSTS.E [R127+-0x3b400], [R132.64], P6 ;  /* 0xc4c00000847f7fae */ /* 0x0003e8000b121848 */
[----:B------:R1:W-:Y:S01]  /*55990*/  LDGSTS.E [R126+-0x3a400], [R130.64], P6 ;  /* 0xc5c00000827e7fae */ /* 0x0003e2000b121848 */
[----:B------:R-:W-:-:S04]  /*559a0*/  IMAD.WIDE R128, R67, 0x4, R128 ;  /* 0x0000000443807825 */ /* 0x000fc800078e0280 */
[C---:B-1----:R-:W-:Y:S01]  /*559b0*/  IMAD.WIDE R60, R67.reuse, 0x4, R154 ;  /* 0x00000004433c7825 */ /* 0x042fe200078e029a */
[----:B------:R1:W-:Y:S03]  /*559c0*/  STL.64 [R1+0x2a0], R128 ;  /* 0x0002a08001007387 */ /* 0x0003e60000100a00 */
[C---:B---3--:R-:W-:Y:S01]  /*559d0*/  IMAD.WIDE R58, R67.reuse, 0x4, R134 ;  /* 0x00000004433a7825 */ /* 0x048fe200078e0286 */
[----:B------:R3:W-:Y:S04]  /*559e0*/  STL.64 [R1+0x288], R60 ;  /* 0x0002883c01007387 */ /* 0x0007e80000100a00 */
[----:B------:R1:W-:Y:S04]  /*559f0*/  STL.64 [R1+0x270], R58 ;  /* 0x0002703a01007387 */ /* 0x0003e80000100a00 */
[----:B------:R-:W2:Y:S04]  /*55a00*/  LDL.LU.64 R132, [R1+0xc58] ;  /* 0x000c580001847983 */ /* 0x000ea80000300a00 */
[----:B------:R1:W-:Y:S04]  /*55a10*/  LDGSTS.E [R125+-0x39400], [R128.64], P6 ;  /* 0xc6c00000807d7fae */ /* 0x0003e8000b121848 */
[----:B------:R-:W2:Y:S04]  /*55a20*/  LDL.LU.64 R130, [R1+0xc60] ;  /* 0x000c600001827983 */ /* 0x000ea80000300a00 */
[----:B------:R3:W-:Y:S04]  /*55a30*/  LDGSTS.E [R124+-0x38400], [R60.64], P6 ;  /* 0xc7c000003c7c7fae */ /* 0x0007e8000b121848 */
[----:B-1----:R-:W2:Y:S04]  /*55a40*/  LDL.LU.64 R128, [R1+0xc68] ;  /* 0x000c680001807983 */ /* 0x002ea80000300a00 */
[----:B------:R-:W2:Y:S04]  /*55a50*/  LDL.LU.64 R154, [R1+0xc70] ;  /* 0x000c7000019a7983 */ /* 0x000ea80000300a00 */
[----:B------:R-:W2:Y:S04]  /*55a60*/  LDL.LU.64 R134, [R1+0xc78] ;  /* 0x000c780001867983 */ /* 0x000ea80000300a00 */
[----:B------:R1:W-:Y:S01]  /*55a70*/  LDGSTS.E [R66+-0x37400], [R58.64], P6 ;  /* 0xc8c000003a427fae */ /* 0x0003e2000b121848 */
[----:B----4-:R-:W-:-:S04]  /*55a80*/  IMAD.WIDE R140, R67, 0x4, R140 ;  /* 0x00000004438c7825 */ /* 0x010fc800078e028c */
[C---:B--2---:R-:W-:Y:S01]  /*55a90*/  IMAD.WIDE R138, R67.reuse, 0x4, R138 ;  /* 0x00000004438a7825 */ /* 0x044fe200078e028a */
[----:B------:R2:W-:Y:S03]  /*55aa0*/  STL.64 [R1+0x258], R140 ;  /* 0x0002588c01007387 */ /* 0x0005e60000100a00 */
[C---:B------:R-:W-:Y:S01]  /*55ab0*/  IMAD.WIDE R136, R67.reuse, 0x4, R136 ;  /* 0x0000000443887825 */ /* 0x040fe200078e0288 */
[----:B------:R4:W-:Y:S03]  /*55ac0*/  STL.64 [R1+0x240], R138 ;  /* 0x0002408a01007387 */ /* 0x0009e60000100a00 */
[C---:B---3--:R-:W-:Y:S01]  /*55ad0*/  IMAD.WIDE R60, R67.reuse, 0x4, R142 ;  /* 0x00000004433c7825 */ /* 0x048fe200078e028e */
[----:B------:R3:W-:Y:S03]  /*55ae0*/  STL.64 [R1+0x228], R136 ;  /* 0x0002288801007387 */ /* 0x0007e60000100a00 */
[C---:B-1----:R-:W-:Y:S01]  /*55af0*/  IMAD.WIDE R58, R67.reuse, 0x4, R144 ;  /* 0x00000004433a7825 */ /* 0x042fe200078e0290 */
[----:B------:R1:W-:Y:S04]  /*55b00*/  STL.64 [R1+0x210], R60 ;  /* 0x0002103c01007387 */ /* 0x0003e80000100a00 */
[----:B------:R2:W-:Y:S04]  /*55b10*/  LDGSTS.E [R127+-0x36400], [R140.64], P6 ;  /* 0xc9c000008c7f7fae */ /* 0x0005e8000b121848 */
[----:B------:R1:W-:Y:S04]  /*55b20*/  STL.64 [R1+0x1f8], R58 ;  /* 0x0001f83a01007387 */ /* 0x0003e80000100a00 */
[----:B------:R4:W-:Y:S04]  /*55b30*/  LDGSTS.E [R126+-0x35400], [R138.64], P6 ;  /* 0xcac000008a7e7fae */ /* 0x0009e8000b121848 */
[----:B--2---:R-:W2:Y:S04]  /*55b40*/  LDL.LU.64 R140, [R1+0xc80] ;  /* 0x000c8000018c7983 */ /* 0x004ea80000300a00 */
[----:B------:R3:W-:Y:S04]  /*55b50*/  LDGSTS.E [R125+-0x34400], [R136.64], P6 ;  /* 0xcbc00000887d7fae */ /* 0x0007e8000b121848 */
[----:B----4-:R-:W4:Y:S04]  /*55b60*/  LDL.LU.64 R138, [R1+0xc88] ;  /* 0x000c8800018a7983 */ /* 0x010f280000300a00 */
[----:B------:R1:W-:Y:S04]  /*55b70*/  LDGSTS.E [R124+-0x33400], [R60.64], P6 ;  /* 0xccc000003c7c7fae */ /* 0x0003e8000b121848 */
[----:B---3--:R-:W3:Y:S04]  /*55b80*/  LDL.LU.64 R136, [R1+0xc90] ;  /* 0x000c900001887983 */ /* 0x008ee80000300a00 */
[----:B------:R-:W3:Y:S04]  /*55b90*/  LDL.LU.64 R142, [R1+0xc98] ;  /* 0x000c9800018e7983 */ /* 0x000ee80000300a00 */
[----:B------:R-:W3:Y:S04]  /*55ba0*/  LDL.LU.64 R144, [R1+0xca0] ;  /* 0x000ca00001907983 */ /* 0x000ee80000300a00 */
        /* <DEDUP_REMOVED lines=15> */
[----:B------:R-:W3:Y:S04]  /*55ca0*/  LDL.LU.64 R130, [R1+0xcb0] ;  /* 0x000cb00001827983 */ /* 0x000ee80000300a00 */
[----:B------:R2:W-:Y:S04]  /*55cb0*/  LDGSTS.E [R124+-0x2e400], [R60.64], P6 ;  /* 0xd1c000003c7c7fae */ /* 0x0005e8000b121848 */
[----:B-1----:R-:W3:Y:S04]  /*55cc0*/  LDL.LU.64 R128, [R1+0xcb8] ;  /* 0x000cb80001807983 */ /* 0x002ee80000300a00 */
[----:B------:R-:W3:Y:S04]  /*55cd0*/  LDL.LU.64 R154, [R1+0xcc0] ;  /* 0x000cc000019a7983 */ /* 0x000ee80000300a00 */
[----:B------:R-:W3:Y:S04]  /*55ce0*/  LDL.LU.64 R134, [R1+0xcc8] ;  /* 0x000cc80001867983 */ /* 0x000ee80000300a00 */
[----:B------:R1:W-:Y:S01]  /*55cf0*/  LDGSTS.E [R66+-0x2d400], [R58.64], P6 ;  /* 0xd2c000003a427fae */ /* 0x0003e2000b121848 */
[----:B--2---:R-:W-:-:S04]  /*55d00*/  IMAD.WIDE R140, R67, 0x4, R140 ;  /* 0x00000004438c7825 */ /* 0x004fc800078e028c */
[C---:B----4-:R-:W-:Y:S01]  /*55d10*/  IMAD.WIDE R138, R67.reuse, 0x4, R138 ;  /* 0x00000004438a7825 */ /* 0x050fe200078e028a */
[----:B------:R-:W-:Y:S03]  /*55d20*/  STL.64 [R1+0x168], R140 ;  /* 0x0001688c01007387 */ /* 0x000fe60000100a00 */
[C---:B---3--:R-:W-:Y:S01]  /*55d30*/  IMAD.WIDE R136, R67.reuse, 0x4, R136 ;  /* 0x0000000443887825 */ /* 0x048fe200078e0288 */
[----:B------:R2:W-:Y:S03]  /*55d40*/  STL.64 [R1+0x150], R138 ;  /* 0x0001508a01007387 */ /* 0x0005e60000100a00 */
[C---:B------:R-:W-:Y:S01]  /*55d50*/  IMAD.WIDE R60, R67.reuse, 0x4, R142 ;  /* 0x00000004433c7825 */ /* 0x040fe200078e028e */
        /* <DEDUP_REMOVED lines=11> */
[----:B-1----:R-:W3:Y:S04]  /*55e10*/  LDL.LU.64 R140, [R1+0xce8] ;  /* 0x000ce800018c7983 */ /* 0x002ee80000300a00 */
[----:B------:R-:W3:Y:S04]  /*55e20*/  LDL.LU.64 R144, [R1+0xcf0] ;  /* 0x000cf00001907983 */ /* 0x000ee80000300a00 */
[----:B------:R1:W-:Y:S01]  /*55e30*/  LDGSTS.E [R66+-0x28400], [R58.64], P6 ;  /* 0xd7c000003a427fae */ /* 0x0003e2000b121848 */
[----:B------:R-:W-:-:S04]  /*55e40*/  IMAD.WIDE R132, R67, 0x4, R132 ;  /* 0x0000000443847825 */ /* 0x000fc800078e0284 */
[C---:B------:R-:W-:Y:S01]  /*55e50*/  IMAD.WIDE R130, R67.reuse, 0x4, R130 ;  /* 0x0000000443827825 */ /* 0x040fe200078e0282 */
[----:B------:R-:W-:Y:S03]  /*55e60*/  STL.64 [R1+0xf0], R132 ;  /* 0x0000f08401007387 */ /* 0x000fe60000100a00 */
[C---:B------:R-:W-:Y:S01]  /*55e70*/  IMAD.WIDE R128, R67.reuse, 0x4, R128 ;  /* 0x0000000443807825 */ /* 0x040fe200078e0280 */
[----:B------:R1:W-:Y:S03]  /*55e80*/  STL.64 [R1+0xd8], R130 ;  /* 0x0000d88201007387 */ /* 0x0003e60000100a00 */
[C---:B----4-:R-:W-:Y:S01]  /*55e90*/  IMAD.WIDE R60, R67.reuse, 0x4, R154 ;  /* 0x00000004433c7825 */ /* 0x050fe200078e029a */
[----:B------:R-:W-:Y:S03]  /*55ea0*/  STL.64 [R1+0xc0], R128 ;  /* 0x0000c08001007387 */ /* 0x000fe60000100a00 */
[C---:B-1----:R-:W-:Y:S01]  /*55eb0*/  IMAD.WIDE R58, R67.reuse, 0x4, R134 ;  /* 0x00000004433a7825 */ /* 0x042fe200078e0286 */
[----:B------:R1:W-:Y:S04]  /*55ec0*/  STL.64 [R1+0xa0], R60 ;  /* 0x0000a03c01007387 */ /* 0x0003e80000100a00 */
[----:B------:R4:W-:Y:S04]  /*55ed0*/  STL.64 [R1+0x80], R58 ;  /* 0x0000803a01007387 */ /* 0x0009e80000100a00 */
[----:B------:R-:W3:Y:S04]  /*55ee0*/  LDL.LU.64 R146, [R1+0xcf8] ;  /* 0x000cf80001927983 */ /* 0x000ee80000300a00 */
[----:B------:R-:W3:Y:S04]  /*55ef0*/  LDL.LU.64 R154, [R1+0xd00] ;  /* 0x000d0000019a7983 */ /* 0x000ee80000300a00 */
[----:B------:R1:W-:Y:S04]  /*55f00*/  LDGSTS.E [R127+-0x27400], [R132.64], P6 ;  /* 0xd8c00000847f7fae */ /* 0x0003e8000b121848 */
[----:B------:R1:W-:Y:S04]  /*55f10*/  LDGSTS.E [R126+-0x26400], [R130.64], P6 ;  /* 0xd9c00000827e7fae */ /* 0x0003e8000b121848 */
[----:B------:R2:W-:Y:S04]  /*55f20*/  LDGSTS.E [R125+-0x25400], [R128.64], P6 ;  /* 0xdac00000807d7fae */ /* 0x0005e8000b121848 */
[----:B------:R2:W-:Y:S04]  /*55f30*/  LDGSTS.E [R124+-0x24400], [R60.64], P6 ;  /* 0xdbc000003c7c7fae */ /* 0x0005e8000b121848 */
[----:B-1----:R-:W3:Y:S04]  /*55f40*/  LDL.LU.64 R130, [R1+0xd08] ;  /* 0x000d080001827983 */ /* 0x002ee80000300a00 */
[----:B------:R4:W-:Y:S04]  /*55f50*/  LDGSTS.E [R66+-0x23400], [R58.64], P6 ;  /* 0xdcc000003a427fae */ /* 0x0009e8000b121848 */
[----:B------:R-:W3:Y:S04]  /*55f60*/  LDL.LU.64 R132, [R1+0xd10] ;  /* 0x000d100001847983 */ /* 0x000ee80000300a00 */
[----:B------:R-:W3:Y:S01]  /*55f70*/  LDL.LU.64 R134, [R1+0xd18] ;  /* 0x000d180001867983 */ /* 0x000ee20000300a00 */
[----:B--2---:R-:W-:-:S04]  /*55f80*/  IMAD.WIDE R138, R67, 0x4, R138 ;  /* 0x00000004438a7825 */ /* 0x004fc800078e028a */
[C---:B---3--:R-:W-:Y:S01]  /*55f90*/  IMAD.WIDE R136, R67.reuse, 0x4, R136 ;  /* 0x0000000443887825 */ /* 0x048fe200078e0288 */
[----:B------:R1:W-:Y:S03]  /*55fa0*/  STL.64 [R1+0x60], R138 ;  /* 0x0000608a01007387 */ /* 0x0003e60000100a00 */
[C---:B------:R-:W-:Y:S01]  /*55fb0*/  IMAD.WIDE R60, R67.reuse, 0x4, R142 ;  /* 0x00000004433c7825 */ /* 0x040fe200078e028e */
[----:B------:R2:W-:Y:S03]  /*55fc0*/  STL.64 [R1+0x40], R136 ;  /* 0x0000408801007387 */ /* 0x0005e60000100a00 */
[C---:B----4-:R-:W-:Y:S01]  /*55fd0*/  IMAD.WIDE R58, R67.reuse, 0x4, R140 ;  /* 0x00000004433a7825 */ /* 0x050fe200078e028c */
[----:B------:R3:W-:Y:S04]  /*55fe0*/  STL.64 [R1+0x20], R60 ;  /* 0x0000203c01007387 */ /* 0x0007e80000100a00 */
[----:B------:R4:W-:Y:S04]  /*55ff0*/  STL.64 [R1], R58 ;  /* 0x0000003a01007387 */ /* 0x0009e80000100a00 */
[----:B------:R-:W3:Y:S04]  /*56000*/  LDL.LU.64 R156, [R1+0xd20] ;  /* 0x000d2000019c7983 */ /* 0x000ee80000300a00 */
[----:B------:R-:W4:Y:S01]  /*56010*/  LDL.LU.64 R164, [R1+0xd28] ;  /* 0x000d280001a47983 */ /* 0x000f220000300a00 */
[----:B------:R-:W-:-:S03]  /*56020*/  IMAD.WIDE R124, R67, 0x4, R144 ;  /* 0x00000004437c7825 */ /* 0x000fc600078e0290 */
[----:B------:R-:W4:Y:S04]  /*56030*/  LDL.LU.64 R140, [R1+0xd30] ;  /* 0x000d3000018c7983 */ /* 0x000f280000300a00 */
[----:B------:R-:W4:Y:S04]  /*56040*/  LDL.LU.64 R142, [R1+0xd38] ;  /* 0x000d3800018e7983 */ /* 0x000f280000300a00 */
[----:B------:R-:W4:Y:S04]  /*56050*/  LDL.LU.64 R144, [R1+0xd40] ;  /* 0x000d400001907983 */ /* 0x000f280000300a00 */
[----:B------:R-:W4:Y:S04]  /*56060*/  LDL.LU.64 R166, [R1+0xd48] ;  /* 0x000d480001a67983 */ /* 0x000f280000300a00 */
[----:B------:R-:W4:Y:S01]  /*56070*/  LDL.LU.64 R174, [R1+0xd50] ;  /* 0x000d500001ae7983 */ /* 0x000f220000300a00 */
[----:B------:R-:W-:-:S02]  /*56080*/  IADD3 R129, R193, 0x100000, RZ ;  /* 0x00100000c1817810 */ /* 0x000fc40007ffe0ff */
[C---:B------:R-:W-:Y:S01]  /*56090*/  IADD3 R128, R193.reuse, 0x100000, RZ ;  /* 0x00100000c1807810 */ /* 0x040fe20007ffe0ff */
[----:B------:R-:W4:Y:S04]  /*560a0*/  LDL.LU.64 R150, [R1+0xd58] ;  /* 0x000d580001967983 */ /* 0x000f280000300a00 */
[----:B------:R1:W-:Y:S04]  /*560b0*/  LDGSTS.E [R129+-0x22400], [R138.64], P6 ;  /* 0xddc000008a817fae */ /* 0x0003e8000b121848 */
[----:B------:R2:W-:Y:S04]  /*560c0*/  LDGSTS.E [R128+-0x21400], [R136.64], P6 ;  /* 0xdec0000088807fae */ /* 0x0005e8000b121848 */
[----:B------:R-:W4:Y:S04]  /*560d0*/  LDL.LU.64 R152, [R1+0xd60] ;  /* 0x000d600001987983 */ /* 0x000f280000300a00 */
[----:B------:R2:W-:Y:S01]  /*560e0*/  LDGSTS.E [R127+-0x20400], [R60.64], P6 ;  /* 0xdfc000003c7f7fae */ /* 0x0005e2000b121848 */
[----:B-1----:R-:W-:-:S03]  /*560f0*/  IADD3 R139, R193, 0x100000, RZ ;  /* 0x00100000c18b7810 */ /* 0x002fc60007ffe0ff */
[----:B------:R1:W-:Y:S01]  /*56100*/  LDGSTS.E [R126+-0x1f400], [R58.64], P6 ;  /* 0xe0c000003a7e7fae */ /* 0x0003e2000b121848 */
[C---:B------:R-:W-:Y:S02]  /*56110*/  IADD3 R138, R193.reuse, 0x100000, RZ ;  /* 0x00100000c18a7810 */ /* 0x040fe40007ffe0ff */
[C---:B--2---:R-:W-:Y:S01]  /*56120*/  IADD3 R137, R193.reuse, 0x100000, RZ ;  /* 0x00100000c1897810 */ /* 0x044fe20007ffe0ff */
[----:B------:R2:W-:Y:S01]  /*56130*/  LDGSTS.E [R66+-0x1e400], [R124.64], P6 ;  /* 0xe1c000007c427fae */ /* 0x0005e2000b121848 */
[----:B------:R-:W-:Y:S01]  /*56140*/  IADD3 R136, R193, 0x100000, RZ ;  /* 0x00100000c1887810 */ /* 0x000fe20007ffe0ff */
[C---:B------:R-:W-:Y:S02]  /*56150*/  IMAD.WIDE R128, R67.reuse, 0x4, R154 ;  /* 0x0000000443807825 */ /* 0x040fe400078e029a */
[----:B------:R-:W2:Y:S04]  /*56160*/  LDL.LU.64 R154, [R1+0xd68] ;  /* 0x000d6800019a7983 */ /* 0x000ea80000300a00 */
[----:B------:R-:W2:Y:S04]  /*56170*/  LDL.LU.64 R176, [R1+0xd70] ;  /* 0x000d700001b07983 */ /* 0x000ea80000300a00 */
[----:B------:R-:W2:Y:S01]  /*56180*/  LDL.LU.64 R182, [R1+0xd78] ;  /* 0x000d780001b67983 */ /* 0x000ea20000300a00 */
[----:B-1----:R-:W-:-:S03]  /*56190*/  IMAD.WIDE R126, R67, 0x4, R146 ;  /* 0x00000004437e7825 */ /* 0x002fc600078e0292 */
[----:B------:R-:W2:Y:S04]  /*561a0*/  LDL.LU.64 R160, [R1+0xd80] ;  /* 0x000d800001a07983 */ /* 0x000ea80000300a00 */
[----:B------:R-:W2:Y:S01]  /*561b0*/  LDL.LU.64 R162, [R1+0xd88] ;  /* 0x000d880001a27983 */ /* 0x000ea20000300a00 */
[----:B------:R-:W-:-:S03]  /*561c0*/  IMAD.WIDE R130, R67, 0x4, R130 ;  /* 0x0000000443827825 */ /* 0x000fc600078e0282 */
[----:B------:R4:W-:Y:S01]  /*561d0*/  LDGSTS.E [R139+-0x1d400], [R126.64], P6 ;  /* 0xe2c000007e8b7fae */ /* 0x0009e2000b121848 */
[----:B------:R-:W-:-:S03]  /*561e0*/  IADD3 R149, R193, 0x100000, RZ ;  /* 0x00100000c1957810 */ /* 0x000fc60007ffe0ff */
[----:B------:R4:W-:Y:S01]  /*561f0*/  LDGSTS.E [R138+-0x1c400], [R128.64], P6 ;  /* 0xe3c00000808a7fae */ /* 0x0009e2000b121848 */
[----:B------:R-:W-:-:S03]  /*56200*/  IMAD.WIDE R132, R67, 0x4, R132 ;  /* 0x0000000443847825 */ /* 0x000fc600078e0284 */
[----:B------:R3:W-:Y:S01]  /*56210*/  LDGSTS.E [R137+-0x1b400], [R130.64], P6 ;  /* 0xe4c0000082897fae */ /* 0x0007e2000b121848 */
[----:B------:R-:W-:-:S03]  /*56220*/  IMAD.WIDE R134, R67, 0x4, R134 ;  /* 0x0000000443867825 */ /* 0x000fc600078e0286 */
[----:B------:R3:W-:Y:S01]  /*56230*/  LDGSTS.E [R136+-0x1a400], [R132.64], P6 ;  /* 0xe5c0000084887fae */ /* 0x0007e2000b121848 */
[----:B------:R-:W-:-:S03]  /*56240*/  IADD3 R148, R193, 0x100000, RZ ;  /* 0x00100000c1947810 */ /* 0x000fc60007ffe0ff */
[----:B------:R1:W-:Y:S01]  /*56250*/  LDGSTS.E [R66+-0x19400], [R134.64], P6 ;  /* 0xe6c0000086427fae */ /* 0x0003e2000b121848 */
[----:B---3--:R-:W-:-:S04]  /*56260*/  IMAD.WIDE R136, R67, 0x4, R156 ;  /* 0x0000000443887825 */ /* 0x008fc800078e029c */
[C---:B----4-:R-:W-:Y:S01]  /*56270*/  IMAD.WIDE R138, R67.reuse, 0x4, R164 ;  /* 0x00000004438a7825 */ /* 0x050fe200078e02a4 */
[----:B------:R3:W-:Y:S04]  /*56280*/  LDGSTS.E [R149+-0x18400], [R136.64], P6 ;  /* 0xe7c0000088957fae */ /* 0x0007e8000b121848 */
[----:B------:R-:W4:Y:S04]  /*56290*/  LDL.LU.64 R164, [R1+0xd90] ;  /* 0x000d900001a47983 */ /* 0x000f280000300a00 */
[----:B------:R-:W4:Y:S04]  /*562a0*/  LDL.LU.64 R188, [R1+0xd98] ;  /* 0x000d980001bc7983 */ /* 0x000f280000300a00 */
[----:B------:R-:W4:Y:S04]  /*562b0*/  LDL.LU.64 R186, [R1+0xda0] ;  /* 0x000da00001ba7983 */ /* 0x000f280000300a00 */
[----:B------:R-:W4:Y:S04]  /*562c0*/  LDL.LU.64 R170, [R1+0xda8] ;  /* 0x000da80001aa7983 */ /* 0x000f280000300a00 */
[----:B------:R-:W4:Y:S04]  /*562d0*/  LDL.LU.64 R172, [R1+0xdb0] ;  /* 0x000db00001ac7983 */ /* 0x000f280000300a00 */
[----:B------:R3:W-:Y:S02]  /*562e0*/  LDGSTS.E [R148+-0x17400], [R138.64], P6 ;  /* 0xe8c000008a947fae */ /* 0x0007e4000b121848 */
[----:B---3--:R-:W-:-:S02]  /*562f0*/  IMAD.WIDE R148, R67, 0x4, R174 ;  /* 0x0000000443947825 */ /* 0x008fc400078e02ae */
[----:B------:R-:W3:Y:S04]  /*56300*/  LDL.LU.64 R174, [R1+0xdb8] ;  /* 0x000db80001ae7983 */ /* 0x000ee80000300a00 */
[----:B------:R-:W3:Y:S04]  /*56310*/  LDL.LU.64 R190, [R1+0xdc0] ;  /* 0x000dc00001be7983 */ /* 0x000ee80000300a00 */
[----:B------:R-:W3:Y:S01]  /*56320*/  LDL.LU.64 R198, [R1+0xdc8] ;  /* 0x000dc80001c67983 */ /* 0x000ee20000300a00 */
[----:B------:R-:W-:Y:S01]  /*56330*/  IADD3 R147, R193, 0x100000, RZ ;  /* 0x00100000c1937810 */ /* 0x000fe20007ffe0ff */
[----:B------:R-:W-:Y:S01]  /*56340*/  IMAD.WIDE R140, R67, 0x4, R140 ;  /* 0x00000004438c7825 */ /* 0x000fe200078e028c */
[----:B------:R-:W-:Y:S01]  /*56350*/  IADD3 R146, R193, 0x100000, RZ ;  /* 0x00100000c1927810 */ /* 0x000fe20007ffe0ff */
[----:B------:R-:W3:Y:S02]  /*56360*/  LDL.LU.64 R180, [R1+0xdd0] ;  /* 0x000dd00001b47983 */ /* 0x000ee40000300a00 */
[----:B------:R-:W-:-:S02]  /*56370*/  IMAD.WIDE R142, R67, 0x4, R142 ;  /* 0x00000004438e7825 */ /* 0x000fc400078e028e */
[----:B------:R1:W-:Y:S01]  /*56380*/  LDGSTS.E [R147+-0x16400], [R140.64], P6 ;  /* 0xe9c000008c937fae */ /* 0x0003e2000b121848 */
[----:B------:R-:W-:Y:S01]  /*56390*/  IADD3 R159, R193, 0x100000, RZ ;  /* 0x00100000c19f7810 */ /* 0x000fe20007ffe0ff */
[----:B------:R-:W-:Y:S02]  /*563a0*/  IMAD.WIDE R144, R67, 0x4, R144 ;  /* 0x0000000443907825 */ /* 0x000fe400078e0290 */
[----:B------:R1:W-:Y:S01]  /*563b0*/  LDGSTS.E [R146+-0x15400], [R142.64], P6 ;  /* 0xeac000008e927fae */ /* 0x0003e2000b121848 */
[----:B------:R-:W-:-:S03]  /*563c0*/  IADD3 R158, R193, 0x100000, RZ ;  /* 0x00100000c19e7810 */ /* 0x000fc60007ffe0ff */
[----:B------:R2:W-:Y:S01]  /*563d0*/  LDGSTS.E [R66+-0x14400], [R144.64], P6 ;  /* 0xebc0000090427fae */ /* 0x0005e2000b121848 */
[----:B-1----:R-:W-:Y:S01]  /*563e0*/  IMAD.WIDE R146, R67, 0x4, R166 ;  /* 0x0000000443927825 */ /* 0x002fe200078e02a6 */
[----:B------:R-:W-:-:S04]  /*563f0*/  IADD3 R157, R193, 0x100000, RZ ;  /* 0x00100000c19d7810 */ /* 0x000fc80007ffe0ff */
[----:B------:R1:W-:Y:S01]  /*56400*/  LDGSTS.E [R159+-0x13400], [R146.64], P6 ;  /* 0xecc00000929f7fae */ /* 0x0003e2000b121848 */
[----:B------:R-:W-:-:S03]  /*56410*/  IMAD.WIDE R150, R67, 0x4, R150 ;  /* 0x0000000443967825 */ /* 0x000fc600078e0296 */
[----:B------:R1:W-:Y:S01]  /*56420*/  LDGSTS.E [R158+-0x12400], [R148.64], P6 ;  /* 0xedc00000949e7fae */ /* 0x0003e2000b121848 */
[----:B------:R-:W-:Y:S01]  /*56430*/  IADD3 R156, R193, 0x100000, RZ ;  /* 0x00100000c19c7810 */ /* 0x000fe20007ffe0ff */
[----:B------:R-:W-:Y:S02]  /*56440*/  IMAD.WIDE R152, R67, 0x4, R152 ;  /* 0x0000000443987825 */ /* 0x000fe400078e0298 */
[----:B------:R1:W-:Y:S01]  /*56450*/  LDGSTS.E [R157+-0x11400], [R150.64], P6 ;  /* 0xeec00000969d7fae */ /* 0x0003e2000b121848 */
[----:B------:R-:W-:Y:S01]  /*56460*/  IADD3 R169, R193, 0x100000, RZ ;  /* 0x00100000c1a97810 */ /* 0x000fe20007ffe0ff */
[C---:B--2---:R-:W-:Y:S02]  /*56470*/  IMAD.WIDE R154, R67.reuse, 0x4, R154 ;  /* 0x00000004439a7825 */ /* 0x044fe400078e029a */
[----:B------:R2:W-:Y:S02]  /*56480*/  LDGSTS.E [R156+-0x10400], [R152.64], P6 ;  /* 0xefc00000989c7fae */ /* 0x0005e4000b121848 */
[----:B-1----:R-:W-:Y:S01]  /*56490*/  IMAD.WIDE R158, R67, 0x4, R182 ;  /* 0x00000004439e7825 */ /* 0x002fe200078e02b6 */
[----:B------:R-:W-:Y:S01]  /*564a0*/  IADD3 R168, R193, 0x100000, RZ ;  /* 0x00100000c1a87810 */ /* 0x000fe20007ffe0ff */
[----:B------:R-:W3:Y:S04]  /*564b0*/  LDL.LU.64 R182, [R1+0xdd8] ;  /* 0x000dd80001b67983 */ /* 0x000ee80000300a00 */
[----:B------:R-:W3:Y:S04]  /*564c0*/  LDL.LU.64 R184, [R1+0x8e0] ;  /* 0x0008e00001b87983 */ /* 0x000ee80000300a00 */
[----:B------:R-:W3:Y:S04]  /*564d0*/  LDL.LU.64 R204, [R1+0xde0] ;  /* 0x000de00001cc7983 */ /* 0x000ee80000300a00 */
[----:B------:R-:W3:Y:S01]  /*564e0*/  LDL.LU.64 R202, [R1+0xde8] ;  /* 0x000de80001ca7983 */ /* 0x000ee20000300a00 */
[----:B--2---:R-:W-:-:S03]  /*564f0*/  IMAD.WIDE R156, R67, 0x4, R176 ;  /* 0x00000004439c7825 */ /* 0x004fc600078e02b0 */
[----:B------:R-:W3:Y:S04]  /*56500*/  LDL.LU.64 R200, [R1+0xdf0] ;  /* 0x000df00001c87983 */ /* 0x000ee80000300a00 */
[----:B------:R-:W3:Y:S01]  /*56510*/  LDL.LU.64 R206, [R1+0xdf8] ;  /* 0x000df80001ce7983 */ /* 0x000ee20000300a00 */
[----:B------:R-:W-:-:S03]  /*56520*/  IADD3 R167, R193, 0x100000, RZ ;  /* 0x00100000c1a77810 */ /* 0x000fc60007ffe0ff */
[----:B------:R-:W3:Y:S01]  /*56530*/  LDL.LU.64 R208, [R1+0xe00] ;  /* 0x000e000001d07983 */ /* 0x000ee20000300a00 */
[----:B------:R-:W-:Y:S01]  /*56540*/  IMAD.WIDE R160, R67, 0x4, R160 ;  /* 0x0000000443a07825 */ /* 0x000fe200078e02a0 */
[----:B------:R-:W-:Y:S02]  /*56550*/  IADD3 R166, R193, 0x100000, RZ ;  /* 0x00100000c1a67810 */ /* 0x000fe40007ffe0ff */
[----:B------:R1:W-:Y:S01]  /*56560*/  LDGSTS.E [R66+-0xf400], [R154.64], P6 ;  /* 0xf0c000009a427fae */ /* 0x0003e2000b121848 */
[----:B------:R-:W-:-:S03]  /*56570*/  IMAD.WIDE R162, R67, 0x4, R162 ;  /* 0x0000000443a27825 */ /* 0x000fc600078e02a2 */
[----:B------:R1:W-:Y:S01]  /*56580*/  LDGSTS.E [R169+-0xe400], [R156.64], P6 ;  /* 0xf1c000009ca97fae */ /* 0x0003e2000b121848 */
[----:B------:R-:W-:-:S03]  /*56590*/  IADD3 R179, R193, 0x100000, RZ ;  /* 0x00100000c1b37810 */ /* 0x000fc60007ffe0ff */
[----:B------:R1:W-:Y:S01]  /*565a0*/  LDGSTS.E [R168+-0xd400], [R158.64], P6 ;  /* 0xf2c000009ea87fae */ /* 0x0003e2000b121848 */
[----:B------:R-:W-:-:S03]  /*565b0*/  IADD3 R178, R193, 0x100000, RZ ;  /* 0x00100000c1b27810 */ /* 0x000fc60007ffe0ff */
[----:B------:R1:W-:Y:S01]  /*565c0*/  LDGSTS.E [R167+-0xc400], [R160.64], P6 ;  /* 0xf3c00000a0a77fae */ /* 0x0003e2000b121848 */
[----:B------:R-:W-:-:S03]  /*565d0*/  IADD3 R177, R193, 0x100000, RZ ;  /* 0x00100000c1b17810 */ /* 0x000fc60007ffe0ff */
[----:B------:R1:W-:Y:S01]  /*565e0*/  LDGSTS.E [R166+-0xb400], [R162.64], P6 ;  /* 0xf4c00000a2a67fae */ /* 0x0003e2000b121848 */
[----:B------:R-:W-:-:S03]  /*565f0*/  IADD3 R176, R193, 0x100000, RZ ;  /* 0x00100000c1b07810 */ /* 0x000fc60007ffe0ff */
[----:B------:R-:W3:Y:S01]  /*56600*/  LDL.LU.64 R194, [R1+0xe08] ;  /* 0x000e080001c27983 */ /* 0x000ee20000300a00 */
[----:B----4-:R-:W-:-:S04]  /*56610*/  IMAD.WIDE R164, R67, 0x4, R164 ;  /* 0x0000000443a47825 */ /* 0x010fc800078e02a4 */
        /* <DEDUP_REMOVED lines=8> */
[----:B------:R-:W-:-:S02]  /*566a0*/  IADD3 R189, R193, 0x100000, RZ ;  /* 0x00100000c1bd7810 */ /* 0x000fc40007ffe0ff */
[C---:B------:R-:W-:Y:S01]  /*566b0*/  IADD3 R188, R193.reuse, 0x100000, RZ ;  /* 0x00100000c1bc7810 */ /* 0x040fe20007ffe0ff */
[----:B------:R3:W-:Y:S01]  /*566c0*/  LDGSTS.E [R176+-0x6400], [R172.64], P6 ;  /* 0xf9c00000acb07fae */ /* 0x0007e2000b121848 */
[C---:B------:R-:W-:Y:S02]  /*566d0*/  IADD3 R187, R193.reuse, 0x100000, RZ ;  /* 0x00100000c1bb7810 */ /* 0x040fe40007ffe0ff */
[----:B------:R-:W-:Y:S02]  /*566e0*/  IADD3 R186, R193, 0x100000, RZ ;  /* 0x00100000c1ba7810 */ /* 0x000fe40007ffe0ff */
[----:B------:R-:W2:Y:S01]  /*566f0*/  LDL.LU.64 R192, [R1+0xe10] ;  /* 0x000e100001c07983 */ /* 0x000ea20000300a00 */
[----:B---3--:R-:W-:-:S03]  /*56700*/  IMAD.WIDE R176, R67, 0x4, R190 ;  /* 0x0000000443b07825 */ /* 0x008fc600078e02be */
[----:B------:R-:W3:Y:S01]  /*56710*/  LDL.LU.64 R190, [R1+0xe18] ;  /* 0x000e180001be7983 */ /* 0x000ee20000300a00 */
[----:B----4-:R-:W-:-:S03]  /*56720*/  IMAD.WIDE R178, R67, 0x4, R198 ;  /* 0x0000000443b27825 */ /* 0x010fc600078e02c6 */
[----:B------:R-:W4:Y:S04]  /*56730*/  LDL.LU.64 R196, [R1+0xe20] ;  /* 0x000e200001c47983 */ /* 0x000f280000300a00 */
[----:B------:R-:W4:Y:S04]  /*56740*/  LDL.LU.64 R198, [R1+0xe28] ;  /* 0x000e280001c67983 */ /* 0x000f280000300a00 */
[----:B------:R-:W1:Y:S01]  /*56750*/  S2R R252, SR_TID.X ;  /* 0x0000000000fc7919 */ /* 0x000e620000002100 */
[----:B------:R-:W-:-:S04]  /*56760*/  IMAD.WIDE R174, R67, 0x4, R174 ;  /* 0x0000000443ae7825 */ /* 0x000fc800078e02ae */
[----:B------:R-:W-:Y:S01]  /*56770*/  IMAD.WIDE R180, R67, 0x4, R180 ;  /* 0x0000000443b47825 */ /* 0x000fe200078e02b4 */
[----:B------:R1:W-:Y:S04]  /*56780*/  LDGSTS.E [R66+-0x5400], [R174.64], P6 ;  /* 0xfac00000ae427fae */ /* 0x0003e8000b121848 */
[----:B------:R1:W-:Y:S04]  /*56790*/  LDGSTS.E [R189+-0x4400], [R176.64], P6 ;  /* 0xfbc00000b0bd7fae */ /* 0x0003e8000b121848 */
[----:B------:R1:W-:Y:S04]  /*567a0*/  LDGSTS.E [R188+-0x3400], [R178.64], P6 ;  /* 0xfcc00000b2bc7fae */ /* 0x0003e8000b121848 */
[----:B------:R1:W-:Y:S02]  /*567b0*/  LDGSTS.E [R187+-0x2400], [R180.64], P6 ;  /* 0xfdc00000b4bb7fae */ /* 0x0003e4000b121848 */
[----:B-1----:R-:W-:-:S05]  /*567c0*/  LOP3.LUT R252, R252, 0x7f, RZ, 0xc0, !PT ;  /* 0x0000007ffcfc7812 */ /* 0x002fca00078ec0ff */
[----:B------:R-:W-:-:S05]  /*567d0*/  IMAD.SHL.U32 R252, R252, 0x4, RZ ;  /* 0x00000004fcfc7824 */ /* 0x000fca00078e00ff */
[----:B------:R-:W-:Y:S01]  /*567e0*/  LOP3.LUT R252, R252, 0x70, RZ, 0x3c, !PT ;  /* 0x00000070fcfc7812 */ /* 0x000fe200078e3cff */
[----:B------:R-:W-:-:S03]  /*567f0*/  IMAD.WIDE R182, R67, 0x4, R182 ;  /* 0x0000000443b67825 */ /* 0x000fc600078e02b6 */
[----:B------:R-:W-:Y:S01]  /*56800*/  IADD3 R189, R252, 0x100000, RZ ;  /* 0x00100000fcbd7810 */ /* 0x000fe20007ffe0ff */
[----:B------:R-:W-:-:S04]  /*56810*/  IMAD.WIDE R184, R67, 0x4, R184 ;  /* 0x0000000443b87825 */ /* 0x000fc800078e02b8 */
[----:B------:R-:W-:-:S04]  /*56820*/  IMAD.WIDE R204, R67, 0x4, R204 ;  /* 0x0000000443cc7825 */ /* 0x000fc800078e02cc */
[----:B------:R-:W-:Y:S01]  /*56830*/  IMAD.WIDE R202, R67, 0x4, R202 ;  /* 0x0000000443ca7825 */ /* 0x000fe200078e02ca */
[----:B------:R-:W-:-:S03]  /*56840*/  IADD3 R188, R252, 0x100000, RZ ;  /* 0x00100000fcbc7810 */ /* 0x000fc60007ffe0ff */
[C---:B------:R-:W-:Y:S01]  /*56850*/  IMAD.WIDE R200, R67.reuse, 0x4, R200 ;  /* 0x0000000443c87825 */ /* 0x040fe200078e02c8 */
[----:B------:R1:W-:Y:S03]  /*56860*/  STL.64 [R1+0x328], R204 ;  /* 0x000328cc01007387 */ /* 0x0003e60000100a00 */
[C---:B------:R-:W-:Y:S01]  /*56870*/  IMAD.WIDE R60, R67.reuse, 0x4, R206 ;  /* 0x00000004433c7825 */ /* 0x040fe200078e02ce */
[C---:B------:R-:W-:Y:S01]  /*56880*/  IADD3 R187, R252.reuse, 0x100000, RZ ;  /* 0x00100000fcbb7810 */ /* 0x040fe20007ffe0ff */
[----:B------:R1:W-:Y:S02]  /*56890*/  STL.64 [R1+0x310], R202 ;  /* 0x000310ca01007387 */ /* 0x0003e40000100a00 */
[----:B------:R-:W-:Y:S02]  /*568a0*/  IMAD.WIDE R58, R67, 0x4, R208 ;  /* 0x00000004433a7825 */ /* 0x000fe400078e02d0 */
[----:B------:R1:W-:Y:S04]  /*568b0*/  LDGSTS.E [R186+-0x1400], [R182.64], P6 ;  /* 0xfec00000b6ba7fae */ /* 0x0003e8000b121848 */
[----:B------:R1:W-:Y:S04]  /*568c0*/  STL.64 [R1+0x2f8], R200 ;  /* 0x0002f8c801007387 */ /* 0x0003e80000100a00 */
[----:B------:R1:W-:Y:S04]  /*568d0*/  LDGSTS.E [R66+-0x400], [R184.64], P6 ;  /* 0xffc00000b8427fae */ /* 0x0003e8000b121848 */
[----:B------:R4:W-:Y:S04]  /*568e0*/  STL.64 [R1+0x2e0], R60 ;  /* 0x0002e03c01007387 */ /* 0x0009e80000100a00 */
[----:B------:R1:W-:Y:S04]  /*568f0*/  LDGSTS.E [R189+-0x3f200], [R204.64], P6 ;  /* 0xc0e00000ccbd7fae */ /* 0x0003e8000b121848 */
[----:B------:R2:W-:Y:S04]  /*56900*/  STL.64 [R1+0x2c8], R58 ;  /* 0x0002c83a01007387 */ /* 0x0005e80000100a00 */
[----:B------:R1:W-:Y:S04]  /*56910*/  LDGSTS.E [R188+-0x3e200], [R202.64], P6 ;  /* 0xc1e00000cabc7fae */ /* 0x0003e8000b121848 */
[----:B-1----:R-:W4:Y:S04]  /*56920*/  LDL.LU.64 R204, [R1+0xe30] ;  /* 0x000e300001cc7983 */ /* 0x002f280000300a00 */
[----:B------:R1:W-:Y:S04]  /*56930*/  LDGSTS.E [R187+-0x3d200], [R200.64], P6 ;  /* 0xc2e00000c8bb7fae */ /* 0x0003e8000b121848 */
[----:B------:R-:W4:Y:S01]  /*56940*/  LDL.LU.64 R202, [R1+0xe38] ;  /* 0x000e380001ca7983 */ /* 0x000f220000300a00 */
[----:B------:R-:W-:-:S02]  /*56950*/  IADD3 R186, R252, 0x100000, RZ ;  /* 0x00100000fcba7810 */ /* 0x000fc40007ffe0ff */
[----:B------:R-:W-:Y:S01]  /*56960*/  IADD3 R66, R252, 0x100000, RZ ;  /* 0x00100000fc427810 */ /* 0x000fe20007ffe0ff */
[C---:B------:R-:W-:Y:S02]  /*56970*/  IMAD.WIDE R194, R67.reuse, 0x4, R194 ;  /* 0x0000000443c27825 */ /* 0x040fe400078e02c2 */
[----:B------:R4:W-:Y:S04]  /*56980*/  LDGSTS.E [R186+-0x3c200], [R60.64], P6 ;  /* 0xc3e000003cba7fae */ /* 0x0009e8000b121848 */
[----:B-1----:R-:W4:Y:S04]  /*56990*/  LDL.LU.64 R200, [R1+0xe40] ;  /* 0x000e400001c87983 */ /* 0x002f280000300a00 */
[----:B------:R-:W4:Y:S04]  /*569a0*/  LDL.LU.64 R206, [R1+0xe48] ;  /* 0x000e480001ce7983 */ /* 0x000f280000300a00 */
[----:B------:R-:W4:Y:S04]  /*569b0*/  LDL.LU.64 R208, [R1+0xe50] ;  /* 0x000e500001d07983 */ /* 0x000f280000300a00 */
[----:B------:R1:W-:Y:S04]  /*569c0*/  LDGSTS.E [R66+-0x3b200], [R58.64], P6 ;  /* 0xc4e000003a427fae */ /* 0x0003e8000b121848 */
[----:B------:R1:W-:Y:S04]  /*569d0*/  STL.64 [R1+0x2b0], R194 ;  /* 0x0002b0c201007387 */ /* 0x0003e80000100a00 */
[----:B------:R1:W-:Y:S01]  /*569e0*/  LDGSTS.E [R189+-0x3a200], [R194.64], P6 ;  /* 0xc5e00000c2bd7fae */ /* 0x0003e2000b121848 */
[----:B--2---:R-:W-:-:S05]  /*569f0*/  IMAD.WIDE R192, R67, 0x4, R192 ;  /* 0x0000000443c07825 */ /* 0x004fca00078e02c0 */
[----:B------:R2:W-:Y:S04]  /*56a00*/  STL.64 [R1+0x298], R192 ;  /* 0x000298c001007387 */ /* 0x0005e80000100a00 */
[----:B------:R2:W-:Y:S01]  /*56a10*/  LDGSTS.E [R188+-0x39200], [R192.64], P6 ;  /* 0xc6e00000c0bc7fae */ /* 0x0005e2000b121848 */
[----:B---3--:R-:W-:-:S04]  /*56a20*/  IMAD.WIDE R190, R67, 0x4, R190 ;  /* 0x0000000443be7825 */ /* 0x008fc800078e02be */
[C---:B----4-:R-:W-:Y:S01]  /*56a30*/  IMAD.WIDE R60, R67.reuse, 0x4, R196 ;  /* 0x00000004433c7825 */ /* 0x050fe200078e02c4 */
[----:B------:R3:W-:Y:S03]  /*56a40*/  STL.64 [R1+0x280], R190 ;  /* 0x000280be01007387 */ /* 0x0007e60000100a00 */
[C---:B-1----:R-:W-:Y:S01]  /*56a50*/  IMAD.WIDE R58, R67.reuse, 0x4, R198 ;  /* 0x00000004433a7825 */ /* 0x042fe200078e02c6 */
[----:B------:R1:W-:Y:S04]  /*56a60*/  STL.64 [R1+0x268], R60 ;  /* 0x0002683c01007387 */ /* 0x0003e80000100a00 */
[----:B------:R2:W-:Y:S04]  /*56a70*/  STL.64 [R1+0x250], R58 ;  /* 0x0002503a01007387 */ /* 0x0005e80000100a00 */
[----:B------:R-:W4:Y:S04]  /*56a80*/  LDL.LU.64 R194, [R1+0xe58] ;  /* 0x000e580001c27983 */ /* 0x000f280000300a00 */
[----:B------:R3:W-:Y:S04]  /*56a90*/  LDGSTS.E [R187+-0x38200], [R190.64], P6 ;  /* 0xc7e00000bebb7fae */ /* 0x0007e8000b121848 */
[----:B--2---:R-:W2:Y:S04]  /*56aa0*/  LDL.LU.64 R192, [R1+0xe60] ;  /* 0x000e600001c07983 */ /* 0x004ea80000300a00 */
[----:B------:R1:W-:Y:S04]  /*56ab0*/  LDGSTS.E [R186+-0x37200], [R60.64], P6 ;  /* 0xc8e000003cba7fae */ /* 0x0003e8000b121848 */
[----:B---3--:R-:W2:Y:S04]  /*56ac0*/  LDL.LU.64 R190, [R1+0xe68] ;  /* 0x000e680001be7983 */ /* 0x008ea80000300a00 */
[----:B------:R-:W2:Y:S04]  /*56ad0*/  LDL.LU.64 R196, [R1+0xe70] ;  /* 0x000e700001c47983 */ /* 0x000ea80000300a00 */
[----:B------:R-:W2:Y:S04]  /*56ae0*/  LDL.LU.64 R198, [R1+0xe78] ;  /* 0x000e780001c67983 */ /* 0x000ea80000300a00 */
[----:B------:R1:W-:Y:S01]  /*56af0*/  LDGSTS.E [R66+-0x36200], [R58.64], P6 ;  /* 0xc9e000003a427fae */ /* 0x0003e2000b121848 */
[----:B------:R-:W-:-:S04]  /*56b00*/  IMAD.WIDE R204, R67, 0x4, R204 ;  /* 0x0000000443cc7825 */ /* 0x000fc800078e02cc */
[C---:B------:R-:W-:Y:S01]  /*56b10*/  IMAD.WIDE R202, R67.reuse, 0x4, R202 ;  /* 0x0000000443ca7825 */ /* 0x040fe200078e02ca */
[----:B------:R1:W-:Y:S04]  /*56b20*/  STL.64 [R1+0x238], R204 ;  /* 0x000238cc01007387 */ /* 0x0003e80000100a00 */
[----:B------:R1:W-:Y:S04]  /*56b30*/  STL.64 [R1+0x220], R202 ;  /* 0x000220ca01007387 */ /* 0x0003e80000100a00 */
[----:B------:R1:W-:Y:S01]  /*56b40*/  LDGSTS.E [R189+-0x35200], [R204.64], P6 ;  /* 0xcae00000ccbd7fae */ /* 0x0003e2000b121848 */
[----:B------:R-:W-:-:S03]  /*56b50*/  IMAD.WIDE R200, R67, 0x4, R200 ;  /* 0x0000000443c87825 */ /* 0x000fc600078e02c8 */
[----:B------:R1:W-:Y:S02]  /*56b60*/  LDGSTS.E [R188+-0x34200], [R202.64], P6 ;  /* 0xcbe00000cabc7fae */ /* 0x0003e4000b121848 */
[----:B-1----:R-:W-:-:S04]  /*56b70*/  IMAD.WIDE R60, R67, 0x4, R206 ;  /* 0x00000004433c7825 */ /* 0x002fc800078e02ce */
[C---:B------:R-:W-:Y:S01]  /*56b80*/  IMAD.WIDE R58, R67.reuse, 0x4, R208 ;  /* 0x00000004433a7825 */ /* 0x040fe200078e02d0 */
[----:B------:R1:W-:Y:S04]  /*56b90*/  STL.64 [R1+0x208], R200 ;  /* 0x000208c801007387 */ /* 0x0003e80000100a00 */
[----:B------:R1:W-:Y:S04]  /*56ba0*/  STL.64 [R1+0x1f0], R60 ;  /* 0x0001f03c01007387 */ /* 0x0003e80000100a00 */
[----:B------:R1:W-:Y:S04]  /*56bb0*/  STL.64 [R1+0x1d8], R58 ;  /* 0x0001d83a01007387 */ /* 0x0003e80000100a00 */
[----:B------:R-:W3:Y:S04]  /*56bc0*/  LDL.LU.64 R204, [R1+0xe80] ;  /* 0x000e800001cc7983 */ /* 0x000ee80000300a00 */
[----:B------:R1:W-:Y:S04]  /*56bd0*/  LDGSTS.E [R187+-0x33200], [R200.64], P6 ;  /* 0xcce00000c8bb7fae */ /* 0x0003e8000b121848 */
[----:B------:R-:W3:Y:S04]  /*56be0*/  LDL.LU.64 R202, [R1+0xe88] ;  /* 0x000e880001ca7983 */ /* 0x000ee80000300a00 */
[----:B------:R2:W-:Y:S04]  /*56bf0*/  LDGSTS.E [R186+-0x32200], [R60.64], P6 ;  /* 0xcde000003cba7fae */ /* 0x0005e8000b121848 */
[----:B-1----:R-:W3:Y:S04]  /*56c00*/  LDL.LU.64 R200, [R1+0xe90] ;  /* 0x000e900001c87983 */ /* 0x002ee80000300a00 */
[----:B------:R-:W3:Y:S04]  /*56c10*/  LDL.LU.64 R206, [R1+0xe98] ;  /* 0x000e980001ce7983 */ /* 0x000ee80000300a00 */
[----:B------:R-:W3:Y:S04]  /*56c20*/  LDL.LU.64 R208, [R1+0xea0] ;  /* 0x000ea00001d07983 */ /* 0x000ee80000300a00 */
[----:B------:R1:W-:Y:S01]  /*56c30*/  LDGSTS.E [R66+-0x31200], [R58.64], P6 ;  /* 0xcee000003a427fae */ /* 0x0003e2000b121848 */
[----:B----4-:R-:W-:-:S04]  /*56c40*/  IMAD.WIDE R194, R67, 0x4, R194 ;  /* 0x0000000443c27825 */ /* 0x010fc800078e02c2 */
[C---:B--2---:R-:W-:Y:S01]  /*56c50*/  IMAD.WIDE R192, R67.reuse, 0x4, R192 ;  /* 0x0000000443c07825 */ /* 0x044fe200078e02c0 */
[----:B------:R2:W-:Y:S03]  /*56c60*/  STL.64 [R1+0x1c0], R194 ;  /* 0x0001c0c201007387 */ /* 0x0005e60000100a00 */
[C---:B------:R-:W-:Y:S01]  /*56c70*/  IMAD.WIDE R190, R67.reuse, 0x4, R190 ;  /* 0x0000000443be7825 */ /* 0x040fe200078e02be */
        /* <DEDUP_REMOVED lines=12> */
[----:B-1----:R-:W4:Y:S04]  /*56d40*/  LDL.LU.64 R190, [R1+0xeb8] ;  /* 0x000eb80001be7983 */ /* 0x002f280000300a00 */
        /* <DEDUP_REMOVED lines=16> */
[----:B---3--:R-:W4:Y:S04]  /*56e50*/  LDL.LU.64 R204, [R1+0xed8] ;  /* 0x000ed80001cc7983 */ /* 0x008f280000300a00 */
[----:B------:R1:W-:Y:S04]  /*56e60*/  LDGSTS.E [R187+-0x29200], [R200.64], P6 ;  /* 0xd6e00000c8bb7fae */ /* 0x0003e8000b121848 */
[----:B-1----:R-:W4:Y:S04]  /*56e70*/  LDL.LU.64 R202, [R1+0xee0] ;  /* 0x000ee00001ca7983 */ /* 0x002f280000300a00 */
[----:B------:R1:W-:Y:S04]  /*56e80*/  LDGSTS.E [R186+-0x28200], [R60.64], P6 ;  /* 0xd7e000003cba7fae */ /* 0x0003e8000b121848 */
[----:B------:R-:W4:Y:S04]  /*56e90*/  LDL.LU.64 R200, [R1+0xee8] ;  /* 0x000ee80001c87983 */ /* 0x000f280000300a00 */
[----:B------:R-:W4:Y:S04]  /*56ea0*/  LDL.LU.64 R208, [R1+0xf00] ;  /* 0x000f000001d07983 */ /* 0x000f280000300a00 */
[----:B------:R1:W-:Y:S01]  /*56eb0*/  LDGSTS.E [R66+-0x27200], [R58.64], P6 ;  /* 0xd8e000003a427fae */ /* 0x0003e2000b121848 */
[----:B--2---:R-:W-:-:S04]  /*56ec0*/  IMAD.WIDE R194, R67, 0x4, R194 ;  /* 0x0000000443c27825 */ /* 0x004fc800078e02c2 */
[C---:B----4-:R-:W-:Y:S01]  /*56ed0*/  IMAD.WIDE R192, R67.reuse, 0x4, R192 ;  /* 0x0000000443c07825 */ /* 0x050fe200078e02c0 */
[----:B------:R2:W-:Y:S03]  /*56ee0*/  STL.64 [R1+0xd0], R194 ;  /* 0x0000d0c201007387 */ /* 0x0005e60000100a00 */
[C---:B------:R-:W-:Y:S01]  /*56ef0*/  IMAD.WIDE R190, R67.reuse, 0x4, R190 ;  /* 0x0000000443be7825 */ /* 0x040fe200078e02be */
[----:B------:R4:W-:Y:S03]  /*56f00*/  STL.64 [R1+0xb8], R192 ;  /* 0x0000b8c001007387 */ /* 0x0009e60000100a00 */
[C---:B-1----:R-:W-:Y:S01]  /*56f10*/  IMAD.WIDE R60, R67.reuse, 0x4, R196 ;  /* 0x00000004433c7825 */ /* 0x042fe200078e02c4 */
[----:B------:R-:W-:Y:S03]  /*56f20*/  STL.64 [R1+0x98], R190 ;  /* 0x000098be01007387 */ /* 0x000fe60000100a00 */
[----:B------:R-:W-:Y:S01]  /*56f30*/  IMAD.WIDE R58, R67, 0x4, R198 ;  /* 0x00000004433a7825 */ /* 0x000fe200078e02c6 */
        /* <DEDUP_REMOVED lines=8> */
[----:B--2---:R-:W2:Y:S04]  /*56fc0*/  LDL.LU.64 R194, [R1+0xf18] ;  /* 0x000f180001c27983 */ /* 0x004ea80000300a00 */
[----:B------:R1:W-:Y:S04]  /*56fd0*/  LDGSTS.E [R66+-0x22200], [R58.64], P6 ;  /* 0xdde000003a427fae */ /* 0x0003e8000b121848 */
[----:B------:R-:W2:Y:S04]  /*56fe0*/  LDL.LU.64 R196, [R1+0xf20] ;  /* 0x000f200001c47983 */ /* 0x000ea80000300a00 */
[----:B------:R-:W2:Y:S01]  /*56ff0*/  LDL.LU.64 R198, [R1+0xf28] ;  /* 0x000f280001c67983 */ /* 0x000ea20000300a00 */
[----:B----4-:R-:W-:-:S02]  /*57000*/  IADD3 R193, R252, 0x100000, RZ ;  /* 0x00100000fcc17810 */ /* 0x010fc40007ffe0ff */
[----:B------:R-:W-:Y:S01]  /*57010*/  IADD3 R192, R252, 0x100000, RZ ;  /* 0x00100000fcc07810 */ /* 0x000fe20007ffe0ff */
[----:B-1----:R-:W-:-:S04]  /*57020*/  IMAD.WIDE R60, R67, 0x4, R206 ;  /* 0x00000004433c7825 */ /* 0x002fc800078e02ce */
[C---:B------:R-:W-:Y:S01]  /*57030*/  IMAD.WIDE R58, R67.reuse, 0x4, R204 ;  /* 0x00000004433a7825 */ /* 0x040fe200078e02cc */
[----:B------:R-:W-:Y:S04]  /*57040*/  STL.64 [R1+0x38], R60 ;  /* 0x0000383c01007387 */ /* 0x000fe80000100a00 */
[----:B------:R1:W-:Y:S04]  /*57050*/  STL.64 [R1+0x18], R58 ;  /* 0x0000183a01007387 */ /* 0x0003e80000100a00 */
        /* <DEDUP_REMOVED lines=10> */
[----:B------:R3:W-:Y:S04]  /*57100*/  LDGSTS.E [R193+-0x21200], [R60.64], P6 ;  /* 0xdee000003cc17fae */ /* 0x0007e8000b121848 */
[----:B------:R3:W-:Y:S02]  /*57110*/  LDGSTS.E [R192+-0x20200], [R58.64], P6 ;  /* 0xdfe000003ac07fae */ /* 0x0007e4000b121848 */
[----:B---3--:R-:W-:-:S02]  /*57120*/  IMAD.WIDE R192, R67, 0x4, R218 ;  /* 0x0000000443c07825 */ /* 0x008fc400078e02da */
[----:B------:R-:W3:Y:S04]  /*57130*/  LDL.LU.64 R218, [R1+0xf78] ;  /* 0x000f780001da7983 */ /* 0x000ee80000300a00 */
[----:B------:R-:W3:Y:S04]  /*57140*/  LDL.LU.64 R240, [R1+0xf80] ;  /* 0x000f800001f07983 */ /* 0x000ee80000300a00 */
[----:B------:R-:W3:Y:S04]  /*57150*/  LDL.LU.64 R244, [R1+0xf88] ;  /* 0x000f880001f47983 */ /* 0x000ee80000300a00 */
[----:B------:R-:W3:Y:S04]  /*57160*/  LDL.LU.64 R224, [R1+0xf90] ;  /* 0x000f900001e07983 */ /* 0x000ee80000300a00 */
[----:B------:R-:W3:Y:S01]  /*57170*/  LDL.LU.64 R226, [R1+0xf98] ;  /* 0x000f980001e27983 */ /* 0x000ee20000300a00 */
[C---:B------:R-:W-:Y:S01]  /*57180*/  IADD3 R191, R252.reuse, 0x100000, RZ ;  /* 0x00100000fcbf7810 */ /* 0x040fe20007ffe0ff */
[----:B------:R-:W-:Y:S01]  /*57190*/  IMAD.WIDE R250, R67, 0x4, R202 ;  /* 0x0000000443fa7825 */ /* 0x000fe200078e02ca */
[----:B------:R-:W-:-:S03]  /*571a0*/  IADD3 R190, R252, 0x100000, RZ ;  /* 0x00100000fcbe7810 */ /* 0x000fc60007ffe0ff */
[----:B------:R-:W-:Y:S01]  /*571b0*/  IMAD.WIDE R186, R67, 0x4, R200 ;  /* 0x0000000443ba7825 */ /* 0x000fe200078e02c8 */
[----:B------:R1:W-:Y:S01]  /*571c0*/  LDGSTS.E [R191+-0x1f200], [R250.64], P6 ;  /* 0xe0e00000fabf7fae */ /* 0x0003e2000b121848 */
[----:B------:R-:W-:-:S03]  /*571d0*/  IADD3 R203, R252, 0x100000, RZ ;  /* 0x00100000fccb7810 */ /* 0x000fc60007ffe0ff */
[----:B------:R1:W-:Y:S01]  /*571e0*/  LDGSTS.E [R190+-0x1e200], [R186.64], P6 ;  /* 0xe1e00000babe7fae */ /* 0x0003e2000b121848 */
[C---:B------:R-:W-:Y:S01]  /*571f0*/  IADD3 R202, R252.reuse, 0x100000, RZ ;  /* 0x00100000fcca7810 */ /* 0x040fe20007ffe0ff */
[C---:B--2---:R-:W-:Y:S01]  /*57200*/  IMAD.WIDE R194, R67.reuse, 0x4, R194 ;  /* 0x0000000443c27825 */ /* 0x044fe200078e02c2 */
[C---:B------:R-:W-:Y:S01]  /*57210*/  IADD3 R201, R252.reuse, 0x100000, RZ ;  /* 0x00100000fcc97810 */ /* 0x040fe20007ffe0ff */
[----:B------:R2:W-:Y:S01]  /*57220*/  LDGSTS.E [R66+-0x1d200], [R188.64], P6 ;  /* 0xe2e00000bc427fae */ /* 0x0005e2000b121848 */
[----:B------:R-:W-:Y:S01]  /*57230*/  IADD3 R200, R252, 0x100000, RZ ;  /* 0x00100000fcc87810 */ /* 0x000fe20007ffe0ff */
[----:B------:R-:W-:-:S04]  /*57240*/  IMAD.WIDE R196, R67, 0x4, R196 ;  /* 0x0000000443c47825 */ /* 0x000fc800078e02c4 */
[----:B-1----:R-:W-:Y:S01]  /*57250*/  IMAD.WIDE R190, R67, 0x4, R210 ;  /* 0x0000000443be7825 */ /* 0x002fe200078e02d2 */
[----:B------:R-:W-:-:S04]  /*57260*/  IADD3 R213, R252, 0x100000, RZ ;  /* 0x00100000fcd57810 */ /* 0x000fc80007ffe0ff */
        /* <DEDUP_REMOVED lines=9> */
[C---:B------:R-:W-:Y:S02]  /*57300*/  IADD3 R223, R252.reuse, 0x100000, RZ ;  /* 0x00100000fcdf7810 */ /* 0x040fe40007ffe0ff */
[C---:B------:R-:W-:Y:S02]  /*57310*/  IADD3 R222, R252.reuse, 0x100000, RZ ;  /* 0x00100000fcde7810 */ /* 0x040fe40007ffe0ff */
[C---:B------:R-:W-:Y:S02]  /*57320*/  IADD3 R233, R252.reuse, 0x100000, RZ ;  /* 0x00100000fce97810 */ /* 0x040fe40007ffe0ff */
[----:B------:R-:W-:Y:S01]  /*57330*/  IADD3 R232, R252, 0x100000, RZ ;  /* 0x00100000fce87810 */ /* 0x000fe20007ffe0ff */
        /* <DEDUP_REMOVED lines=10> */
[----:B------:R-:W-:Y:S01]  /*573e0*/  IADD3 R220, R252, 0x100000, RZ ;  /* 0x00100000fcdc7810 */ /* 0x000fe20007ffe0ff */
[----:B------:R2:W-:Y:S01]  /*573f0*/  LDGSTS.E [R66+-0x13200], [R208.64], P6 ;  /* 0xece00000d0427fae */ /* 0x0005e2000b121848 */
[----:B-1----:R-:W-:-:S03]  /*57400*/  IMAD.WIDE R212, R67, 0x4, R238 ;  /* 0x0000000443d47825 */ /* 0x002fc600078e02ee */
[----:B------:R-:W2:Y:S01]  /*57410*/  LDL.LU.64 R228, [R1+0xfa0] ;  /* 0x000fa00001e47983 */ /* 0x000ea20000300a00 */
[----:B----4-:R-:W-:-:S03]  /*57420*/  IMAD.WIDE R210, R67, 0x4, R230 ;  /* 0x0000000443d27825 */ /* 0x010fc600078e02e6 */
[----:B------:R-:W2:Y:S01]  /*57430*/  LDL.LU.64 R234, [R1+0x12a0] ;  /* 0x0012a00001ea7983 */ /* 0x000ea20000300a00 */
[----:B------:R-:W-:-:S03]  /*57440*/  IMAD.WIDE R214, R67, 0x4, R214 ;  /* 0x0000000443d67825 */ /* 0x000fc600078e02d6 */
[----:B------:R1:W-:Y:S01]  /*57450*/  LDGSTS.E [R223+-0x12200], [R210.64], P6 ;  /* 0xede00000d2df7fae */ /* 0x0003e2000b121848 */
[----:B------:R-:W-:-:S03]  /*57460*/  IMAD.WIDE R216, R67, 0x4, R216 ;  /* 0x0000000443d87825 */ /* 0x000fc600078e02d8 */
[----:B------:R1:W-:Y:S04]  /*57470*/  LDGSTS.E [R222+-0x11200], [R212.64], P6 ;  /* 0xeee00000d4de7fae */ /* 0x0003e8000b121848 */
[----:B------:R1:W-:Y:S01]  /*57480*/  LDGSTS.E [R221+-0x10200], [R214.64], P6 ;  /* 0xefe00000d6dd7fae */ /* 0x0003e2000b121848 */
[----:B------:R-:W-:-:S03]  /*57490*/  IADD3 R231, R252, 0x100000, RZ ;  /* 0x00100000fce77810 */ /* 0x000fc60007ffe0ff */
[----:B------:R1:W-:Y:S01]  /*574a0*/  LDGSTS.E [R220+-0xf200], [R216.64], P6 ;  /* 0xf0e00000d8dc7fae */ /* 0x0003e2000b121848 */
[----:B------:R-:W-:-:S03]  /*574b0*/  IADD3 R230, R252, 0x100000, RZ ;  /* 0x00100000fce67810 */ /* 0x000fc60007ffe0ff */
[----:B------:R-:W2:Y:S04]  /*574c0*/  LDL.LU.64 R236, [R1+0x1290] ;  /* 0x0012900001ec7983 */ /* 0x000ea80000300a00 */
[----:B------:R-:W2:Y:S01]  /*574d0*/  LDL.LU.64 R238, [R1+0x1280] ;  /* 0x0012800001ee7983 */ /* 0x000ea20000300a00 */
[----:B---3--:R-:W-:-:S04]  /*574e0*/  IMAD.WIDE R218, R67, 0x4, R218 ;  /* 0x0000000443da7825 */ /* 0x008fc800078e02da */
[C---:B-1----:R-:W-:Y:S01]  /*574f0*/  IMAD.WIDE R220, R67.reuse, 0x4, R240 ;  /* 0x0000000443dc7825 */ /* 0x042fe200078e02f0 */
[----:B------:R1:W-:Y:S03]  /*57500*/  LDGSTS.E [R66+-0xe200], [R218.64], P6 ;  /* 0xf1e00000da427fae */ /* 0x0003e6000b121848 */
[C---:B------:R-:W-:Y:S01]  /*57510*/  IMAD.WIDE R222, R67.reuse, 0x4, R244 ;  /* 0x0000000443de7825 */ /* 0x040fe200078e02f4 */
[----:B------:R3:W-:Y:S03]  /*57520*/  LDGSTS.E [R233+-0xd200], [R220.64], P6 ;  /* 0xf2e00000dce97fae */ /* 0x0007e6000b121848 */
[C---:B------:R-:W-:Y:S01]  /*57530*/  IMAD.WIDE R224, R67.reuse, 0x4, R224 ;  /* 0x0000000443e07825 */ /* 0x040fe200078e02e0 */
[----:B------:R-:W4:Y:S03]  /*57540*/  LDL.LU.64 R244, [R1+0x1250] ;  /* 0x0012500001f47983 */ /* 0x000f260000300a00 */
[----:B------:R-:W-:Y:S01]  /*57550*/  IMAD.WIDE R226, R67, 0x4, R226 ;  /* 0x0000000443e27825 */ /* 0x000fe200078e02e2 */
[----:B------:R-:W4:Y:S04]  /*57560*/  LDL.LU.64 R58, [R1+0x1240] ;  /* 0x00124000013a7983 */ /* 0x000f280000300a00 */
[----:B------:R-:W4:Y:S04]  /*57570*/  LDL.LU.64 R60, [R1+0x1230] ;  /* 0x00123000013c7983 */ /* 0x000f280000300a00 */
[----:B------:R3:W-:Y:S04]  /*57580*/  LDGSTS.E [R232+-0xc200], [R222.64], P6 ;  /* 0xf3e00000dee87fae */ /* 0x0007e8000b121848 */
[----:B------:R-:W4:Y:S04]  /*57590*/  LDL.LU.64 R248, [R1+0x1210] ;  /* 0x0012100001f87983 */ /* 0x000f280000300a00 */
[----:B------:R1:W-:Y:S04]  /*575a0*/  LDGSTS.E [R231+-0xb200], [R224.64], P6 ;  /* 0xf4e00000e0e77fae */ /* 0x0003e8000b121848 */
[----:B---3--:R-:W3:Y:S04]  /*575b0*/  LDL.LU.64 R232, [R1+0x12a8] ;  /* 0x0012a80001e87983 */ /* 0x008ee80000300a00 */
[----:B------:R1:W-:Y:S04]  /*575c0*/  LDGSTS.E [R230+-0xa200], [R226.64], P6 ;  /* 0xf5e00000e2e67fae */ /* 0x0003e8000b121848 */
[----:B-1----:R-:W4:Y:S01]  /*575d0*/  LDL.LU.64 R230, [R1+0xfa8] ;  /* 0x000fa80001e67983 */ /* 0x002f220000300a00 */
[----:B------:R-:W-:-:S02]  /*575e0*/  IADD3 R243, R252, 0x100000, RZ ;  /* 0x00100000fcf37810 */ /* 0x000fc40007ffe0ff */
[C---:B------:R-:W-:Y:S02]  /*575f0*/  IADD3 R242, R252.reuse, 0x100000, RZ ;  /* 0x00100000fcf27810 */ /* 0x040fe40007ffe0ff */
[C---:B------:R-:W-:Y:S02]  /*57600*/  IADD3 R241, R252.reuse, 0x100000, RZ ;  /* 0x00100000fcf17810 */ /* 0x040fe40007ffe0ff */
[----:B------:R-:W-:Y:S01]  /*57610*/  IADD3 R240, R252, 0x100000, RZ ;  /* 0x00100000fcf07810 */ /* 0x000fe20007ffe0ff */
[----:B--2---:R-:W-:-:S04]  /*57620*/  IMAD.WIDE R228, R67, 0x4, R228 ;  /* 0x0000000443e47825 */ /* 0x004fc800078e02e4 */
[C---:B------:R-:W-:Y:S01]  /*57630*/  IMAD.WIDE R234, R67.reuse, 0x4, R234 ;  /* 0x0000000443ea7825 */ /* 0x040fe200078e02ea */
[----:B------:R1:W-:Y:S03]  /*57640*/  LDGSTS.E [R66+-0x9200], [R228.64], P6 ;  /* 0xf6e00000e4427fae */ /* 0x0003e6000b121848 */
[----:B------:R-:W-:-:S04]  /*57650*/  IMAD.WIDE R236, R67, 0x4, R236 ;  /* 0x0000000443ec7825 */ /* 0x000fc800078e02ec */
[----:B---3--:R-:W-:-:S04]  /*57660*/  IMAD.WIDE R232, R67, 0x4, R232 ;  /* 0x0000000443e87825 */ /* 0x008fc800078e02e8 */
[----:B----4-:R-:W-:-:S05]  /*57670*/  IMAD.WIDE R230, R67, 0x4, R230 ;  /* 0x0000000443e67825 */ /* 0x010fca00078e02e6 */
[----:B------:R2:W-:Y:S04]  /*57680*/  LDGSTS.E [R243+-0x8200], [R230.64], P6 ;  /* 0xf7e00000e6f37fae */ /* 0x0005e8000b121848 */
[----:B------:R2:W-:Y:S04]  /*57690*/  LDGSTS.E [R242+-0x7200], [R232.64], P6 ;  /* 0xf8e00000e8f27fae */ /* 0x0005e8000b121848 */
[----:B------:R3:W-:Y:S04]  /*576a0*/  LDGSTS.E [R241+-0x6200], [R234.64], P6 ;  /* 0xf9e00000eaf17fae */ /* 0x0007e8000b121848 */
[----:B------:R3:W-:Y:S04]  /*576b0*/  LDGSTS.E [R240+-0x5200], [R236.64], P6 ;  /* 0xfae00000ecf07fae */ /* 0x0007e8000b121848 */
[----:B--2---:R-:W2:Y:S04]  /*576c0*/  LDL.LU.64 R242, [R1+0x1260] ;  /* 0x0012600001f27983 */ /* 0x004ea80000300a00 */
[----:B---3--:R-:W3:Y:S01]  /*576d0*/  LDL.LU.64 R240, [R1+0x1270] ;  /* 0x0012700001f07983 */ /* 0x008ee20000300a00 */
[----:B------:R-:W-:-:S05]  /*576e0*/  IMAD.WIDE R238, R67, 0x4, R238 ;  /* 0x0000000443ee7825 */ /* 0x000fca00078e02ee */
[----:B------:R1:W-:Y:S02]  /*576f0*/  LDGSTS.E [R66+-0x4200], [R238.64], P6 ;  /* 0xfbe00000ee427fae */ /* 0x0003e4000b121848 */
[----:B-1----:R-:W-:-:S04]  /*57700*/  LOP3.LUT R66, R0, 0x70, RZ, 0x3c, !PT ;  /* 0x0000007000427812 */ /* 0x002fc800078e3cff */
[C---:B------:R-:W-:Y:S02]  /*57710*/  IADD3 R57, R66.reuse, 0x100000, RZ ;  /* 0x0010000042397810 */ /* 0x040fe40007ffe0ff */
[C---:B------:R-:W-:Y:S01]  /*57720*/  IADD3 R0, R66.reuse, 0x100000, RZ ;  /* 0x0010000042007810 */ /* 0x040fe20007ffe0ff */
[C---:B------:R-:W-:Y:S01]  /*57730*/  IMAD.WIDE R244, R67.reuse, 0x4, R244 ;  /* 0x0000000443f47825 */ /* 0x040fe200078e02f4 */
[C---:B------:R-:W-:Y:S02]  /*57740*/  IADD3 R252, R66.reuse, 0x100000, RZ ;  /* 0x0010000042fc7810 */ /* 0x040fe40007ffe0ff */
[----:B------:R-:W-:Y:S01]  /*57750*/  IADD3 R66, R66, 0x100000, RZ ;  /* 0x0010000042427810 */ /* 0x000fe20007ffe0ff */
[----:B------:R-:W-:-:S04]  /*57760*/  IMAD.WIDE R58, R67, 0x4, R58 ;  /* 0x00000004433a7825 */ /* 0x000fc800078e023a */
[----:B--2---:R-:W-:-:S04]  /*57770*/  IMAD.WIDE R242, R67, 0x4, R242 ;  /* 0x0000000443f27825 */ /* 0x004fc800078e02f2 */
[----:B---3--:R-:W-:-:S05]  /*57780*/  IMAD.WIDE R240, R67, 0x4, R240 ;  /* 0x0000000443f07825 */ /* 0x008fca00078e02f0 */
[----:B------:R1:W-:Y:S04]  /*57790*/  LDGSTS.E [R57+-0x3200], [R240.64], P6 ;  /* 0xfce00000f0397fae */ /* 0x0003e8000b121848 */
[----:B------:R2:W-:Y:S04]  /*577a0*/  LDGSTS.E [R0+-0x2200], [R242.64], P6 ;  /* 0xfde00000f2007fae */ /* 0x0005e8000b121848 */
[----:B------:R3:W-:Y:S04]  /*577b0*/  LDGSTS.E [R252+-0x1200], [R244.64], P6 ;  /* 0xfee00000f4fc7fae */ /* 0x0007e8000b121848 */
[----:B-1----:R1:W5:Y:S01]  /*577c0*/  LDL.LU R57, [R1+0x2ac0] ;  /* 0x002ac00001397983 */ /* 0x0023620000300800 */
[----:B--2---:R-:W-:-:S03]  /*577d0*/  IMAD.MOV.U32 R0, RZ, RZ, c[0x0][0x188] ;  /* 0x00006200ff007624 */ /* 0x004fc600078e00ff */
[----:B------:R2:W-:Y:S01]  /*577e0*/  LDGSTS.E [R66+-0x200], [R58.64], P6 ;  /* 0xffe000003a427fae */ /* 0x0005e2000b121848 */
[----:B------:R-:W-:-:S03]  /*577f0*/  IMAD.SHL.U32 R0, R0, 0x80, RZ ;  /* 0x0000008000007824 */ /* 0x000fc600078e00ff */
[----:B------:R2:W-:Y:S01]  /*57800*/  STL.64 [R1+0x350], R58 ;  /* 0x0003503a01007387 */ /* 0x0005e20000100a00 */
[----:B------:R-:W-:-:S04]  /*57810*/  IMAD.WIDE R60, R0, 0x4, R60 ;  /* 0x00000004003c7825 */ /* 0x000fc800078e023c */
[----:B------:R-:W-:Y:S01]  /*57820*/  IMAD.WIDE R248, R0, 0x4, R248 ;  /* 0x0000000400f87825 */ /* 0x000fe200078e02f8 */
[----:B--2---:R1:W5:Y:S04]  /*57830*/  LDL.LU.64 R58, [R1+0x2ab8] ;  /* 0x002ab800013a7983 */ /* 0x0043680000300a00 */
[----:B------:R2:W-:Y:S04]  /*57840*/  STL.64 [R1+0xc10], R60 ;  /* 0x000c103c01007387 */ /* 0x0005e80000100a00 */
[----:B--2---:R1:W5:Y:S04]  /*57850*/  LDL.LU.64 R60, [R1+0x2ab0] ;  /* 0x002ab000013c7983 */ /* 0x0043680000300a00 */
[----:B------:R2:W-:Y:S04]  /*57860*/  STL.64 [R1+0xbf0], R248 ;  /* 0x000bf0f801007387 */ /* 0x0005e80000100a00 */
[----:B--2---:R1:W5:Y:S04]  /*57870*/  LDL.LU.64 R248, [R1+0x2aa8] ;  /* 0x002aa80001f87983 */ /* 0x0043680000300a00 */
[----:B------:R-:W2:Y:S01]  /*57880*/  S2R R66, SR_TID.X ;  /* 0x0000000000427919 */ /* 0x000ea20000002100 */
[----:B---3--:R-:W-:-:S05]  /*57890*/  IMAD.MOV.U32 R252, RZ, RZ, c[0x0][0x180] ;  /* 0x00006000fffc7624 */ /* 0x008fca00078e00ff */
[----:B------:R-:W-:-:S04]  /*578a0*/  IADD3 R252, R252, -0x219, RZ ;  /* 0xfffffde7fcfc7810 */ /* 0x000fc80007ffe0ff */
[----:B------:R-:W-:Y:S02]  /*578b0*/  ISETP.GE.U32.AND P6, PT, R252, 0x7ffffd68, PT ;  /* 0x7ffffd68fc00780c */ /* 0x000fe40003fc6070 */
[----:B--2---:R-:W-:-:S05]  /*578c0*/  LOP3.LUT R66, R66, 0x7f, RZ, 0xc0, !PT ;  /* 0x0000007f42427812 */ /* 0x004fca00078ec0ff */
[----:B------:R-:W-:-:S05]  /*578d0*/  IMAD.SHL.U32 R66, R66, 0x4, RZ ;  /* 0x0000000442427824 */ /* 0x000fca00078e00ff */
[C---:B------:R-:W-:Y:S02]  /*578e0*/  IADD3 R252, R66.reuse, 0x200000, RZ ;  /* 0x0020000042fc7810 */ /* 0x040fe40007ffe0ff */
[----:B------:R-:W-:Y:S02]  /*578f0*/  IADD3 R66, R66, 0x200000, RZ ;  /* 0x0020000042427810 */ /* 0x000fe40007ffe0ff */
[----:B-1----:R-:W-:Y:S04]  /*57900*/  STL.64 [R1+0x2bf8], R220 ;  /* 0x002bf8dc01007387 */ /* 0x002fe80000100a00 */
[----:B------:R-:W-:Y:S04]  /*57910*/  STL.64 [R1+0x2bf0], R160 ;  /* 0x002bf0a001007387 */ /* 0x000fe80000100a00 */
[----:B------:R1:W-:Y:S04]  /*57920*/  STL.64 [R1+0x2be8], R222 ;  /* 0x002be8de01007387 */ /* 0x0003e80000100a00 */
[----:B------:R-:W0:Y:S04]  /*57930*/  LDGDEPBAR ;  /* 0x00000000000079af */ /* 0x000e280000000000 */
[----:B-1----:R-:W2:Y:S04]  /*57940*/  LDL.LU.64 R222, [R1+0x1190] ;  /* 0x0011900001de7983 */ /* 0x002ea80000300a00 */
[----:B------:R1:W-:Y:S04]  /*57950*/  STL.64 [R1+0x2be0], R162 ;  /* 0x002be0a201007387 */ /* 0x0003e80000100a00 */
[----:B-1----:R-:W3:Y:S04]  /*57960*/  LDL.LU.64 R162, [R1+0x11d8] ;  /* 0x0011d80001a27983 */ /* 0x002ee80000300a00 */
[----:B------:R1:W-:Y:S04]  /*57970*/  STL.64 [R1+0x2bd8], R224 ;  /* 0x002bd8e001007387 */ /* 0x0003e80000100a00 */
[----:B-1----:R-:W4:Y:S04]  /*57980*/  LDL.64 R224, [R1+0xbf0] ;  /* 0x000bf00001e07983 */ /* 0x002f280000100a00 */
[----:B------:R-:W-:Y:S04]  /*57990*/  STL.64 [R1+0x2bd0], R164 ;  /* 0x002bd0a401007387 */ /* 0x000fe80000100a00 */
[----:B------:R1:W-:Y:S04]  /*579a0*/  STL.64 [R1+0x2bc8], R226 ;  /* 0x002bc8e201007387 */ /* 0x0003e80000100a00 */
[----:B-1----:R-:W2:Y:S04]  /*579b0*/  LDL.LU.64 R226, [R1+0x11b0] ;  /* 0x0011b00001e27983 */ /* 0x002ea80000300a00 */
[----:B------:R1:W-:Y:S04]  /*579c0*/  STL.64 [R1+0x2bc0], R166 ;  /* 0x002bc0a601007387 */ /* 0x0003e80000100a00 */
[----:B-1----:R-:W4:Y:S04]  /*579d0*/  LDL.LU.64 R166, [R1+0x11f8] ;  /* 0x0011f80001a67983 */ /* 0x002f280000300a00 */
[----:B------:R1:W-:Y:S04]  /*579e0*/  STL.64 [R1+0x2bb8], R228 ;  /* 0x002bb8e401007387 */ /* 0x0003e80000100a00 */
[----:B-1----:R-:W4:Y:S01]  /*579f0*/  LDL.64 R228, [R1+0xc10] ;  /* 0x000c100001e47983 */ /* 0x002f220000100a00 */
[----:B------:R-:W-:-:S03]  /*57a00*/  IMAD.MOV.U32 R220, RZ, RZ, c[0x0][0x180] ;  /* 0x00006000ffdc7624 */ /* 0x000fc600078e00ff */
[----:B------:R-:W1:Y:S02]  /*57a10*/  S2R R221, SR_TID.X ;  /* 0x0000000000dd7919 */ /* 0x000e640000002100 */
[----:B------:R-:W-:Y:S02]  /*57a20*/  IADD3 R220, R220, -0x21d, RZ ;  /* 0xfffffde3dcdc7810 */ /* 0x000fe40007ffe0ff */
[----:B------:R1:W-:Y:S04]  /*57a30*/  STL.64 [R1+0x2bb0], R168 ;  /* 0x002bb0a801007387 */ /* 0x0003e80000100a00 */
[----:B------:R-:W-:Y:S06]  /*57a40*/  BAR.SYNC.DEFER_BLOCKING 0x0 ;  /* 0x0000000000007b1d */ /* 0x000fec0000010000 */
[----:B------:R-:W-:Y:S04]  /*57a50*/  STL.64 [R1+0x2ba8], R230 ;  /* 0x002ba8e601007387 */ /* 0x000fe80000100a00 */
[----:B------:R-:W-:Y:S04]  /*57a60*/  STL.64 [R1+0x2ba0], R170 ;  /* 0x002ba0aa01007387 */ /* 0x000fe80000100a00 */
[----:B------:R2:W-:Y:S01]  /*57a70*/  STL.64 [R1+0x2b98], R172 ;  /* 0x002b98ac01007387 */ /* 0x0005e20000100a00 */
[----:B-1----:R-:W-:-:S03]  /*57a80*/  LOP3.LUT R221, R221, 0x7f, RZ, 0xc0, !PT ;  /* 0x0000007fdddd7812 */ /* 0x002fc600078ec0ff */
        /* <DEDUP_REMOVED lines=13> */
[----:B------:R-:W4:Y:S01]  /*57b60*/  LDL.LU.64 R164, [R1+0x1170] ;  /* 0x0011700001a47983 */ /* 0x000f220000300a00 */
[----:B------:R-:W-:-:S05]  /*57b70*/  IMAD.MOV.U32 R161, RZ, RZ, c[0x0][0x180] ;  /* 0x00006000ffa17624 */ /* 0x000fca00078e00ff */
[----:B------:R-:W-:Y:S01]  /*57b80*/  IADD3 R168, R161, -0x225, RZ ;  /* 0xfffffddba1a87810 */ /* 0x000fe20007ffe0ff */
[----:B---3--:R-:W-:-:S04]  /*57b90*/  IMAD.WIDE R162, R0, 0x4, R162 ;  /* 0x0000000400a27825 */ /* 0x008fc800078e02a2 */
[----:B--2---:R-:W-:-:S04]  /*57ba0*/  IMAD.WIDE R172, R0, 0x4, R226 ;  /* 0x0000000400ac7825 */ /* 0x004fc800078e02e2 */
[----:B----4-:R-:W-:Y:S01]  /*57bb0*/  IMAD.WIDE R170, R0, 0x4, R166 ;  /* 0x0000000400aa7825 */ /* 0x010fe200078e02a6 */
[----:B------:R-:W-:Y:S01]  /*57bc0*/  @!PT LDS RZ, [RZ] ;  /* 0x00000000fffff984 */ /* 0x000fe20000000800 */
[----:B------:R-:W-:Y:S01]  /*57bd0*/  @!PT LDS RZ, [RZ] ;  /* 0x00000000fffff984 */ /* 0x000fe20000000800 */
[----:B------:R-:W-:Y:S01]  /*57be0*/  @!PT LDS RZ, [RZ] ;  /* 0x00000000fffff984 */ /* 0x000fe20000000800 */
[----:B------:R1:W-:Y:S01]  /*57bf0*/  LDGSTS.E [R252+-0x80000], [R228.64], !P3 ;  /* 0x80000000e4fc7fae */ /* 0x0003e2000d921848 */
[----:B------:R-:W-:Y:S02]  /*57c00*/  ISETP.GE.U32.AND P3, PT, R220, 0x7ffffd64, PT ;  /* 0x7ffffd64dc00780c */ /* 0x000fe40003f66070 */
[----:B------:R-:W-:Y:S01]  /*57c10*/  IMAD.SHL.U32 R220, R221, 0x4, RZ ;  /* 0x00000004dddc7824 */ /* 0x000fe200078e00ff */
[----:B------:R2:W-:Y:S04]  /*57c20*/  LDGSTS.E [R66+-0x7f800], [R224.64], !P5 ;  /* 0x80800000e0427fae */ /* 0x0005e8000e921848 */
[----:B-1----:R-:W-:Y:S01]  /*57c30*/  IADD3 R252, R220, 0x200000, RZ ;  /* 0x00200000dcfc7810 */ /* 0x002fe20007ffe0ff */
[----:B--2---:R-:W2:Y:S01]  /*57c40*/  LDL.LU.64 R224, [R1+0x1150] ;  /* 0x0011500001e07983 */ /* 0x004ea20000300a00 */
[----:B------:R-:W-:-:S03]  /*57c50*/  IADD3 R160, R161, -0x221, RZ ;  /* 0xfffffddfa1a07810 */ /* 0x000fc60007ffe0ff */
[----:B------:R-:W3:Y:S01]  /*57c60*/  LDL.LU.64 R166, [R1+0x1130] ;  /* 0x0011300001a67983 */ /* 0x000ee20000300a00 */
[----:B------:R-:W-:Y:S02]  /*57c70*/  IADD3 R66, R220, 0x200000, RZ ;  /* 0x00200000dc427810 */ /* 0x000fe40007ffe0ff */
[----:B------:R-:W-:Y:S01]  /*57c80*/  ISETP.GE.U32.AND P5, PT, R160, 0x7ffffd60, PT ;  /* 0x7ffffd60a000780c */ /* 0x000fe20003fa6070 */
[----:B------:R-:W-:Y:S01]  /*57c90*/  STL.64 [R1+0xbd0], R170 ;  /* 0x000bd0aa01007387 */ /* 0x000fe20000100a00 */
[----:B------:R-:W-:-:S03]  /*57ca0*/  IADD3 R160, R161, -0x229, RZ ;  /* 0xfffffdd7a1a07810 */ /* 0x000fc60007ffe0ff */
[----:B------:R1:W-:Y:S01]  /*57cb0*/  LDGSTS.E [R252+-0x7f000], [R170.64], !P4 ;  /* 0x81000000aafc7fae */ /* 0x0003e2000e121848 */
[----:B------:R-:W-:-:S03]  /*57cc0*/  ISETP.GE.U32.AND P4, PT, R168, 0x7ffffd5c, PT ;  /* 0x7ffffd5ca800780c */ /* 0x000fc60003f86070 */
[----:B------:R4:W-:Y:S04]  /*57cd0*/  STL.64 [R1+0xbb0], R162 ;  /* 0x000bb0a201007387 */ /* 0x0009e80000100a00 */
[----:B------:R4:W-:Y:S01]  /*57ce0*/  LDGSTS.E [R66+-0x7e800], [R162.64], !P0 ;  /* 0x81800000a2427fae */ /* 0x0009e2000c121848 */
[----:B------:R-:W-:Y:S01]  /*57cf0*/  IMAD.WIDE R168, R0, 0x4, R222 ;  /* 0x0000000400a87825 */ /* 0x000fe200078e02de */
[----:B------:R-:W-:Y:S02]  /*57d00*/  ISETP.GE.U32.AND P0, PT, R160, 0x7ffffd58, PT ;  /* 0x7ffffd58a000780c */ /* 0x000fe40003f06070 */
[----:B----4-:R-:W4:Y:S01]  /*57d10*/  LDL.LU.64 R162, [R1+0x1110] ;  /* 0x0011100001a27983 */ /* 0x010f220000300a00 */
[----:B-1----:R-:W-:Y:S02]  /*57d20*/  IADD3 R171, R220, 0x200000, RZ ;  /* 0x00200000dcab7810 */ /* 0x002fe40007ffe0ff */
[C---:B------:R-:W-:Y:S01]  /*57d30*/  IADD3 R170, R161.reuse, -0x22d, RZ ;  /* 0xfffffdd3a1aa7810 */ /* 0x040fe20007ffe0ff */
[----:B------:R-:W4:Y:S01]  /*57d40*/  LDL.LU.64 R226, [R1+0x10f0] ;  /* 0x0010f00001e27983 */ /* 0x000f220000300a00 */
[----:B------:R-:W-:-:S03]  /*57d50*/  IADD3 R160, R161, -0x231, RZ ;  /* 0xfffffdcfa1a07810 */ /* 0x000fc60007ffe0ff */
[----:B------:R-:W-:Y:S04]  /*57d60*/  STL.64 [R1+0xb90], R172 ;  /* 0x000b90ac01007387 */ /* 0x000fe80000100a00 */
[----:B------:R-:W4:Y:S04]  /*57d70*/  LDL.LU.64 R222, [R1+0x10d0] ;  /* 0x0010d00001de7983 */ /* 0x000f280000300a00 */
[----:B------:R2:W-:Y:S04]  /*57d80*/  LDGSTS.E [R171+-0x7e000], [R172.64], !P1 ;  /* 0x82000000acab7fae */ /* 0x0005e8000c921848 */
[----:B------:R-:W-:Y:S04]  /*57d90*/  STL.64 [R1+0xb70], R168 ;  /* 0x000b70a801007387 */ /* 0x000fe80000100a00 */
[----:B------:R1:W-:Y:S01]  /*57da0*/  LDGSTS.E [R252+-0x7d800], [R168.64], !P2 ;  /* 0x82800000a8fc7fae */ /* 0x0003e2000d121848 */
[----:B------:R-:W-:Y:S01]  /*57db0*/  ISETP.GE.U32.AND P1, PT, R170, 0x7ffffd54, PT ;  /* 0x7ffffd54aa00780c */ /* 0x000fe20003f26070 */
[----:B------:R-:W-:-:S05]  /*57dc0*/  IMAD.WIDE R164, R0, 0x4, R164 ;  /* 0x0000000400a47825 */ /* 0x000fca00078e02a4 */
[----:B------:R1:W-:Y:S04]  /*57dd0*/  STL.64 [R1+0xb50], R164 ;  /* 0x000b50a401007387 */ /* 0x0003e80000100a00 */
[----:B------:R1:W-:Y:S04]  /*57de0*/  LDGSTS.E [R66+-0x7d000], [R164.64], !P6 ;  /* 0x83000000a4427fae */ /* 0x0003e8000f121848 */
[----:B-1----:R-:W4:Y:S01]  /*57df0*/  LDL.LU.64 R164, [R1+0x10b0] ;  /* 0x0010b00001a47983 */ /* 0x002f220000300a00 */
[----:B------:R-:W-:Y:S01]  /*57e00*/  IADD3 R168, R161, -0x239, RZ ;  /* 0xfffffdc7a1a87810 */ /* 0x000fe20007ffe0ff */
[----:B--2---:R-:W-:-:S02]  /*57e10*/  IMAD.WIDE R170, R0, 0x4, R224 ;  /* 0x0000000400aa7825 */ /* 0x004fc400078e02e0 */
[----:B------:R-:W2:Y:S02]  /*57e20*/  LDL.LU.64 R224, [R1+0x1090] ;  /* 0x0010900001e07983 */ /* 0x000ea40000300a00 */
[----:B---3--:R-:W-:Y:S02]  /*57e30*/  IMAD.WIDE R166, R0, 0x4, R166 ;  /* 0x0000000400a67825 */ /* 0x008fe400078e02a6 */
[----:B------:R-:W-:Y:S04]  /*57e40*/  STL.64 [R1+0xb30], R170 ;  /* 0x000b30aa01007387 */ /* 0x000fe80000100a00 */
[----:B------:R1:W-:Y:S04]  /*57e50*/  LDGSTS.E [R252+-0x7c800], [R170.64], !P3 ;  /* 0x83800000aafc7fae */ /* 0x0003e8000d921848 */
[----:B------:R3:W-:Y:S04]  /*57e60*/  STL.64 [R1+0xb10], R166 ;  /* 0x000b10a601007387 */ /* 0x0007e80000100a00 */
[----:B------:R3:W-:Y:S01]  /*57e70*/  LDGSTS.E [R66+-0x7c000], [R166.64], !P5 ;  /* 0x84000000a6427fae */ /* 0x0007e2000e921848 */
[----:B------:R-:W-:-:S03]  /*57e80*/  ISETP.GE.U32.AND P3, PT, R168, 0x7ffffd48, PT ;  /* 0x7ffffd48a800780c */ /* 0x000fc60003f66070 */
[----:B---3--:R-:W3:Y:S01]  /*57e90*/  LDL.LU.64 R166, [R1+0x1070] ;  /* 0x0010700001a67983 */ /* 0x008ee20000300a00 */
[----:B----4-:R-:W-:-:S03]  /*57ea0*/  IMAD.WIDE R174, R0, 0x4, R162 ;  /* 0x0000000400ae7825 */ /* 0x010fc600078e02a2 */
[----:B------:R-:W2:Y:S04]  /*57eb0*/  LDL.LU.64 R162, [R1+0x1050] ;  /* 0x0010500001a27983 */ /* 0x000ea80000300a00 */
[----:B------:R-:W-:Y:S01]  /*57ec0*/  STL.64 [R1+0xaf0], R174 ;  /* 0x000af0ae01007387 */ /* 0x000fe20000100a00 */
[----:B------:R-:W-:-:S03]  /*57ed0*/  IMAD.WIDE R168, R0, 0x4, R222 ;  /* 0x0000000400a87825 */ /* 0x000fc600078e02de */
[----:B------:R-:W2:Y:S01]  /*57ee0*/  LDL.LU.64 R222, [R1+0x1038] ;  /* 0x0010380001de7983 */ /* 0x000ea20000300a00 */
[----:B-1----:R-:W-:Y:S01]  /*57ef0*/  IMAD.WIDE R170, R0, 0x4, R226 ;  /* 0x0000000400aa7825 */ /* 0x002fe200078e02e2 */
[----:B------:R-:W-:Y:S02]  /*57f00*/  IADD3 R173, R220, 0x200000, RZ ;  /* 0x00200000dcad7810 */ /* 0x000fe40007ffe0ff */
[----:B------:R-:W-:Y:S02]  /*57f10*/  IADD3 R172, R161, -0x241, RZ ;  /* 0xfffffdbfa1ac7810 */ /* 0x000fe40007ffe0ff */
[----:B------:R1:W-:Y:S04]  /*57f20*/  STL.64 [R1+0xad0], R170 ;  /* 0x000ad0aa01007387 */ /* 0x0003e80000100a00 */
[----:B------:R2:W-:Y:S04]  /*57f30*/  STL.64 [R1+0xab0], R168 ;  /* 0x000ab0a801007387 */ /* 0x0005e80000100a00 */
[----:B------:R-:W2:Y:S01]  /*57f40*/  LDL.LU.64 R226, [R1+0x1020] ;  /* 0x0010200001e27983 */ /* 0x000ea20000300a00 */
[----:B------:R-:W-:-:S03]  /*57f50*/  ISETP.GE.U32.AND P2, PT, R160, 0x7ffffd50, PT ;  /* 0x7ffffd50a000780c */ /* 0x000fc60003f46070 */
[----:B------:R1:W-:Y:S01]  /*57f60*/  LDGSTS.E [R173+-0x7b800], [R174.64], !P4 ;  /* 0x84800000aead7fae */ /* 0x0003e2000e121848 */
[----:B------:R-:W-:Y:S02]  /*57f70*/  ISETP.GE.U32.AND P4, PT, R172, 0x7ffffd40, PT ;  /* 0x7ffffd40ac00780c */ /* 0x000fe40003f86070 */
[----:B------:R-:W-:Y:S01]  /*57f80*/  IADD3 R160, R161, -0x235, RZ ;  /* 0xfffffdcba1a07810 */ /* 0x000fe20007ffe0ff */
[----:B------:R1:W-:Y:S04]  /*57f90*/  LDGSTS.E [R252+-0x7b000], [R170.64], !P0 ;  /* 0x85000000aafc7fae */ /* 0x0003e8000c121848 */
[----:B------:R2:W-:Y:S01]  /*57fa0*/  LDGSTS.E [R66+-0x7a800], [R168.64], !P1 ;  /* 0x85800000a8427fae */ /* 0x0005e2000c921848 */
[----:B------:R-:W-:Y:S01]  /*57fb0*/  ISETP.GE.U32.AND P6, PT, R160, 0x7ffffd4c, PT ;  /* 0x7ffffd4ca000780c */ /* 0x000fe20003fc6070 */
[----:B-1----:R-:W-:-:S02]  /*57fc0*/  IMAD.WIDE R172, R0, 0x4, R164 ;  /* 0x0000000400ac7825 */ /* 0x002fc400078e02a4 */
[----:B------:R-:W2:Y:S01]  /*57fd0*/  LDL.LU.64 R164, [R1+0x1008] ;  /* 0x0010080001a47983 */ /* 0x000ea20000300a00 */
[----:B------:R-:W-:-:S03]  /*57fe0*/  IADD3 R170, R161, -0x24d, RZ ;  /* 0xfffffdb3a1aa7810 */ /* 0x000fc60007ffe0ff */
[----:B------:R-:W-:Y:S04]  /*57ff0*/  STL.64 [R1+0xa90], R172 ;  /* 0x000a90ac01007387 */ /* 0x000fe80000100a00 */
[----:B------:R1:W-:Y:S01]  /*58000*/  LDGSTS.E [R252+-0x7a000], [R172.64], !P2 ;  /* 0x86000000acfc7fae */ /* 0x0003e2000d121848 */
[----:B------:R-:W-:Y:S01]  /*58010*/  ISETP.GE.U32.AND P2, PT, R170, 0x7ffffd34, PT ;  /* 0x7ffffd34aa00780c */ /* 0x000fe20003f46070 */
[----:B--2---:R-:W-:-:S05]  /*58020*/  IMAD.WIDE R168, R0, 0x4, R224 ;  /* 0x0000000400a87825 */ /* 0x004fca00078e02e0 */
[----:B------:R2:W-:Y:S04]  /*58030*/  STL.64 [R1+0xa70], R168 ;  /* 0x000a70a801007387 */ /* 0x0005e80000100a00 */
[----:B------:R-:W4:Y:S04]  /*58040*/  LDL.LU.64 R224, [R1+0xff8] ;  /* 0x000ff80001e07983 */ /* 0x000f280000300a00 */
[----:B------:R1:W-:Y:S01]  /*58050*/  LDGSTS.E [R66+-0x79800], [R168.64], !P6 ;  /* 0x86800000a8427fae */ /* 0x0003e2000f121848 */
[----:B---3--:R-:W-:-:S03]  /*58060*/  IMAD.WIDE R174, R0, 0x4, R166 ;  /* 0x0000000400ae7825 */ /* 0x008fc600078e02a6 */
[----:B------:R-:W3:Y:S01]  /*58070*/  LDL.LU.64 R166, [R1+0xff0] ;  /* 0x000ff00001a67983 */ /* 0x000ee20000300a00 */
[----:B--2---:R-:W-:-:S03]  /*58080*/  IMAD.WIDE R170, R0, 0x4, R162 ;  /* 0x0000000400aa7825 */ /* 0x004fc600078e02a2 */
[----:B------:R-:W-:Y:S04]  /*58090*/  STL.64 [R1+0xa50], R174 ;  /* 0x000a50ae01007387 */ /* 0x000fe80000100a00 */
[----:B------:R-:W2:Y:S01]  /*580a0*/  LDL.LU.64 R162, [R1+0xfe8] ;  /* 0x000fe80001a27983 */ /* 0x000ea20000300a00 */
[----:B-1----:R-:W-:-:S03]  /*580b0*/  IMAD.WIDE R168, R0, 0x4, R222 ;  /* 0x0000000400a87825 */ /* 0x002fc600078e02de */
[----:B------:R1:W-:Y:S04]  /*580c0*/  STL.64 [R1+0xa30], R170 ;  /* 0x000a30aa01007387 */ /* 0x0003e80000100a00 */
[----:B------:R1:W-:Y:S04]  /*580d0*/  STL.64 [R1+0xa08], R168 ;  /* 0x000a08a801007387 */ /* 0x0003e80000100a00 */
[----:B------:R-:W2:Y:S01]  /*580e0*/  LDL.LU.64 R222, [R1+0xfe0] ;  /* 0x000fe00001de7983 */ /* 0x000ea20000300a00 */
[----:B------:R-:W-:-:S04]  /*580f0*/  IADD3 R160, R161, -0x23d, RZ ;  /* 0xfffffdc3a1a07810 */ /* 0x000fc80007ffe0ff */
[----:B------:R-:W-:Y:S02]  /*58100*/  ISETP.GE.U32.AND P5, PT, R160, 0x7ffffd44, PT ;  /* 0x7ffffd44a000780c */ /* 0x000fe40003fa6070 */
[C---:B------:R-:W-:Y:S02]  /*58110*/  IADD3 R160, R161.reuse, -0x245, RZ ;  /* 0xfffffdbba1a07810 */ /* 0x040fe40007ffe0ff */
[----:B------:R-:W-:Y:S02]  /*58120*/  IADD3 R173, R220, 0x200000, RZ ;  /* 0x00200000dcad7810 */ /* 0x000fe40007ffe0ff */
[----:B------:R-:W-:Y:S02]  /*58130*/  ISETP.GE.U32.AND P0, PT, R160, 0x7ffffd3c, PT ;  /* 0x7ffffd3ca000780c */ /* 0x000fe40003f06070 */
[C---:B------:R-:W-:Y:S01]  /*58140*/  IADD3 R160, R161.reuse, -0x249, RZ ;  /* 0xfffffdb7a1a07810 */ /* 0x040fe20007ffe0ff */
[----:B------:R4:W-:Y:S03]  /*58150*/  LDGSTS.E [R173+-0x79000], [R174.64], !P3 ;  /* 0x87000000aead7fae */ /* 0x0009e6000d921848 */
[----:B------:R-:W-:Y:S01]  /*58160*/  ISETP.GE.U32.AND P1, PT, R160, 0x7ffffd38, PT ;  /* 0x7ffffd38a000780c */ /* 0x000fe20003f26070 */
[----:B------:R1:W-:Y:S01]  /*58170*/  LDGSTS.E [R252+-0x78800], [R170.64], !P5 ;  /* 0x87800000aafc7fae */ /* 0x0003e2000e921848 */
[----:B------:R-:W-:-:S02]  /*58180*/  IADD3 R160, R161, -0x251, RZ ;  /* 0xfffffdafa1a07810 */ /* 0x000fc40007ffe0ff */
[----:B------:R-:W-:Y:S01]  /*58190*/  IADD3 R172, R161, -0x255, RZ ;  /* 0xfffffdaba1ac7810 */ /* 0x000fe20007ffe0ff */
[----:B------:R1:W-:Y:S02]  /*581a0*/  LDGSTS.E [R66+-0x78000], [R168.64], !P4 ;  /* 0x88000000a8427fae */ /* 0x0003e4000e121848 */
[C---:B-1----:R-:W-:Y:S02]  /*581b0*/  IMAD.WIDE R170, R0.reuse, 0x4, R226 ;  /* 0x0000000400aa7825 */ /* 0x042fe400078e02e2 */
[----:B------:R-:W2:Y:S02]  /*581c0*/  LDL.LU.64 R226, [R1+0xfd8] ;  /* 0x000fd80001e27983 */ /* 0x000ea40000300a00 */
[----:B------:R-:W-:Y:S02]  /*581d0*/  IMAD.WIDE R164, R0, 0x4, R164 ;  /* 0x0000000400a47825 */ /* 0x000fe400078e02a4 */
[----:B------:R1:W-:Y:S01]  /*581e0*/  STL.64 [R1+0x9e8], R170 ;  /* 0x0009e8aa01007387 */ /* 0x0003e20000100a00 */
[----:B------:R-:W-:-:S03]  /*581f0*/  ISETP.GE.U32.AND P6, PT, R160, 0x7ffffd30, PT ;  /* 0x7ffffd30a000780c */ /* 0x000fc60003fc6070 */
[----:B------:R1:W-:Y:S01]  /*58200*/  LDGSTS.E [R252+-0x77800], [R170.64], !P0 ;  /* 0x88800000aafc7fae */ /* 0x0003e2000c121848 */
[----:B------:R-:W-:-:S03]  /*58210*/  ISETP.GE.U32.AND P3, PT, R172, 0x7ffffd2c, PT ;  /* 0x7ffffd2cac00780c */ /* 0x000fc60003f66070 */
[----:B------:R1:W-:Y:S04]  /*58220*/  STL.64 [R1+0x9c8], R164 ;  /* 0x0009c8a401007387 */ /* 0x0003e80000100a00 */
[----:B------:R1:W-:Y:S01]  /*58230*/  LDGSTS.E [R66+-0x77000], [R164.64], !P1 ;  /* 0x89000000a4427fae */ /* 0x0003e2000c921848 */
[----:B------:R-:W-:Y:S02]  /*58240*/  IADD3 R168, R161, -0x261, RZ ;  /* 0xfffffd9fa1a87810 */ /* 0x000fe40007ffe0ff */
[----:B-1----:R-:W-:Y:S01]  /*58250*/  IADD3 R171, R220, 0x200000, RZ ;  /* 0x00200000dcab7810 */ /* 0x002fe20007ffe0ff */
[----:B------:R-:W2:Y:S01]  /*58260*/  LDL.LU.64 R164, [R1+0xfd0] ;  /* 0x000fd00001a47983 */ /* 0x000ea20000300a00 */
[----:B------:R-:W-:Y:S01]  /*58270*/  ISETP.GE.U32.AND P0, PT, R168, 0x7ffffd20, PT ;  /* 0x7ffffd20a800780c */ /* 0x000fe20003f06070 */
[----:B----4-:R-:W-:-:S02]  /*58280*/  IMAD.WIDE R172, R0, 0x4, R224 ;  /* 0x0000000400ac7825 */ /* 0x010fc400078e02e0 */
[----:B------:R-:W4:Y:S04]  /*58290*/  LDL.LU.64 R224, [R1+0xfc8] ;  /* 0x000fc80001e07983 */ /* 0x000f280000300a00 */
[----:B------:R1:W-:Y:S04]  /*582a0*/  STL.64 [R1+0x9a8], R172 ;  /* 0x0009a8ac01007387 */ /* 0x0003e80000100a00 */
[----:B------:R1:W-:Y:S01]  /*582b0*/  LDGSTS.E [R171+-0x76800], [R172.64], !P2 ;  /* 0x89800000acab7fae */ /* 0x0003e2000d121848 */
[----:B---3--:R-:W-:-:S03]  /*582c0*/  IMAD.WIDE R168, R0, 0x4, R166 ;  /* 0x0000000400a87825 */ /* 0x008fc600078e02a6 */
[----:B------:R-:W3:Y:S01]  /*582d0*/  LDL.LU.64 R166, [R1+0xfc0] ;  /* 0x000fc00001a67983 */ /* 0x000ee20000300a00 */
[----:B--2---:R-:W-:-:S03]  /*582e0*/  IMAD.WIDE R162, R0, 0x4, R162 ;  /* 0x0000000400a27825 */ /* 0x004fc600078e02a2 */
[----:B------:R-:W-:Y:S04]  /*582f0*/  STL.64 [R1+0x988], R168 ;  /* 0x000988a801007387 */ /* 0x000fe80000100a00 */
[----:B------:R2:W-:Y:S04]  /*58300*/  LDGSTS.E [R252+-0x76000], [R168.64], !P6 ;  /* 0x8a000000a8fc7fae */ /* 0x0005e8000f121848 */
[----:B------:R1:W-:Y:S04]  /*58310*/  STL.64 [R1+0x968], R162 ;  /* 0x000968a201007387 */ /* 0x0003e80000100a00 */
[----:B------:R1:W-:Y:S02]  /*58320*/  LDGSTS.E [R66+-0x75800], [R162.64], !P3 ;  /* 0x8a800000a2427fae */ /* 0x0003e4000d921848 */
[----:B-1----:R-:W-:-:S02]  /*58330*/  IMAD.WIDE R172, R0, 0x4, R222 ;  /* 0x0000000400ac7825 */ /* 0x002fc400078e02de */
[----:B------:R-:W3:Y:S04]  /*58340*/  LDL.LU.64 R162, [R1+0xfb8] ;  /* 0x000fb80001a27983 */ /* 0x000ee80000300a00 */
[----:B------:R-:W3:Y:S01]  /*58350*/  LDL.LU.64 R222, [R1+0xfb0] ;  /* 0x000fb00001de7983 */ /* 0x000ee20000300a00 */
[----:B------:R-:W-:-:S04]  /*58360*/  IADD3 R160, R161, -0x259, RZ ;  /* 0xfffffda7a1a07810 */ /* 0x000fc80007ffe0ff */
[----:B------:R-:W-:Y:S02]  /*58370*/  ISETP.GE.U32.AND P5, PT, R160, 0x7ffffd28, PT ;  /* 0x7ffffd28a000780c */ /* 0x000fe40003fa6070 */
[----:B------:R-:W-:Y:S01]  /*58380*/  IADD3 R160, R161, -0x25d, RZ ;  /* 0xfffffda3a1a07810 */ /* 0x000fe20007ffe0ff */
[----:B------:R1:W-:Y:S03]  /*58390*/  STL.64 [R1+0x948], R172 ;  /* 0x000948ac01007387 */ /* 0x0003e60000100a00 */
[----:B------:R-:W-:Y:S01]  /*583a0*/  ISETP.GE.U32.AND P4, PT, R160, 0x7ffffd24, PT ;  /* 0x7ffffd24a000780c */ /* 0x000fe20003f86070 */
[----:B--2---:R-:W-:-:S06]  /*583b0*/  IMAD.WIDE R168, R0, 0x4, R226 ;  /* 0x0000000400a87825 */ /* 0x004fcc00078e02e2 */
[----:B------:R1:W-:Y:S04]  /*583c0*/  LDGSTS.E [R252+-0x75000], [R172.64], !P5 ;  /* 0x8b000000acfc7fae */ /* 0x0003e8000e921848 */
[----:B------:R4:W-:Y:S04]  /*583d0*/  STL.64 [R1+0x928], R168 ;  /* 0x000928a801007387 */ /* 0x0009e80000100a00 */
[----:B------:R-:W2:Y:S01]  /*583e0*/  LDL.LU.64 R226, [R1+0x6e0] ;  /* 0x0006e00001e27983 */ /* 0x000ea20000300a00 */
[C---:B------:R-:W-:Y:S02]  /*583f0*/  IADD3 R170, R161.reuse, -0x269, RZ ;  /* 0xfffffd97a1aa7810 */ /* 0x040fe40007ffe0ff */
[----:B------:R-:W-:Y:S01]  /*58400*/  IADD3 R160, R161, -0x265, RZ ;  /* 0xfffffd9ba1a07810 */ /* 0x000fe20007ffe0ff */
[----:B------:R4:W-:Y:S01]  /*58410*/  LDGSTS.E [R66+-0x74800], [R168.64], !P4 ;  /* 0x8b800000a8427fae */ /* 0x0009e2000e121848 */
[----:B------:R-:W-:-:S02]  /*58420*/  ISETP.GE.U32.AND P2, PT, R170, 0x7ffffd18, PT ;  /* 0x7ffffd18aa00780c */ /* 0x000fc40003f46070 */
[----:B------:R-:W-:Y:S02]  /*58430*/  ISETP.GE.U32.AND P1, PT, R160, 0x7ffffd1c, PT ;  /* 0x7ffffd1ca000780c */ /* 0x000fe40003f26070 */
[C---:B------:R-:W-:Y:S01]  /*58440*/  IADD3 R170, R161.reuse, -0x275, RZ ;  /* 0xfffffd8ba1aa7810 */ /* 0x040fe20007ffe0ff */
[----:B-1----:R-:W-:Y:S02]  /*58450*/  IMAD.WIDE R172, R0, 0x4, R164 ;  /* 0x0000000400ac7825 */ /* 0x002fe400078e02a4 */
[----:B------:R-:W2:Y:S01]  /*58460*/  LDL.LU.64 R164, [R1+0x6a0] ;  /* 0x0006a00001a47983 */ /* 0x000ea20000300a00 */
[----:B------:R-:W-:Y:S02]  /*58470*/  ISETP.GE.U32.AND P5, PT, R170, 0x7ffffd0c, PT ;  /* 0x7ffffd0caa00780c */ /* 0x000fe40003fa6070 */
[----:B------:R-:W-:Y:S01]  /*58480*/  IADD3 R170, R161, -0x27d, RZ ;  /* 0xfffffd83a1aa7810 */ /* 0x000fe20007ffe0ff */
[----:B------:R-:W-:Y:S04]  /*58490*/  STL.64 [R1+0x908], R172 ;  /* 0x000908ac01007387 */ /* 0x000fe80000100a00 */
[----:B------:R1:W-:Y:S01]  /*584a0*/  LDGSTS.E [R171+-0x74000], [R172.64], !P0 ;  /* 0x8c000000acab7fae */ /* 0x0003e2000c121848 */
[----:B------:R-:W-:Y:S01]  /*584b0*/  ISETP.GE.U32.AND P0, PT, R170, 0x7ffffd04, PT ;  /* 0x7ffffd04aa00780c */ /* 0x000fe20003f06070 */
[----:B----4-:R-:W-:-:S02]  /*584c0*/  IMAD.WIDE R168, R0, 0x4, R224 ;  /* 0x0000000400a87825 */ /* 0x010fc400078e02e0 */
[----:B------:R-:W4:Y:S04]  /*584d0*/  LDL.LU.64 R224, [R1+0x640] ;  /* 0x0006400001e07983 */ /* 0x000f280000300a00 */
[----:B------:R-:W-:Y:S04]  /*584e0*/  STL.64 [R1+0x8e8], R168 ;  /* 0x0008e8a801007387 */ /* 0x000fe80000100a00 */
[----:B------:R1:W-:Y:S01]  /*584f0*/  LDGSTS.E [R252+-0x73800], [R168.64], !P1 ;  /* 0x8c800000a8fc7fae */ /* 0x0003e2000c921848 */
[----:B---3--:R-:W-:-:S05]  /*58500*/  IMAD.WIDE R166, R0, 0x4, R166 ;  /* 0x0000000400a67825 */ /* 0x008fca00078e02a6 */
[----:B------:R3:W-:Y:S04]  /*58510*/  STL.64 [R1+0x8d0], R166 ;  /* 0x0008d0a601007387 */ /* 0x0007e80000100a00 */
[----:B------:R3:W-:Y:S01]  /*58520*/  LDGSTS.E [R66+-0x73000], [R166.64], !P2 ;  /* 0x8d000000a6427fae */ /* 0x0007e2000d121848 */
[----:B-1----:R-:W-:-:S03]  /*58530*/  IMAD.WIDE R170, R0, 0x4, R162 ;  /* 0x0000000400aa7825 */ /* 0x002fc600078e02a2 */
[----:B------:R-:W4:Y:S01]  /*58540*/  LDL.LU.64 R162, [R1+0x1228] ;  /* 0x0012280001a27983 */ /* 0x000f220000300a00 */
[----:B---3--:R-:W-:-:S03]  /*58550*/  IMAD.WIDE R166, R0, 0x4, R222 ;  /* 0x0000000400a67825 */ /* 0x008fc600078e02de */
[----:B------:R-:W-:Y:S04]  /*58560*/  STL.64 [R1+0x6a8], R170 ;  /* 0x0006a8aa01007387 */ /* 0x000fe80000100a00 */
[----:B------:R-:W3:Y:S01]  /*58570*/  LDL.LU.64 R222, [R1+0x1208] ;  /* 0x0012080001de7983 */ /* 0x000ee20000300a00 */
[----:B------:R-:W-:-:S04]  /*58580*/  IADD3 R160, R161, -0x26d, RZ ;  /* 0xfffffd93a1a07810 */ /* 0x000fc80007ffe0ff */
[----:B------:R-:W-:Y:S02]  /*58590*/  ISETP.GE.U32.AND P6, PT, R160, 0x7ffffd14, PT ;  /* 0x7ffffd14a000780c */ /* 0x000fe40003fc6070 */
[----:B------:R-:W-:-:S04]  /*585a0*/  IADD3 R160, R161, -0x271, RZ ;  /* 0xfffffd8fa1a07810 */ /* 0x000fc80007ffe0ff */
[----:B------:R-:W-:Y:S01]  /*585b0*/  ISETP.GE.U32.AND P3, PT, R160, 0x7ffffd10, PT ;  /* 0x7ffffd10a000780c */ /* 0x000fe20003f66070 */
[----:B------:R1:W-:Y:S06]  /*585c0*/  STL.64 [R1+0x690], R166 ;  /* 0x000690a601007387 */ /* 0x0003ec0000100a00 */
[----:B------:R1:W-:Y:S01]  /*585d0*/  LDGSTS.E [R252+-0x72800], [R170.64], !P6 ;  /* 0x8d800000aafc7fae */ /* 0x0003e2000f121848 */
[----:B--2---:R-:W-:-:S05]  /*585e0*/  IMAD.WIDE R174, R0, 0x4, R226 ;  /* 0x0000000400ae7825 */ /* 0x004fca00078e02e2 */
[----:B------:R1:W-:Y:S01]  /*585f0*/  LDGSTS.E [R66+-0x72000], [R166.64], !P3 ;  /* 0x8e000000a6427fae */ /* 0x0003e2000d921848 */
[C---:B------:R-:W-:Y:S02]  /*58600*/  IADD3 R160, R161.reuse, -0x279, RZ ;  /* 0xfffffd87a1a07810 */ /* 0x040fe40007ffe0ff */
[----:B------:R-:W-:Y:S01]  /*58610*/  IADD3 R168, R161, -0x20a, RZ ;  /* 0xfffffdf6a1a87810 */ /* 0x000fe20007ffe0ff */
[----:B-1----:R-:W2:Y:S04]  /*58620*/  LDL.LU.64 R166, [R1+0x11e8] ;  /* 0x0011e80001a67983 */ /* 0x002ea80000300a00 */
[----:B------:R-:W-:Y:S01]  /*58630*/  STL.64 [R1+0x648], R174 ;  /* 0x000648ae01007387 */ /* 0x000fe20000100a00 */
[----:B------:R-:W-:-:S03]  /*58640*/  IMAD.WIDE R170, R0, 0x4, R164 ;  /* 0x0000000400aa7825 */ /* 0x000fc600078e02a4 */
[----:B------:R-:W2:Y:S01]  /*58650*/  LDL.LU.64 R164, [R1+0x11c8] ;  /* 0x0011c80001a47983 */ /* 0x000ea20000300a00 */
[----:B------:R-:W-:-:S03]  /*58660*/  ISETP.GE.U32.AND P4, PT, R160, 0x7ffffd08, PT ;  /* 0x7ffffd08a000780c */ /* 0x000fc60003f86070 */
[----:B------:R-:W-:Y:S01]  /*58670*/  STL.64 [R1+0x630], R170 ;  /* 0x000630aa01007387 */ /* 0x000fe20000100a00 */
[----:B------:R-:W-:-:S03]  /*58680*/  ISETP.GE.U32.AND P6, PT, R168, 0x7ffffd77, PT ;  /* 0x7ffffd77a800780c */ /* 0x000fc60003fc6070 */
[----:B------:R-:W2:Y:S01]  /*58690*/  LDL.LU.64 R226, [R1+0x11a8] ;  /* 0x0011a80001e27983 */ /* 0x000ea20000300a00 */
[----:B------:R-:W-:Y:S02]  /*586a0*/  IADD3 R173, R220, 0x200000, RZ ;  /* 0x00200000dcad7810 */ /* 0x000fe40007ffe0ff */
[----:B------:R-:W-:-:S03]  /*586b0*/  IADD3 R172, R161, -0x212, RZ ;  /* 0xfffffdeea1ac7810 */ /* 0x000fc60007ffe0ff */
[----:B------:R1:W-:Y:S01]  /*586c0*/  LDGSTS.E [R173+-0x71800], [R174.64], !P5 ;  /* 0x8e800000aead7fae */ /* 0x0003e2000e921848 */
[----:B------:R-:W-:-:S03]  /*586d0*/  ISETP.GE.U32.AND P5, PT, R172, 0x7ffffd6f, PT ;  /* 0x7ffffd6fac00780c */ /* 0x000fc60003fa6070 */
[----:B------:R1:W-:Y:S01]  /*586e0*/  LDGSTS.E [R252+-0x71000], [R170.64], !P4 ;  /* 0x8f000000aafc7fae */ /* 0x0003e2000e121848 */
[----:B----4-:R-:W-:-:S05]  /*586f0*/  IMAD.WIDE R168, R0, 0x4, R224 ;  /* 0x0000000400a87825 */ /* 0x010fca00078e02e0 */
[----:B------:R3:W-:Y:S04]  /*58700*/  STL.64 [R1+0x5f8], R168 ;  /* 0x0005f8a801007387 */ /* 0x0007e80000100a00 */
[----:B------:R-:W4:Y:S04]  /*58710*/  LDL.LU.64 R224, [R1+0x1188] ;  /* 0x0011880001e07983 */ /* 0x000f280000300a00 */
[----:B------:R3:W-:Y:S01]  /*58720*/  LDGSTS.E [R66+-0x70800], [R168.64], !P0 ;  /* 0x8f800000a8427fae */ /* 0x0007e2000c121848 */
[----:B-1----:R-:W-:-:S03]  /*58730*/  IMAD.WIDE R172, R0, 0x4, R162 ;  /* 0x0000000400ac7825 */ /* 0x002fc600078e02a2 */
[----:B------:R-:W4:Y:S01]  /*58740*/  LDL.LU.64 R162, [R1+0x1168] ;  /* 0x0011680001a27983 */ /* 0x000f220000300a00 */
[----:B---3--:R-:W-:-:S03]  /*58750*/  IMAD.WIDE R168, R0, 0x4, R222 ;  /* 0x0000000400a87825 */ /* 0x008fc600078e02de */
[----:B------:R1:W-:Y:S04]  /*58760*/  STL.64 [R1+0xc08], R172 ;  /* 0x000c08ac01007387 */ /* 0x0003e80000100a00 */
[----:B------:R3:W-:Y:S04]  /*58770*/  STL.64 [R1+0xbe8], R168 ;  /* 0x000be8a801007387 */ /* 0x0007e80000100a00 */
[----:B------:R-:W4:Y:S01]  /*58780*/  LDL.LU.64 R222, [R1+0x1148] ;  /* 0x0011480001de7983 */ /* 0x000f220000300a00 */
[----:B------:R-:W-:Y:S01]  /*58790*/  IADD3 R160, R161, -0x202, RZ ;  /* 0xfffffdfea1a07810 */ /* 0x000fe20007ffe0ff */
[----:B------:R-:W-:-:S03]  /*587a0*/  IMAD.SHL.U32 R221, R221, 0x4, RZ ;  /* 0x00000004dddd7824 */ /* 0x000fc600078e00ff */
[----:B------:R-:W-:Y:S02]  /*587b0*/  ISETP.GE.U32.AND P1, PT, R160, 0x7ffffd7f, PT ;  /* 0x7ffffd7fa000780c */ /* 0x000fe40003f26070 */
[----:B------:R-:W-:Y:S02]  /*587c0*/  IADD3 R160, R161, -0x206, RZ ;  /* 0xfffffdfaa1a07810 */ /* 0x000fe40007ffe0ff */
[----:B------:R-:W-:Y:S02]  /*587d0*/  LOP3.LUT R221, R221, 0x20, RZ, 0x3c, !PT ;  /* 0x00000020dddd7812 */ /* 0x000fe400078e3cff */
[----:B------:R-:W-:Y:S02]  /*587e0*/  ISETP.GE.U32.AND P2, PT, R160, 0x7ffffd7b, PT ;  /* 0x7ffffd7ba000780c */ /* 0x000fe40003f46070 */
[----:B------:R-:W-:Y:S02]  /*587f0*/  IADD3 R252, R221, 0x200000, RZ ;  /* 0x00200000ddfc7810 */ /* 0x000fe40007ffe0ff */
[----:B------:R-:W-:-:S02]  /*58800*/  IADD3 R160, R161, -0x20e, RZ ;  /* 0xfffffdf2a1a07810 */ /* 0x000fc40007ffe0ff */
[C---:B------:R-:W-:Y:S01]  /*58810*/  IADD3 R170, R161.reuse, -0x21e, RZ ;  /* 0xfffffde2a1aa7810 */ /* 0x040fe20007ffe0ff */
[----:B------:R1:W-:Y:S01]  /*58820*/  LDGSTS.E [R252+-0x7fe00], [R172.64], !P1 ;  /* 0x80200000acfc7fae */ /* 0x0003e2000c921848 */
[----:B------:R-:W-:Y:S02]  /*58830*/  ISETP.GE.U32.AND P3, PT, R160, 0x7ffffd73, PT ;  /* 0x7ffffd73a000780c */ /* 0x000fe40003f66070 */
[----:B------:R-:W-:Y:S02]  /*58840*/  IADD3 R160, R161, -0x216, RZ ;  /* 0xfffffdeaa1a07810 */ /* 0x000fe40007ffe0ff */
[----:B------:R-:W-:Y:S01]  /*58850*/  ISETP.GE.U32.AND P1, PT, R170, 0x7ffffd63, PT ;  /* 0x7ffffd63aa00780c */ /* 0x000fe20003f26070 */
[----:B--2---:R-:W-:Y:S01]  /*58860*/  IMAD.WIDE R174, R0, 0x4, R166 ;  /* 0x0000000400ae7825 */ /* 0x004fe200078e02a6 */
[----:B------:R-:W-:Y:S01]  /*58870*/  IADD3 R66, R221, 0x200000, RZ ;  /* 0x00200000dd427810 */ /* 0x000fe20007ffe0ff */
[----:B------:R-:W2:Y:S01]  /*58880*/  LDL.LU.64 R166, [R1+0x1128] ;  /* 0x0011280001a67983 */ /* 0x000ea20000300a00 */
[----:B------:R-:W-:-:S03]  /*58890*/  ISETP.GE.U32.AND P4, PT, R160, 0x7ffffd6b, PT ;  /* 0x7ffffd6ba000780c */ /* 0x000fc60003f86070 */
[----:B------:R-:W-:Y:S01]  /*588a0*/  STL.64 [R1+0xbc8], R174 ;  /* 0x000bc8ae01007387 */ /* 0x000fe20000100a00 */
[----:B------:R-:W-:-:S03]  /*588b0*/  IMAD.WIDE R170, R0, 0x4, R164 ;  /* 0x0000000400aa7825 */ /* 0x000fc600078e02a4 */
[----:B------:R-:W2:Y:S01]  /*588c0*/  LDL.LU.64 R164, [R1+0x1108] ;  /* 0x0011080001a47983 */ /* 0x000ea20000300a00 */
[----:B------:R-:W-:-:S03]  /*588d0*/  IADD3 R160, R161, -0x21a, RZ ;  /* 0xfffffde6a1a07810 */ /* 0x000fc60007ffe0ff */
[----:B------:R3:W-:Y:S01]  /*588e0*/  LDGSTS.E [R66+-0x7f600], [R168.64], !P2 ;  /* 0x80a00000a8427fae */ /* 0x0007e2000d121848 */
[----:B------:R-:W-:Y:S02]  /*588f0*/  ISETP.GE.U32.AND P0, PT, R160, 0x7ffffd67, PT ;  /* 0x7ffffd67a000780c */ /* 0x000fe40003f06070 */
[----:B-1----:R-:W-:Y:S01]  /*58900*/  IADD3 R173, R221, 0x200000, RZ ;  /* 0x00200000ddad7810 */ /* 0x002fe20007ffe0ff */
[----:B------:R4:W-:Y:S04]  /*58910*/  STL.64 [R1+0xba8], R170 ;  /* 0x000ba8aa01007387 */ /* 0x0009e80000100a00 */
[----:B------:R1:W-:Y:S01]  /*58920*/  LDGSTS.E [R173+-0x7ee00], [R174.64], !P6 ;  /* 0x81200000aead7fae */ /* 0x0003e2000f121848 */
[----:B---3--:R-:W-:-:S03]  /*58930*/  IMAD.WIDE R168, R0, 0x4, R226 ;  /* 0x0000000400a87825 */ /* 0x008fc600078e02e2 */
[----:B------:R4:W-:Y:S04]  /*58940*/  LDGSTS.E [R252+-0x7e600], [R170.64], !P3 ;  /* 0x81a00000aafc7fae */ /* 0x0009e8000d921848 */
[----:B------:R-:W-:Y:S04]  /*58950*/  STL.64 [R1+0xb88], R168 ;  /* 0x000b88a801007387 */ /* 0x000fe80000100a00 */
[----:B------:R-:W3:Y:S01]  /*58960*/  LDL.LU.64 R226, [R1+0x10e8] ;  /* 0x0010e80001e27983 */ /* 0x000ee20000300a00 */
[----:B------:R-:W-:-:S03]  /*58970*/  IADD3 R172, R161, -0x226, RZ ;  /* 0xfffffddaa1ac7810 */ /* 0x000fc60007ffe0ff */
[----:B------:R1:W-:Y:S01]  /*58980*/  LDGSTS.E [R66+-0x7de00], [R168.64], !P5 ;  /* 0x82200000a8427fae */ /* 0x0003e2000e921848 */
[----:B------:R-:W-:Y:S01]  /*58990*/  ISETP.GE.U32.AND P6, PT, R172, 0x7ffffd5b, PT ;  /* 0x7ffffd5bac00780c */ /* 0x000fe20003fc6070 */
[C---:B----4-:R-:W-:Y:S02]  /*589a0*/  IMAD.WIDE R170, R0.reuse, 0x4, R224 ;  /* 0x0000000400aa7825 */ /* 0x050fe400078e02e0 */
[----:B------:R-:W4:Y:S04]  /*589b0*/  LDL.LU.64 R224, [R1+0x10c8] ;  /* 0x0010c80001e07983 */ /* 0x000f280000300a00 */
[----:B------:R-:W-:Y:S04]  /*589c0*/  STL.64 [R1+0xb68], R170 ;  /* 0x000b68aa01007387 */ /* 0x000fe80000100a00 */
[----:B------:R1:W-:Y:S01]  /*589d0*/  LDGSTS.E [R252+-0x7d600], [R170.64], !P4 ;  /* 0x82a00000aafc7fae */ /* 0x0003e2000e121848 */
[----:B------:R-:W-:-:S05]  /*589e0*/  IMAD.WIDE R162, R0, 0x4, R162 ;  /* 0x0000000400a27825 */ /* 0x000fca00078e02a2 */
[----:B------:R1:W-:Y:S04]  /*589f0*/  STL.64 [R1+0xb48], R162 ;  /* 0x000b48a201007387 */ /* 0x0003e80000100a00 */
[----:B------:R1:W-:Y:S02]  /*58a00*/  LDGSTS.E [R66+-0x7ce00], [R162.64], !P0 ;  /* 0x83200000a2427fae */ /* 0x0003e4000c121848 */
[----:B-1----:R-:W-:Y:S02]  /*58a10*/  IMAD.WIDE R172, R0, 0x4, R222 ;  /* 0x0000000400ac7825 */ /* 0x002fe400078e02de */
[----:B------:R-:W4:Y:S04]  /*58a20*/  LDL.LU.64 R162, [R1+0x10a8] ;  /* 0x0010a80001a27983 */ /* 0x000f280000300a00 */
[----:B------:R-:W4:Y:S01]  /*58a30*/  LDL.LU.64 R222, [R1+0x1088] ;  /* 0x0010880001de7983 */ /* 0x000f220000300a00 */
[----:B------:R-:W-:-:S02]  /*58a40*/  IADD3 R160, R161, -0x222, RZ ;  /* 0xfffffddea1a07810 */ /* 0x000fc40007ffe0ff */
[----:B------:R-:W-:Y:S02]  /*58a50*/  IADD3 R168, R161, -0x232, RZ ;  /* 0xfffffdcea1a87810 */ /* 0x000fe40007ffe0ff */
[----:B------:R-:W-:Y:S02]  /*58a60*/  ISETP.GE.U32.AND P2, PT, R160, 0x7ffffd5f, PT ;  /* 0x7ffffd5fa000780c */ /* 0x000fe40003f46070 */
[----:B------:R-:W-:Y:S01]  /*58a70*/  ISETP.GE.U32.AND P4, PT, R168, 0x7ffffd4f, PT ;  /* 0x7ffffd4fa800780c */ /* 0x000fe20003f86070 */
[----:B------:R-:W-:Y:S01]  /*58a80*/  STL.64 [R1+0xb28], R172 ;  /* 0x000b28ac01007387 */ /* 0x000fe20000100a00 */
[----:B------:R-:W-:Y:S02]  /*58a90*/  IADD3 R171, R221, 0x200000, RZ ;  /* 0x00200000ddab7810 */ /* 0x000fe40007ffe0ff */
[----:B------:R-:W-:-:S03]  /*58aa0*/  IADD3 R160, R161, -0x22a, RZ ;  /* 0xfffffdd6a1a07810 */ /* 0x000fc60007ffe0ff */
[----:B------:R3:W-:Y:S01]  /*58ab0*/  LDGSTS.E [R171+-0x7c600], [R172.64], !P1 ;  /* 0x83a00000acab7fae */ /* 0x0007e2000c921848 */
[----:B--2---:R-:W-:Y:S01]  /*58ac0*/  IMAD.WIDE R168, R0, 0x4, R166 ;  /* 0x0000000400a87825 */ /* 0x004fe200078e02a6 */
[----:B------:R-:W-:-:S04]  /*58ad0*/  ISETP.GE.U32.AND P3, PT, R160, 0x7ffffd57, PT ;  /* 0x7ffffd57a000780c */ /* 0x000fc80003f66070 */
[----:B------:R4:W-:Y:S01]  /*58ae0*/  LDGSTS.E [R252+-0x7be00], [R168.64], !P2 ;  /* 0x84200000a8fc7fae */ /* 0x0009e2000d121848 */
[----:B------:R-:W-:-:S03]  /*58af0*/  IMAD.WIDE R166, R0, 0x4, R164 ;  /* 0x0000000400a67825 */ /* 0x000fc600078e02a4 */
[----:B------:R-:W2:Y:S01]  /*58b00*/  LDL.LU.64 R164, [R1+0x1068] ;  /* 0x0010680001a47983 */ /* 0x000ea20000300a00 */
[----:B------:R-:W-:-:S03]  /*58b10*/  IADD3 R160, R161, -0x22e, RZ ;  /* 0xfffffdd2a1a07810 */ /* 0x000fc60007ffe0ff */
[----:B------:R-:W-:Y:S04]  /*58b20*/  STL.64 [R1+0xb08], R168 ;  /* 0x000b08a801007387 */ /* 0x000fe80000100a00 */
[----:B------:R1:W-:Y:S04]  /*58b30*/  STL.64 [R1+0xae8], R166 ;  /* 0x000ae8a601007387 */ /* 0x0003e80000100a00 */
[----:B------:R1:W-:Y:S01]  /*58b40*/  LDGSTS.E [R66+-0x7b600], [R166.64], !P6 ;  /* 0x84a00000a6427fae */ /* 0x0003e2000f121848 */
[----:B------:R-:W-:-:S03]  /*58b50*/  ISETP.GE.U32.AND P5, PT, R160, 0x7ffffd53, PT ;  /* 0x7ffffd53a000780c */ /* 0x000fc60003fa6070 */
[----:B-1----:R-:W2:Y:S01]  /*58b60*/  LDL.LU.64 R166, [R1+0x1048] ;  /* 0x0010480001a67983 */ /* 0x002ea20000300a00 */
[----:B---3--:R-:W-:-:S03]  /*58b70*/  IMAD.WIDE R172, R0, 0x4, R226 ;  /* 0x0000000400ac7825 */ /* 0x008fc600078e02e2 */
[----:B------:R-:W2:Y:S04]  /*58b80*/  LDL.LU.64 R226, [R1+0x1030] ;  /* 0x0010300001e27983 */ /* 0x000ea80000300a00 */
[----:B------:R1:W-:Y:S04]  /*58b90*/  STL.64 [R1+0xac8], R172 ;  /* 0x000ac8ac01007387 */ /* 0x0003e80000100a00 */
[----:B------:R1:W-:Y:S01]  /*58ba0*/  LDGSTS.E [R252+-0x7ae00], [R172.64], !P3 ;  /* 0x85200000acfc7fae */ /* 0x0003e2000d921848 */
[----:B----4-:R-:W-:-:S05]  /*58bb0*/  IMAD.WIDE R168, R0, 0x4, R224 ;  /* 0x0000000400a87825 */ /* 0x010fca00078e02e0 */
[----:B------:R4:W-:Y:S04]  /*58bc0*/  STL.64 [R1+0xaa8], R168 ;  /* 0x000aa8a801007387 */ /* 0x0009e80000100a00 */
[----:B------:R-:W3:Y:S04]  /*58bd0*/  LDL.LU.64 R224, [R1+0x1018] ;  /* 0x0010180001e07983 */ /* 0x000ee80000300a00 */
[----:B------:R4:W-:Y:S01]  /*58be0*/  LDGSTS.E [R66+-0x7a600], [R168.64], !P5 ;  /* 0x85a00000a8427fae */ /* 0x0009e2000e921848 */
[----:B-1----:R-:W-:-:S03]  /*58bf0*/  IMAD.WIDE R172, R0, 0x4, R162 ;  /* 0x0000000400ac7825 */ /* 0x002fc600078e02a2 */
[----:B------:R-:W3:Y:S01]  /*58c00*/  LDL.LU.64 R162, [R1+0x1000] ;  /* 0x0010000001a27983 */ /* 0x000ee20000300a00 */
[----:B----4-:R-:W-:-:S03]  /*58c10*/  IMAD.WIDE R168, R0, 0x4, R222 ;  /* 0x0000000400a87825 */ /* 0x010fc600078e02de */
[----:B------:R-:W-:Y:S04]  /*58c20*/  STL.64 [R1+0xa88], R172 ;  /* 0x000a88ac01007387 */ /* 0x000fe80000100a00 */
[----:B------:R-:W4:Y:S01]  /*58c30*/  LDL.LU.64 R222, [R1+0x8b8] ;  /* 0x0008b80001de7983 */ /* 0x000f220000300a00 */
[C---:B------:R-:W-:Y:S02]  /*58c40*/  IADD3 R160, R161.reuse, -0x236, RZ ;  /* 0xfffffdcaa1a07810 */ /* 0x040fe40007ffe0ff */
[----:B------:R-:W-:Y:S01]  /*58c50*/  IADD3 R170, R161, -0x23a, RZ ;  /* 0xfffffdc6a1aa7810 */ /* 0x000fe20007ffe0ff */
[----:B------:R1:W-:Y:S01]  /*58c60*/  LDGSTS.E [R171+-0x79e00], [R172.64], !P4 ;  /* 0x86200000acab7fae */ /* 0x0003e2000e121848 */
[----:B------:R-:W-:Y:S02]  /*58c70*/  ISETP.GE.U32.AND P0, PT, R160, 0x7ffffd4b, PT ;  /* 0x7ffffd4ba000780c */ /* 0x000fe40003f06070 */
[----:B------:R-:W-:-:S02]  /*58c80*/  ISETP.GE.U32.AND P1, PT, R170, 0x7ffffd47, PT ;  /* 0x7ffffd47aa00780c */ /* 0x000fc40003f26070 */
[C---:B------:R-:W-:Y:S01]  /*58c90*/  IADD3 R160, R161.reuse, -0x23e, RZ ;  /* 0xfffffdc2a1a07810 */ /* 0x040fe20007ffe0ff */
[----:B------:R-:W-:Y:S03]  /*58ca0*/  STL.64 [R1+0xa68], R168 ;  /* 0x000a68a801007387 */ /* 0x000fe60000100a00 */
[----:B------:R-:W-:Y:S02]  /*58cb0*/  ISETP.GE.U32.AND P2, PT, R160, 0x7ffffd43, PT ;  /* 0x7ffffd43a000780c */ /* 0x000fe40003f46070 */
[----:B------:R-:W-:-:S03]  /*58cc0*/  IADD3 R160, R161, -0x242, RZ ;  /* 0xfffffdbea1a07810 */ /* 0x000fc60007ffe0ff */
[----:B------:R1:W-:Y:S01]  /*58cd0*/  LDGSTS.E [R252+-0x79600], [R168.64], !P0 ;  /* 0x86a00000a8fc7fae */ /* 0x0003e2000c121848 */
[----:B--2---:R-:W-:-:S05]  /*58ce0*/  IMAD.WIDE R164, R0, 0x4, R164 ;  /* 0x0000000400a47825 */ /* 0x004fca00078e02a4 */
[----:B------:R2:W-:Y:S04]  /*58cf0*/  STL.64 [R1+0xa48], R164 ;  /* 0x000a48a401007387 */ /* 0x0005e80000100a00 */
[----:B------:R2:W-:Y:S01]  /*58d00*/  LDGSTS.E [R66+-0x78e00], [R164.64], !P1 ;  /* 0x87200000a4427fae */ /* 0x0005e2000c921848 */
[----:B------:R-:W-:-:S03]  /*58d10*/  ISETP.GE.U32.AND P6, PT, R160, 0x7ffffd3f, PT ;  /* 0x7ffffd3fa000780c */ /* 0x000fc60003fc6070 */
[----:B--2---:R-:W2:Y:S01]  /*58d20*/  LDL.LU.64 R164, [R1+0x8a0] ;  /* 0x0008a00001a47983 */ /* 0x004ea20000300a00 */
[----:B-1----:R-:W-:-:S03]  /*58d30*/  IMAD.WIDE R172, R0, 0x4, R166 ;  /* 0x0000000400ac7825 */ /* 0x002fc600078e02a6 */
[----:B------:R-:W2:Y:S01]  /*58d40*/  LDL.LU.64 R166, [R1+0x888] ;  /* 0x0008880001a67983 */ /* 0x000ea20000300a00 */
[----:B------:R-:W-:-:S03]  /*58d50*/  IMAD.WIDE R168, R0, 0x4, R226 ;  /* 0x0000000400a87825 */ /* 0x000fc600078e02e2 */
[----:B------:R3:W-:Y:S04]  /*58d60*/  STL.64 [R1+0xa28], R172 ;  /* 0x000a28ac01007387 */ /* 0x0007e80000100a00 */
[----:B------:R1:W-:Y:S04]  /*58d70*/  STL.64 [R1+0xa00], R168 ;  /* 0x000a00a801007387 */ /* 0x0003e80000100a00 */
[----:B------:R-:W2:Y:S04]  /*58d80*/  LDL.LU.64 R226, [R1+0x870] ;  /* 0x0008700001e27983 */ /* 0x000ea80000300a00 */
[----:B------:R3:W-:Y:S04]  /*58d90*/  LDGSTS.E [R252+-0x78600], [R172.64], !P2 ;  /* 0x87a00000acfc7fae */ /* 0x0007e8000d121848 */
[----:B------:R1:W-:Y:S01]  /*58da0*/  LDGSTS.E [R66+-0x77e00], [R168.64], !P6 ;  /* 0x88200000a8427fae */ /* 0x0003e2000f121848 */
[----:B---3--:R-:W-:-:S03]  /*58db0*/  IMAD.WIDE R172, R0, 0x4, R224 ;  /* 0x0000000400ac7825 */ /* 0x008fc600078e02e0 */
[----:B------:R-:W3:Y:S04]  /*58dc0*/  LDL.LU.64 R224, [R1+0x858] ;  /* 0x0008580001e07983 */ /* 0x000ee80000300a00 */
[----:B------:R-:W-:Y:S01]  /*58dd0*/  STL.64 [R1+0x9e0], R172 ;  /* 0x0009e0ac01007387 */ /* 0x000fe20000100a00 */
[----:B-1----:R-:W-:-:S04]  /*58de0*/  IMAD.WIDE R168, R0, 0x4, R162 ;  /* 0x0000000400a87825 */ /* 0x002fc800078e02a2 */
[----:B----4-:R-:W-:Y:S02]  /*58df0*/  IMAD.WIDE R162, R0, 0x4, R222 ;  /* 0x0000000400a27825 */ /* 0x010fe400078e02de */
[----:B------:R-:W4:Y:S01]  /*58e00*/  LDL.LU.64 R222, [R1+0x840] ;  /* 0x0008400001de7983 */ /* 0x000f220000300a00 */
[C---:B------:R-:W-:Y:S02]  /*58e10*/  IADD3 R170, R161.reuse, -0x246, RZ ;  /* 0xfffffdbaa1aa7810 */ /* 0x040fe40007ffe0ff */
[C---:B------:R-:W-:Y:S02]  /*58e20*/  IADD3 R160, R161.reuse, -0x24a, RZ ;  /* 0xfffffdb6a1a07810 */ /* 0x040fe40007ffe0ff */
[----:B------:R-:W-:Y:S02]  /*58e30*/  ISETP.GE.U32.AND P3, PT, R170, 0x7ffffd3b, PT ;  /* 0x7ffffd3baa00780c */ /* 0x000fe40003f66070 */
[----:B------:R-:W-:Y:S02]  /*58e40*/  IADD3 R170, R161, -0x24e, RZ ;  /* 0xfffffdb2a1aa7810 */ /* 0x000fe40007ffe0ff */
[----:B------:R-:W-:-:S02]  /*58e50*/  ISETP.GE.U32.AND P5, PT, R160, 0x7ffffd37, PT ;  /* 0x7ffffd37a000780c */ /* 0x000fc40003fa6070 */
[----:B------:R-:W-:Y:S01]  /*58e60*/  ISETP.GE.U32.AND P4, PT, R170, 0x7ffffd33, PT ;  /* 0x7ffffd33aa00780c */ /* 0x000fe20003f86070 */
[----:B------:R-:W-:Y:S04]  /*58e70*/  STL.64 [R1+0x9c0], R168 ;  /* 0x0009c0a801007387 */ /* 0x000fe80000100a00 */
[----:B------:R1:W-:Y:S04]  /*58e80*/  STL.64 [R1+0x9a0], R162 ;  /* 0x0009a0a201007387 */ /* 0x0003e80000100a00 */
[----:B------:R1:W-:Y:S04]  /*58e90*/  LDGSTS.E [R171+-0x77600], [R172.64], !P3 ;  /* 0x88a00000acab7fae */ /* 0x0003e8000d921848 */
[----:B------:R1:W-:Y:S04]  /*58ea0*/  LDGSTS.E [R252+-0x76e00], [R168.64], !P5 ;  /* 0x89200000a8fc7fae */ /* 0x0003e8000e921848 */
[----:B------:R1:W-:Y:S01]  /*58eb0*/  LDGSTS.E [R66+-0x76600], [R162.64], !P4 ;  /* 0x89a00000a2427fae */ /* 0x0003e2000e121848 */
[----:B------:R-:W-:-:S03]  /*58ec0*/  IADD3 R160, R161, -0x252, RZ ;  /* 0xfffffdaea1a07810 */ /* 0x000fc60007ffe0ff */
[----:B-1----:R-:W4:Y:S01]  /*58ed0*/  LDL.LU.64 R162, [R1+0x828] ;  /* 0x0008280001a27983 */ /* 0x002f220000300a00 */
[----:B------:R-:W-:Y:S02]  /*58ee0*/  ISETP.GE.U32.AND P0, PT, R160, 0x7ffffd2f, PT ;  /* 0x7ffffd2fa000780c */ /* 0x000fe40003f06070 */
[C---:B------:R-:W-:Y:S02]  /*58ef0*/  IADD3 R160, R161.reuse, -0x256, RZ ;  /* 0xfffffdaaa1a07810 */ /* 0x040fe40007ffe0ff */
[C---:B------:R-:W-:Y:S02]  /*58f00*/  IADD3 R170, R161.reuse, -0x25a, RZ ;  /* 0xfffffda6a1aa7810 */ /* 0x040fe40007ffe0ff */
[----:B------:R-:W-:Y:S02]  /*58f10*/  ISETP.GE.U32.AND P1, PT, R160, 0x7ffffd2b, PT ;  /* 0x7ffffd2ba000780c */ /* 0x000fe40003f26070 */
[----:B------:R-:W-:Y:S02]  /*58f20*/  ISETP.GE.U32.AND P2, PT, R170, 0x7ffffd27, PT ;  /* 0x7ffffd27aa00780c */ /* 0x000fe40003f46070 */
[----:B------:R-:W-:Y:S01]  /*58f30*/  IADD3 R170, R161, -0x262, RZ ;  /* 0xfffffd9ea1aa7810 */ /* 0x000fe20007ffe0ff */
[----:B--2---:R-:W-:-:S03]  /*58f40*/  IMAD.WIDE R166, R0, 0x4, R166 ;  /* 0x0000000400a67825 */ /* 0x004fc600078e02a6 */
[----:B------:R-:W-:Y:S01]  /*58f50*/  ISETP.GE.U32.AND P3, PT, R170, 0x7ffffd1f, PT ;  /* 0x7ffffd1faa00780c */ /* 0x000fe20003f66070 */
[C---:B------:R-:W-:Y:S02]  /*58f60*/  IMAD.WIDE R170, R0.reuse, 0x4, R164 ;  /* 0x0000000400aa7825 */ /* 0x040fe400078e02a4 */
[----:B------:R-:W2:Y:S04]  /*58f70*/  LDL.LU.64 R164, [R1+0x810] ;  /* 0x0008100001a47983 */ /* 0x000ea80000300a00 */
[----:B------:R-:W-:Y:S04]  /*58f80*/  STL.64 [R1+0x980], R170 ;  /* 0x000980aa01007387 */ /* 0x000fe80000100a00 */
[----:B------:R3:W-:Y:S04]  /*58f90*/  LDGSTS.E [R252+-0x75e00], [R170.64], !P0 ;  /* 0x8a200000aafc7fae */ /* 0x0007e8000c121848 */
[----:B------:R1:W-:Y:S04]  /*58fa0*/  STL.64 [R1+0x960], R166 ;  /* 0x000960a601007387 */ /* 0x0003e80000100a00 */
[----:B------:R1:W-:Y:S01]  /*58fb0*/  LDGSTS.E [R66+-0x75600], [R166.64], !P1 ;  /* 0x8aa00000a6427fae */ /* 0x0003e2000c921848 */
[----:B------:R-:W-:Y:S01]  /*58fc0*/  IMAD.WIDE R174, R0, 0x4, R226 ;  /* 0x0000000400ae7825 */ /* 0x000fe200078e02e2 */
[----:B------:R-:W-:-:S02]  /*58fd0*/  IADD3 R168, R161, -0x26e, RZ ;  /* 0xfffffd92a1a87810 */ /* 0x000fc40007ffe0ff */
[----:B-1----:R-:W2:Y:S04]  /*58fe0*/  LDL.LU.64 R166, [R1+0x7f8] ;  /* 0x0007f80001a67983 */ /* 0x002ea80000300a00 */
[----:B------:R-:W2:Y:S01]  /*58ff0*/  LDL.LU.64 R226, [R1+0x658] ;  /* 0x0006580001e27983 */ /* 0x000ea20000300a00 */
[----:B------:R-:W-:-:S03]  /*59000*/  ISETP.GE.U32.AND P0, PT, R168, 0x7ffffd13, PT ;  /* 0x7ffffd13a800780c */ /* 0x000fc60003f06070 */
[----:B------:R-:W-:Y:S01]  /*59010*/  STL.64 [R1+0x940], R174 ;  /* 0x000940ae01007387 */ /* 0x000fe20000100a00 */
[----:B---3--:R-:W-:-:S03]  /*59020*/  IMAD.WIDE R170, R0, 0x4, R224 ;  /* 0x0000000400aa7825 */ /* 0x008fc600078e02e0 */
[----:B------:R-:W3:Y:S04]  /*59030*/  LDL.LU.64 R224, [R1+0x698] ;  /* 0x0006980001e07983 */ /* 0x000ee80000300a00 */
[----:B------:R1:W-:Y:S01]  /*59040*/  STL.64 [R1+0x920], R170 ;  /* 0x000920aa01007387 */ /* 0x0003e20000100a00 */
[----:B----4-:R-:W-:-:S05]  /*59050*/  IMAD.WIDE R168, R0, 0x4, R222 ;  /* 0x0000000400a87825 */ /* 0x010fca00078e02de */
[----:B------:R4:W-:Y:S04]  /*59060*/  STL.64 [R1+0x900], R168 ;  /* 0x000900a801007387 */ /* 0x0009e80000100a00 */
[----:B------:R-:W3:Y:S01]  /*59070*/  LDL.LU.64 R222, [R1+0x618] ;  /* 0x0006180001de7983 */ /* 0x000ee20000300a00 */
[----:B------:R-:W-:-:S04]  /*59080*/  IADD3 R160, R161, -0x25e, RZ ;  /* 0xfffffda2a1a07810 */ /* 0x000fc80007ffe0ff */
[----:B------:R-:W-:Y:S02]  /*59090*/  ISETP.GE.U32.AND P6, PT, R160, 0x7ffffd23, PT ;  /* 0x7ffffd23a000780c */ /* 0x000fe40003fc6070 */
[----:B------:R-:W-:-:S05]  /*590a0*/  IADD3 R173, R221, 0x200000, RZ ;  /* 0x00200000ddad7810 */ /* 0x000fca0007ffe0ff */
[----:B------:R1:W-:Y:S06]  /*590b0*/  LDGSTS.E [R173+-0x74e00], [R174.64], !P2 ;  /* 0x8b200000aead7fae */ /* 0x0003ec000d121848 */
[----:B------:R1:W-:Y:S01]  /*590c0*/  LDGSTS.E [R252+-0x74600], [R170.64], !P6 ;  /* 0x8ba00000aafc7fae */ /* 0x0003e2000f121848 */
[----:B------:R-:W-:-:S03]  /*590d0*/  IADD3 R160, R161, -0x266, RZ ;  /* 0xfffffd9aa1a07810 */ /* 0x000fc60007ffe0ff */
[----:B------:R4:W-:Y:S01]  /*590e0*/  LDGSTS.E [R66+-0x73e00], [R168.64], !P3 ;  /* 0x8c200000a8427fae */ /* 0x0009e2000d921848 */
[----:B-1----:R-:W-:-:S03]  /*590f0*/  IMAD.WIDE R170, R0, 0x4, R162 ;  /* 0x0000000400aa7825 */ /* 0x002fc600078e02a2 */
[----:B------:R-:W3:Y:S01]  /*59100*/  LDL.LU.64 R162, [R1+0x638] ;  /* 0x0006380001a27983 */ /* 0x000ee20000300a00 */
[----:B------:R-:W-:Y:S02]  /*59110*/  ISETP.GE.U32.AND P5, PT, R160, 0x7ffffd1b, PT ;  /* 0x7ffffd1ba000780c */ /* 0x000fe40003fa6070 */
[----:B------:R-:W-:-:S04]  /*59120*/  IADD3 R160, R161, -0x26a, RZ ;  /* 0xfffffd96a1a07810 */ /* 0x000fc80007ffe0ff */
[----:B------:R-:W-:Y:S01]  /*59130*/  ISETP.GE.U32.AND P4, PT, R160, 0x7ffffd17, PT ;  /* 0x7ffffd17a000780c */ /* 0x000fe20003f86070 */
[----:B------:R-:W-:Y:S01]  /*59140*/  STL.64 [R1+0x8e0], R170 ;  /* 0x0008e0aa01007387 */ /* 0x000fe20000100a00 */
[----:B------:R-:W-:-:S05]  /*59150*/  IADD3 R160, R161, -0x272, RZ ;  /* 0xfffffd8ea1a07810 */ /* 0x000fca0007ffe0ff */
[----:B------:R1:W-:Y:S01]  /*59160*/  LDGSTS.E [R252+-0x73600], [R170.64], !P5 ;  /* 0x8ca00000aafc7fae */ /* 0x0003e2000e921848 */
[----:B--2---:R-:W-:-:S05]  /*59170*/  IMAD.WIDE R164, R0, 0x4, R164 ;  /* 0x0000000400a47825 */ /* 0x004fca00078e02a4 */
[----:B------:R2:W-:Y:S01]  /*59180*/  STL.64 [R1+0x6e8], R164 ;  /* 0x0006e8a401007387 */ /* 0x0005e20000100a00 */
[----:B------:R-:W-:-:S03]  /*59190*/  ISETP.GE.U32.AND P1, PT, R160, 0x7ffffd0f, PT ;  /* 0x7ffffd0fa000780c */ /* 0x000fc60003f26070 */
[----:B------:R2:W-:Y:S01]  /*591a0*/  LDGSTS.E [R66+-0x72e00], [R164.64], !P4 ;  /* 0x8d200000a4427fae */ /* 0x0005e2000e121848 */
[----:B----4-:R-:W-:Y:S02]  /*591b0*/  IADD3 R168, R161, -0x203, RZ ;  /* 0xfffffdfda1a87810 */ /* 0x010fe40007ffe0ff */
[----:B--2---:R-:W-:Y:S01]  /*591c0*/  IADD3 R164, R221, 0x200000, RZ ;  /* 0x00200000dda47810 */ /* 0x004fe20007ffe0ff */
[C---:B------:R-:W-:Y:S02]  /*591d0*/  IMAD.WIDE R174, R0.reuse, 0x4, R166 ;  /* 0x0000000400ae7825 */ /* 0x040fe400078e02a6 */
[----:B------:R-:W2:Y:S02]  /*591e0*/  LDL.LU.64 R166, [R1+0x1220] ;  /* 0x0012200001a67983 */ /* 0x000ea40000300a00 */
[----:B-1----:R-:W-:Y:S02]  /*591f0*/  IMAD.WIDE R170, R0, 0x4, R226 ;  /* 0x0000000400aa7825 */ /* 0x002fe400078e02e2 */
[----:B------:R-:W-:Y:S04]  /*59200*/  STL.64 [R1+0x6a0], R174 ;  /* 0x0006a0ae01007387 */ /* 0x000fe80000100a00 */
[----:B------:R-:W4:Y:S04]  /*59210*/  LDL.LU.64 R226, [R1+0x1200] ;  /* 0x0012000001e27983 */ /* 0x000f280000300a00 */
[----:B------:R1:W-:Y:S04]  /*59220*/  STL.64 [R1+0x658], R170 ;  /* 0x000658aa01007387 */ /* 0x0003e80000100a00 */
[----:B------:R1:W-:Y:S01]  /*59230*/  LDGSTS.E [R164+-0x72600], [R174.64], !P0 ;  /* 0x8da00000aea47fae */ /* 0x0003e2000c121848 */
[----:B------:R-:W-:-:S03]  /*59240*/  ISETP.GE.U32.AND P5, PT, R168, 0x7ffffd7e, PT ;  /* 0x7ffffd7ea800780c */ /* 0x000fc60003fa6070 */
[----:B------:R3:W-:Y:S04]  /*59250*/  LDGSTS.E [R252+-0x71e00], [R170.64], !P1 ;  /* 0x8e200000aafc7fae */ /* 0x0007e8000c921848 */
[----:B-1----:R-:W4:Y:S01]  /*59260*/  LDL.LU.64 R164, [R1+0x11e0] ;  /* 0x0011e00001a47983 */ /* 0x002f220000300a00 */
[----:B---3--:R-:W-:-:S05]  /*59270*/  IMAD.WIDE R168, R0, 0x4, R224 ;  /* 0x0000000400a87825 */ /* 0x008fca00078e02e0 */
[----:B------:R-:W-:Y:S01]  /*59280*/  STL.64 [R1+0x640], R168 ;  /* 0x000640a801007387 */ /* 0x000fe20000100a00 */
[----:B------:R-:W-:-:S03]  /*59290*/  IMAD.WIDE R170, R0, 0x4, R222 ;  /* 0x0000000400aa7825 */ /* 0x000fc600078e02de */
[----:B------:R-:W3:Y:S01]  /*592a0*/  LDL.LU.64 R222, [R1+0x11c0] ;  /* 0x0011c00001de7983 */ /* 0x000ee20000300a00 */
[C---:B------:R-:W-:Y:S02]  /*592b0*/  IADD3 R160, R161.reuse, -0x27a, RZ ;  /* 0xfffffd86a1a07810 */ /* 0x040fe40007ffe0ff */
[C---:B------:R-:W-:Y:S02]  /*592c0*/  IADD3 R172, R161.reuse, -0x276, RZ ;  /* 0xfffffd8aa1ac7810 */ /* 0x040fe40007ffe0ff */
[----:B------:R-:W-:Y:S02]  /*592d0*/  ISETP.GE.U32.AND P6, PT, R160, 0x7ffffd07, PT ;  /* 0x7ffffd07a000780c */ /* 0x000fe40003fc6070 */
[----:B------:R-:W-:Y:S02]  /*592e0*/  IADD3 R160, R161, -0x27e, RZ ;  /* 0xfffffd82a1a07810 */ /* 0x000fe40007ffe0ff */
[----:B------:R-:W-:Y:S02]  /*592f0*/  ISETP.GE.U32.AND P2, PT, R172, 0x7ffffd0b, PT ;  /* 0x7ffffd0bac00780c */ /* 0x000fe40003f46070 */
[----:B------:R-:W-:Y:S01]  /*59300*/  ISETP.GE.U32.AND P3, PT, R160, 0x7ffffd03, PT ;  /* 0x7ffffd03a000780c */ /* 0x000fe20003f66070 */
[----:B------:R-:W-:Y:S04]  /*59310*/  STL.64 [R1+0x618], R170 ;  /* 0x000618aa01007387 */ /* 0x000fe80000100a00 */
[----:B------:R-:W3:Y:S06]  /*59320*/  LDL.LU.64 R224, [R1+0x11a0] ;  /* 0x0011a00001e07983 */ /* 0x000eec0000300a00 */
[----:B------:R1:W-:Y:S04]  /*59330*/  LDGSTS.E [R66+-0x71600], [R168.64], !P2 ;  /* 0x8ea00000a8427fae */ /* 0x0003e8000d121848 */
[----:B------:R1:W-:Y:S01]  /*59340*/  LDGSTS.E [R252+-0x70e00], [R170.64], !P6 ;  /* 0x8f200000aafc7fae */ /* 0x0003e2000f121848 */
[----:B------:R-:W-:-:S05]  /*59350*/  IMAD.WIDE R162, R0, 0x4, R162 ;  /* 0x0000000400a27825 */ /* 0x000fca00078e02a2 */
[----:B------:R1:W-:Y:S04]  /*59360*/  STL.64 [R1+0x5f0], R162 ;  /* 0x0005f0a201007387 */ /* 0x0003e80000100a00 */
[----:B------:R1:W-:Y:S04]  /*59370*/  LDGSTS.E [R66+-0x70600], [R162.64], !P3 ;  /* 0x8fa00000a2427fae */ /* 0x0003e8000d921848 */
[----:B-1----:R-:W3:Y:S01]  /*59380*/  LDL.LU.64 R162, [R1+0x1180] ;  /* 0x0011800001a27983 */ /* 0x002ee20000300a00 */
[C---:B------:R-:W-:Y:S02]  /*59390*/  IADD3 R172, R161.reuse, -0x20b, RZ ;  /* 0xfffffdf5a1ac7810 */ /* 0x040fe40007ffe0ff */
[----:B------:R-:W-:-:S02]  /*593a0*/  IADD3 R160, R161, -0x207, RZ ;  /* 0xfffffdf9a1a07810 */ /* 0x000fc40007ffe0ff */
[----:B------:R-:W-:Y:S02]  /*593b0*/  ISETP.GE.U32.AND P0, PT, R172, 0x7ffffd76, PT ;  /* 0x7ffffd76ac00780c */ /* 0x000fe40003f06070 */
[----:B------:R-:W-:Y:S02]  /*593c0*/  IADD3 R168, R161, -0x217, RZ ;  /* 0xfffffde9a1a87810 */ /* 0x000fe40007ffe0ff */
[----:B------:R-:W-:Y:S02]  /*593d0*/  ISETP.GE.U32.AND P4, PT, R160, 0x7ffffd7a, PT ;  /* 0x7ffffd7aa000780c */ /* 0x000fe40003f86070 */
[----:B------:R-:W-:Y:S02]  /*593e0*/  ISETP.GE.U32.AND P6, PT, R168, 0x7ffffd6a, PT ;  /* 0x7ffffd6aa800780c */ /* 0x000fe40003fc6070 */
[----:B------:R-:W-:-:S04]  /*593f0*/  LOP3.LUT R221, R220, 0x40, RZ, 0x3c, !PT ;  /* 0x00000040dcdd7812 */ /* 0x000fc800078e3cff */
[----:B------:R-:W-:Y:S01]  /*59400*/  IADD3 R171, R221, 0x200000, RZ ;  /* 0x00200000ddab7810 */ /* 0x000fe20007ffe0ff */
[C---:B--2---:R-:W-:Y:S02]  /*59410*/  IMAD.WIDE R172, R0.reuse, 0x4, R166 ;  /* 0x0000000400ac7825 */ /* 0x044fe400078e02a6 */
[----:B------:R-:W2:Y:S04]  /*59420*/  LDL.LU.64 R166, [R1+0x1160] ;  /* 0x0011600001a67983 */ /* 0x000ea80000300a00 */
[----:B------:R-:W-:Y:S01]  /*59430*/  STL.64 [R1+0xc00], R172 ;  /* 0x000c00ac01007387 */ /* 0x000fe20000100a00 */
[----:B----4-:R-:W-:-:S03]  /*59440*/  IMAD.WIDE R168, R0, 0x4, R226 ;  /* 0x0000000400a87825 */ /* 0x010fc600078e02e2 */
[----:B------:R-:W4:Y:S01]  /*59450*/  LDL.LU.64 R226, [R1+0x1140] ;  /* 0x0011400001e27983 */ /* 0x000f220000300a00 */
[C---:B------:R-:W-:Y:S02]  /*59460*/  IADD3 R252, R221.reuse, 0x200000, RZ ;  /* 0x00200000ddfc7810 */ /* 0x040fe40007ffe0ff */
[----:B------:R-:W-:Y:S01]  /*59470*/  IADD3 R66, R221, 0x200000, RZ ;  /* 0x00200000dd427810 */ /* 0x000fe20007ffe0ff */
[----:B------:R3:W-:Y:S04]  /*59480*/  LDGSTS.E [R171+-0x7fc00], [R172.64], !P5 ;  /* 0x80400000acab7fae */ /* 0x0007e8000e921848 */
[----:B------:R-:W-:Y:S04]  /*59490*/  STL.64 [R1+0xbe0], R168 ;  /* 0x000be0a801007387 */ /* 0x000fe80000100a00 */
[----:B------:R1:W-:Y:S01]  /*594a0*/  LDGSTS.E [R252+-0x7f400], [R168.64], !P4 ;  /* 0x80c00000a8fc7fae */ /* 0x0003e2000e121848 */
[----:B------:R-:W-:-:S05]  /*594b0*/  IMAD.WIDE R164, R0, 0x4, R164 ;  /* 0x0000000400a47825 */ /* 0x000fca00078e02a4 */
[----:B------:R1:W-:Y:S04]  /*594c0*/  STL.64 [R1+0xbc0], R164 ;  /* 0x000bc0a401007387 */ /* 0x0003e80000100a00 */
[----:B------:R1:W-:Y:S04]  /*594d0*/  LDGSTS.E [R66+-0x7ec00], [R164.64], !P0 ;  /* 0x81400000a4427fae */ /* 0x0003e8000c121848 */
[----:B-1----:R-:W4:Y:S01]  /*594e0*/  LDL.LU.64 R164, [R1+0x1120] ;  /* 0x0011200001a47983 */ /* 0x002f220000300a00 */
[----:B---3--:R-:W-:-:S03]  /*594f0*/  IMAD.WIDE R172, R0, 0x4, R222 ;  /* 0x0000000400ac7825 */ /* 0x008fc600078e02de */
[----:B------:R-:W3:Y:S04]  /*59500*/  LDL.LU.64 R222, [R1+0x1100] ;  /* 0x0011000001de7983 */ /* 0x000ee80000300a00 */
[----:B------:R1:W-:Y:S01]  /*59510*/  STL.64 [R1+0xba0], R172 ;  /* 0x000ba0ac01007387 */ /* 0x0003e20000100a00 */
[----:B------:R-:W-:-:S05]  /*59520*/  IMAD.WIDE R168, R0, 0x4, R224 ;  /* 0x0000000400a87825 */ /* 0x000fca00078e02e0 */
[----:B------:R4:W-:Y:S04]  /*59530*/  STL.64 [R1+0xb80], R168 ;  /* 0x000b80a801007387 */ /* 0x0009e80000100a00 */
[----:B------:R-:W3:Y:S01]  /*59540*/  LDL.LU.64 R224, [R1+0x10e0] ;  /* 0x0010e00001e07983 */ /* 0x000ee20000300a00 */
[----:B------:R-:W-:-:S04]  /*59550*/  IADD3 R160, R161, -0x20f, RZ ;  /* 0xfffffdf1a1a07810 */ /* 0x000fc80007ffe0ff */
[----:B------:R-:W-:Y:S02]  /*59560*/  ISETP.GE.U32.AND P1, PT, R160, 0x7ffffd72, PT ;  /* 0x7ffffd72a000780c */ /* 0x000fe40003f26070 */
[----:B------:R-:W-:-:S04]  /*59570*/  IADD3 R160, R161, -0x213, RZ ;  /* 0xfffffdeda1a07810 */ /* 0x000fc80007ffe0ff */
[----:B------:R-:W-:Y:S01]  /*59580*/  ISETP.GE.U32.AND P2, PT, R160, 0x7ffffd6e, PT ;  /* 0x7ffffd6ea000780c */ /* 0x000fe20003f46070 */
[----:B------:R-:W-:Y:S01]  /*59590*/  IMAD.WIDE R174, R0, 0x4, R162 ;  /* 0x0000000400ae7825 */ /* 0x000fe200078e02a2 */
[C---:B------:R-:W-:Y:S01]  /*595a0*/  IADD3 R170, R161.reuse, -0x21f, RZ ;  /* 0xfffffde1a1aa7810 */ /* 0x040fe20007ffe0ff */
[----:B------:R-:W3:Y:S03]  /*595b0*/  LDL.LU.64 R162, [R1+0x10c0] ;  /* 0x0010c00001a27983 */ /* 0x000ee60000300a00 */
[----:B------:R-:W-:Y:S01]  /*595c0*/  ISETP.GE.U32.AND P5, PT, R170, 0x7ffffd62, PT ;  /* 0x7ffffd62aa00780c */ /* 0x000fe20003fa6070 */
[----:B------:R1:W-:Y:S01]  /*595d0*/  LDGSTS.E [R252+-0x7e400], [R172.64], !P1 ;  /* 0x81c00000acfc7fae */ /* 0x0003e2000c921848 */
[C---:B------:R-:W-:Y:S02]  /*595e0*/  IADD3 R170, R161.reuse, -0x22b, RZ ;  /* 0xfffffdd5a1aa7810 */ /* 0x040fe40007ffe0ff */
[----:B------:R-:W-:-:S03]  /*595f0*/  IADD3 R160, R161, -0x21b, RZ ;  /* 0xfffffde5a1a07810 */ /* 0x000fc60007ffe0ff */
[----:B------:R4:W-:Y:S01]  /*59600*/  LDGSTS.E [R66+-0x7dc00], [R168.64], !P2 ;  /* 0x82400000a8427fae */ /* 0x0009e2000d121848 */
[----:B------:R-:W-:Y:S02]  /*59610*/  ISETP.GE.U32.AND P1, PT, R170, 0x7ffffd56, PT ;  /* 0x7ffffd56aa00780c */ /* 0x000fe40003f26070 */
[----:B------:R-:W-:Y:S01]  /*59620*/  ISETP.GE.U32.AND P3, PT, R160, 0x7ffffd66, PT ;  /* 0x7ffffd66a000780c */ /* 0x000fe20003f66070 */
[----:B------:R-:W-:Y:S01]  /*59630*/  STL.64 [R1+0xb60], R174 ;  /* 0x000b60ae01007387 */ /* 0x000fe20000100a00 */
[----:B-1----:R-:W-:Y:S02]  /*59640*/  IADD3 R173, R221, 0x200000, RZ ;  /* 0x00200000ddad7810 */ /* 0x002fe40007ffe0ff */
[----:B------:R-:W-:-:S03]  /*59650*/  IADD3 R172, R161, -0x233, RZ ;  /* 0xfffffdcda1ac7810 */ /* 0x000fc60007ffe0ff */
[----:B------:R1:W-:Y:S01]  /*59660*/  LDGSTS.E [R173+-0x7d400], [R174.64], !P6 ;  /* 0x82c00000aead7fae */ /* 0x0003e2000f121848 */
[----:B--2---:R-:W-:-:S03]  /*59670*/  IMAD.WIDE R170, R0, 0x4, R166 ;  /* 0x0000000400aa7825 */ /* 0x004fc600078e02a6 */
[----:B------:R-:W2:Y:S01]  /*59680*/  LDL.LU.64 R166, [R1+0x10a0] ;  /* 0x0010a00001a67983 */ /* 0x000ea20000300a00 */
[----:B----4-:R-:W-:-:S03]  /*59690*/  IMAD.WIDE R168, R0, 0x4, R226 ;  /* 0x0000000400a87825 */ /* 0x010fc600078e02e2 */
[----:B------:R-:W-:Y:S04]  /*596a0*/  STL.64 [R1+0xb40], R170 ;  /* 0x000b40aa01007387 */ /* 0x000fe80000100a00 */
[----:B------:R3:W-:Y:S01]  /*596b0*/  STL.64 [R1+0xb20], R168 ;  /* 0x000b20a801007387 */ /* 0x0007e20000100a00 */
[----:B------:R-:W-:-:S03]  /*596c0*/  ISETP.GE.U32.AND P6, PT, R172, 0x7ffffd4e, PT ;  /* 0x7ffffd4eac00780c */ /* 0x000fc60003fc6070 */
[----:B------:R-:W2:Y:S04]  /*596d0*/  LDL.LU.64 R226, [R1+0x1080] ;  /* 0x0010800001e27983 */ /* 0x000ea80000300a00 */
[----:B------:R1:W-:Y:S04]  /*596e0*/  LDGSTS.E [R252+-0x7cc00], [R170.64], !P3 ;  /* 0x83400000aafc7fae */ /* 0x0003e8000d921848 */
[----:B------:R3:W-:Y:S01]  /*596f0*/  LDGSTS.E [R66+-0x7c400], [R168.64], !P5 ;  /* 0x83c00000a8427fae */ /* 0x0007e2000e921848 */
[----:B-1----:R-:W-:-:S03]  /*59700*/  IMAD.WIDE R172, R0, 0x4, R164 ;  /* 0x0000000400ac7825 */ /* 0x002fc600078e02a4 */
[----:B------:R-:W2:Y:S04]  /*59710*/  LDL.LU.64 R164, [R1+0x1060] ;  /* 0x0010600001a47983 */ /* 0x000ea80000300a00 */
[----:B------:R1:W-:Y:S01]  /*59720*/  STL.64 [R1+0xb00], R172 ;  /* 0x000b00ac01007387 */ /* 0x0003e20000100a00 */
[----:B---3--:R-:W-:-:S05]  /*59730*/  IMAD.WIDE R168, R0, 0x4, R222 ;  /* 0x0000000400a87825 */ /* 0x008fca00078e02de */
[----:B------:R3:W-:Y:S04]  /*59740*/  STL.64 [R1+0xae0], R168 ;  /* 0x000ae0a801007387 */ /* 0x0007e80000100a00 */
[----:B------:R-:W4:Y:S01]  /*59750*/  LDL.LU.64 R222, [R1+0x1040] ;  /* 0x0010400001de7983 */ /* 0x000f220000300a00 */
[----:B------:R-:W-:-:S04]  /*59760*/  IADD3 R160, R161, -0x223, RZ ;  /* 0xfffffddda1a07810 */ /* 0x000fc80007ffe0ff */
[----:B------:R-:W-:Y:S02]  /*59770*/  ISETP.GE.U32.AND P4, PT, R160, 0x7ffffd5e, PT ;  /* 0x7ffffd5ea000780c */ /* 0x000fe40003f86070 */
[----:B------:R-:W-:-:S04]  /*59780*/  IADD3 R160, R161, -0x227, RZ ;  /* 0xfffffdd9a1a07810 */ /* 0x000fc80007ffe0ff */
[----:B------:R-:W-:-:S07]  /*59790*/  ISETP.GE.U32.AND P0, PT, R160, 0x7ffffd5a, PT ;  /* 0x7ffffd5aa000780c */ /* 0x000fce0003f06070 */
[----:B------:R1:W-:Y:S06]  /*597a0*/  LDGSTS.E [R252+-0x7bc00], [R172.64], !P4 ;  /* 0x84400000acfc7fae */ /* 0x0003ec000e121848 */
[----:B------:R3:W-:Y:S01]  /*597b0*/  LDGSTS.E [R66+-0x7b400], [R168.64], !P0 ;  /* 0x84c00000a8427fae */ /* 0x0007e2000c121848 */
[----:B-1----:R-:W-:-:S03]  /*597c0*/  IMAD.WIDE R172, R0, 0x4, R224 ;  /* 0x0000000400ac7825 */ /* 0x002fc600078e02e0 */
[----:B------:R-:W4:Y:S04]  /*597d0*/  LDL.LU.64 R224, [R1+0x1028] ;  /* 0x0010280001e07983 */ /* 0x000f280000300a00 */
[----:B------:R-:W-:Y:S01]  /*597e0*/  STL.64 [R1+0xac0], R172 ;  /* 0x000ac0ac01007387 */ /* 0x000fe20000100a00 */
[----:B---3--:R-:W-:-:S03]  /*597f0*/  IMAD.WIDE R168, R0, 0x4, R162 ;  /* 0x0000000400a87825 */ /* 0x008fc600078e02a2 */
[----:B------:R-:W3:Y:S01]  /*59800*/  LDL.LU.64 R162, [R1+0x1010] ;  /* 0x0010100001a27983 */ /* 0x000ee20000300a00 */
[----:B------:R-:W-:-:S04]  /*59810*/  IADD3 R160, R161, -0x22f, RZ ;  /* 0xfffffdd1a1a07810 */ /* 0x000fc80007ffe0ff */
[----:B------:R-:W-:Y:S02]  /*59820*/  ISETP.GE.U32.AND P2, PT, R160, 0x7ffffd52, PT ;  /* 0x7ffffd52a000780c */ /* 0x000fe40003f46070 */
[C---:B------:R-:W-:Y:S02]  /*59830*/  IADD3 R160, R161.reuse, -0x237, RZ ;  /* 0xfffffdc9a1a07810 */ /* 0x040fe40007ffe0ff */
[----:B------:R-:W-:Y:S02]  /*59840*/  IADD3 R170, R161, -0x23f, RZ ;  /* 0xfffffdc1a1aa7810 */ /* 0x000fe40007ffe0ff */
[----:B------:R-:W-:Y:S02]  /*59850*/  ISETP.GE.U32.AND P3, PT, R160, 0x7ffffd4a, PT ;  /* 0x7ffffd4aa000780c */ /* 0x000fe40003f66070 */
[----:B------:R-:W-:Y:S02]  /*59860*/  IADD3 R171, R221, 0x200000, RZ ;  /* 0x00200000ddab7810 */ /* 0x000fe40007ffe0ff */
[----:B------:R-:W-:-:S02]  /*59870*/  IADD3 R160, R161, -0x23b, RZ ;  /* 0xfffffdc5a1a07810 */ /* 0x000fc40007ffe0ff */
[----:B------:R-:W-:Y:S01]  /*59880*/  ISETP.GE.U32.AND P4, PT, R170, 0x7ffffd42, PT ;  /* 0x7ffffd42aa00780c */ /* 0x000fe20003f86070 */
[----:B------:R1:W-:Y:S01]  /*59890*/  LDGSTS.E [R171+-0x7ac00], [R172.64], !P1 ;  /* 0x85400000acab7fae */ /* 0x0003e2000c921848 */
[----:B------:R-:W-:Y:S02]  /*598a0*/  IADD3 R170, R161, -0x247, RZ ;  /* 0xfffffdb9a1aa7810 */ /* 0x000fe40007ffe0ff */
[----:B------:R-:W-:Y:S01]  /*598b0*/  ISETP.GE.U32.AND P5, PT, R160, 0x7ffffd46, PT ;  /* 0x7ffffd46a000780c */ /* 0x000fe20003fa6070 */
[----:B--2---:R-:W-:Y:S01]  /*598c0*/  IMAD.WIDE R166, R0, 0x4, R166 ;  /* 0x0000000400a67825 */ /* 0x004fe200078e02a6 */
[----:B------:R-:W-:Y:S01]  /*598d0*/  STL.64 [R1+0xaa0], R168 ;  /* 0x000aa0a801007387 */ /* 0x000fe20000100a00 */
[----:B------:R-:W-:-:S03]  /*598e0*/  ISETP.GE.U32.AND P1, PT, R170, 0x7ffffd3a, PT ;  /* 0x7ffffd3aaa00780c */ /* 0x000fc60003f26070 */
[----:B------:R2:W-:Y:S04]  /*598f0*/  LDGSTS.E [R252+-0x7a400], [R168.64], !P2 ;  /* 0x85c00000a8fc7fae */ /* 0x0005e8000d121848 */
[----:B------:R1:W-:Y:S04]  /*59900*/  STL.64 [R1+0xa80], R166 ;  /* 0x000a80a601007387 */ /* 0x0003e80000100a00 */
[----:B------:R1:W-:Y:S02]  /*59910*/  LDGSTS.E [R66+-0x79c00], [R166.64], !P6 ;  /* 0x86400000a6427fae */ /* 0x0003e4000f121848 */
[----:B-1----:R-:W-:-:S05]  /*59920*/  IMAD.WIDE R170, R0, 0x4, R226 ;  /* 0x0000000400aa7825 */ /* 0x002fca00078e02e2 */
[----:B------:R1:W-:Y:S04]  /*59930*/  LDGSTS.E [R252+-0x79400], [R170.64], !P3 ;  /* 0x86c00000aafc7fae */ /* 0x0003e8000d921848 */
[----:B------:R-:W3:Y:S04]  /*59940*/  LDL.LU.64 R166, [R1+0x8c8] ;  /* 0x0008c80001a67983 */ /* 0x000ee80000300a00 */
[----:B------:R-:W3:Y:S04]  /*59950*/  LDL.LU.64 R226, [R1+0x8b0] ;  /* 0x0008b00001e27983 */ /* 0x000ee80000300a00 */
[----:B------:R-:W-:Y:S01]  /*59960*/  STL.64 [R1+0xa60], R170 ;  /* 0x000a60aa01007387 */ /* 0x000fe20000100a00 */
[----:B------:R-:W-:-:S05]  /*59970*/  IMAD.WIDE R164, R0, 0x4, R164 ;  /* 0x0000000400a47825 */ /* 0x000fca00078e02a4 */
[----:B------:R1:W-:Y:S04]  /*59980*/  STL.64 [R1+0xa40], R164 ;  /* 0x000a40a401007387 */ /* 0x0003e80000100a00 */
[----:B------:R1:W-:Y:S04]  /*59990*/  LDGSTS.E [R66+-0x78c00], [R164.64], !P5 ;  /* 0x87400000a4427fae */ /* 0x0003e8000e921848 */
[----:B-1----:R-:W3:Y:S01]  /*599a0*/  LDL.LU.64 R164, [R1+0x898] ;  /* 0x0008980001a47983 */ /* 0x002ee20000300a00 */
[----:B----4-:R-:W-:-:S03]  /*599b0*/  IMAD.WIDE R172, R0, 0x4, R222 ;  /* 0x0000000400ac7825 */ /* 0x010fc600078e02de */
[----:B------:R-:W4:Y:S01]  /*599c0*/  LDL.LU.64 R222, [R1+0x880] ;  /* 0x0008800001de7983 */ /* 0x000f220000300a00 */
[C---:B------:R-:W-:Y:S02]  /*599d0*/  IADD3 R160, R161.reuse, -0x243, RZ ;  /* 0xfffffdbda1a07810 */ /* 0x040fe40007ffe0ff */
[----:B--2---:R-:W-:Y:S02]  /*599e0*/  IADD3 R168, R161, -0x253, RZ ;  /* 0xfffffdada1a87810 */ /* 0x004fe40007ffe0ff */
[----:B------:R-:W-:Y:S01]  /*599f0*/  ISETP.GE.U32.AND P0, PT, R160, 0x7ffffd3e, PT ;  /* 0x7ffffd3ea000780c */ /* 0x000fe20003f06070 */
[----:B------:R-:W-:Y:S01]  /*59a00*/  STL.64 [R1+0xa20], R172 ;  /* 0x000a20ac01007387 */ /* 0x000fe20000100a00 */
[----:B------:R-:W-:Y:S02]  /*59a10*/  ISETP.GE.U32.AND P3, PT, R168, 0x7ffffd2e, PT ;  /* 0x7ffffd2ea800780c */ /* 0x000fe40003f66070 */
[----:B------:R-:W-:-:S05]  /*59a20*/  IADD3 R171, R221, 0x200000, RZ ;  /* 0x00200000ddab7810 */ /* 0x000fca0007ffe0ff */
[----:B------:R1:W-:Y:S01]  /*59a30*/  LDGSTS.E [R171+-0x78400], [R172.64], !P4 ;  /* 0x87c00000acab7fae */ /* 0x0003e2000e121848 */
[----:B------:R-:W-:-:S03]  /*59a40*/  IMAD.WIDE R168, R0, 0x4, R224 ;  /* 0x0000000400a87825 */ /* 0x000fc600078e02e0 */
[----:B------:R-:W2:Y:S04]  /*59a50*/  LDL.LU.64 R224, [R1+0x868] ;  /* 0x0008680001e07983 */ /* 0x000ea80000300a00 */
[----:B------:R-:W-:Y:S04]  /*59a60*/  STL.64 [R1+0x9f8], R168 ;  /* 0x0009f8a801007387 */ /* 0x000fe80000100a00 */
[----:B------:R1:W-:Y:S01]  /*59a70*/  LDGSTS.E [R252+-0x77c00], [R168.64], !P0 ;  /* 0x88400000a8fc7fae */ /* 0x0003e2000c121848 */
[----:B---3--:R-:W-:-:S05]  /*59a80*/  IMAD.WIDE R162, R0, 0x4, R162 ;  /* 0x0000000400a27825 */ /* 0x008fca00078e02a2 */
[----:B------:R3:W-:Y:S04]  /*59a90*/  STL.64 [R1+0x9d8], R162 ;  /* 0x0009d8a201007387 */ /* 0x0007e80000100a00 */
[----:B------:R3:W-:Y:S04]  /*59aa0*/  LDGSTS.E [R66+-0x77400], [R162.64], !P1 ;  /* 0x88c00000a2427fae */ /* 0x0007e8000c921848 */
[----:B---3--:R-:W3:Y:S01]  /*59ab0*/  LDL.LU.64 R162, [R1+0x850] ;  /* 0x0008500001a27983 */ /* 0x008ee20000300a00 */
[----:B------:R-:W-:-:S04]  /*59ac0*/  IADD3 R160, R161, -0x24b, RZ ;  /* 0xfffffdb5a1a07810 */ /* 0x000fc80007ffe0ff */
[----:B------:R-:W-:Y:S02]  /*59ad0*/  ISETP.GE.U32.AND P2, PT, R160, 0x7ffffd36, PT ;  /* 0x7ffffd36a000780c */ /* 0x000fe40003f46070 */
[----:B------:R-:W-:-:S04]  /*59ae0*/  IADD3 R170, R161, -0x25b, RZ ;  /* 0xfffffda5a1aa7810 */ /* 0x000fc80007ffe0ff */
[----:B------:R-:W-:Y:S02]  /*59af0*/  ISETP.GE.U32.AND P4, PT, R170, 0x7ffffd26, PT ;  /* 0x7ffffd26aa00780c */ /* 0x000fe40003f86070 */
[----:B------:R-:W-:Y:S01]  /*59b00*/  IADD3 R170, R161, -0x267, RZ ;  /* 0xfffffd99a1aa7810 */ /* 0x000fe20007ffe0ff */
[C---:B-1----:R-:W-:Y:S02]  /*59b10*/  IMAD.WIDE R172, R0.reuse, 0x4, R166 ;  /* 0x0000000400ac7825 */ /* 0x042fe400078e02a6 */
[----:B------:R-:W3:Y:S02]  /*59b20*/  LDL.LU.64 R166, [R1+0x838] ;  /* 0x0008380001a67983 */ /* 0x000ee40000300a00 */
[----:B------:R-:W-:Y:S02]  /*59b30*/  IMAD.WIDE R168, R0, 0x4, R226 ;  /* 0x0000000400a87825 */ /* 0x000fe400078e02e2 */
[----:B------:R1:W-:Y:S04]  /*59b40*/  STL.64 [R1+0x9b8], R172 ;  /* 0x0009b8ac01007387 */ /* 0x0003e80000100a00 */
[----:B------:R2:W-:Y:S04]  /*59b50*/  STL.64 [R1+0x998], R168 ;  /* 0x000998a801007387 */ /* 0x0005e80000100a00 */
[----:B------:R-:W3:Y:S04]  /*59b60*/  LDL.LU.64 R226, [R1+0x820] ;  /* 0x0008200001e27983 */ /* 0x000ee80000300a00 */
[----:B------:R1:W-:Y:S01]  /*59b70*/  LDGSTS.E [R252+-0x76c00], [R172.64], !P2 ;  /* 0x89400000acfc7fae */ /* 0x0003e2000d121848 */
[----:B------:R-:W-:Y:S01]  /*59b80*/  ISETP.GE.U32.AND P2, PT, R170, 0x7ffffd1a, PT ;  /* 0x7ffffd1aaa00780c */ /* 0x000fe20003f46070 */
[----:B------:R-:W-:-:S02]  /*59b90*/  IMAD.WIDE R174, R0, 0x4, R164 ;  /* 0x0000000400ae7825 */ /* 0x000fc400078e02a4 */
[----:B------:R-:W3:Y:S04]  /*59ba0*/  LDL.LU.64 R164, [R1+0x808] ;  /* 0x0008080001a47983 */ /* 0x000ee80000300a00 */
[----:B------:R-:W-:Y:S01]  /*59bb0*/  STL.64 [R1+0x978], R174 ;  /* 0x000978ae01007387 */ /* 0x000fe20000100a00 */
[----:B----4-:R-:W-:-:S03]  /*59bc0*/  IMAD.WIDE R170, R0, 0x4, R222 ;  /* 0x0000000400aa7825 */ /* 0x010fc600078e02de */
[----:B------:R-:W4:Y:S01]  /*59bd0*/  LDL.LU.64 R222, [R1+0x7f0] ;  /* 0x0007f00001de7983 */ /* 0x000f220000300a00 */
[----:B------:R-:W-:-:S04]  /*59be0*/  IADD3 R160, R161, -0x24f, RZ ;  /* 0xfffffdb1a1a07810 */ /* 0x000fc80007ffe0ff */
[----:B------:R-:W-:Y:S02]  /*59bf0*/  ISETP.GE.U32.AND P6, PT, R160, 0x7ffffd32, PT ;  /* 0x7ffffd32a000780c */ /* 0x000fe40003fc6070 */
[----:B------:R-:W-:-:S04]  /*59c00*/  IADD3 R160, R161, -0x257, RZ ;  /* 0xfffffda9a1a07810 */ /* 0x000fc80007ffe0ff */
[----:B------:R-:W-:Y:S01]  /*59c10*/  ISETP.GE.U32.AND P5, PT, R160, 0x7ffffd2a, PT ;  /* 0x7ffffd2aa000780c */ /* 0x000fe20003fa6070 */
[----:B------:R3:W-:Y:S01]  /*59c20*/  STL.64 [R1+0x958], R170 ;  /* 0x000958aa01007387 */ /* 0x0007e20000100a00 */
[----:B-1----:R-:W-:-:S05]  /*59c30*/  IADD3 R173, R221, 0x200000, RZ ;  /* 0x00200000ddad7810 */ /* 0x002fca0007ffe0ff */
[----:B------:R2:W-:Y:S04]  /*59c40*/  LDGSTS.E [R66+-0x76400], [R168.64], !P6 ;  /* 0x89c00000a8427fae */ /* 0x0005e8000f121848 */
[----:B------:R1:W-:Y:S04]  /*59c50*/  LDGSTS.E [R173+-0x75c00], [R174.64], !P3 ;  /* 0x8a400000aead7fae */ /* 0x0003e8000d921848 */
[----:B------:R3:W-:Y:S01]  /*59c60*/  LDGSTS.E [R252+-0x75400], [R170.64], !P5 ;  /* 0x8ac00000aafc7fae */ /* 0x0007e2000e921848 */
[----:B--2---:R-:W-:-:S05]  /*59c70*/  IMAD.WIDE R168, R0, 0x4, R224 ;  /* 0x0000000400a87825 */ /* 0x004fca00078e02e0 */
[----:B------:R-:W-:Y:S04]  /*59c80*/  STL.64 [R1+0x938], R168 ;  /* 0x000938a801007387 */ /* 0x000fe80000100a00 */
[----:B------:R-:W2:Y:S01]  /*59c90*/  LDL.LU.64 R224, [R1+0x650] ;  /* 0x0006500001e07983 */ /* 0x000ea20000300a00 */
[----:B------:R-:W-:-:S03]  /*59ca0*/  IADD3 R160, R161, -0x25f, RZ ;  /* 0xfffffda1a1a07810 */ /* 0x000fc60007ffe0ff */
[----:B------:R1:W-:Y:S01]  /*59cb0*/  LDGSTS.E [R66+-0x74c00], [R168.64], !P4 ;  /* 0x8b400000a8427fae */ /* 0x0003e2000e121848 */
[----:B---3--:R-:W-:-:S03]  /*59cc0*/  IMAD.WIDE R170, R0, 0x4, R162 ;  /* 0x0000000400aa7825 */ /* 0x008fc600078e02a2 */
[----:B------:R-:W3:Y:S01]  /*59cd0*/  LDL.LU.64 R162, [R1+0x7e0] ;  /* 0x0007e00001a27983 */ /* 0x000ee20000300a00 */
[----:B------:R-:W-:Y:S02]  /*59ce0*/  ISETP.GE.U32.AND P0, PT, R160, 0x7ffffd22, PT ;  /* 0x7ffffd22a000780c */ /* 0x000fe40003f06070 */
[----:B------:R-:W-:-:S04]  /*59cf0*/  IADD3 R160, R161, -0x263, RZ ;  /* 0xfffffd9da1a07810 */ /* 0x000fc80007ffe0ff */
[----:B------:R-:W-:Y:S01]  /*59d00*/  ISETP.GE.U32.AND P1, PT, R160, 0x7ffffd1e, PT ;  /* 0x7ffffd1ea000780c */ /* 0x000fe20003f26070 */
[----:B------:R1:W-:Y:S06]  /*59d10*/  STL.64 [R1+0x918], R170 ;  /* 0x000918aa01007387 */ /* 0x0003ec0000100a00 */
[----:B------:R1:W-:Y:S01]  /*59d20*/  LDGSTS.E [R252+-0x74400], [R170.64], !P0 ;  /* 0x8bc00000aafc7fae */ /* 0x0003e2000c121848 */
[----:B------:R-:W-:-:S05]  /*59d30*/  IMAD.WIDE R166, R0, 0x4, R166 ;  /* 0x0000000400a67825 */ /* 0x000fca00078e02a6 */
[----:B------:R1:W-:Y:S04]  /*59d40*/  STL.64 [R1+0x8f8], R166 ;  /* 0x0008f8a601007387 */ /* 0x0003e80000100a00 */
[----:B------:R-:W3:Y:S01]  /*59d50*/  LDL.LU.64 R228, [R1+0x610] ;  /* 0x0006100001e47983 */ /* 0x000ee20000300a00 */
[----:B-1----:R-:W-:-:S03]  /*59d60*/  IMAD.WIDE R170, R0, 0x4, R226 ;  /* 0x0000000400aa7825 */ /* 0x002fc600078e02e2 */
[----:B------:R1:W-:Y:S04]  /*59d70*/  LDGSTS.E [R66+-0x73c00], [R166.64], !P1 ;  /* 0x8c400000a6427fae */ /* 0x0003e8000c921848 */
[----:B------:R-:W-:Y:S04]  /*59d80*/  STL.64 [R1+0x8d8], R170 ;  /* 0x0008d8aa01007387 */ /* 0x000fe80000100a00 */
[----:B------:R-:W3:Y:S01]  /*59d90*/  LDL.LU.64 R226, [R1+0x7d8] ;  /* 0x0007d80001e27983 */ /* 0x000ee20000300a00 */
[----:B-1----:R-:W-:-:S05]  /*59da0*/  IMAD.WIDE R166, R0, 0x4, R164 ;  /* 0x0000000400a67825 */ /* 0x002fca00078e02a4 */
[----:B------:R1:W-:Y:S01]  /*59db0*/  STL.64 [R1+0x6e0], R166 ;  /* 0x0006e0a601007387 */ /* 0x0003e20000100a00 */
[----:B----4-:R-:W-:-:S03]  /*59dc0*/  IMAD.WIDE R164, R0, 0x4, R222 ;  /* 0x0000000400a47825 */ /* 0x010fc600078e02de */
[----:B------:R-:W4:Y:S01]  /*59dd0*/  LDL.LU.64 R222, [R1+0x1218] ;  /* 0x0012180001de7983 */ /* 0x000f220000300a00 */
[C---:B------:R-:W-:Y:S02]  /*59de0*/  IADD3 R160, R161.reuse, -0x26b, RZ ;  /* 0xfffffd95a1a07810 */ /* 0x040fe40007ffe0ff */
[C---:B------:R-:W-:Y:S02]  /*59df0*/  IADD3 R168, R161.reuse, -0x27b, RZ ;  /* 0xfffffd85a1a87810 */ /* 0x040fe40007ffe0ff */
[----:B------:R-:W-:Y:S02]  /*59e00*/  ISETP.GE.U32.AND P6, PT, R160, 0x7ffffd16, PT ;  /* 0x7ffffd16a000780c */ /* 0x000fe40003fc6070 */
[C---:B------:R-:W-:Y:S02]  /*59e10*/  IADD3 R160, R161.reuse, -0x273, RZ ;  /* 0xfffffd8da1a07810 */ /* 0x040fe40007ffe0ff */
[----:B------:R-:W-:Y:S02]  /*59e20*/  IADD3 R172, R161, -0x26f, RZ ;  /* 0xfffffd91a1ac7810 */ /* 0x000fe40007ffe0ff */
[----:B------:R-:W-:-:S02]  /*59e30*/  ISETP.GE.U32.AND P5, PT, R160, 0x7ffffd0e, PT ;  /* 0x7ffffd0ea000780c */ /* 0x000fc40003fa6070 */
[----:B------:R-:W-:Y:S02]  /*59e40*/  IADD3 R169, R221, 0x200000, RZ ;  /* 0x00200000dda97810 */ /* 0x000fe40007ffe0ff */
[C---:B------:R-:W-:Y:S02]  /*59e50*/  IADD3 R160, R161.reuse, -0x277, RZ ;  /* 0xfffffd89a1a07810 */ /* 0x040fe40007ffe0ff */
[----:B------:R-:W-:Y:S01]  /*59e60*/  ISETP.GE.U32.AND P0, PT, R168, 0x7ffffd06, PT ;  /* 0x7ffffd06a800780c */ /* 0x000fe20003f06070 */
[----:B------:R2:W-:Y:S01]  /*59e70*/  LDGSTS.E [R169+-0x73400], [R170.64], !P2 ;  /* 0x8cc00000aaa97fae */ /* 0x0005e2000d121848 */
[----:B------:R-:W-:Y:S02]  /*59e80*/  IADD3 R168, R161, -0x204, RZ ;  /* 0xfffffdfca1a87810 */ /* 0x000fe40007ffe0ff */
[----:B------:R-:W-:Y:S01]  /*59e90*/  ISETP.GE.U32.AND P3, PT, R172, 0x7ffffd12, PT ;  /* 0x7ffffd12ac00780c */ /* 0x000fe20003f66070 */
[----:B------:R1:W-:Y:S01]  /*59ea0*/  STL.64 [R1+0x698], R164 ;  /* 0x000698a401007387 */ /* 0x0003e20000100a00 */
[----:B------:R-:W-:-:S02]  /*59eb0*/  ISETP.GE.U32.AND P4, PT, R160, 0x7ffffd0a, PT ;  /* 0x7ffffd0aa000780c */ /* 0x000fc40003f86070 */
[----:B------:R-:W-:Y:S01]  /*59ec0*/  ISETP.GE.U32.AND P2, PT, R168, 0x7ffffd7d, PT ;  /* 0x7ffffd7da800780c */ /* 0x000fe20003f46070 */
[----:B------:R1:W-:Y:S01]  /*59ed0*/  LDGSTS.E [R252+-0x72c00], [R166.64], !P6 ;  /* 0x8d400000a6fc7fae */ /* 0x0003e2000f121848 */
[----:B------:R-:W-:-:S07]  /*59ee0*/  IADD3 R172, R221, 0x200000, RZ ;  /* 0x00200000ddac7810 */ /* 0x000fce0007ffe0ff */
[----:B------:R1:W-:Y:S01]  /*59ef0*/  LDGSTS.E [R66+-0x72400], [R164.64], !P3 ;  /* 0x8dc00000a4427fae */ /* 0x0003e2000d921848 */
[----:B--2---:R-:W-:-:S03]  /*59f00*/  IMAD.WIDE R168, R0, 0x4, R224 ;  /* 0x0000000400a87825 */ /* 0x004fc600078e02e0 */
[----:B------:R-:W2:Y:S04]  /*59f10*/  LDL.LU.64 R224, [R1+0x11f0] ;  /* 0x0011f00001e07983 */ /* 0x000ea80000300a00 */
[----:B------:R-:W-:Y:S04]  /*59f20*/  STL.64 [R1+0x650], R168 ;  /* 0x000650a801007387 */ /* 0x000fe80000100a00 */
[----:B-1----:R-:W2:Y:S04]  /*59f30*/  LDL.LU.64 R166, [R1+0x11d0] ;  /* 0x0011d00001a67983 */ /* 0x002ea80000300a00 */
[----:B------:R4:W-:Y:S01]  /*59f40*/  LDGSTS.E [R252+-0x71c00], [R168.64], !P5 ;  /* 0x8e400000a8fc7fae */ /* 0x0009e2000e921848 */
[----:B------:R-:W-:Y:S01]  /*59f50*/  LOP3.LUT R165, R220, 0x60, RZ, 0x3c, !PT ;  /* 0x00000060dca57812 */ /* 0x000fe200078e3cff */
[----:B---3--:R-:W-:-:S05]  /*59f60*/  IMAD.WIDE R162, R0, 0x4, R162 ;  /* 0x0000000400a27825 */ /* 0x008fca00078e02a2 */
[----:B------:R1:W-:Y:S04]  /*59f70*/  STL.64 [R1+0x638], R162 ;  /* 0x000638a201007387 */ /* 0x0003e80000100a00 */
[----:B------:R1:W-:Y:S04]  /*59f80*/  LDGSTS.E [R66+-0x71400], [R162.64], !P4 ;  /* 0x8ec00000a2427fae */ /* 0x0003e8000e121848 */
[----:B-1----:R-:W3:Y:S04]  /*59f90*/  LDL.LU.64 R162, [R1+0x11b8] ;  /* 0x0011b80001a27983 */ /* 0x002ee80000300a00 */
[----:B------:R-:W3:Y:S01]  /*59fa0*/  LDL.LU.64 R220, [R1+0x1198] ;  /* 0x0011980001dc7983 */ /* 0x000ee20000300a00 */
[----:B------:R-:W-:-:S05]  /*59fb0*/  IMAD.WIDE R174, R0, 0x4, R228 ;  /* 0x0000000400ae7825 */ /* 0x000fca00078e02e4 */
[----:B------:R-:W-:Y:S01]  /*59fc0*/  STL.64 [R1+0x610], R174 ;  /* 0x000610ae01007387 */ /* 0x000fe20000100a00 */
[----:B------:R-:W-:-:S04]  /*59fd0*/  IMAD.WIDE R170, R0, 0x4, R226 ;  /* 0x0000000400aa7825 */ /* 0x000fc800078e02e2 */
[----:B----4-:R-:W-:Y:S01]  /*59fe0*/  IMAD.WIDE R168, R0, 0x4, R222 ;  /* 0x0000000400a87825 */ /* 0x010fe200078e02de */
[----:B------:R-:W4:Y:S04]  /*59ff0*/  LDL.LU.64 R226, [R1+0x1178] ;  /* 0x0011780001e27983 */ /* 0x000f280000300a00 */
[----:B------:R-:W-:Y:S04]  /*5a000*/  STL.64 [R1+0x5c8], R170 ;  /* 0x0005c8aa01007387 */ /* 0x000fe80000100a00 */
[----:B------:R2:W-:Y:S04]  /*5a010*/  STL.64 [R1+0xbf8], R168 ;  /* 0x000bf8a801007387 */ /* 0x0005e80000100a00 */
[----:B------:R-:W4:Y:S01]  /*5a020*/  LDL.LU.64 R222, [R1+0x1158] ;  /* 0x0011580001de7983 */ /* 0x000f220000300a00 */
[----:B------:R-:W-:-:S02]  /*5a030*/  IADD3 R160, R161, -0x27f, RZ ;  /* 0xfffffd81a1a07810 */ /* 0x000fc40007ffe0ff */
[----:B------:R-:W-:Y:S01]  /*5a040*/  IADD3 R66, R165, 0x200000, RZ ;  /* 0x00200000a5427810 */ /* 0x000fe20007ffe0ff */
[----:B------:R3:W-:Y:S01]  /*5a050*/  LDGSTS.E [R172+-0x70c00], [R174.64], !P0 ;  /* 0x8f400000aeac7fae */ /* 0x0007e2000c121848 */
[----:B------:R-:W-:Y:S02]  /*5a060*/  ISETP.GE.U32.AND P1, PT, R160, 0x7ffffd02, PT ;  /* 0x7ffffd02a000780c */ /* 0x000fe40003f26070 */
[----:B------:R-:W-:-:S04]  /*5a070*/  IADD3 R160, R161, -0x208, RZ ;  /* 0xfffffdf8a1a07810 */ /* 0x000fc80007ffe0ff */
[----:B------:R-:W-:Y:S02]  /*5a080*/  ISETP.GE.U32.AND P6, PT, R160, 0x7ffffd79, PT ;  /* 0x7ffffd79a000780c */ /* 0x000fe40003fc6070 */
[----:B------:R-:W-:-:S04]  /*5a090*/  IADD3 R160, R161, -0x20c, RZ ;  /* 0xfffffdf4a1a07810 */ /* 0x000fc80007ffe0ff */
[----:B------:R-:W-:Y:S01]  /*5a0a0*/  ISETP.GE.U32.AND P3, PT, R160, 0x7ffffd75, PT ;  /* 0x7ffffd75a000780c */ /* 0x000fe20003f66070 */
[----:B------:R1:W-:Y:S04]  /*5a0b0*/  LDGSTS.E [R252+-0x70400], [R170.64], !P1 ;  /* 0x8fc00000aafc7fae */ /* 0x0003e8000c921848 */
[----:B------:R2:W-:Y:S01]  /*5a0c0*/  LDGSTS.E [R66+-0x7fa00], [R168.64], !P2 ;  /* 0x80600000a8427fae */ /* 0x0005e2000d121848 */
[----:B-1----:R-:W-:Y:S01]  /*5a0d0*/  IADD3 R252, R165, 0x200000, RZ ;  /* 0x00200000a5fc7810 */ /* 0x002fe20007ffe0ff */
[C---:B--2---:R-:W-:Y:S02]  /*5a0e0*/  IMAD.WIDE R168, R0.reuse, 0x4, R224 ;  /* 0x0000000400a87825 */ /* 0x044fe400078e02e0 */
[----:B------:R-:W2:Y:S02]  /*5a0f0*/  LDL.LU.64 R224, [R1+0x1138] ;  /* 0x0011380001e07983 */ /* 0x000ea40000300a00 */
[----:B------:R-:W-:-:S02]  /*5a100*/  IMAD.WIDE R166, R0, 0x4, R166 ;  /* 0x0000000400a67825 */ /* 0x000fc400078e02a6 */
[----:B------:R-:W-:Y:S04]  /*5a110*/  STL.64 [R1+0xbd8], R168 ;  /* 0x000bd8a801007387 */ /* 0x000fe80000100a00 */
[----:B------:R4:W-:Y:S04]  /*5a120*/  LDGSTS.E [R252+-0x7f200], [R168.64], !P6 ;  /* 0x80e00000a8fc7fae */ /* 0x0009e8000f121848 */
[----:B------:R1:W-:Y:S04]  /*5a130*/  STL.64 [R1+0xbb8], R166 ;  /* 0x000bb8a601007387 */ /* 0x0003e80000100a00 */
[----:B------:R1:W-:Y:S04]  /*5a140*/  LDGSTS.E [R66+-0x7ea00], [R166.64], !P3 ;  /* 0x81600000a6427fae */ /* 0x0003e8000d921848 */
[----:B-1----:R-:W2:Y:S01]  /*5a150*/  LDL.LU.64 R166, [R1+0x1118] ;  /* 0x0011180001a67983 */ /* 0x002ea20000300a00 */
[----:B---3--:R-:W-:-:S03]  /*5a160*/  IMAD.WIDE R174, R0, 0x4, R162 ;  /* 0x0000000400ae7825 */ /* 0x008fc600078e02a2 */
[----:B------:R-:W3:Y:S01]  /*5a170*/  LDL.LU.64 R162, [R1+0x10f8] ;  /* 0x0010f80001a27983 */ /* 0x000ee20000300a00 */
[----:B------:R-:W-:-:S03]  /*5a180*/  IMAD.WIDE R170, R0, 0x4, R220 ;  /* 0x0000000400aa7825 */ /* 0x000fc600078e02dc */
[----:B------:R-:W-:Y:S04]  /*5a190*/  STL.64 [R1+0xb98], R174 ;  /* 0x000b98ae01007387 */ /* 0x000fe80000100a00 */
[----:B------:R-:W3:Y:S01]  /*5a1a0*/  LDL.LU.64 R220, [R1+0x10d8] ;  /* 0x0010d80001dc7983 */ /* 0x000ee20000300a00 */
[C---:B------:R-:W-:Y:S02]  /*5a1b0*/  IADD3 R164, R161.reuse, -0x210, RZ ;  /* 0xfffffdf0a1a47810 */ /* 0x040fe40007ffe0ff */
[----:B------:R-:W-:Y:S02]  /*5a1c0*/  IADD3 R160, R161, -0x214, RZ ;  /* 0xfffffdeca1a07810 */ /* 0x000fe40007ffe0ff */
[----:B------:R-:W-:Y:S02]  /*5a1d0*/  ISETP.GE.U32.AND P5, PT, R164, 0x7ffffd71, PT ;  /* 0x7ffffd71a400780c */ /* 0x000fe40003fa6070 */
[----:B------:R-:W-:Y:S01]  /*5a1e0*/  ISETP.GE.U32.AND P4, PT, R160, 0x7ffffd6d, PT ;  /* 0x7ffffd6da000780c */ /* 0x000fe20003f86070 */
[----:B------:R1:W-:Y:S01]  /*5a1f0*/  STL.64 [R1+0xb78], R170 ;  /* 0x000b78aa01007387 */ /* 0x0003e20000100a00 */
[----:B------:R-:W-:-:S09]  /*5a200*/  IADD3 R172, R165, 0x200000, RZ ;  /* 0x00200000a5ac7810 */ /* 0x000fd20007ffe0ff */
[----:B------:R1:W-:Y:S04]  /*5a210*/  LDGSTS.E [R172+-0x7e200], [R174.64], !P5 ;  /* 0x81e00000aeac7fae */ /* 0x0003e8000e921848 */
[----:B------:R1:W-:Y:S01]  /*5a220*/  LDGSTS.E [R252+-0x7da00], [R170.64], !P4 ;  /* 0x82600000aafc7fae */ /* 0x0003e2000e121848 */
[----:B----4-:R-:W-:-:S05]  /*5a230*/  IMAD.WIDE R168, R0, 0x4, R226 ;  /* 0x0000000400a87825 */ /* 0x010fca00078e02e2 */
[----:B------:R2:W-:Y:S04]  /*5a240*/  STL.64 [R1+0xb58], R168 ;  /* 0x000b58a801007387 */ /* 0x0005e80000100a00 */
[----:B------:R-:W4:Y:S01]  /*5a250*/  LDL.LU.64 R226, [R1+0x10b8] ;  /* 0x0010b80001e27983 */ /* 0x000f220000300a00 */
[----:B-1----:R-:W-:-:S03]  /*5a260*/  IMAD.WIDE R170, R0, 0x4, R222 ;  /* 0x0000000400aa7825 */ /* 0x002fc600078e02de */
[----:B------:R-:W4:Y:S01]  /*5a270*/  LDL.LU.64 R222, [R1+0x1098] ;  /* 0x0010980001de7983 */ /* 0x000f220000300a00 */
[C---:B------:R-:W-:Y:S02]  /*5a280*/  IADD3 R164, R161.reuse, -0x218, RZ ;  /* 0xfffffde8a1a47810 */ /* 0x040fe40007ffe0ff */
[C---:B------:R-:W-:Y:S02]  /*5a290*/  IADD3 R160, R161.reuse, -0x21c, RZ ;  /* 0xfffffde4a1a07810 */ /* 0x040fe40007ffe0ff */
[----:B------:R-:W-:Y:S02]  /*5a2a0*/  ISETP.GE.U32.AND P0, PT, R164, 0x7ffffd69, PT ;  /* 0x7ffffd69a400780c */ /* 0x000fe40003f06070 */
[----:B------:R-:W-:Y:S02]  /*5a2b0*/  ISETP.GE.U32.AND P1, PT, R160, 0x7ffffd65, PT ;  /* 0x7ffffd65a000780c */ /* 0x000fe40003f26070 */
[----:B------:R-:W-:-:S04]  /*5a2c0*/  IADD3 R160, R161, -0x220, RZ ;  /* 0xfffffde0a1a07810 */ /* 0x000fc80007ffe0ff */
[----:B------:R-:W-:-:S05]  /*5a2d0*/  ISETP.GE.U32.AND P2, PT, R160, 0x7ffffd61, PT ;  /* 0x7ffffd61a000780c */ /* 0x000fca0003f46070 */
[----:B------:R2:W-:Y:S04]  /*5a2e0*/  LDGSTS.E [R66+-0x7d200], [R168.64], !P0 ;  /* 0x82e00000a8427fae */ /* 0x0005e8000c121848 */
[----:B------:R-:W-:Y:S04]  /*5a2f0*/  STL.64 [R1+0xb38], R170 ;  /* 0x000b38aa01007387 */ /* 0x000fe80000100a00 */
[----:B------:R1:W-:Y:S01]  /*5a300*/  LDGSTS.E [R252+-0x7ca00], [R170.64], !P1 ;  /* 0x83600000aafc7fae */ /* 0x0003e2000c921848 */
[----:B--2---:R-:W-:-:S05]  /*5a310*/  IMAD.WIDE R168, R0, 0x4, R224 ;  /* 0x0000000400a87825 */ /* 0x004fca00078e02e0 */
[----:B------:R3:W-:Y:S04]  /*5a320*/  STL.64 [R1+0xb18], R168 ;  /* 0x000b18a801007387 */ /* 0x0007e80000100a00 */
[----:B------:R3:W-:Y:S04]  /*5a330*/  LDGSTS.E [R66+-0x7c200], [R168.64], !P2 ;  /* 0x83e00000a8427fae */ /* 0x0007e8000d121848 */
[----:B------:R-:W2:Y:S01]  /*5a340*/  LDL.LU.64 R224, [R1+0x1078] ;  /* 0x0010780001e07983 */ /* 0x000ea20000300a00 */
[----:B------:R-:W-:-:S04]  /*5a350*/  IMAD.WIDE R172, R0, 0x4, R166 ;  /* 0x0000000400ac7825 */ /* 0x000fc800078e02a6 */
[C---:B---3--:R-:W-:Y:S02]  /*5a360*/  IMAD.WIDE R168, R0.reuse, 0x4, R162 ;  /* 0x0000000400a87825 */ /* 0x048fe400078e02a2 */
[----:B------:R-:W3:Y:S04]  /*5a370*/  LDL.LU.64 R162, [R1+0x1058] ;  /* 0x0010580001a27983 */ /* 0x000ee80000300a00 */
[----:B------:R-:W-:Y:S01]  /*5a380*/  STL.64 [R1+0xaf8], R172 ;  /* 0x000af8ac01007387 */ /* 0x000fe20000100a00 */
[----:B------:R-:W-:-:S03]  /*5a390*/  IMAD.WIDE R166, R0, 0x4, R220 ;  /* 0x0000000400a67825 */ /* 0x000fc600078e02dc */
[----:B------:R1:W-:Y:S04]  /*5a3a0*/  STL.64 [R1+0xad8], R168 ;  /* 0x000ad8a801007387 */ /* 0x0003e80000100a00 */
[----:B------:R-:W3:Y:S01]  /*5a3b0*/  LDL.LU.64 R220, [R1+0x8c0] ;  /* 0x0008c00001dc7983 */ /* 0x000ee20000300a00 */
[C---:B------:R-:W-:Y:S02]  /*5a3c0*/  IADD3 R164, R161.reuse, -0x224, RZ ;  /* 0xfffffddca1a47810 */ /* 0x040fe40007ffe0ff */
[C---:B------:R-:W-:Y:S02]  /*5a3d0*/  IADD3 R160, R161.reuse, -0x228, RZ ;  /* 0xfffffdd8a1a07810 */ /* 0x040fe40007ffe0ff */
[----:B------:R-:W-:Y:S02]  /*5a3e0*/  ISETP.GE.U32.AND P6, PT, R164, 0x7ffffd5d, PT ;  /* 0x7ffffd5da400780c */ /* 0x000fe40003fc6070 */
[----:B------:R-:W-:-:S02]  /*5a3f0*/  IADD3 R164, R161, -0x22c, RZ ;  /* 0xfffffdd4a1a47810 */ /* 0x000fc40007ffe0ff */
[----:B------:R-:W-:Y:S02]  /*5a400*/  ISETP.GE.U32.AND P3, PT, R160, 0x7ffffd59, PT ;  /* 0x7ffffd59a000780c */ /* 0x000fe40003f66070 */
[----:B------:R-:W-:Y:S02]  /*5a410*/  ISETP.GE.U32.AND P5, PT, R164, 0x7ffffd55, PT ;  /* 0x7ffffd55a400780c */ /* 0x000fe40003fa6070 */
[----:B-1----:R-:W-:Y:S01]  /*5a420*/  IADD3 R170, R165, 0x200000, RZ ;  /* 0x00200000a5aa7810 */ /* 0x002fe20007ffe0ff */
[----:B------:R1:W-:Y:S04]  /*5a430*/  STL.64 [R1+0xab8], R166 ;  /* 0x000ab8a601007387 */ /* 0x0003e80000100a00 */
[----:B------:R4:W-:Y:S04]  /*5a440*/  LDGSTS.E [R170+-0x7ba00], [R172.64], !P6 ;  /* 0x84600000acaa7fae */ /* 0x0009e8000f121848 */
[----:B------:R1:W-:Y:S04]  /*5a450*/  LDGSTS.E [R252+-0x7b200], [R168.64], !P3 ;  /* 0x84e00000a8fc7fae */ /* 0x0003e8000d921848 */
[----:B------:R4:W-:Y:S04]  /*5a460*/  LDGSTS.E [R66+-0x7aa00], [R166.64], !P5 ;  /* 0x85600000a6427fae */ /* 0x0009e8000e921848 */
[----:B-1----:R-:W3:Y:S01]  /*5a470*/  LDL.LU.64 R168, [R1+0x8a8] ;  /* 0x0008a80001a87983 */ /* 0x002ee20000300a00 */
[----:B----4-:R-:W-:-:S04]  /*5a480*/  IMAD.WIDE R170, R0, 0x4, R226 ;  /* 0x0000000400aa7825 */ /* 0x010fc800078e02e2 */
[----:B------:R-:W-:Y:S01]  /*5a490*/  IMAD.WIDE R166, R0, 0x4, R222 ;  /* 0x0000000400a67825 */ /* 0x000fe200078e02de */
[----:B------:R-:W-:Y:S04]  /*5a4a0*/  STL.64 [R1+0xa98], R170 ;  /* 0x000a98aa01007387 */ /* 0x000fe80000100a00 */
[----:B------:R-:W4:Y:S01]  /*5a4b0*/  LDL.LU.64 R222, [R1+0x890] ;  /* 0x0008900001de7983 */ /* 0x000f220000300a00 */
[----:B------:R-:W-:-:S04]  /*5a4c0*/  IADD3 R160, R161, -0x230, RZ ;  /* 0xfffffdd0a1a07810 */ /* 0x000fc80007ffe0ff */
[----:B------:R-:W-:Y:S02]  /*5a4d0*/  ISETP.GE.U32.AND P4, PT, R160, 0x7ffffd51, PT ;  /* 0x7ffffd51a000780c */ /* 0x000fe40003f86070 */
[C---:B------:R-:W-:Y:S02]  /*5a4e0*/  IADD3 R160, R161.reuse, -0x234, RZ ;  /* 0xfffffdcca1a07810 */ /* 0x040fe40007ffe0ff */
[C---:B------:R-:W-:Y:S02]  /*5a4f0*/  IADD3 R164, R161.reuse, -0x238, RZ ;  /* 0xfffffdc8a1a47810 */ /* 0x040fe40007ffe0ff */
[----:B------:R-:W-:Y:S02]  /*5a500*/  ISETP.GE.U32.AND P0, PT, R160, 0x7ffffd4d, PT ;  /* 0x7ffffd4da000780c */ /* 0x000fe40003f06070 */
[----:B------:R-:W-:Y:S02]  /*5a510*/  IADD3 R160, R161, -0x23c, RZ ;  /* 0xfffffdc4a1a07810 */ /* 0x000fe40007ffe0ff */
[----:B------:R-:W-:-:S02]  /*5a520*/  ISETP.GE.U32.AND P1, PT, R164, 0x7ffffd49, PT ;  /* 0x7ffffd49a400780c */ /* 0x000fc40003f26070 */
[----:B------:R-:W-:Y:S01]  /*5a530*/  IADD3 R164, R161, -0x240, RZ ;  /* 0xfffffdc0a1a47810 */ /* 0x000fe20007ffe0ff */
[----:B------:R1:W-:Y:S01]  /*5a540*/  STL.64 [R1+0xa78], R166 ;  /* 0x000a78a601007387 */ /* 0x0003e20000100a00 */
[----:B------:R-:W-:Y:S02]  /*5a550*/  ISETP.GE.U32.AND P2, PT, R160, 0x7ffffd45, PT ;  /* 0x7ffffd45a000780c */ /* 0x000fe40003f46070 */
[----:B------:R-:W-:Y:S01]  /*5a560*/  ISETP.GE.U32.AND P6, PT, R164, 0x7ffffd41, PT ;  /* 0x7ffffd41a400780c */ /* 0x000fe20003fc6070 */
[----:B------:R3:W-:Y:S01]  /*5a570*/  LDGSTS.E [R252+-0x7a200], [R170.64], !P4 ;  /* 0x85e00000aafc7fae */ /* 0x0007e2000e121848 */
[----:B------:R-:W-:-:S03]  /*5a580*/  IADD3 R172, R165, 0x200000, RZ ;  /* 0x00200000a5ac7810 */ /* 0x000fc60007ffe0ff */
[----:B------:R1:W-:Y:S04]  /*5a590*/  LDGSTS.E [R66+-0x79a00], [R166.64], !P0 ;  /* 0x86600000a6427fae */ /* 0x0003e8000c121848 */
[----:B------:R-:W4:Y:S04]  /*5a5a0*/  LDL.LU.64 R228, [R1+0x878] ;  /* 0x0008780001e47983 */ /* 0x000f280000300a00 */
[----:B-1----:R-:W4:Y:S01]  /*5a5b0*/  LDL.LU.64 R166, [R1+0x860] ;  /* 0x0008600001a67983 */ /* 0x002f220000300a00 */
[----:B--2---:R-:W-:-:S05]  /*5a5c0*/  IMAD.WIDE R174, R0, 0x4, R224 ;  /* 0x0000000400ae7825 */ /* 0x004fca00078e02e0 */
[----:B------:R-:W-:Y:S04]  /*5a5d0*/  STL.64 [R1+0xa58], R174 ;  /* 0x000a58ae01007387 */ /* 0x000fe80000100a00 */
[----:B------:R-:W2:Y:S04]  /*5a5e0*/  LDL.LU.64 R226, [R1+0x848] ;  /* 0x0008480001e27983 */ /* 0x000ea80000300a00 */
[----:B------:R1:W-:Y:S01]  /*5a5f0*/  LDGSTS.E [R172+-0x79200], [R174.64], !P1 ;  /* 0x86e00000aeac7fae */ /* 0x0003e2000c921848 */
[----:B---3--:R-:W-:-:S05]  /*5a600*/  IMAD.WIDE R170, R0, 0x4, R162 ;  /* 0x0000000400aa7825 */ /* 0x008fca00078e02a2 */
[----:B------:R-:W-:Y:S04]  /*5a610*/  STL.64 [R1+0xa38], R170 ;  /* 0x000a38aa01007387 */ /* 0x000fe80000100a00 */
[----:B------:R3:W-:Y:S01]  /*5a620*/  LDGSTS.E [R252+-0x78a00], [R170.64], !P2 ;  /* 0x87600000aafc7fae */ /* 0x0007e2000d121848 */
[----:B------:R-:W-:-:S05]  /*5a630*/  IMAD.WIDE R162, R0, 0x4, R220 ;  /* 0x0000000400a27825 */ /* 0x000fca00078e02dc */
[----:B------:R1:W-:Y:S04]  /*5a640*/  STL.64 [R1+0xa18], R162 ;  /* 0x000a18a201007387 */ /* 0x0003e80000100a00 */
[----:B------:R1:W-:Y:S04]  /*5a650*/  LDGSTS.E [R66+-0x78200], [R162.64], !P6 ;  /* 0x87e00000a2427fae */ /* 0x0003e8000f121848 */
[----:B------:R-:W2:Y:S04]  /*5a660*/  LDL.LU.64 R224, [R1+0x830] ;  /* 0x0008300001e07983 */ /* 0x000ea80000300a00 */
[----:B-1----:R-:W2:Y:S04]  /*5a670*/  LDL.LU.64 R162, [R1+0x818] ;  /* 0x0008180001a27983 */ /* 0x002ea80000300a00 */
[----:B------:R-:W2:Y:S01]  /*5a680*/  LDL.LU.64 R220, [R1+0x800] ;  /* 0x0008000001dc7983 */ /* 0x000ea20000300a00 */
[----:B---3--:R-:W-:-:S05]  /*5a690*/  IMAD.WIDE R170, R0, 0x4, R168 ;  /* 0x0000000400aa7825 */ /* 0x008fca00078e02a8 */
[----:B------:R1:W-:Y:S01]  /*5a6a0*/  STL.64 [R1+0x9f0], R170 ;  /* 0x0009f0aa01007387 */ /* 0x0003e20000100a00 */
[----:B----4-:R-:W-:-:S05]  /*5a6b0*/  IMAD.WIDE R168, R0, 0x4, R222 ;  /* 0x0000000400a87825 */ /* 0x010fca00078e02de */
[----:B------:R3:W-:Y:S04]  /*5a6c0*/  STL.64 [R1+0x9d0], R168 ;  /* 0x0009d0a801007387 */ /* 0x0007e80000100a00 */
        /* <DEDUP_REMOVED lines=9> */
[----:B------:R1:W-:Y:S01]  /*5a760*/  LDGSTS.E [R252+-0x77a00], [R170.64], !P3 ;  /* 0x88600000aafc7fae */ /* 0x0003e2000d921848 */
[----:B------:R-:W-:Y:S02]  /*5a770*/  ISETP.GE.U32.AND P0, PT, R160, 0x7ffffd31, PT ;  /* 0x7ffffd31a000780c */ /* 0x000fe40003f06070 */
[----:B------:R-:W-:Y:S01]  /*5a780*/  ISETP.GE.U32.AND P1, PT, R164, 0x7ffffd2d, PT ;  /* 0x7ffffd2da400780c */ /* 0x000fe20003f26070 */
[----:B------:R-:W-:Y:S02]  /*5a790*/  IMAD.WIDE R172, R0, 0x4, R228 ;  /* 0x0000000400ac7825 */ /* 0x000fe400078e02e4 */
[----:B------:R3:W-:Y:S01]  /*5a7a0*/  LDGSTS.E [R66+-0x77200], [R168.64], !P5 ;  /* 0x88e00000a8427fae */ /* 0x0007e2000e921848 */
[----:B-1----:R-:W-:-:S03]  /*5a7b0*/  IADD3 R170, R165, 0x200000, RZ ;  /* 0x00200000a5aa7810 */ /* 0x002fc60007ffe0ff */
[----:B------:R-:W-:Y:S01]  /*5a7c0*/  STL.64 [R1+0x9b0], R172 ;  /* 0x0009b0ac01007387 */ /* 0x000fe20000100a00 */
[----:B------:R-:W-:-:S03]  /*5a7d0*/  IADD3 R160, R161, -0x258, RZ ;  /* 0xfffffda8a1a07810 */ /* 0x000fc60007ffe0ff */
[----:B------:R1:W-:Y:S01]  /*5a7e0*/  LDGSTS.E [R170+-0x76a00], [R172.64], !P4 ;  /* 0x89600000acaa7fae */ /* 0x0003e2000e121848 */
[----:B---3--:R-:W-:-:S04]  /*5a7f0*/  IMAD.WIDE R168, R0, 0x4, R166 ;  /* 0x0000000400a87825 */ /* 0x008fc800078e02a6 */
[----:B--2---:R-:W-:Y:S01]  /*5a800*/  IMAD.WIDE R166, R0, 0x4, R226 ;  /* 0x0000000400a67825 */ /* 0x004fe200078e02e2 */
[----:B------:R-:W-:Y:S04]  /*5a810*/  STL.64 [R1+0x990], R168 ;  /* 0x000990a801007387 */ /* 0x000fe80000100a00 */
[----:B------:R2:W-:Y:S04]  /*5a820*/  LDGSTS.E [R252+-0x76200], [R168.64], !P0 ;  /* 0x89e00000a8fc7fae */ /* 0x0005e8000c121848 */
[----:B------:R3:W-:Y:S04]  /*5a830*/  STL.64 [R1+0x970], R166 ;  /* 0x000970a601007387 */ /* 0x0007e80000100a00 */
[----:B------:R3:W-:Y:S01]  /*5a840*/  LDGSTS.E [R66+-0x75a00], [R166.64], !P1 ;  /* 0x8a600000a6427fae */ /* 0x0007e2000c921848 */
[----:B------:R-:W-:-:S02]  /*5a850*/  ISETP.GE.U32.AND P2, PT, R160, 0x7ffffd29, PT ;  /* 0x7ffffd29a000780c */ /* 0x000fc40003f46070 */
[----:B------:R-:W-:-:S04]  /*5a860*/  IADD3 R160, R161, -0x25c, RZ ;  /* 0xfffffda4a1a07810 */ /* 0x000fc80007ffe0ff */
[----:B------:R-:W-:Y:S02]  /*5a870*/  ISETP.GE.U32.AND P6, PT, R160, 0x7ffffd25, PT ;  /* 0x7ffffd25a000780c */ /* 0x000fe40003fc6070 */
[C---:B------:R-:W-:Y:S02]  /*5a880*/  IADD3 R160, R161.reuse, -0x264, RZ ;  /* 0xfffffd9ca1a07810 */ /* 0x040fe40007ffe0ff */
[C---:B------:R-:W-:Y:S02]  /*5a890*/  IADD3 R164, R161.reuse, -0x260, RZ ;  /* 0xfffffda0a1a47810 */ /* 0x040fe40007ffe0ff */
[----:B------:R-:W-:Y:S02]  /*5a8a0*/  ISETP.GE.U32.AND P5, PT, R160, 0x7ffffd1d, PT ;  /* 0x7ffffd1da000780c */ /* 0x000fe40003fa6070 */
[----:B------:R-:W-:Y:S02]  /*5a8b0*/  IADD3 R160, R161, -0x26c, RZ ;  /* 0xfffffd94a1a07810 */ /* 0x000fe40007ffe0ff */
[----:B------:R-:W-:Y:S01]  /*5a8c0*/  ISETP.GE.U32.AND P3, PT, R164, 0x7ffffd21, PT ;  /* 0x7ffffd21a400780c */ /* 0x000fe20003f66070 */
[----:B---3--:R-:W-:-:S04]  /*5a8d0*/  IMAD.WIDE R166, R0, 0x4, R162 ;  /* 0x0000000400a67825 */ /* 0x008fc800078e02a2 */
[----:B------:R-:W-:Y:S02]  /*5a8e0*/  IMAD.WIDE R162, R0, 0x4, R220 ;  /* 0x0000000400a27825 */ /* 0x000fe400078e02dc */
[----:B------:R-:W3:Y:S01]  /*5a8f0*/  S2R R220, SR_TID.X ;  /* 0x0000000000dc7919 */ /* 0x000ee20000002100 */
[C---:B------:R-:W-:Y:S01]  /*5a900*/  IADD3 R164, R161.reuse, -0x268, RZ ;  /* 0xfffffd98a1a47810 */ /* 0x040fe20007ffe0ff */
[----:B------:R-:W-:Y:S01]  /*5a910*/  IMAD.MOV.U32 R221, RZ, RZ, c[0x0][0x180] ;  /* 0x00006000ffdd7624 */ /* 0x000fe200078e00ff */
[----:B------:R-:W-:Y:S02]  /*5a920*/  ISETP.GE.U32.AND P0, PT, R160, 0x7ffffd15, PT ;  /* 0x7ffffd15a000780c */ /* 0x000fe40003f06070 */
[----:B------:R-:W-:Y:S01]  /*5a930*/  IADD3 R160, R161, -0x270, RZ ;  /* 0xfffffd90a1a07810 */ /* 0x000fe20007ffe0ff */
[----:B--2---:R-:W-:Y:S01]  /*5a940*/  IMAD.WIDE R168, R0, 0x4, R224 ;  /* 0x0000000400a87825 */ /* 0x004fe200078e02e0 */
[----:B------:R-:W-:Y:S02]  /*5a950*/  ISETP.GE.U32.AND P4, PT, R164, 0x7ffffd19, PT ;  /* 0x7ffffd19a400780c */ /* 0x000fe40003f86070 */
[----:B------:R-:W-:-:S02]  /*5a960*/  IADD3 R164, R165, 0x200000, RZ ;  /* 0x00200000a5a47810 */ /* 0x000fc40007ffe0ff */
[----:B------:R-:W-:Y:S02]  /*5a970*/  ISETP.GE.U32.AND P1, PT, R160, 0x7ffffd11, PT ;  /* 0x7ffffd11a000780c */ /* 0x000fe40003f26070 */
[C---:B------:R-:W-:Y:S01]  /*5a980*/  IADD3 R160, R221.reuse, -0x200, RZ ;  /* 0xfffffe00dda07810 */ /* 0x040fe20007ffe0ff */
[----:B------:R2:W-:Y:S01]  /*5a990*/  LDGSTS.E [R164+-0x75200], [R168.64], !P2 ;  /* 0x8ae00000a8a47fae */ /* 0x0005e2000d121848 */
[----:B------:R-:W-:-:S03]  /*5a9a0*/  IADD3 R221, R221, 0x7f, RZ ;  /* 0x0000007fdddd7810 */ /* 0x000fc60007ffe0ff */
[----:B------:R2:W-:Y:S04]  /*5a9b0*/  STL.64 [R1+0x950], R168 ;  /* 0x000950a801007387 */ /* 0x0005e80000100a00 */
[----:B------:R1:W-:Y:S01]  /*5a9c0*/  LDGSTS.E [R252+-0x74a00], [R166.64], !P6 ;  /* 0x8b600000a6fc7fae */ /* 0x0003e2000f121848 */
[----:B---3--:R-:W-:-:S03]  /*5a9d0*/  LOP3.LUT R220, R220, 0x7f, RZ, 0xc0, !PT ;  /* 0x0000007fdcdc7812 */ /* 0x008fc600078ec0ff */
[----:B------:R-:W-:Y:S01]  /*5a9e0*/  STL.64 [R1+0x930], R166 ;  /* 0x000930a601007387 */ /* 0x000fe20000100a00 */
[----:B------:R-:W-:-:S03]  /*5a9f0*/  ISETP.GE.AND P2, PT, R220, R160, PT ;  /* 0x000000a0dc00720c */ /* 0x000fc60003f46270 */
[----:B------:R4:W-:Y:S01]  /*5aa00*/  LDGSTS.E [R66+-0x74200], [R162.64], !P3 ;  /* 0x8be00000a2427fae */ /* 0x0009e2000d921848 */
[----:B------:R-:W-:-:S03]  /*5aa10*/  ISETP.GT.AND P3, PT, R221, 0x27f, PT ;  /* 0x0000027fdd00780c */ /* 0x000fc60003f64270 */
[----:B------:R4:W-:Y:S04]  /*5aa20*/  STL.64 [R1+0x910], R162 ;  /* 0x000910a201007387 */ /* 0x0009e80000100a00 */
[----:B------:R-:W4:Y:S04]  /*5aa30*/  LDL.LU.64 R220, [R1+0x5c0] ;  /* 0x0005c00001dc7983 */ /* 0x000f280000300a00 */
[----:B------:R-:W4:Y:S04]  /*5aa40*/  LDL.LU.64 R232, [R1+0x5a8] ;  /* 0x0005a80001e87983 */ /* 0x000f280000300a00 */
[----:B------:R-:W4:Y:S04]  /*5aa50*/  LDL.LU.64 R184, [R1+0x5a0] ;  /* 0x0005a00001b87983 */ /* 0x000f280000300a00 */
[----:B------:R-:W4:Y:S02]  /*5aa60*/  LDL.LU.64 R182, [R1+0x6d0] ;  /* 0x0006d00001b67983 */ /* 0x000f240000300a00 */
[----:B----4-:R-:W-:-:S05]  /*5aa70*/  IMAD.WIDE R234, R0, 0x4, R222 ;  /* 0x0000000400ea7825 */ /* 0x010fca00078e02de */
[----:B------:R4:W-:Y:S04]  /*5aa80*/  STL.64 [R1+0x8f0], R234 ;  /* 0x0008f0ea01007387 */ /* 0x0009e80000100a00 */
[----:B------:R-:W3:Y:S04]  /*5aa90*/  LDL.LU.64 R180, [R1+0x438] ;  /* 0x0004380001b47983 */ /* 0x000ee80000300a00 */
[----:B------:R-:W3:Y:S04]  /*5aaa0*/  LDL.LU.64 R178, [R1+0x338] ;  /* 0x0003380001b27983 */ /* 0x000ee80000300a00 */
[----:B------:R-:W3:Y:S04]  /*5aab0*/  LDL.LU.64 R176, [R1+0x330] ;  /* 0x0003300001b07983 */ /* 0x000ee80000300a00 */
[----:B------:R-:W3:Y:S04]  /*5aac0*/  LDL.LU.64 R174, [R1+0x328] ;  /* 0x0003280001ae7983 */ /* 0x000ee80000300a00 */
[----:B-1----:R-:W3:Y:S04]  /*5aad0*/  LDL.LU.64 R172, [R1+0x7d0] ;  /* 0x0007d00001ac7983 */ /* 0x002ee80000300a00 */
[----:B------:R-:W3:Y:S04]  /*5aae0*/  LDL.LU.64 R170, [R1+0x770] ;  /* 0x0007700001aa7983 */ /* 0x000ee80000300a00 */
[----:B------:R-:W3:Y:S04]  /*5aaf0*/  LDL.LU.64 R230, [R1+0x768] ;  /* 0x0007680001e67983 */ /* 0x000ee80000300a00 */
[----:B--2---:R-:W2:Y:S04]  /*5ab00*/  LDL.LU.64 R168, [R1+0x6c8] ;  /* 0x0006c80001a87983 */ /* 0x004ea80000300a00 */
[----:B------:R-:W2:Y:S04]  /*5ab10*/  LDL.LU.64 R224, [R1+0x430] ;  /* 0x0004300001e07983 */ /* 0x000ea80000300a00 */
[----:B----4-:R-:W4:Y:S04]  /*5ab20*/  LDL.LU.64 R162, [R1+0x320] ;  /* 0x0003200001a27983 */ /* 0x010f280000300a00 */
[----:B------:R-:W4:Y:S01]  /*5ab30*/  LDL.LU.64 R222, [R1+0x318] ;  /* 0x0003180001de7983 */ /* 0x000f220000300a00 */
[----:B------:R-:W-:-:S03]  /*5ab40*/  IADD3 R160, R161, -0x274, RZ ;  /* 0xfffffd8ca1a07810 */ /* 0x000fc60007ffe0ff */
[----:B------:R-:W4:Y:S04]  /*5ab50*/  LDL.LU.64 R228, [R1+0x310] ;  /* 0x0003100001e47983 */ /* 0x000f280000300a00 */
[----:B------:R-:W4:Y:S01]  /*5ab60*/  LDL.LU.64 R166, [R1+0x1258] ;  /* 0x0012580001a67983 */ /* 0x000f220000300a00 */
[----:B------:R-:W-:-:S03]  /*5ab70*/  SEL R66, RZ, 0x4, P2 ;  /* 0x00000004ff427807 */ /* 0x000fc60001000000 */
[----:B------:R-:W4:Y:S01]  /*5ab80*/  LDL.LU.64 R226, [R1+0x778] ;  /* 0x0007780001e27983 */ /* 0x000f220000300a00 */
[C---:B------:R-:W-:Y:S02]  /*5ab90*/  IADD3 R236, R161.reuse, -0x278, RZ ;  /* 0xfffffd88a1ec7810 */ /* 0x040fe40007ffe0ff */
[----:B------:R-:W-:Y:S01]  /*5aba0*/  ISETP.GE.U32.AND P2, PT, R160, 0x7ffffd0d, PT ;  /* 0x7ffffd0da000780c */ /* 0x000fe20003f46070 */
[----:B------:R1:W-:Y:S01]  /*5abb0*/  LDGSTS.E [R252+-0x73a00], [R234.64], !P5 ;  /* 0x8c600000eafc7fae */ /* 0x0003e2000e921848 */
[----:B------:R-:W-:-:S03]  /*5abc0*/  IADD3 R164, R161, -0x27c, RZ ;  /* 0xfffffd84a1a47810 */ /* 0x000fc60007ffe0ff */
[----:B------:R-:W4:Y:S01]  /*5abd0*/  LDL.LU.64 R160, [R1+0x760] ;  /* 0x0007600001a07983 */ /* 0x000f220000300a00 */
[----:B------:R-:W-:Y:S02]  /*5abe0*/  SEL R66, R66, RZ, P3 ;  /* 0x000000ff42427207 */ /* 0x000fe40001800000 */
[----:B------:R-:W-:Y:S02]  /*5abf0*/  ISETP.GE.U32.AND P6, PT, R164, 0x7ffffd05, PT ;  /* 0x7ffffd05a400780c */ /* 0x000fe40003fc6070 */
[----:B------:R-:W-:Y:S02]  /*5ac00*/  ISETP.NE.U32.AND P5, PT, R66, RZ, PT ;  /* 0x000000ff4200720c */ /* 0x000fe40003fa5070 */
[----:B------:R-:W-:Y:S02]  /*5ac10*/  IADD3 R66, R165, 0x200000, RZ ;  /* 0x00200000a5427810 */ /* 0x000fe40007ffe0ff */
[----:B------:R-:W4:Y:S01]  /*5ac20*/  LDL.LU.64 R164, [R1+0x6c0] ;  /* 0x0006c00001a47983 */ /* 0x000f220000300a00 */
[----:B------:R-:W-:Y:S01]  /*5ac30*/  ISETP.GE.U32.AND P3, PT, R236, 0x7ffffd09, PT ;  /* 0x7ffffd09ec00780c */ /* 0x000fe20003f66070 */
[----:B-1----:R-:W-:-:S02]  /*5ac40*/  IMAD.WIDE R234, R67, 0x4, R220 ;  /* 0x0000000443ea7825 */ /* 0x002fc400078e02dc */
[----:B------:R-:W4:Y:S02]  /*5ac50*/  LDL.LU.64 R220, [R1+0x428] ;  /* 0x0004280001dc7983 */ /* 0x000f240000300a00 */
[C---:B------:R-:W-:Y:S02]  /*5ac60*/  IMAD.WIDE R236, R67.reuse, 0x4, R232 ;  /* 0x0000000443ec7825 */ /* 0x040fe400078e02e8 */
[----:B------:R1:W-:Y:S02]  /*5ac70*/  STL.64 [R1+0x5c0], R234 ;  /* 0x0005c0ea01007387 */ /* 0x0003e40000100a00 */
[C---:B------:R-:W-:Y:S02]  /*5ac80*/  IMAD.WIDE R232, R67.reuse, 0x4, R182 ;  /* 0x0000000443e87825 */ /* 0x040fe400078e02b6 */
[----:B------:R-:W-:Y:S02]  /*5ac90*/  STL.64 [R1+0x5a8], R236 ;  /* 0x0005a8ec01007387 */ /* 0x000fe40000100a00 */
[----:B-1----:R-:W-:-:S05]  /*5aca0*/  IMAD.WIDE R234, R67, 0x4, R184 ;  /* 0x0000000443ea7825 */ /* 0x002fca00078e02b8 */
[----:B------:R-:W-:Y:S04]  /*5acb0*/  STL.64 [R1+0x5a0], R234 ;  /* 0x0005a0ea01007387 */ /* 0x000fe80000100a00 */
[----:B------:R-:W-:Y:S01]  /*5acc0*/  STL.64 [R1+0x3e8], R232 ;  /* 0x0003e8e801007387 */ /* 0x000fe20000100a00 */
[----:B---3--:R-:W-:-:S04]  /*5acd0*/  IMAD.WIDE R184, R67, 0x4, R180 ;  /* 0x0000000443b87825 */ /* 0x008fc800078e02b4 */
[C---:B------:R-:W-:Y:S01]  /*5ace0*/  IMAD.WIDE R182, R67.reuse, 0x4, R178 ;  /* 0x0000000443b67825 */ /* 0x040fe200078e02b2 */
[----:B------:R-:W-:Y:S03]  /*5acf0*/  STL.64 [R1+0x438], R184 ;  /* 0x000438b801007387 */ /* 0x000fe60000100a00 */
        /* <DEDUP_REMOVED lines=10> */
[C---:B--2---:R-:W-:Y:S01]  /*5ada0*/  IMAD.WIDE R170, R67.reuse, 0x4, R168 ;  /* 0x0000000443aa7825 */ /* 0x044fe200078e02a8 */
[----:B------:R-:W-:Y:S03]  /*5adb0*/  STL.64 [R1+0xc28], R172 ;  /* 0x000c28ac01007387 */ /* 0x000fe60000100a00 */
[C---:B------:R-:W-:Y:S01]  /*5adc0*/  IMAD.WIDE R168, R67.reuse, 0x4, R224 ;  /* 0x0000000443a87825 */ /* 0x040fe200078e02e0 */
[----:B------:R-:W-:Y:S03]  /*5add0*/  STL.64 [R1+0xc30], R170 ;  /* 0x000c30aa01007387 */ /* 0x000fe60000100a00 */
[C---:B----4-:R-:W-:Y:S01]  /*5ade0*/  IMAD.WIDE R162, R67.reuse, 0x4, R162 ;  /* 0x0000000443a27825 */ /* 0x050fe200078e02a2 */
[----:B------:R-:W2:Y:S04]  /*5adf0*/  LDL.LU.64 R224, [R1+0x308] ;  /* 0x0003080001e07983 */ /* 0x000ea80000300a00 */
[----:B------:R1:W-:Y:S04]  /*5ae00*/  STL.64 [R1+0x430], R168 ;  /* 0x000430a801007387 */ /* 0x0003e80000100a00 */
[----:B------:R3:W-:Y:S01]  /*5ae10*/  STL.64 [R1+0x320], R162 ;  /* 0x000320a201007387 */ /* 0x0007e20000100a00 */
[----:B-1----:R-:W-:-:S03]  /*5ae20*/  IMAD.WIDE R168, R67, 0x4, R222 ;  /* 0x0000000443a87825 */ /* 0x002fc600078e02de */
[----:B---3--:R-:W3:Y:S04]  /*5ae30*/  LDL.LU.64 R162, [R1+0x300] ;  /* 0x0003000001a27983 */ /* 0x008ee80000300a00 */
[----:B------:R-:W4:Y:S01]  /*5ae40*/  LDL.LU.64 R222, [R1+0x2f8] ;  /* 0x0002f80001de7983 */ /* 0x000f220000300a00 */
[----:B------:R-:W-:-:S03]  /*5ae50*/  IMAD.WIDE R170, R67, 0x4, R228 ;  /* 0x0000000443aa7825 */ /* 0x000fc600078e02e4 */
[----:B------:R1:W-:Y:S01]  /*5ae60*/  STL.64 [R1+0x318], R168 ;  /* 0x000318a801007387 */ /* 0x0003e20000100a00 */
[----:B------:R-:W-:-:S03]  /*5ae70*/  IMAD.WIDE R160, R67, 0x4, R160 ;  /* 0x0000000443a07825 */ /* 0x000fc600078e02a0 */
[----:B------:R-:W-:Y:S01]  /*5ae80*/  STL.64 [R1+0x310], R170 ;  /* 0x000310aa01007387 */ /* 0x000fe20000100a00 */
[----:B-1----:R-:W-:-:S04]  /*5ae90*/  IMAD.WIDE R168, R67, 0x4, R166 ;  /* 0x0000000443a87825 */ /* 0x002fc800078e02a6 */
[C---:B------:R-:W-:Y:S01]  /*5aea0*/  IMAD.WIDE R166, R67.reuse, 0x4, R226 ;  /* 0x0000000443a67825 */ /* 0x040fe200078e02e2 */
[----:B------:R-:W-:Y:S04]  /*5aeb0*/  STL.64 [R1+0xc38], R168 ;  /* 0x000c38a801007387 */ /* 0x000fe80000100a00 */
[----:B------:R-:W4:Y:S04]  /*5aec0*/  LDL.LU.64 R244, [R1+0x1288] ;  /* 0x0012880001f47983 */ /* 0x000f280000300a00 */
[----:B------:R1:W-:Y:S04]  /*5aed0*/  STL.64 [R1+0xc40], R166 ;  /* 0x000c40a601007387 */ /* 0x0003e80000100a00 */
[----:B------:R-:W4:Y:S04]  /*5aee0*/  LDL.LU.64 R242, [R1+0x780] ;  /* 0x0007800001f27983 */ /* 0x000f280000300a00 */
[----:B------:R1:W-:Y:S04]  /*5aef0*/  STL.64 [R1+0xc48], R160 ;  /* 0x000c48a001007387 */ /* 0x0003e80000100a00 */
[----:B------:R-:W4:Y:S04]  /*5af00*/  LDL.LU.64 R240, [R1+0x758] ;  /* 0x0007580001f07983 */ /* 0x000f280000300a00 */
[----:B------:R-:W4:Y:S04]  /*5af10*/  LDL.LU.64 R238, [R1+0x6b8] ;  /* 0x0006b80001ee7983 */ /* 0x000f280000300a00 */
[----:B------:R-:W4:Y:S04]  /*5af20*/  LDL.LU.64 R236, [R1+0x420] ;  /* 0x0004200001ec7983 */ /* 0x000f280000300a00 */
[----:B------:R-:W4:Y:S04]  /*5af30*/  LDL.LU.64 R234, [R1+0x2f0] ;  /* 0x0002f00001ea7983 */ /* 0x000f280000300a00 */
[----:B------:R-:W4:Y:S01]  /*5af40*/  LDL.LU.64 R226, [R1+0x2e8] ;  /* 0x0002e80001e27983 */ /* 0x000f220000300a00 */
[----:B-1----:R-:W-:-:S03]  /*5af50*/  IMAD.WIDE R166, R67, 0x4, R164 ;  /* 0x0000000443a67825 */ /* 0x002fc600078e02a4 */
[----:B------:R-:W4:Y:S04]  /*5af60*/  LDL.LU.64 R160, [R1+0x2e0] ;  /* 0x0002e00001a07983 */ /* 0x000f280000300a00 */
[----:B------:R-:W4:Y:S01]  /*5af70*/  LDL.LU.64 R232, [R1+0x12b8] ;  /* 0x0012b80001e87983 */ /* 0x000f220000300a00 */
[----:B------:R-:W-:-:S03]  /*5af80*/  IMAD.WIDE R164, R67, 0x4, R220 ;  /* 0x0000000443a47825 */ /* 0x000fc600078e02dc */
[----:B------:R-:W-:Y:S04]  /*5af90*/  STL.64 [R1+0xc50], R166 ;  /* 0x000c50a601007387 */ /* 0x000fe80000100a00 */
[----:B------:R-:W4:Y:S04]  /*5afa0*/  LDL.LU.64 R184, [R1+0x788] ;  /* 0x0007880001b87983 */ /* 0x000f280000300a00 */
        /* <DEDUP_REMOVED lines=10> */
[----:B-1----:R-:W4:Y:S04]  /*5b050*/  LDL.LU.64 R164, [R1+0x688] ;  /* 0x0006880001a47983 */ /* 0x002f280000300a00 */
[----:B------:R-:W4:Y:S01]  /*5b060*/  LDL.LU.64 R220, [R1+0x400] ;  /* 0x0004000001dc7983 */ /* 0x000f220000300a00 */
[----:B--2---:R-:W-:-:S03]  /*5b070*/  IMAD.WIDE R228, R67, 0x4, R224 ;  /* 0x0000000443e47825 */ /* 0x004fc600078e02e0 */
[----:B------:R-:W2:Y:S04]  /*5b080*/  LDL.LU.64 R224, [R1+0x2c0] ;  /* 0x0002c00001e07983 */ /* 0x000ea80000300a00 */
[----:B------:R1:W-:Y:S04]  /*5b090*/  STL.64 [R1+0x308], R228 ;  /* 0x000308e401007387 */ /* 0x0003e80000100a00 */
[----:B-1----:R-:W2:Y:S01]  /*5b0a0*/  LDL.LU.64 R228, [R1+0x2b8] ;  /* 0x0002b80001e47983 */ /* 0x002ea20000300a00 */
[----:B---3--:R-:W-:-:S04]  /*5b0b0*/  IMAD.WIDE R166, R67, 0x4, R162 ;  /* 0x0000000443a67825 */ /* 0x008fc800078e02a2 */
[C---:B----4-:R-:W-:Y:S01]  /*5b0c0*/  IMAD.WIDE R162, R67.reuse, 0x4, R222 ;  /* 0x0000000443a27825 */ /* 0x050fe200078e02de */
[----:B------:R1:W-:Y:S04]  /*5b0d0*/  STL.64 [R1+0x300], R166 ;  /* 0x000300a601007387 */ /* 0x0003e80000100a00 */
[----:B-1----:R-:W3:Y:S04]  /*5b0e0*/  LDL.LU.64 R166, [R1+0x2b0] ;  /* 0x0002b00001a67983 */ /* 0x002ee80000300a00 */
[----:B------:R1:W-:Y:S04]  /*5b0f0*/  STL.64 [R1+0xc60], R162 ;  /* 0x000c60a201007387 */ /* 0x0003e80000100a00 */
[----:B-1----:R-:W4:Y:S04]  /*5b100*/  LDL.LU.64 R162, [R1+0x12e8] ;  /* 0x0012e80001a27983 */ /* 0x002f280000300a00 */
[----:B------:R-:W4:Y:S01]  /*5b110*/  LDL.LU.64 R222, [R1+0x798] ;  /* 0x0007980001de7983 */ /* 0x000f220000300a00 */
[----:B------:R-:W-:-:S04]  /*5b120*/  IMAD.WIDE R244, R67, 0x4, R244 ;  /* 0x0000000443f47825 */ /* 0x000fc800078e02f4 */
[C---:B------:R-:W-:Y:S01]  /*5b130*/  IMAD.WIDE R242, R67.reuse, 0x4, R242 ;  /* 0x0000000443f27825 */ /* 0x040fe200078e02f2 */
[----:B------:R1:W-:Y:S04]  /*5b140*/  STL.64 [R1+0xc68], R244 ;  /* 0x000c68f401007387 */ /* 0x0003e80000100a00 */
[----:B------:R1:W-:Y:S02]  /*5b150*/  STL.64 [R1+0xc70], R242 ;  /* 0x000c70f201007387 */ /* 0x0003e40000100a00 */
[----:B-1----:R-:W-:-:S04]  /*5b160*/  IMAD.WIDE R244, R67, 0x4, R240 ;  /* 0x0000000443f47825 */ /* 0x002fc800078e02f0 */
        /* <DEDUP_REMOVED lines=9> */
[----:B------:R-:W4:Y:S04]  /*5b200*/  LDL.LU.64 R226, [R1+0x740] ;  /* 0x0007400001e27983 */ /* 0x000f280000300a00 */
[----:B------:R1:W-:Y:S04]  /*5b210*/  STL.64 [R1+0x2e8], R236 ;  /* 0x0002e8ec01007387 */ /* 0x0003e80000100a00 */
[----:B------:R-:W4:Y:S04]  /*5b220*/  LDL.LU.64 R160, [R1+0x680] ;  /* 0x0006800001a07983 */ /* 0x000f280000300a00 */
[----:B------:R1:W-:Y:S02]  /*5b230*/  STL.64 [R1+0x2e0], R234 ;  /* 0x0002e0ea01007387 */ /* 0x0003e40000100a00 */
[----:B-1----:R-:W-:-:S04]  /*5b240*/  IMAD.WIDE R236, R67, 0x4, R232 ;  /* 0x0000000443ec7825 */ /* 0x002fc800078e02e8 */
[----:B------:R-:W-:-:S04]  /*5b250*/  IMAD.WIDE R232, R67, 0x4, R182 ;  /* 0x0000000443e87825 */ /* 0x000fc800078e02b6 */
        /* <DEDUP_REMOVED lines=21> */
[----:B------:R-:W-:Y:S04]  /*5b3b0*/  STL.64 [R1+0xce8], R170 ;  /* 0x000ce8aa01007387 */ /* 0x000fe80000100a00 */
[----:B------:R-:W4:Y:S04]  /*5b3c0*/  LDL.LU.64 R220, [R1+0x3f0] ;  /* 0x0003f00001dc7983 */ /* 0x000f280000300a00 */
[----:B------:R-:W-:Y:S04]  /*5b3d0*/  STL.64 [R1+0xcf0], R168 ;  /* 0x000cf0a801007387 */ /* 0x000fe80000100a00 */
[----:B------:R1:W-:Y:S04]  /*5b3e0*/  STL.64 [R1+0xcf8], R164 ;  /* 0x000cf8a401007387 */ /* 0x0003e80000100a00 */
[----:B-1----:R-:W4:Y:S01]  /*5b3f0*/  LDL.LU.64 R164, [R1+0x2a8] ;  /* 0x0002a80001a47983 */ /* 0x002f220000300a00 */
[----:B--2---:R-:W-:-:S03]  /*5b400*/  IMAD.WIDE R168, R67, 0x4, R224 ;  /* 0x0000000443a87825 */ /* 0x004fc600078e02e0 */
[----:B------:R-:W2:Y:S04]  /*5b410*/  LDL.LU.64 R224, [R1+0x2a0] ;  /* 0x0002a00001e07983 */ /* 0x000ea80000300a00 */
[----:B------:R3:W-:Y:S01]  /*5b420*/  STL.64 [R1+0xd00], R168 ;  /* 0x000d00a801007387 */ /* 0x0007e20000100a00 */
[----:B------:R-:W-:-:S05]  /*5b430*/  IMAD.WIDE R170, R67, 0x4, R228 ;  /* 0x0000000443aa7825 */ /* 0x000fca00078e02e4 */
[----:B------:R-:W-:Y:S01]  /*5b440*/  STL.64 [R1+0x2b8], R170 ;  /* 0x0002b8aa01007387 */ /* 0x000fe20000100a00 */
[----:B---3--:R-:W-:-:S05]  /*5b450*/  IMAD.WIDE R168, R67, 0x4, R166 ;  /* 0x0000000443a87825 */ /* 0x008fca00078e02a6 */
[----:B------:R-:W-:Y:S04]  /*5b460*/  STL.64 [R1+0x2b0], R168 ;  /* 0x0002b0a801007387 */ /* 0x000fe80000100a00 */
[----:B------:R-:W3:Y:S01]  /*5b470*/  LDL.LU.64 R244, [R1+0x298] ;  /* 0x0002980001f47983 */ /* 0x000ee20000300a00 */
[----:B----4-:R-:W-:-:S04]  /*5b480*/  IMAD.WIDE R166, R67, 0x4, R162 ;  /* 0x0000000443a67825 */ /* 0x010fc800078e02a2 */
[C---:B------:R-:W-:Y:S01]  /*5b490*/  IMAD.WIDE R162, R67.reuse, 0x4, R222 ;  /* 0x0000000443a27825 */ /* 0x040fe200078e02de */
[----:B------:R-:W-:Y:S04]  /*5b4a0*/  STL.64 [R1+0xd08], R166 ;  /* 0x000d08a601007387 */ /* 0x000fe80000100a00 */
[----:B------:R-:W4:Y:S04]  /*5b4b0*/  LDL.LU.64 R242, [R1+0x12f8] ;  /* 0x0012f80001f27983 */ /* 0x000f280000300a00 */
[----:B------:R1:W-:Y:S04]  /*5b4c0*/  STL.64 [R1+0xd10], R162 ;  /* 0x000d10a201007387 */ /* 0x0003e80000100a00 */
[----:B------:R-:W4:Y:S04]  /*5b4d0*/  LDL.LU.64 R240, [R1+0x7a8] ;  /* 0x0007a80001f07983 */ /* 0x000f280000300a00 */
[----:B------:R-:W4:Y:S04]  /*5b4e0*/  LDL.LU.64 R238, [R1+0x738] ;  /* 0x0007380001ee7983 */ /* 0x000f280000300a00 */
[----:B------:R-:W4:Y:S04]  /*5b4f0*/  LDL.LU.64 R236, [R1+0x678] ;  /* 0x0006780001ec7983 */ /* 0x000f280000300a00 */
[----:B------:R-:W4:Y:S04]  /*5b500*/  LDL.LU.64 R234, [R1+0x3e0] ;  /* 0x0003e00001ea7983 */ /* 0x000f280000300a00 */
[----:B-1----:R-:W4:Y:S04]  /*5b510*/  LDL.LU.64 R162, [R1+0x290] ;  /* 0x0002900001a27983 */ /* 0x002f280000300a00 */
[----:B------:R-:W4:Y:S04]  /*5b520*/  LDL.LU.64 R222, [R1+0x288] ;  /* 0x0002880001de7983 */ /* 0x000f280000300a00 */
[----:B------:R-:W4:Y:S01]  /*5b530*/  LDL.LU.64 R232, [R1+0x280] ;  /* 0x0002800001e87983 */ /* 0x000f220000300a00 */
[----:B------:R-:W-:-:S05]  /*5b540*/  IMAD.WIDE R166, R67, 0x4, R226 ;  /* 0x0000000443a67825 */ /* 0x000fca00078e02e2 */
[----:B------:R-:W-:Y:S01]  /*5b550*/  STL.64 [R1+0xd18], R166 ;  /* 0x000d18a601007387 */ /* 0x000fe20000100a00 */
[----:B------:R-:W-:-:S03]  /*5b560*/  IMAD.WIDE R160, R67, 0x4, R160 ;  /* 0x0000000443a07825 */ /* 0x000fc600078e02a0 */
        /* <DEDUP_REMOVED lines=12> */
[----:B-1----:R-:W4:Y:S01]  /*5b630*/  LDL.LU.64 R160, [R1+0x668] ;  /* 0x0006680001a07983 */ /* 0x002f220000300a00 */
[----:B------:R-:W-:-:S03]  /*5b640*/  IMAD.WIDE R228, R67, 0x4, R220 ;  /* 0x0000000443e47825 */ /* 0x000fc600078e02dc */
[----:B------:R-:W4:Y:S04]  /*5b650*/  LDL.LU.64 R220, [R1+0x3d0] ;  /* 0x0003d00001dc7983 */ /* 0x000f280000300a00 */
[----:B------:R1:W-:Y:S04]  /*5b660*/  STL.64 [R1+0xd28], R228 ;  /* 0x000d28e401007387 */ /* 0x0003e80000100a00 */
[----:B-1----:R-:W4:Y:S01]  /*5b670*/  LDL.LU.64 R228, [R1+0x260] ;  /* 0x0002600001e47983 */ /* 0x002f220000300a00 */
[----:B------:R-:W-:-:S05]  /*5b680*/  IMAD.WIDE R166, R67, 0x4, R164 ;  /* 0x0000000443a67825 */ /* 0x000fca00078e02a4 */
[----:B------:R1:W-:Y:S04]  /*5b690*/  STL.64 [R1+0xd30], R166 ;  /* 0x000d30a601007387 */ /* 0x0003e80000100a00 */
[----:B-1----:R-:W4:Y:S01]  /*5b6a0*/  LDL.LU.64 R166, [R1+0x258] ;  /* 0x0002580001a67983 */ /* 0x002f220000300a00 */
[----:B--2---:R-:W-:-:S05]  /*5b6b0*/  IMAD.WIDE R164, R67, 0x4, R224 ;  /* 0x0000000443a47825 */ /* 0x004fca00078e02e0 */
[----:B------:R1:W-:Y:S04]  /*5b6c0*/  STL.64 [R1+0xd38], R164 ;  /* 0x000d38a401007387 */ /* 0x0003e80000100a00 */
[----:B-1----:R-:W2:Y:S04]  /*5b6d0*/  LDL.LU.64 R164, [R1+0x250] ;  /* 0x0002500001a47983 */ /* 0x002ea80000300a00 */
[----:B------:R-:W2:Y:S01]  /*5b6e0*/  LDL.LU.64 R224, [R1+0x1328] ;  /* 0x0013280001e07983 */ /* 0x000ea20000300a00 */
[----:B---3--:R-:W-:-:S05]  /*5b6f0*/  IMAD.WIDE R244, R67, 0x4, R244 ;  /* 0x0000000443f47825 */ /* 0x008fca00078e02f4 */
[----:B------:R1:W-:Y:S01]  /*5b700*/  STL.64 [R1+0xd40], R244 ;  /* 0x000d40f401007387 */ /* 0x0003e20000100a00 */
[----:B----4-:R-:W-:-:S05]  /*5b710*/  IMAD.WIDE R242, R67, 0x4, R242 ;  /* 0x0000000443f27825 */ /* 0x010fca00078e02f2 */
[----:B------:R3:W-:Y:S01]  /*5b720*/  STL.64 [R1+0xd48], R242 ;  /* 0x000d48f201007387 */ /* 0x0007e20000100a00 */
[----:B-1----:R-:W-:-:S05]  /*5b730*/  IMAD.WIDE R244, R67, 0x4, R240 ;  /* 0x0000000443f47825 */ /* 0x002fca00078e02f0 */
[----:B------:R-:W-:Y:S01]  /*5b740*/  STL.64 [R1+0xd50], R244 ;  /* 0x000d50f401007387 */ /* 0x000fe20000100a00 */
[----:B------:R-:W-:-:S04]  /*5b750*/  IMAD.WIDE R240, R67, 0x4, R236 ;  /* 0x0000000443f07825 */ /* 0x000fc800078e02ec */
[----:B---3--:R-:W-:-:S04]  /*5b760*/  IMAD.WIDE R242, R67, 0x4, R238 ;  /* 0x0000000443f27825 */ /* 0x008fc800078e02ee */
[C---:B------:R-:W-:Y:S01]  /*5b770*/  IMAD.WIDE R238, R67.reuse, 0x4, R234 ;  /* 0x0000000443ee7825 */ /* 0x040fe200078e02ea */
[----:B------:R-:W-:Y:S03]  /*5b780*/  STL.64 [R1+0xd58], R242 ;  /* 0x000d58f201007387 */ /* 0x000fe60000100a00 */
[C---:B------:R-:W-:Y:S01]  /*5b790*/  IMAD.WIDE R236, R67.reuse, 0x4, R162 ;  /* 0x0000000443ec7825 */ /* 0x040fe200078e02a2 */
[----:B------:R-:W-:Y:S04]  /*5b7a0*/  STL.64 [R1+0xd60], R240 ;  /* 0x000d60f001007387 */ /* 0x000fe80000100a00 */
[----:B------:R-:W-:Y:S01]  /*5b7b0*/  STL.64 [R1+0x3e0], R238 ;  /* 0x0003e0ee01007387 */ /* 0x000fe20000100a00 */
[----:B------:R-:W-:-:S03]  /*5b7c0*/  IMAD.WIDE R234, R67, 0x4, R222 ;  /* 0x0000000443ea7825 */ /* 0x000fc600078e02de */
[----:B------:R-:W3:Y:S04]  /*5b7d0*/  LDL.LU.64 R162, [R1+0x7c8] ;  /* 0x0007c80001a27983 */ /* 0x000ee80000300a00 */
[----:B------:R-:W-:Y:S04]  /*5b7e0*/  STL.64 [R1+0xd68], R236 ;  /* 0x000d68ec01007387 */ /* 0x000fe80000100a00 */
[----:B------:R-:W4:Y:S04]  /*5b7f0*/  LDL.LU.64 R222, [R1+0x720] ;  /* 0x0007200001de7983 */ /* 0x000f280000300a00 */
        /* <DEDUP_REMOVED lines=17> */
[----:B------:R1:W-:Y:S03]  /*5b910*/  STL.64 [R1+0xd98], R172 ;  /* 0x000d98ac01007387 */ /* 0x0003e60000100a00 */
[C---:B------:R-:W-:Y:S01]  /*5b920*/  IMAD.WIDE R170, R67.reuse, 0x4, R230 ;  /* 0x0000000443aa7825 */ /* 0x040fe200078e02e6 */
[----:B------:R-:W-:Y:S04]  /*5b930*/  STL.64 [R1+0x268], R174 ;  /* 0x000268ae01007387 */ /* 0x000fe80000100a00 */
[----:B------:R1:W-:Y:S02]  /*5b940*/  STL.64 [R1+0xda0], R170 ;  /* 0x000da0aa01007387 */ /* 0x0003e40000100a00 */
[----:B-1----:R-:W-:-:S04]  /*5b950*/  IMAD.WIDE R172, R67, 0x4, R168 ;  /* 0x0000000443ac7825 */ /* 0x002fc800078e02a8 */
[C---:B------:R-:W-:Y:S01]  /*5b960*/  IMAD.WIDE R168, R67.reuse, 0x4, R226 ;  /* 0x0000000443a87825 */ /* 0x040fe200078e02e2 */
[----:B------:R-:W-:Y:S03]  /*5b970*/  STL.64 [R1+0xda8], R172 ;  /* 0x000da8ac01007387 */ /* 0x000fe60000100a00 */
[C---:B------:R-:W-:Y:S02]  /*5b980*/  IMAD.WIDE R170, R67.reuse, 0x4, R160 ;  /* 0x0000000443aa7825 */ /* 0x040fe400078e02a0 */
[----:B------:R-:W4:Y:S04]  /*5b990*/  LDL.LU.64 R160, [R1+0x660] ;  /* 0x0006600001a07983 */ /* 0x000f280000300a00 */
[----:B------:R1:W-:Y:S04]  /*5b9a0*/  STL.64 [R1+0xdb0], R168 ;  /* 0x000db0a801007387 */ /* 0x0003e80000100a00 */
[----:B------:R1:W-:Y:S04]  /*5b9b0*/  STL.64 [R1+0xdb8], R170 ;  /* 0x000db8aa01007387 */ /* 0x0003e80000100a00 */
[----:B------:R-:W4:Y:S01]  /*5b9c0*/  LDL.LU.64 R226, [R1+0x3c8] ;  /* 0x0003c80001e27983 */ /* 0x000f220000300a00 */
[----:B-1----:R-:W-:-:S03]  /*5b9d0*/  IMAD.WIDE R168, R67, 0x4, R220 ;  /* 0x0000000443a87825 */ /* 0x002fc600078e02dc */
[----:B------:R-:W4:Y:S01]  /*5b9e0*/  LDL.LU.64 R220, [R1+0x248] ;  /* 0x0002480001dc7983 */ /* 0x000f220000300a00 */
[----:B------:R-:W-:-:S03]  /*5b9f0*/  IMAD.WIDE R170, R67, 0x4, R228 ;  /* 0x0000000443aa7825 */ /* 0x000fc600078e02e4 */
[----:B------:R1:W-:Y:S04]  /*5ba00*/  STL.64 [R1+0x3d0], R168 ;  /* 0x0003d0a801007387 */ /* 0x0003e80000100a00 */
[----:B------:R-:W-:Y:S01]  /*5ba10*/  STL.64 [R1+0x260], R170 ;  /* 0x000260aa01007387 */ /* 0x000fe20000100a00 */
[----:B-1----:R-:W-:-:S05]  /*5ba20*/  IMAD.WIDE R168, R67, 0x4, R166 ;  /* 0x0000000443a87825 */ /* 0x002fca00078e02a6 */
[----:B------:R-:W-:Y:S04]  /*5ba30*/  STL.64 [R1+0x258], R168 ;  /* 0x000258a801007387 */ /* 0x000fe80000100a00 */
[----:B------:R-:W4:Y:S01]  /*5ba40*/  LDL.LU.64 R244, [R1+0x240] ;  /* 0x0002400001f47983 */ /* 0x000f220000300a00 */
[----:B--2---:R-:W-:-:S04]  /*5ba50*/  IMAD.WIDE R166, R67, 0x4, R164 ;  /* 0x0000000443a67825 */ /* 0x004fc800078e02a4 */
[C---:B------:R-:W-:Y:S01]  /*5ba60*/  IMAD.WIDE R164, R67.reuse, 0x4, R224 ;  /* 0x0000000443a47825 */ /* 0x040fe200078e02e0 */
[----:B------:R-:W-:Y:S04]  /*5ba70*/  STL.64 [R1+0x250], R166 ;  /* 0x000250a601007387 */ /* 0x000fe80000100a00 */
[----:B------:R-:W2:Y:S04]  /*5ba80*/  LDL.LU.64 R242, [R1+0x238] ;  /* 0x0002380001f27983 */ /* 0x000ea80000300a00 */
[----:B------:R1:W-:Y:S04]  /*5ba90*/  STL.64 [R1+0xdc0], R164 ;  /* 0x000dc0a401007387 */ /* 0x0003e80000100a00 */
[----:B------:R-:W2:Y:S04]  /*5baa0*/  LDL.LU.64 R240, [R1+0x1330] ;  /* 0x0013300001f07983 */ /* 0x000ea80000300a00 */
[----:B------:R-:W2:Y:S04]  /*5bab0*/  LDL.LU.64 R238, [R1+0x1248] ;  /* 0x0012480001ee7983 */ /* 0x000ea80000300a00 */
[----:B------:R-:W2:Y:S04]  /*5bac0*/  LDL.LU.64 R236, [R1+0x718] ;  /* 0x0007180001ec7983 */ /* 0x000ea80000300a00 */
[----:B------:R-:W2:Y:S04]  /*5bad0*/  LDL.LU.64 R234, [R1+0x628] ;  /* 0x0006280001ea7983 */ /* 0x000ea80000300a00 */
[----:B-1----:R-:W2:Y:S04]  /*5bae0*/  LDL.LU.64 R164, [R1+0x3c0] ;  /* 0x0003c00001a47983 */ /* 0x002ea80000300a00 */
[----:B------:R-:W2:Y:S04]  /*5baf0*/  LDL.LU.64 R224, [R1+0x230] ;  /* 0x0002300001e07983 */ /* 0x000ea80000300a00 */
[----:B------:R-:W2:Y:S01]  /*5bb00*/  LDL.LU.64 R232, [R1+0x228] ;  /* 0x0002280001e87983 */ /* 0x000ea20000300a00 */
[----:B---3--:R-:W-:-:S05]  /*5bb10*/  IMAD.WIDE R166, R67, 0x4, R162 ;  /* 0x0000000443a67825 */ /* 0x008fca00078e02a2 */
[----:B------:R-:W-:Y:S01]  /*5bb20*/  STL.64 [R1+0xdc8], R166 ;  /* 0x000dc8a601007387 */ /* 0x000fe20000100a00 */
[----:B----4-:R-:W-:-:S03]  /*5bb30*/  IMAD.WIDE R162, R67, 0x4, R222 ;  /* 0x0000000443a27825 */ /* 0x010fc600078e02de */
[----:B------:R-:W3:Y:S04]  /*5bb40*/  LDL.LU.64 R184, [R1+0x220] ;  /* 0x0002200001b87983 */ /* 0x000ee80000300a00 */
        /* <DEDUP_REMOVED lines=12> */
[----:B------:R-:W-:-:S03]  /*5bc10*/  IMAD.WIDE R228, R67, 0x4, R160 ;  /* 0x0000000443e47825 */ /* 0x000fc600078e02a0 */
[----:B------:R-:W4:Y:S04]  /*5bc20*/  LDL.LU.64 R160, [R1+0x608] ;  /* 0x0006080001a07983 */ /* 0x000f280000300a00 */
[----:B------:R1:W-:Y:S01]  /*5bc30*/  STL.64 [R1+0xdd8], R228 ;  /* 0x000dd8e401007387 */ /* 0x0003e20000100a00 */
[----:B------:R-:W-:-:S04]  /*5bc40*/  IMAD.WIDE R166, R67, 0x4, R226 ;  /* 0x0000000443a67825 */ /* 0x000fc800078e02e2 */
[C---:B------:R-:W-:Y:S01]  /*5bc50*/  IMAD.WIDE R220, R67.reuse, 0x4, R220 ;  /* 0x0000000443dc7825 */ /* 0x040fe200078e02dc */
[----:B-1----:R-:W4:Y:S04]  /*5bc60*/  LDL.LU.64 R228, [R1+0x3b0] ;  /* 0x0003b00001e47983 */ /* 0x002f280000300a00 */
[----:B------:R1:W-:Y:S04]  /*5bc70*/  STL.64 [R1+0xde0], R166 ;  /* 0x000de0a601007387 */ /* 0x0003e80000100a00 */
[----:B-1----:R-:W4:Y:S04]  /*5bc80*/  LDL.LU.64 R166, [R1+0x200] ;  /* 0x0002000001a67983 */ /* 0x002f280000300a00 */
[----:B------:R1:W-:Y:S04]  /*5bc90*/  STL.64 [R1+0x248], R220 ;  /* 0x000248dc01007387 */ /* 0x0003e80000100a00 */
[----:B------:R-:W4:Y:S01]  /*5bca0*/  LDL.LU.64 R226, [R1+0x1f8] ;  /* 0x0001f80001e27983 */ /* 0x000f220000300a00 */
[----:B------:R-:W-:-:S03]  /*5bcb0*/  IMAD.WIDE R244, R67, 0x4, R244 ;  /* 0x0000000443f47825 */ /* 0x000fc600078e02f4 */
[----:B-1----:R-:W4:Y:S04]  /*5bcc0*/  LDL.LU.64 R220, [R1+0x1f0] ;  /* 0x0001f00001dc7983 */ /* 0x002f280000300a00 */
[----:B------:R1:W-:Y:S01]  /*5bcd0*/  STL.64 [R1+0x240], R244 ;  /* 0x000240f401007387 */ /* 0x0003e20000100a00 */
[----:B--2---:R-:W-:-:S05]  /*5bce0*/  IMAD.WIDE R242, R67, 0x4, R242 ;  /* 0x0000000443f27825 */ /* 0x004fca00078e02f2 */
[----:B------:R2:W-:Y:S01]  /*5bcf0*/  STL.64 [R1+0x238], R242 ;  /* 0x000238f201007387 */ /* 0x0005e20000100a00 */
[----:B-1----:R-:W-:-:S05]  /*5bd00*/  IMAD.WIDE R244, R67, 0x4, R240 ;  /* 0x0000000443f47825 */ /* 0x002fca00078e02f0 */
[----:B------:R-:W-:Y:S01]  /*5bd10*/  STL.64 [R1+0xde8], R244 ;  /* 0x000de8f401007387 */ /* 0x000fe20000100a00 */
[----:B------:R-:W-:-:S04]  /*5bd20*/  IMAD.WIDE R240, R67, 0x4, R236 ;  /* 0x0000000443f07825 */ /* 0x000fc800078e02ec */
[----:B--2---:R-:W-:-:S04]  /*5bd30*/  IMAD.WIDE R242, R67, 0x4, R238 ;  /* 0x0000000443f27825 */ /* 0x004fc800078e02ee */
[C---:B------:R-:W-:Y:S01]  /*5bd40*/  IMAD.WIDE R238, R67.reuse, 0x4, R234 ;  /* 0x0000000443ee7825 */ /* 0x040fe200078e02ea */
[----:B------:R-:W-:Y:S03]  /*5bd50*/  STL.64 [R1+0xdf0], R242 ;  /* 0x000df0f201007387 */ /* 0x000fe60000100a00 */
[C---:B------:R-:W-:Y:S01]  /*5bd60*/  IMAD.WIDE R236, R67.reuse, 0x4, R164 ;  /* 0x0000000443ec7825 */ /* 0x040fe200078e02a4 */
[----:B------:R-:W-:Y:S04]  /*5bd70*/  STL.64 [R1+0xdf8], R240 ;  /* 0x000df8f001007387 */ /* 0x000fe80000100a00 */
[----:B------:R-:W-:Y:S01]  /*5bd80*/  STL.64 [R1+0xe00], R238 ;  /* 0x000e00ee01007387 */ /* 0x000fe20000100a00 */
[----:B------:R-:W-:-:S03]  /*5bd90*/  IMAD.WIDE R234, R67, 0x4, R224 ;  /* 0x0000000443ea7825 */ /* 0x000fc600078e02e0 */
[----:B------:R-:W2:Y:S04]  /*5bda0*/  LDL.LU.64 R164, [R1+0x1358] ;  /* 0x0013580001a47983 */ /* 0x000ea80000300a00 */
[----:B------:R-:W-:Y:S04]  /*5bdb0*/  STL.64 [R1+0xe08], R236 ;  /* 0x000e08ec01007387 */ /* 0x000fe80000100a00 */
[----:B------:R-:W2:Y:S04]  /*5bdc0*/  LDL.LU.64 R224, [R1+0x12c8] ;  /* 0x0012c80001e07983 */ /* 0x000ea80000300a00 */
[----:B------:R1:W-:Y:S02]  /*5bdd0*/  STL.64 [R1+0x230], R234 ;  /* 0x000230ea01007387 */ /* 0x0003e40000100a00 */
[----:B-1----:R-:W-:-:S05]  /*5bde0*/  IMAD.WIDE R234, R67, 0x4, R232 ;  /* 0x0000000443ea7825 */ /* 0x002fca00078e02e8 */
[----:B------:R-:W-:Y:S01]  /*5bdf0*/  STL.64 [R1+0x228], R234 ;  /* 0x000228ea01007387 */ /* 0x000fe20000100a00 */
[----:B---3--:R-:W-:-:S04]  /*5be00*/  IMAD.WIDE R232, R67, 0x4, R184 ;  /* 0x0000000443e87825 */ /* 0x008fc800078e02b8 */
[C---:B----4-:R-:W-:Y:S01]  /*5be10*/  IMAD.WIDE R184, R67.reuse, 0x4, R182 ;  /* 0x0000000443b87825 */ /* 0x050fe200078e02b6 */
        /* <DEDUP_REMOVED lines=15> */
[----:B------:R3:W-:Y:S01]  /*5bf10*/  STL.64 [R1+0xe40], R170 ;  /* 0x000e40aa01007387 */ /* 0x0007e20000100a00 */
[----:B-1----:R-:W-:-:S04]  /*5bf20*/  IMAD.WIDE R172, R67, 0x4, R168 ;  /* 0x0000000443ac7825 */ /* 0x002fc800078e02a8 */
[C---:B------:R-:W-:Y:S01]  /*5bf30*/  IMAD.WIDE R168, R67.reuse, 0x4, R162 ;  /* 0x0000000443a87825 */ /* 0x040fe200078e02a2 */
[----:B------:R-:W-:Y:S04]  /*5bf40*/  STL.64 [R1+0xe48], R172 ;  /* 0x000e48ac01007387 */ /* 0x000fe80000100a00 */
[----:B------:R-:W4:Y:S01]  /*5bf50*/  LDL.LU.64 R162, [R1+0x700] ;  /* 0x0007000001a27983 */ /* 0x000f220000300a00 */
[----:B---3--:R-:W-:-:S03]  /*5bf60*/  IMAD.WIDE R170, R67, 0x4, R222 ;  /* 0x0000000443aa7825 */ /* 0x008fc600078e02de */
[----:B------:R1:W-:Y:S04]  /*5bf70*/  STL.64 [R1+0xe50], R168 ;  /* 0x000e50a801007387 */ /* 0x0003e80000100a00 */
[----:B------:R3:W-:Y:S04]  /*5bf80*/  STL.64 [R1+0xe58], R170 ;  /* 0x000e58aa01007387 */ /* 0x0007e80000100a00 */
[----:B------:R-:W4:Y:S01]  /*5bf90*/  LDL.LU.64 R222, [R1+0x600] ;  /* 0x0006000001de7983 */ /* 0x000f220000300a00 */
[----:B-1----:R-:W-:-:S03]  /*5bfa0*/  IMAD.WIDE R168, R67, 0x4, R160 ;  /* 0x0000000443a87825 */ /* 0x002fc600078e02a0 */
[----:B------:R-:W4:Y:S04]  /*5bfb0*/  LDL.LU.64 R160, [R1+0x3a8] ;  /* 0x0003a80001a07983 */ /* 0x000f280000300a00 */
[----:B------:R1:W-:Y:S01]  /*5bfc0*/  STL.64 [R1+0xe60], R168 ;  /* 0x000e60a801007387 */ /* 0x0003e20000100a00 */
[----:B------:R-:W-:-:S05]  /*5bfd0*/  IMAD.WIDE R172, R67, 0x4, R228 ;  /* 0x0000000443ac7825 */ /* 0x000fca00078e02e4 */
[----:B------:R-:W-:Y:S01]  /*5bfe0*/  STL.64 [R1+0x3b0], R172 ;  /* 0x0003b0ac01007387 */ /* 0x000fe20000100a00 */
[----:B---3--:R-:W-:-:S05]  /*5bff0*/  IMAD.WIDE R170, R67, 0x4, R166 ;  /* 0x0000000443aa7825 */ /* 0x008fca00078e02a6 */
[----:B------:R-:W-:Y:S01]  /*5c000*/  STL.64 [R1+0xe68], R170 ;  /* 0x000e68aa01007387 */ /* 0x000fe20000100a00 */
[----:B-1----:R-:W-:-:S03]  /*5c010*/  IMAD.WIDE R168, R67, 0x4, R226 ;  /* 0x0000000443a87825 */ /* 0x002fc600078e02e2 */
[----:B------:R-:W3:Y:S04]  /*5c020*/  LDL.LU.64 R244, [R1+0x1e8] ;  /* 0x0001e80001f47983 */ /* 0x000ee80000300a00 */
[----:B------:R-:W-:Y:S01]  /*5c030*/  STL.64 [R1+0xe70], R168 ;  /* 0x000e70a801007387 */ /* 0x000fe20000100a00 */
[----:B------:R-:W-:-:S03]  /*5c040*/  IMAD.WIDE R166, R67, 0x4, R220 ;  /* 0x0000000443a67825 */ /* 0x000fc600078e02dc */
[----:B------:R-:W3:Y:S04]  /*5c050*/  LDL.LU.64 R242, [R1+0x1e0] ;  /* 0x0001e00001f27983 */ /* 0x000ee80000300a00 */
[----:B------:R2:W-:Y:S04]  /*5c060*/  STL.64 [R1+0xe78], R166 ;  /* 0x000e78a601007387 */ /* 0x0005e80000100a00 */
[----:B------:R-:W3:Y:S04]  /*5c070*/  LDL.LU.64 R240, [R1+0x1d8] ;  /* 0x0001d80001f07983 */ /* 0x000ee80000300a00 */
[----:B------:R-:W3:Y:S04]  /*5c080*/  LDL.LU.64 R238, [R1+0x1360] ;  /* 0x0013600001ee7983 */ /* 0x000ee80000300a00 */
[----:B------:R-:W3:Y:S04]  /*5c090*/  LDL.LU.64 R236, [R1+0x12e0] ;  /* 0x0012e00001ec7983 */ /* 0x000ee80000300a00 */
[----:B------:R-:W3:Y:S04]  /*5c0a0*/  LDL.LU.64 R234, [R1+0x6f8] ;  /* 0x0006f80001ea7983 */ /* 0x000ee80000300a00 */
[----:B------:R-:W3:Y:S04]  /*5c0b0*/  LDL.LU.64 R226, [R1+0x5e8] ;  /* 0x0005e80001e27983 */ /* 0x000ee80000300a00 */
[----:B------:R-:W3:Y:S04]  /*5c0c0*/  LDL.LU.64 R220, [R1+0x3a0] ;  /* 0x0003a00001dc7983 */ /* 0x000ee80000300a00 */
[----:B------:R-:W3:Y:S01]  /*5c0d0*/  LDL.LU.64 R232, [R1+0x1d0] ;  /* 0x0001d00001e87983 */ /* 0x000ee20000300a00 */
[----:B--2---:R-:W-:-:S05]  /*5c0e0*/  IMAD.WIDE R166, R67, 0x4, R164 ;  /* 0x0000000443a67825 */ /* 0x004fca00078e02a4 */
[----:B------:R-:W-:Y:S01]  /*5c0f0*/  STL.64 [R1+0xe80], R166 ;  /* 0x000e80a601007387 */ /* 0x000fe20000100a00 */
[----:B------:R-:W-:-:S03]  /*5c100*/  IMAD.WIDE R164, R67, 0x4, R224 ;  /* 0x0000000443a47825 */ /* 0x000fc600078e02e0 */
[----:B------:R-:W2:Y:S04]  /*5c110*/  LDL.LU.64 R184, [R1+0x1c8] ;  /* 0x0001c80001b87983 */ /* 0x000ea80000300a00 */
[----:B------:R1:W-:Y:S04]  /*5c120*/  STL.64 [R1+0xe88], R164 ;  /* 0x000e88a401007387 */ /* 0x0003e80000100a00 */
[----:B------:R-:W2:Y:S04]  /*5c130*/  LDL.LU.64 R182, [R1+0x1c0] ;  /* 0x0001c00001b67983 */ /* 0x000ea80000300a00 */
        /* <DEDUP_REMOVED lines=8> */
[----:B-1----:R-:W2:Y:S04]  /*5c1c0*/  LDL.LU.64 R164, [R1+0x1370] ;  /* 0x0013700001a47983 */ /* 0x002ea80000300a00 */
[----:B------:R-:W2:Y:S01]  /*5c1d0*/  LDL.LU.64 R224, [R1+0x1310] ;  /* 0x0013100001e07983 */ /* 0x000ea20000300a00 */
[----:B----4-:R-:W-:-:S03]  /*5c1e0*/  IMAD.WIDE R228, R67, 0x4, R162 ;  /* 0x0000000443e47825 */ /* 0x010fc600078e02a2 */
[----:B------:R-:W4:Y:S04]  /*5c1f0*/  LDL.LU.64 R162, [R1+0x7b0] ;  /* 0x0007b00001a27983 */ /* 0x000f280000300a00 */
[----:B------:R1:W-:Y:S01]  /*5c200*/  STL.64 [R1+0xe90], R228 ;  /* 0x000e90e401007387 */ /* 0x0003e20000100a00 */
[----:B------:R-:W-:-:S03]  /*5c210*/  IMAD.WIDE R166, R67, 0x4, R222 ;  /* 0x0000000443a67825 */ /* 0x000fc600078e02de */
[----:B-1----:R-:W4:Y:S01]  /*5c220*/  LDL.LU.64 R228, [R1+0x5d8] ;  /* 0x0005d80001e47983 */ /* 0x002f220000300a00 */
[----:B------:R-:W-:-:S03]  /*5c230*/  IMAD.WIDE R160, R67, 0x4, R160 ;  /* 0x0000000443a07825 */ /* 0x000fc600078e02a0 */
[----:B------:R1:W-:Y:S04]  /*5c240*/  STL.64 [R1+0xe98], R166 ;  /* 0x000e98a601007387 */ /* 0x0003e80000100a00 */
[----:B-1----:R-:W4:Y:S04]  /*5c250*/  LDL.LU.64 R166, [R1+0x390] ;  /* 0x0003900001a67983 */ /* 0x002f280000300a00 */
[----:B------:R1:W-:Y:S04]  /*5c260*/  STL.64 [R1+0x3a8], R160 ;  /* 0x0003a8a001007387 */ /* 0x0003e80000100a00 */
[----:B------:R-:W4:Y:S04]  /*5c270*/  LDL.LU.64 R222, [R1+0x1a0] ;  /* 0x0001a00001de7983 */ /* 0x000f280000300a00 */
[----:B-1----:R-:W4:Y:S01]  /*5c280*/  LDL.LU.64 R160, [R1+0x198] ;  /* 0x0001980001a07983 */ /* 0x002f220000300a00 */
[----:B---3--:R-:W-:-:S04]  /*5c290*/  IMAD.WIDE R244, R67, 0x4, R244 ;  /* 0x0000000443f47825 */ /* 0x008fc800078e02f4 */
[C---:B------:R-:W-:Y:S01]  /*5c2a0*/  IMAD.WIDE R242, R67.reuse, 0x4, R242 ;  /* 0x0000000443f27825 */ /* 0x040fe200078e02f2 */
[----:B------:R1:W-:Y:S04]  /*5c2b0*/  STL.64 [R1+0x1e8], R244 ;  /* 0x0001e8f401007387 */ /* 0x0003e80000100a00 */
[----:B------:R3:W-:Y:S01]  /*5c2c0*/  STL.64 [R1+0x1e0], R242 ;  /* 0x0001e0f201007387 */ /* 0x0007e20000100a00 */
[----:B-1----:R-:W-:-:S04]  /*5c2d0*/  IMAD.WIDE R244, R67, 0x4, R240 ;  /* 0x0000000443f47825 */ /* 0x002fc800078e02f0 */
[C---:B---3--:R-:W-:Y:S01]  /*5c2e0*/  IMAD.WIDE R242, R67.reuse, 0x4, R238 ;  /* 0x0000000443f27825 */ /* 0x048fe200078e02ee */
        /* <DEDUP_REMOVED lines=8> */
[----:B------:R-:W3:Y:S04]  /*5c370*/  LDL.LU.64 R226, [R1+0x190] ;  /* 0x0001900001e27983 */ /* 0x000ee80000300a00 */
[----:B------:R-:W-:Y:S04]  /*5c380*/  STL.64 [R1+0xec0], R236 ;  /* 0x000ec0ec01007387 */ /* 0x000fe80000100a00 */
[----:B------:R-:W3:Y:S04]  /*5c390*/  LDL.LU.64 R220, [R1+0x1378] ;  /* 0x0013780001dc7983 */ /* 0x000ee80000300a00 */
[----:B------:R1:W-:Y:S02]  /*5c3a0*/  STL.64 [R1+0x3a0], R234 ;  /* 0x0003a0ea01007387 */ /* 0x0003e40000100a00 */
[----:B-1----:R-:W-:-:S05]  /*5c3b0*/  IMAD.WIDE R234, R67, 0x4, R232 ;  /* 0x0000000443ea7825 */ /* 0x002fca00078e02e8 */
[----:B------:R-:W-:Y:S01]  /*5c3c0*/  STL.64 [R1+0xec8], R234 ;  /* 0x000ec8ea01007387 */ /* 0x000fe20000100a00 */
[----:B--2---:R-:W-:-:S04]  /*5c3d0*/  IMAD.WIDE R232, R67, 0x4, R184 ;  /* 0x0000000443e87825 */ /* 0x004fc800078e02b8 */
        /* <DEDUP_REMOVED lines=19> */
[----:B------:R-:W-:Y:S03]  /*5c510*/  STL.64 [R1+0x1a8], R172 ;  /* 0x0001a8ac01007387 */ /* 0x000fe60000100a00 */
[C---:B--2---:R-:W-:Y:S01]  /*5c520*/  IMAD.WIDE R170, R67.reuse, 0x4, R224 ;  /* 0x0000000443aa7825 */ /* 0x044fe200078e02e0 */
[----:B------:R-:W2:Y:S04]  /*5c530*/  LDL.LU.64 R164, [R1+0x1348] ;  /* 0x0013480001a47983 */ /* 0x000ea80000300a00 */
[----:B------:R4:W-:Y:S04]  /*5c540*/  STL.64 [R1+0x1320], R168 ;  /* 0x001320a801007387 */ /* 0x0009e80000100a00 */
[----:B------:R1:W-:Y:S04]  /*5c550*/  STL.64 [R1+0x1328], R170 ;  /* 0x001328aa01007387 */ /* 0x0003e80000100a00 */
[----:B------:R-:W2:Y:S01]  /*5c560*/  LDL.LU.64 R224, [R1+0x6f0] ;  /* 0x0006f00001e07983 */ /* 0x000ea20000300a00 */
[----:B----4-:R-:W-:-:S03]  /*5c570*/  IMAD.WIDE R168, R67, 0x4, R162 ;  /* 0x0000000443a87825 */ /* 0x010fc600078e02a2 */
[----:B------:R-:W4:Y:S04]  /*5c580*/  LDL.LU.64 R162, [R1+0x5d0] ;  /* 0x0005d00001a27983 */ /* 0x000f280000300a00 */
[----:B------:R1:W-:Y:S02]  /*5c590*/  STL.64 [R1+0x1330], R168 ;  /* 0x001330a801007387 */ /* 0x0003e40000100a00 */
[----:B-1----:R-:W-:-:S05]  /*5c5a0*/  IMAD.WIDE R170, R67, 0x4, R228 ;  /* 0x0000000443aa7825 */ /* 0x002fca00078e02e4 */
[----:B------:R-:W-:Y:S01]  /*5c5b0*/  STL.64 [R1+0x1338], R170 ;  /* 0x001338aa01007387 */ /* 0x000fe20000100a00 */
[----:B------:R-:W-:-:S05]  /*5c5c0*/  IMAD.WIDE R168, R67, 0x4, R166 ;  /* 0x0000000443a87825 */ /* 0x000fca00078e02a6 */
[----:B------:R-:W-:Y:S01]  /*5c5d0*/  STL.64 [R1+0x390], R168 ;  /* 0x000390a801007387 */ /* 0x000fe20000100a00 */
[----:B------:R-:W-:-:S03]  /*5c5e0*/  IMAD.WIDE R166, R67, 0x4, R222 ;  /* 0x0000000443a67825 */ /* 0x000fc600078e02de */
[----:B------:R-:W4:Y:S04]  /*5c5f0*/  LDL.LU.64 R244, [R1+0x388] ;  /* 0x0003880001f47983 */ /* 0x000f280000300a00 */
        /* <DEDUP_REMOVED lines=9> */
[----:B-1----:R-:W4:Y:S04]  /*5c690*/  LDL.LU.64 R160, [R1+0x5b8] ;  /* 0x0005b80001a07983 */ /* 0x002f280000300a00 */
[----:B------:R-:W4:Y:S01]  /*5c6a0*/  LDL.LU.64 R232, [R1+0x380] ;  /* 0x0003800001e87983 */ /* 0x000f220000300a00 */
[----:B---3--:R-:W-:-:S05]  /*5c6b0*/  IMAD.WIDE R168, R67, 0x4, R226 ;  /* 0x0000000443a87825 */ /* 0x008fca00078e02e2 */
[----:B------:R1:W-:Y:S01]  /*5c6c0*/  STL.64 [R1+0x1358], R168 ;  /* 0x001358a801007387 */ /* 0x0003e20000100a00 */
        /* <DEDUP_REMOVED lines=11> */
[----:B-1----:R-:W3:Y:S04]  /*5c780*/  LDL.LU.64 R168, [R1+0x150] ;  /* 0x0001500001a87983 */ /* 0x002ee80000300a00 */
[----:B------:R-:W3:Y:S04]  /*5c790*/  LDL.LU.64 R226, [R1+0x148] ;  /* 0x0001480001e27983 */ /* 0x000ee80000300a00 */
[----:B------:R-:W3:Y:S01]  /*5c7a0*/  LDL.LU.64 R220, [R1+0x1420] ;  /* 0x0014200001dc7983 */ /* 0x000ee20000300a00 */
[----:B--2---:R-:W-:-:S03]  /*5c7b0*/  IMAD.WIDE R228, R67, 0x4, R164 ;  /* 0x0000000443e47825 */ /* 0x004fc600078e02a4 */
[----:B------:R-:W2:Y:S04]  /*5c7c0*/  LDL.LU.64 R164, [R1+0x1400] ;  /* 0x0014000001a47983 */ /* 0x000ea80000300a00 */
[----:B------:R1:W-:Y:S01]  /*5c7d0*/  STL.64 [R1+0x1368], R228 ;  /* 0x001368e401007387 */ /* 0x0003e20000100a00 */
[----:B------:R-:W-:-:S03]  /*5c7e0*/  IMAD.WIDE R166, R67, 0x4, R224 ;  /* 0x0000000443a67825 */ /* 0x000fc600078e02e0 */
[----:B-1----:R-:W2:Y:S04]  /*5c7f0*/  LDL.LU.64 R228, [R1+0x1268] ;  /* 0x0012680001e47983 */ /* 0x002ea80000300a00 */
[----:B------:R1:W-:Y:S04]  /*5c800*/  STL.64 [R1+0x1370], R166 ;  /* 0x001370a601007387 */ /* 0x0003e80000100a00 */
[----:B-1----:R-:W2:Y:S01]  /*5c810*/  LDL.LU.64 R166, [R1+0x598] ;  /* 0x0005980001a67983 */ /* 0x002ea20000300a00 */
[----:B----4-:R-:W-:-:S05]  /*5c820*/  IMAD.WIDE R162, R67, 0x4, R162 ;  /* 0x0000000443a27825 */ /* 0x010fca00078e02a2 */
[----:B------:R1:W-:Y:S04]  /*5c830*/  STL.64 [R1+0x1378], R162 ;  /* 0x001378a201007387 */ /* 0x0003e80000100a00 */
[----:B------:R-:W4:Y:S04]  /*5c840*/  LDL.LU.64 R224, [R1+0x370] ;  /* 0x0003700001e07983 */ /* 0x000f280000300a00 */
[----:B-1----:R-:W4:Y:S01]  /*5c850*/  LDL.LU.64 R162, [R1+0x140] ;  /* 0x0001400001a27983 */ /* 0x002f220000300a00 */
        /* <DEDUP_REMOVED lines=15> */
[----:B------:R-:W-:Y:S04]  /*5c950*/  STL.64 [R1+0x13b0], R236 ;  /* 0x0013b0ec01007387 */ /* 0x000fe80000100a00 */
[----:B------:R-:W4:Y:S04]  /*5c960*/  LDL.LU.64 R160, [R1+0x130] ;  /* 0x0001300001a07983 */ /* 0x000f280000300a00 */
[----:B------:R1:W-:Y:S02]  /*5c970*/  STL.64 [R1+0x13b8], R234 ;  /* 0x0013b8ea01007387 */ /* 0x0003e40000100a00 */
        /* <DEDUP_REMOVED lines=23> */
[C---:B---3--:R-:W-:Y:S02]  /*5caf0*/  IMAD.WIDE R170, R67.reuse, 0x4, R220 ;  /* 0x0000000443aa7825 */ /* 0x048fe400078e02dc */
[----:B------:R-:W3:Y:S04]  /*5cb00*/  LDL.LU.64 R220, [R1+0x1460] ;  /* 0x0014600001dc7983 */ /* 0x000ee80000300a00 */
[----:B------:R2:W-:Y:S04]  /*5cb10*/  STL.64 [R1+0x148], R168 ;  /* 0x000148a801007387 */ /* 0x0005e80000100a00 */
[----:B------:R1:W-:Y:S04]  /*5cb20*/  STL.64 [R1+0x1420], R170 ;  /* 0x001420aa01007387 */ /* 0x0003e80000100a00 */
[----:B------:R-:W3:Y:S01]  /*5cb30*/  LDL.LU.64 R226, [R1+0x1410] ;  /* 0x0014100001e27983 */ /* 0x000ee20000300a00 */
[----:B--2---:R-:W-:-:S03]  /*5cb40*/  IMAD.WIDE R168, R67, 0x4, R164 ;  /* 0x0000000443a87825 */ /* 0x004fc600078e02a4 */
[----:B------:R-:W2:Y:S04]  /*5cb50*/  LDL.LU.64 R164, [R1+0x1298] ;  /* 0x0012980001a47983 */ /* 0x000ea80000300a00 */
[----:B------:R1:W-:Y:S02]  /*5cb60*/  STL.64 [R1+0x1428], R168 ;  /* 0x001428a801007387 */ /* 0x0003e40000100a00 */
[----:B-1----:R-:W-:-:S05]  /*5cb70*/  IMAD.WIDE R170, R67, 0x4, R228 ;  /* 0x0000000443aa7825 */ /* 0x002fca00078e02e4 */
[----:B------:R-:W-:Y:S01]  /*5cb80*/  STL.64 [R1+0x1430], R170 ;  /* 0x001430aa01007387 */ /* 0x000fe20000100a00 */
[----:B------:R-:W-:-:S05]  /*5cb90*/  IMAD.WIDE R168, R67, 0x4, R166 ;  /* 0x0000000443a87825 */ /* 0x000fca00078e02a6 */
[----:B------:R-:W-:Y:S04]  /*5cba0*/  STL.64 [R1+0x1438], R168 ;  /* 0x001438a801007387 */ /* 0x000fe80000100a00 */
[----:B------:R-:W2:Y:S01]  /*5cbb0*/  LDL.LU.64 R244, [R1+0x590] ;  /* 0x0005900001f47983 */ /* 0x000ea20000300a00 */
[----:B----4-:R-:W-:-:S05]  /*5cbc0*/  IMAD.WIDE R166, R67, 0x4, R224 ;  /* 0x0000000443a67825 */ /* 0x010fca00078e02e0 */
        /* <DEDUP_REMOVED lines=27> */
[----:B---3--:R-:W-:-:S03]  /*5cd80*/  IMAD.WIDE R228, R67, 0x4, R220 ;  /* 0x0000000443e47825 */ /* 0x008fc600078e02dc */
[----:B------:R-:W3:Y:S04]  /*5cd90*/  LDL.LU.64 R220, [R1+0x1520] ;  /* 0x0015200001dc7983 */ /* 0x000ee80000300a00 */
[----:B------:R1:W-:Y:S01]  /*5cda0*/  STL.64 [R1+0x1460], R228 ;  /* 0x001460e401007387 */ /* 0x0003e20000100a00 */
[----:B------:R-:W-:-:S03]  /*5cdb0*/  IMAD.WIDE R166, R67, 0x4, R226 ;  /* 0x0000000443a67825 */ /* 0x000fc600078e02e2 */
[----:B-1----:R-:W3:Y:S04]  /*5cdc0*/  LDL.LU.64 R228, [R1+0x1480] ;  /* 0x0014800001e47983 */ /* 0x002ee80000300a00 */
[----:B------:R1:W-:Y:S04]  /*5cdd0*/  STL.64 [R1+0x1468], R166 ;  /* 0x001468a601007387 */ /* 0x0003e80000100a00 */
[----:B-1----:R-:W3:Y:S01]  /*5cde0*/  LDL.LU.64 R166, [R1+0x1300] ;  /* 0x0013000001a67983 */ /* 0x002ee20000300a00 */
[----:B--2---:R-:W-:-:S05]  /*5cdf0*/  IMAD.WIDE R164, R67, 0x4, R164 ;  /* 0x0000000443a47825 */ /* 0x004fca00078e02a4 */
[----:B------:R1:W-:Y:S04]  /*5ce00*/  STL.64 [R1+0x1470], R164 ;  /* 0x001470a401007387 */ /* 0x0003e80000100a00 */
[----:B------:R-:W2:Y:S04]  /*5ce10*/  LDL.LU.64 R226, [R1+0x578] ;  /* 0x0005780001e27983 */ /* 0x000ea80000300a00 */
[----:B-1----:R-:W2:Y:S01]  /*5ce20*/  LDL.LU.64 R164, [R1+0x348] ;  /* 0x0003480001a47983 */ /* 0x002ea20000300a00 */
[----:B------:R-:W-:-:S05]  /*5ce30*/  IMAD.WIDE R244, R67, 0x4, R244 ;  /* 0x0000000443f47825 */ /* 0x000fca00078e02f4 */
[----:B------:R1:W-:Y:S01]  /*5ce40*/  STL.64 [R1+0x1478], R244 ;  /* 0x001478f401007387 */ /* 0x0003e20000100a00 */
[----:B----4-:R-:W-:-:S05]  /*5ce50*/  IMAD.WIDE R242, R67, 0x4, R242 ;  /* 0x0000000443f27825 */ /* 0x010fca00078e02f2 */
[----:B------:R4:W-:Y:S01]  /*5ce60*/  STL.64 [R1+0x368], R242 ;  /* 0x000368f201007387 */ /* 0x0009e20000100a00 */
[----:B-1----:R-:W-:-:S05]  /*5ce70*/  IMAD.WIDE R244, R67, 0x4, R240 ;  /* 0x0000000443f47825 */ /* 0x002fca00078e02f0 */
[----:B------:R-:W-:Y:S01]  /*5ce80*/  STL.64 [R1+0x128], R244 ;  /* 0x000128f401007387 */ /* 0x000fe20000100a00 */
[----:B------:R-:W-:-:S04]  /*5ce90*/  IMAD.WIDE R240, R67, 0x4, R236 ;  /* 0x0000000443f07825 */ /* 0x000fc800078e02ec */
[----:B----4-:R-:W-:-:S04]  /*5cea0*/  IMAD.WIDE R242, R67, 0x4, R238 ;  /* 0x0000000443f27825 */ /* 0x010fc800078e02ee */
[C---:B------:R-:W-:Y:S01]  /*5ceb0*/  IMAD.WIDE R238, R67.reuse, 0x4, R234 ;  /* 0x0000000443ee7825 */ /* 0x040fe200078e02ea */
[----:B------:R-:W-:Y:S03]  /*5cec0*/  STL.64 [R1+0x120], R242 ;  /* 0x000120f201007387 */ /* 0x000fe60000100a00 */
[C---:B------:R-:W-:Y:S01]  /*5ced0*/  IMAD.WIDE R236, R67.reuse, 0x4, R224 ;  /* 0x0000000443ec7825 */ /* 0x040fe200078e02e0 */
[----:B------:R-:W-:Y:S04]  /*5cee0*/  STL.64 [R1+0x118], R240 ;  /* 0x000118f001007387 */ /* 0x000fe80000100a00 */
[----:B------:R-:W-:Y:S01]  /*5cef0*/  STL.64 [R1+0x14a0], R238 ;  /* 0x0014a0ee01007387 */ /* 0x000fe20000100a00 */
[----:B------:R-:W-:-:S03]  /*5cf00*/  IMAD.WIDE R234, R67, 0x4, R162 ;  /* 0x0000000443ea7825 */ /* 0x000fc600078e02a2 */
[----:B------:R-:W4:Y:S04]  /*5cf10*/  LDL.LU.64 R224, [R1+0xe0] ;  /* 0x0000e00001e07983 */ /* 0x000f280000300a00 */
[----:B------:R1:W-:Y:S04]  /*5cf20*/  STL.64 [R1+0x14a8], R236 ;  /* 0x0014a8ec01007387 */ /* 0x0003e80000100a00 */
[----:B------:R-:W4:Y:S04]  /*5cf30*/  LDL.LU.64 R162, [R1+0xd8] ;  /* 0x0000d80001a27983 */ /* 0x000f280000300a00 */
[----:B------:R1:W-:Y:S02]  /*5cf40*/  STL.64 [R1+0x14b0], R234 ;  /* 0x0014b0ea01007387 */ /* 0x0003e40000100a00 */
[----:B-1----:R-:W-:-:S05]  /*5cf50*/  IMAD.WIDE R236, R67, 0x4, R232 ;  /* 0x0000000443ec7825 */ /* 0x002fca00078e02e8 */
[----:B------:R-:W-:Y:S01]  /*5cf60*/  STL.64 [R1+0x588], R236 ;  /* 0x000588ec01007387 */ /* 0x000fe20000100a00 */
        /* <DEDUP_REMOVED lines=24> */
[----:B------:R1:W-:Y:S04]  /*5d0f0*/  STL.64 [R1+0xe8], R160 ;  /* 0x0000e8a001007387 */ /* 0x0003e80000100a00 */
[----:B-1----:R-:W4:Y:S01]  /*5d100*/  LDL.LU.64 R160, [R1+0x1560] ;  /* 0x0015600001a07983 */ /* 0x002f220000300a00 */
[----:B---3--:R-:W-:-:S03]  /*5d110*/  IMAD.WIDE R168, R67, 0x4, R220 ;  /* 0x0000000443a87825 */ /* 0x008fc600078e02dc */
[----:B------:R-:W3:Y:S04]  /*5d120*/  LDL.LU.64 R220, [R1+0x1490] ;  /* 0x0014900001dc7983 */ /* 0x000ee80000300a00 */
[----:B------:R1:W-:Y:S01]  /*5d130*/  STL.64 [R1+0x1520], R168 ;  /* 0x001520a801007387 */ /* 0x0003e20000100a00 */
[----:B------:R-:W-:-:S05]  /*5d140*/  IMAD.WIDE R170, R67, 0x4, R228 ;  /* 0x0000000443aa7825 */ /* 0x000fca00078e02e4 */
[----:B------:R-:W-:Y:S01]  /*5d150*/  STL.64 [R1+0x1528], R170 ;  /* 0x001528aa01007387 */ /* 0x000fe20000100a00 */
[----:B-1----:R-:W-:-:S05]  /*5d160*/  IMAD.WIDE R168, R67, 0x4, R166 ;  /* 0x0000000443a87825 */ /* 0x002fca00078e02a6 */
[----:B------:R-:W-:Y:S04]  /*5d170*/  STL.64 [R1+0x1530], R168 ;  /* 0x001530a801007387 */ /* 0x000fe80000100a00 */
[----:B------:R-:W3:Y:S01]  /*5d180*/  LDL.LU.64 R244, [R1+0x1308] ;  /* 0x0013080001f47983 */ /* 0x000ee20000300a00 */
[----:B--2---:R-:W-:-:S05]  /*5d190*/  IMAD.WIDE R166, R67, 0x4, R226 ;  /* 0x0000000443a67825 */ /* 0x004fca00078e02e2 */
[----:B------:R1:W-:Y:S01]  /*5d1a0*/  STL.64 [R1+0x578], R166 ;  /* 0x000578a601007387 */ /* 0x0003e20000100a00 */
[----:B------:R-:W-:-:S03]  /*5d1b0*/  IMAD.WIDE R164, R67, 0x4, R164 ;  /* 0x0000000443a47825 */ /* 0x000fc600078e02a4 */
        /* <DEDUP_REMOVED lines=9> */
[----:B----4-:R-:W-:-:S05]  /*5d250*/  IMAD.WIDE R164, R67, 0x4, R224 ;  /* 0x0000000443a47825 */ /* 0x010fca00078e02e0 */
[----:B------:R1:W-:Y:S01]  /*5d260*/  STL.64 [R1+0xe0], R164 ;  /* 0x0000e0a401007387 */ /* 0x0003e20000100a00 */
        /* <DEDUP_REMOVED lines=16> */
[----:B------:R1:W-:Y:S04]  /*5d370*/  STL.64 [R1+0xd0], R162 ;  /* 0x0000d0a201007387 */ /* 0x0003e80000100a00 */
[----:B-1----:R-:W4:Y:S01]  /*5d380*/  LDL.LU.64 R162, [R1+0x1620] ;  /* 0x0016200001a27983 */ /* 0x002f220000300a00 */
[----:B------:R-:W-:-:S04]  /*5d390*/  IMAD.WIDE R222, R67, 0x4, R160 ;  /* 0x0000000443de7825 */ /* 0x000fc800078e02a0 */
[C---:B---3--:R-:W-:Y:S01]  /*5d3a0*/  IMAD.WIDE R160, R67.reuse, 0x4, R220 ;  /* 0x0000000443a07825 */ /* 0x048fe200078e02dc */
[----:B------:R1:W-:Y:S04]  /*5d3b0*/  STL.64 [R1+0x1560], R222 ;  /* 0x001560de01007387 */ /* 0x0003e80000100a00 */
[----:B-1----:R-:W3:Y:S04]  /*5d3c0*/  LDL.LU.64 R222, [R1+0x1538] ;  /* 0x0015380001de7983 */ /* 0x002ee80000300a00 */
[----:B------:R1:W-:Y:S04]  /*5d3d0*/  STL.64 [R1+0x1568], R160 ;  /* 0x001568a001007387 */ /* 0x0003e80000100a00 */
[----:B-1----:R-:W3:Y:S04]  /*5d3e0*/  LDL.LU.64 R160, [R1+0x13c0] ;  /* 0x0013c00001a07983 */ /* 0x002ee80000300a00 */
[----:B------:R-:W3:Y:S01]  /*5d3f0*/  LDL.LU.64 R220, [R1+0x558] ;  /* 0x0005580001dc7983 */ /* 0x000ee20000300a00 */
[----:B------:R-:W-:-:S05]  /*5d400*/  IMAD.WIDE R244, R67, 0x4, R244 ;  /* 0x0000000443f47825 */ /* 0x000fca00078e02f4 */
        /* <DEDUP_REMOVED lines=15> */
[----:B------:R-:W2:Y:S01]  /*5d500*/  LDL.LU.64 R226, [R1+0x68] ;  /* 0x0000680001e27983 */ /* 0x000ea20000300a00 */
[----:B------:R-:W-:-:S03]  /*5d510*/  IMAD.WIDE R232, R67, 0x4, R232 ;  /* 0x0000000443e87825 */ /* 0x000fc600078e02e8 */
[----:B------:R-:W-:Y:S04]  /*5d520*/  STL.64 [R1+0x15a8], R234 ;  /* 0x0015a8ea01007387 */ /* 0x000fe80000100a00 */
[----:B------:R-:W-:Y:S01]  /*5d530*/  STL.64 [R1+0x15b0], R232 ;  /* 0x0015b0e801007387 */ /* 0x000fe20000100a00 */
[----:B----4-:R-:W-:-:S04]  /*5d540*/  IMAD.WIDE R184, R67, 0x4, R184 ;  /* 0x0000000443b87825 */ /* 0x010fc800078e02b8 */
        /* <DEDUP_REMOVED lines=13> */
[----:B------:R4:W-:Y:S04]  /*5d620*/  STL.64 [R1+0x15e8], R172 ;  /* 0x0015e8ac01007387 */ /* 0x0009e80000100a00 */
[----:B------:R4:W-:Y:S01]  /*5d630*/  STL.64 [R1+0x15f0], R170 ;  /* 0x0015f0aa01007387 */ /* 0x0009e20000100a00 */
[----:B-1----:R-:W-:-:S04]  /*5d640*/  IMAD.WIDE R174, R67, 0x4, R230 ;  /* 0x0000000443ae7825 */ /* 0x002fc800078e02e6 */
[C---:B----4-:R-:W-:Y:S01]  /*5d650*/  IMAD.WIDE R172, R67.reuse, 0x4, R168 ;  /* 0x0000000443ac7825 */ /* 0x050fe200078e02a8 */
[----:B------:R-:W-:Y:S03]  /*5d660*/  STL.64 [R1+0x560], R174 ;  /* 0x000560ae01007387 */ /* 0x000fe60000100a00 */
[C---:B------:R-:W-:Y:S01]  /*5d670*/  IMAD.WIDE R170, R67.reuse, 0x4, R228 ;  /* 0x0000000443aa7825 */ /* 0x040fe200078e02e4 */
[----:B------:R-:W-:Y:S03]  /*5d680*/  STL.64 [R1+0x1600], R172 ;  /* 0x001600ac01007387 */ /* 0x000fe60000100a00 */
[C---:B------:R-:W-:Y:S01]  /*5d690*/  IMAD.WIDE R168, R67.reuse, 0x4, R164 ;  /* 0x0000000443a87825 */ /* 0x040fe200078e02a4 */
[----:B------:R-:W4:Y:S04]  /*5d6a0*/  LDL.LU.64 R184, [R1+0x60] ;  /* 0x0000600001b87983 */ /* 0x000f280000300a00 */
[----:B------:R-:W-:Y:S04]  /*5d6b0*/  STL.64 [R1+0x1608], R170 ;  /* 0x001608aa01007387 */ /* 0x000fe80000100a00 */
[----:B------:R-:W-:Y:S04]  /*5d6c0*/  STL.64 [R1+0x1610], R168 ;  /* 0x001610a801007387 */ /* 0x000fe80000100a00 */
[----:B------:R-:W4:Y:S04]  /*5d6d0*/  LDL.LU.64 R234, [R1+0x58] ;  /* 0x0000580001ea7983 */ /* 0x000f280000300a00 */
[----:B------:R-:W4:Y:S01]  /*5d6e0*/  LDL.LU.64 R232, [R1+0x1660] ;  /* 0x0016600001e87983 */ /* 0x000f220000300a00 */
[----:B------:R-:W-:-:S05]  /*5d6f0*/  IMAD.WIDE R164, R67, 0x4, R224 ;  /* 0x0000000443a47825 */ /* 0x000fca00078e02e0 */
[----:B------:R3:W-:Y:S01]  /*5d700*/  STL.64 [R1+0x1618], R164 ;  /* 0x001618a401007387 */ /* 0x0007e20000100a00 */
[----:B------:R-:W-:-:S05]  /*5d710*/  IMAD.WIDE R162, R67, 0x4, R162 ;  /* 0x0000000443a27825 */ /* 0x000fca00078e02a2 */
[----:B------:R1:W-:Y:S01]  /*5d720*/  STL.64 [R1+0x1620], R162 ;  /* 0x001620a201007387 */ /* 0x0003e20000100a00 */
[----:B---3--:R-:W-:-:S05]  /*5d730*/  IMAD.WIDE R164, R67, 0x4, R222 ;  /* 0x0000000443a47825 */ /* 0x008fca00078e02de */
[----:B------:R-:W-:Y:S01]  /*5d740*/  STL.64 [R1+0x1628], R164 ;  /* 0x001628a401007387 */ /* 0x000fe20000100a00 */
[----:B------:R-:W-:-:S04]  /*5d750*/  IMAD.WIDE R160, R67, 0x4, R160 ;  /* 0x0000000443a07825 */ /* 0x000fc800078e02a0 */
[C---:B-1----:R-:W-:Y:S02]  /*5d760*/  IMAD.WIDE R162, R67.reuse, 0x4, R220 ;  /* 0x0000000443a27825 */ /* 0x042fe400078e02dc */
[----:B------:R-:W3:Y:S04]  /*5d770*/  LDL.LU.64 R220, [R1+0x1558] ;  /* 0x0015580001dc7983 */ /* 0x000ee80000300a00 */
[----:B------:R1:W-:Y:S04]  /*5d780*/  STL.64 [R1+0x1630], R160 ;  /* 0x001630a001007387 */ /* 0x0003e80000100a00 */
[----:B-1----:R-:W3:Y:S04]  /*5d790*/  LDL.LU.64 R160, [R1+0x13d8] ;  /* 0x0013d80001a07983 */ /* 0x002ee80000300a00 */
[----:B------:R1:W-:Y:S04]  /*5d7a0*/  STL.64 [R1+0x1638], R162 ;  /* 0x001638a201007387 */ /* 0x0003e80000100a00 */
[----:B------:R-:W3:Y:S04]  /*5d7b0*/  LDL.LU.64 R222, [R1+0x550] ;  /* 0x0005500001de7983 */ /* 0x000ee80000300a00 */
[----:B-1----:R-:W3:Y:S04]  /*5d7c0*/  LDL.LU.64 R162, [R1+0x50] ;  /* 0x0000500001a27983 */ /* 0x002ee80000300a00 */
[----:B------:R-:W3:Y:S04]  /*5d7d0*/  LDL.LU.64 R224, [R1+0x48] ;  /* 0x0000480001e07983 */ /* 0x000ee80000300a00 */
[----:B------:R-:W3:Y:S04]  /*5d7e0*/  LDL.LU.64 R164, [R1+0x40] ;  /* 0x0000400001a47983 */ /* 0x000ee80000300a00 */
[----:B------:R-:W3:Y:S04]  /*5d7f0*/  LDL.LU.64 R242, [R1+0x38] ;  /* 0x0000380001f27983 */ /* 0x000ee80000300a00 */
[----:B------:R-:W3:Y:S01]  /*5d800*/  LDL.LU.64 R240, [R1+0x16a0] ;  /* 0x0016a00001f07983 */ /* 0x000ee20000300a00 */
[----:B--2---:R-:W-:-:S04]  /*5d810*/  IMAD.WIDE R166, R67, 0x4, R166 ;  /* 0x0000000443a67825 */ /* 0x004fc800078e02a6 */
[C---:B------:R-:W-:Y:S02]  /*5d820*/  IMAD.WIDE R168, R67.reuse, 0x4, R226 ;  /* 0x0000000443a87825 */ /* 0x040fe400078e02e2 */
[----:B------:R-:W2:Y:S04]  /*5d830*/  LDL.LU.64 R226, [R1+0x1598] ;  /* 0x0015980001e27983 */ /* 0x000ea80000300a00 */
[----:B------:R1:W-:Y:S04]  /*5d840*/  STL.64 [R1+0x1640], R166 ;  /* 0x001640a601007387 */ /* 0x0003e80000100a00 */
[----:B-1----:R-:W2:Y:S04]  /*5d850*/  LDL.LU.64 R166, [R1+0x1408] ;  /* 0x0014080001a67983 */ /* 0x002ea80000300a00 */
[----:B------:R1:W-:Y:S04]  /*5d860*/  STL.64 [R1+0x68], R168 ;  /* 0x000068a801007387 */ /* 0x0003e80000100a00 */
[----:B------:R-:W2:Y:S04]  /*5d870*/  LDL.LU.64 R228, [R1+0x540] ;  /* 0x0005400001e47983 */ /* 0x000ea80000300a00 */
[----:B-1----:R-:W2:Y:S04]  /*5d880*/  LDL.LU.64 R168, [R1+0x30] ;  /* 0x0000300001a87983 */ /* 0x002ea80000300a00 */
        /* <DEDUP_REMOVED lines=8> */
[----:B------:R-:W2:Y:S01]  /*5d910*/  LDL.LU.64 R244, [R1+0x8] ;  /* 0x0000080001f47983 */ /* 0x000ea20000300a00 */
[----:B----4-:R-:W-:-:S03]  /*5d920*/  IMAD.WIDE R236, R67, 0x4, R184 ;  /* 0x0000000443ec7825 */ /* 0x010fc600078e02b8 */
[----:B------:R-:W4:Y:S04]  /*5d930*/  LDL.LU.64 R184, [R1] ;  /* 0x0000000001b87983 */ /* 0x000f280000300a00 */
[----:B------:R1:W-:Y:S01]  /*5d940*/  STL.64 [R1+0x60], R236 ;  /* 0x000060ec01007387 */ /* 0x0003e20000100a00 */
[----:B------:R-:W-:-:S04]  /*5d950*/  IMAD.WIDE R234, R67, 0x4, R234 ;  /* 0x0000000443ea7825 */ /* 0x000fc800078e02ea */
[C---:B-1----:R-:W-:Y:S02]  /*5d960*/  IMAD.WIDE R236, R67.reuse, 0x4, R232 ;  /* 0x0000000443ec7825 */ /* 0x042fe400078e02e8 */
[----:B------:R-:W4:Y:S04]  /*5d970*/  LDL.LU.64 R232, [R1+0x1720] ;  /* 0x0017200001e87983 */ /* 0x000f280000300a00 */
[----:B------:R1:W-:Y:S04]  /*5d980*/  STL.64 [R1+0x58], R234 ;  /* 0x000058ea01007387 */ /* 0x0003e80000100a00 */
[----:B-1----:R-:W4:Y:S04]  /*5d990*/  LDL.LU.64 R234, [R1+0x16b8] ;  /* 0x0016b80001ea7983 */ /* 0x002f280000300a00 */
[----:B------:R1:W-:Y:S04]  /*5d9a0*/  STL.64 [R1+0x1660], R236 ;  /* 0x001660ec01007387 */ /* 0x0003e80000100a00 */
[----:B-1----:R-:W4:Y:S04]  /*5d9b0*/  LDL.LU.64 R236, [R1+0x1448] ;  /* 0x0014480001ec7983 */ /* 0x002f280000300a00 */
[----:B------:R-:W4:Y:S01]  /*5d9c0*/  LDL.LU.64 R238, [R1+0x530] ;  /* 0x0005300001ee7983 */ /* 0x000f220000300a00 */
[----:B---3--:R-:W-:-:S05]  /*5d9d0*/  IMAD.WIDE R220, R67, 0x4, R220 ;  /* 0x0000000443dc7825 */ /* 0x008fca00078e02dc */
[----:B------:R1:W-:Y:S01]  /*5d9e0*/  STL.64 [R1+0x1668], R220 ;  /* 0x001668dc01007387 */ /* 0x0003e20000100a00 */
[----:B------:R-:W-:-:S03]  /*5d9f0*/  IMAD.WIDE R160, R67, 0x4, R160 ;  /* 0x0000000443a07825 */ /* 0x000fc600078e02a0 */
[----:B-1----:R-:W3:Y:S04]  /*5da00*/  LDL.LU.64 R220, [R1+0x2bf8] ;  /* 0x002bf80001dc7983 */ /* 0x002ee80000300a00 */
[----:B------:R1:W-:Y:S01]  /*5da10*/  STL.64 [R1+0x1670], R160 ;  /* 0x001670a001007387 */ /* 0x0003e20000100a00 */
[----:B------:R-:W-:-:S04]  /*5da20*/  IMAD.WIDE R222, R67, 0x4, R222 ;  /* 0x0000000443de7825 */ /* 0x000fc800078e02de */
[C---:B------:R-:W-:Y:S01]  /*5da30*/  IMAD.WIDE R162, R67.reuse, 0x4, R162 ;  /* 0x0000000443a27825 */ /* 0x040fe200078e02a2 */
[----:B-1----:R-:W3:Y:S03]  /*5da40*/  LDL.LU.64 R160, [R1+0x2bf0] ;  /* 0x002bf00001a07983 */ /* 0x002ee60000300a00 */
[C---:B------:R-:W-:Y:S01]  /*5da50*/  IMAD.WIDE R224, R67.reuse, 0x4, R224 ;  /* 0x0000000443e07825 */ /* 0x040fe200078e02e0 */
[----:B------:R1:W-:Y:S03]  /*5da60*/  STL.64 [R1+0x1678], R222 ;  /* 0x001678de01007387 */ /* 0x0003e60000100a00 */
[----:B------:R-:W-:-:S04]  /*5da70*/  IMAD.WIDE R164, R67, 0x4, R164 ;  /* 0x0000000443a47825 */ /* 0x000fc800078e02a4 */
[C---:B------:R-:W-:Y:S01]  /*5da80*/  IMAD.WIDE R242, R67.reuse, 0x4, R242 ;  /* 0x0000000443f27825 */ /* 0x040fe200078e02f2 */
[----:B-1----:R-:W3:Y:S04]  /*5da90*/  LDL.LU.64 R222, [R1+0x2be8] ;  /* 0x002be80001de7983 */ /* 0x002ee80000300a00 */
[----:B------:R1:W-:Y:S04]  /*5daa0*/  STL.64 [R1+0x50], R162 ;  /* 0x000050a201007387 */ /* 0x0003e80000100a00 */
[----:B-1----:R-:W3:Y:S04]  /*5dab0*/  LDL.LU.64 R162, [R1+0x2be0] ;  /* 0x002be00001a27983 */ /* 0x002ee80000300a00 */
[----:B------:R1:W-:Y:S04]  /*5dac0*/  STL.64 [R1+0x48], R224 ;  /* 0x000048e001007387 */ /* 0x0003e80000100a00 */
[----:B-1----:R-:W3:Y:S04]  /*5dad0*/  LDL.LU.64 R224, [R1+0x2bd8] ;  /* 0x002bd80001e07983 */ /* 0x002ee80000300a00 */
[----:B------:R1:W-:Y:S04]  /*5dae0*/  STL.64 [R1+0x40], R164 ;  /* 0x000040a401007387 */ /* 0x0003e80000100a00 */
[----:B-1----:R-:W3:Y:S04]  /*5daf0*/  LDL.LU.64 R164, [R1+0x2bd0] ;  /* 0x002bd00001a47983 */ /* 0x002ee80000300a00 */
[----:B------:R1:W-:Y:S02]  /*5db00*/  STL.64 [R1+0x1698], R242 ;  /* 0x001698f201007387 */ /* 0x0003e40000100a00 */
[----:B-1----:R-:W-:-:S02]  /*5db10*/  IMAD.WIDE R242, R67, 0x4, R240 ;  /* 0x0000000443f27825 */ /* 0x002fc400078e02f0 */
[----:B------:R-:W3:Y:S04]  /*5db20*/  LDL.LU.64 R240, [R1+0x1768] ;  /* 0x0017680001f07983 */ /* 0x000ee80000300a00 */
[----:B------:R1:W-:Y:S04]  /*5db30*/  STL.64 [R1+0x16a0], R242 ;  /* 0x0016a0f201007387 */ /* 0x0003e80000100a00 */
[----:B-1----:R-:W3:Y:S01]  /*5db40*/  LDL.LU.64 R242, [R1+0x1458] ;  /* 0x0014580001f27983 */ /* 0x002ee20000300a00 */
[----:B--2---:R-:W-:-:S05]  /*5db50*/  IMAD.WIDE R226, R67, 0x4, R226 ;  /* 0x0000000443e27825 */ /* 0x004fca00078e02e2 */
[----:B------:R1:W-:Y:S01]  /*5db60*/  STL.64 [R1+0x16a8], R226 ;  /* 0x0016a8e201007387 */ /* 0x0003e20000100a00 */
[----:B------:R-:W-:-:S03]  /*5db70*/  IMAD.WIDE R166, R67, 0x4, R166 ;  /* 0x0000000443a67825 */ /* 0x000fc600078e02a6 */
[----:B-1----:R-:W2:Y:S04]  /*5db80*/  LDL.LU.64 R226, [R1+0x2bc8] ;  /* 0x002bc80001e27983 */ /* 0x002ea80000300a00 */
[----:B------:R1:W-:Y:S01]  /*5db90*/  STL.64 [R1+0x16b0], R166 ;  /* 0x0016b0a601007387 */ /* 0x0003e20000100a00 */
[----:B------:R-:W-:-:S04]  /*5dba0*/  IMAD.WIDE R228, R67, 0x4, R228 ;  /* 0x0000000443e47825 */ /* 0x000fc800078e02e4 */
[C---:B------:R-:W-:Y:S01]  /*5dbb0*/  IMAD.WIDE R168, R67.reuse, 0x4, R168 ;  /* 0x0000000443a87825 */ /* 0x040fe200078e02a8 */
[----:B-1----:R-:W2:Y:S03]  /*5dbc0*/  LDL.LU.64 R166, [R1+0x2bc0] ;  /* 0x002bc00001a67983 */ /* 0x002ea60000300a00 */
[C---:B------:R-:W-:Y:S01]  /*5dbd0*/  IMAD.WIDE R230, R67.reuse, 0x4, R230 ;  /* 0x0000000443e67825 */ /* 0x040fe200078e02e6 */
[----:B------:R1:W-:Y:S03]  /*5dbe0*/  STL.64 [R1+0x540], R228 ;  /* 0x000540e401007387 */ /* 0x0003e60000100a00 */
[----:B------:R-:W-:-:S04]  /*5dbf0*/  IMAD.WIDE R170, R67, 0x4, R170 ;  /* 0x0000000443aa7825 */ /* 0x000fc800078e02aa */
[C---:B------:R-:W-:Y:S01]  /*5dc00*/  IMAD.WIDE R172, R67.reuse, 0x4, R172 ;  /* 0x0000000443ac7825 */ /* 0x040fe200078e02ac */
[----:B-1----:R-:W2:Y:S03]  /*5dc10*/  LDL.LU.64 R228, [R1+0x2bb8] ;  /* 0x002bb80001e47983 */ /* 0x002ea60000300a00 */
[C---:B------:R-:W-:Y:S01]  /*5dc20*/  IMAD.WIDE R174, R67.reuse, 0x4, R174 ;  /* 0x0000000443ae7825 */ /* 0x040fe200078e02ae */
[----:B------:R1:W-:Y:S03]  /*5dc30*/  STL.64 [R1+0x16c0], R168 ;  /* 0x0016c0a801007387 */ /* 0x0003e60000100a00 */
[----:B------:R-:W-:-:S04]  /*5dc40*/  IMAD.WIDE R176, R67, 0x4, R176 ;  /* 0x0000000443b07825 */ /* 0x000fc800078e02b0 */
[C---:B------:R-:W-:Y:S01]  /*5dc50*/  IMAD.WIDE R178, R67.reuse, 0x4, R178 ;  /* 0x0000000443b27825 */ /* 0x040fe200078e02b2 */
[----:B-1----:R-:W2:Y:S04]  /*5dc60*/  LDL.LU.64 R168, [R1+0x2bb0] ;  /* 0x002bb00001a87983 */ /* 0x002ea80000300a00 */
[----:B------:R1:W-:Y:S01]  /*5dc70*/  STL.64 [R1+0x16c8], R230 ;  /* 0x0016c8e601007387 */ /* 0x0003e20000100a00 */
[----:B------:R-:W-:-:S03]  /*5dc80*/  IMAD.WIDE R180, R67, 0x4, R180 ;  /* 0x0000000443b47825 */ /* 0x000fc600078e02b4 */
        /* <DEDUP_REMOVED lines=8> */
[----:B----4-:R-:W-:-:S03]  /*5dd10*/  IMAD.WIDE R184, R67, 0x4, R184 ;  /* 0x0000000443b87825 */ /* 0x010fc600078e02b8 */
[----:B-1----:R-:W4:Y:S04]  /*5dd20*/  LDL.LU.64 R174, [R1+0x2b90] ;  /* 0x002b900001ae7983 */ /* 0x002f280000300a00 */
        /* <DEDUP_REMOVED lines=16> */
[----:B-----5:R-:W-:-:S03]  /*5de30*/  IMAD.WIDE R248, R67, 0x4, R248 ;  /* 0x0000000443f87825 */ /* 0x020fc600078e02f8 */
[----:B-1----:R-:W2:Y:S04]  /*5de40*/  LDL.LU.64 R184, [R1+0x2b68] ;  /* 0x002b680001b87983 */ /* 0x002ea80000300a00 */
[----:B------:R1:W-:Y:S04]  /*5de50*/  STL.64 [R1+0x1718], R250 ;  /* 0x001718fa01007387 */ /* 0x0003e80000100a00 */
[----:B-1----:R-:W2:Y:S04]  /*5de60*/  LDL.LU.64 R250, [R1+0x528] ;  /* 0x0005280001fa7983 */ /* 0x002ea80000300a00 */
        /* <DEDUP_REMOVED lines=8> */
[----:B------:R1:W-:Y:S02]  /*5def0*/  STL.64 [R1+0x1740], R248 ;  /* 0x001740f801007387 */ /* 0x0003e40000100a00 */
[----:B-1----:R-:W-:-:S02]  /*5df00*/  IMAD.WIDE R248, R67, 0x4, R246 ;  /* 0x0000000443f87825 */ /* 0x002fc400078e02f6 */
[----:B------:R-:W4:Y:S02]  /*5df10*/  LDL.LU.64 R246, [R1+0x1760] ;  /* 0x0017600001f67983 */ /* 0x000f240000300a00 */
[C---:B------:R-:W-:Y:S02]  /*5df20*/  IMAD.WIDE R124, R67.reuse, 0x4, R124 ;  /* 0x00000004437c7825 */ /* 0x040fe400078e027c */
[----:B------:R1:W-:Y:S02]  /*5df30*/  STL.64 [R1+0x1748], R248 ;  /* 0x001748f801007387 */ /* 0x0003e40000100a00 */
[----:B---3--:R-:W-:-:S04]  /*5df40*/  IMAD.WIDE R240, R67, 0x4, R240 ;  /* 0x0000000443f07825 */ /* 0x008fc800078e02f0 */
[----:B------:R-:W-:-:S04]  /*5df50*/  IMAD.WIDE R242, R67, 0x4, R242 ;  /* 0x0000000443f27825 */ /* 0x000fc800078e02f2 */
[C---:B-1----:R-:W-:Y:S02]  /*5df60*/  IMAD.WIDE R248, R67.reuse, 0x4, R186 ;  /* 0x0000000443f87825 */ /* 0x042fe400078e02ba */
[----:B------:R-:W3:Y:S04]  /*5df70*/  LDL.LU.64 R186, [R1+0x17e0] ;  /* 0x0017e00001ba7983 */ /* 0x000ee80000300a00 */
[----:B------:R1:W-:Y:S04]  /*5df80*/  STL.64 [R1+0x1750], R124 ;  /* 0x0017507c01007387 */ /* 0x0003e80000100a00 */
[----:B-1----:R-:W3:Y:S01]  /*5df90*/  LDL.LU.64 R124, [R1+0x1498] ;  /* 0x00149800017c7983 */ /* 0x002ee20000300a00 */
[----:B--2---:R-:W-:-:S04]  /*5dfa0*/  IMAD.WIDE R250, R67, 0x4, R250 ;  /* 0x0000000443fa7825 */ /* 0x004fc800078e02fa */
[----:B----4-:R-:W-:-:S05]  /*5dfb0*/  IMAD.WIDE R246, R67, 0x4, R246 ;  /* 0x0000000443f67825 */ /* 0x010fca00078e02f6 */
[----:B------:R1:W-:Y:S04]  /*5dfc0*/  STL.64 [R1+0x1760], R246 ;  /* 0x001760f601007387 */ /* 0x0003e80000100a00 */
[----:B-1----:R-:W2:Y:S04]  /*5dfd0*/  LDL.LU.64 R246, [R1+0x518] ;  /* 0x0005180001f67983 */ /* 0x002ea80000300a00 */
[----:B------:R1:W-:Y:S04]  /*5dfe0*/  STL.64 [R1+0x1768], R240 ;  /* 0x001768f001007387 */ /* 0x0003e80000100a00 */
[----:B-1----:R-:W4:Y:S04]  /*5dff0*/  LDL.LU.64 R240, [R1+0x2b40] ;  /* 0x002b400001f07983 */ /* 0x002f280000300a00 */
[----:B------:R1:W-:Y:S04]  /*5e000*/  STL.64 [R1+0x1770], R242 ;  /* 0x001770f201007387 */ /* 0x0003e80000100a00 */
[----:B-1----:R-:W2:Y:S04]  /*5e010*/  LDL.LU.64 R242, [R1+0x2b38] ;  /* 0x002b380001f27983 */ /* 0x002ea80000300a00 */
[----:B------:R-:W-:Y:S04]  /*5e020*/  STL.64 [R1+0x1758], R248 ;  /* 0x001758f801007387 */ /* 0x000fe80000100a00 */
[----:B------:R1:W-:Y:S04]  /*5e030*/  STL.64 [R1+0x2aa8], R248 ;  /* 0x002aa8f801007387 */ /* 0x0003e80000100a00 */
[----:B-1----:R-:W2:Y:S04]  /*5e040*/  LDL.LU.64 R248, [R1+0x520] ;  /* 0x0005200001f87983 */ /* 0x002ea80000300a00 */
[----:B------:R1:W-:Y:S02]  /*5e050*/  STL.64 [R1+0x528], R250 ;  /* 0x000528fa01007387 */ /* 0x0003e40000100a00 */
[----:B-1----:R-:W-:-:S02]  /*5e060*/  IMAD.WIDE R250, R67, 0x4, R60 ;  /* 0x0000000443fa7825 */ /* 0x002fc400078e023c */
[----:B------:R-:W2:Y:S04]  /*5e070*/  LDL.LU.64 R60, [R1+0x1488] ;  /* 0x00148800013c7983 */ /* 0x000ea80000300a00 */
[----:B------:R1:W-:Y:S02]  /*5e080*/  STL.64 [R1+0x1780], R250 ;  /* 0x001780fa01007387 */ /* 0x0003e40000100a00 */
[C---:B-1----:R-:W-:Y:S02]  /*5e090*/  IMAD.WIDE R250, R67.reuse, 0x4, R62 ;  /* 0x0000000443fa7825 */ /* 0x042fe400078e023e */
[----:B------:R-:W3:Y:S02]  /*5e0a0*/  LDL.LU.64 R62, [R1+0x17a8] ;  /* 0x0017a800013e7983 */ /* 0x000ee40000300a00 */
[----:B------:R-:W-:-:S02]  /*5e0b0*/  IMAD.WIDE R126, R67, 0x4, R126 ;  /* 0x00000004437e7825 */ /* 0x000fc400078e027e */
[----:B------:R1:W-:Y:S02]  /*5e0c0*/  STL.64 [R1+0x1788], R250 ;  /* 0x001788fa01007387 */ /* 0x0003e40000100a00 */
[----:B------:R-:W-:-:S04]  /*5e0d0*/  IMAD.WIDE R188, R67, 0x4, R188 ;  /* 0x0000000443bc7825 */ /* 0x000fc800078e02bc */
[C---:B------:R-:W-:Y:S01]  /*5e0e0*/  IMAD.WIDE R244, R67.reuse, 0x4, R244 ;  /* 0x0000000443f47825 */ /* 0x040fe200078e02f4 */
[----:B-1----:R-:W4:Y:S04]  /*5e0f0*/  LDL.LU.64 R250, [R1+0x14c8] ;  /* 0x0014c80001fa7983 */ /* 0x002f280000300a00 */
[----:B------:R1:W-:Y:S04]  /*5e100*/  STL.64 [R1+0x1790], R126 ;  /* 0x0017907e01007387 */ /* 0x0003e80000100a00 */
[----:B-1----:R-:W4:Y:S04]  /*5e110*/  LDL.LU.64 R126, [R1+0x510] ;  /* 0x00051000017e7983 */ /* 0x002f280000300a00 */
[----:B------:R1:W-:Y:S04]  /*5e120*/  STL.64 [R1+0x2ab0], R188 ;  /* 0x002ab0bc01007387 */ /* 0x0003e80000100a00 */
[----:B-1----:R-:W4:Y:S04]  /*5e130*/  LDL.LU.64 R188, [R1+0x1828] ;  /* 0x0018280001bc7983 */ /* 0x002f280000300a00 */
[----:B------:R1:W-:Y:S04]  /*5e140*/  STL.64 [R1+0x17a0], R244 ;  /* 0x0017a0f401007387 */ /* 0x0003e80000100a00 */
[----:B-1----:R-:W4:Y:S01]  /*5e150*/  LDL.LU.64 R244, [R1+0x2b30] ;  /* 0x002b300001f47983 */ /* 0x002f220000300a00 */
[----:B--2---:R-:W-:-:S04]  /*5e160*/  IMAD.WIDE R60, R67, 0x4, R60 ;  /* 0x00000004433c7825 */ /* 0x004fc800078e023c */
[----:B---3--:R-:W-:-:S05]  /*5e170*/  IMAD.WIDE R62, R67, 0x4, R62 ;  /* 0x00000004433e7825 */ /* 0x008fca00078e023e */
[----:B------:R1:W-:Y:S04]  /*5e180*/  STL.64 [R1+0x17a8], R62 ;  /* 0x0017a83e01007387 */ /* 0x0003e80000100a00 */
[----:B------:R2:W-:Y:S01]  /*5e190*/  STL.64 [R1+0x17b0], R60 ;  /* 0x0017b03c01007387 */ /* 0x0005e20000100a00 */
[----:B-1----:R-:W-:-:S04]  /*5e1a0*/  IMAD.WIDE R62, R67, 0x4, R248 ;  /* 0x00000004433e7825 */ /* 0x002fc800078e02f8 */
[C---:B--2---:R-:W-:Y:S02]  /*5e1b0*/  IMAD.WIDE R60, R67.reuse, 0x4, R58 ;  /* 0x00000004433c7825 */ /* 0x044fe400078e023a */
[----:B------:R-:W2:Y:S04]  /*5e1c0*/  LDL.LU.64 R58, [R1+0x1820] ;  /* 0x00182000013a7983 */ /* 0x000ea80000300a00 */
[----:B------:R1:W-:Y:S04]  /*5e1d0*/  STL.64 [R1+0x520], R62 ;  /* 0x0005203e01007387 */ /* 0x0003e80000100a00 */
[----:B-1----:R-:W3:Y:S04]  /*5e1e0*/  LDL.LU.64 R62, [R1+0x1860] ;  /* 0x00186000013e7983 */ /* 0x002ee80000300a00 */
[----:B------:R1:W-:Y:S04]  /*5e1f0*/  STL.64 [R1+0x17c0], R60 ;  /* 0x0017c03c01007387 */ /* 0x0003e80000100a00 */
[----:B------:R-:W2:Y:S01]  /*5e200*/  LDL.LU.64 R248, [R1+0x1868] ;  /* 0x0018680001f87983 */ /* 0x000ea20000300a00 */
[----:B-1----:R-:W-:-:S03]  /*5e210*/  IMAD.WIDE R60, R67, 0x4, R64 ;  /* 0x00000004433c7825 */ /* 0x002fc600078e0240 */
[----:B------:R-:W2:Y:S01]  /*5e220*/  LDL.LU.64 R64, [R1+0x17e8] ;  /* 0x0017e80001407983 */ /* 0x000ea20000300a00 */
[----:B------:R-:W-:-:S03]  /*5e230*/  IMAD.WIDE R190, R67, 0x4, R190 ;  /* 0x0000000443be7825 */ /* 0x000fc600078e02be */
[----:B------:R1:W-:Y:S04]  /*5e240*/  STL.64 [R1+0x17c8], R60 ;  /* 0x0017c83c01007387 */ /* 0x0003e80000100a00 */
[----:B------:R-:W-:Y:S01]  /*5e250*/  STL.64 [R1+0x2ab8], R190 ;  /* 0x002ab8be01007387 */ /* 0x000fe20000100a00 */
[----:B-1----:R-:W-:-:S04]  /*5e260*/  IMAD.WIDE R60, R67, 0x4, R128 ;  /* 0x00000004433c7825 */ /* 0x002fc800078e0280 */
[C---:B------:R-:W-:Y:S01]  /*5e270*/  IMAD.WIDE R128, R67.reuse, 0x4, R186 ;  /* 0x0000000443807825 */ /* 0x040fe200078e02ba */
[----:B------:R1:W-:Y:S04]  /*5e280*/  STL.64 [R1+0x17d0], R60 ;  /* 0x0017d03c01007387 */ /* 0x0003e80000100a00 */
[----:B-1----:R-:W3:Y:S04]  /*5e290*/  LDL.LU.64 R60, [R1+0x1518] ;  /* 0x00151800013c7983 */ /* 0x002ee80000300a00 */
[----:B------:R-:W3:Y:S04]  /*5e2a0*/  LDL.LU.64 R186, [R1+0x508] ;  /* 0x0005080001ba7983 */ /* 0x000ee80000300a00 */
[----:B------:R1:W-:Y:S01]  /*5e2b0*/  STL.64 [R1+0x17e0], R128 ;  /* 0x0017e08001007387 */ /* 0x0003e20000100a00 */
[----:B------:R-:W-:-:S04]  /*5e2c0*/  IMAD.WIDE R192, R67, 0x4, R192 ;  /* 0x0000000443c07825 */ /* 0x000fc800078e02c0 */
[----:B-1----:R-:W-:-:S04]  /*5e2d0*/  IMAD.WIDE R128, R67, 0x4, R246 ;  /* 0x0000000443807825 */ /* 0x002fc800078e02f6 */
[----:B--2---:R-:W-:-:S04]  /*5e2e0*/  IMAD.WIDE R190, R67, 0x4, R64 ;  /* 0x0000000443be7825 */ /* 0x004fc800078e0240 */
[C---:B------:R-:W-:Y:S01]  /*5e2f0*/  IMAD.WIDE R64, R67.reuse, 0x4, R124 ;  /* 0x0000000443407825 */ /* 0x040fe200078e027c */
[----:B------:R-:W-:Y:S03]  /*5e300*/  STL.64 [R1+0x17e8], R190 ;  /* 0x0017e8be01007387 */ /* 0x000fe60000100a00 */
[C---:B------:R-:W-:Y:S01]  /*5e310*/  IMAD.WIDE R124, R67.reuse, 0x4, R56 ;  /* 0x00000004437c7825 */ /* 0x040fe200078e0238 */
[----:B------:R1:W-:Y:S04]  /*5e320*/  STL.64 [R1+0x17f0], R64 ;  /* 0x0017f04001007387 */ /* 0x0003e80000100a00 */
[----:B------:R-:W-:Y:S01]  /*5e330*/  STL.64 [R1+0x17f8], R128 ;  /* 0x0017f88001007387 */ /* 0x000fe20000100a00 */
[----:B------:R-:W-:-:S03]  /*5e340*/  IMAD.WIDE R56, R67, 0x4, R130 ;  /* 0x0000000443387825 */ /* 0x000fc600078e0282 */
[----:B------:R2:W-:Y:S01]  /*5e350*/  STL.64 [R1+0x1800], R124 ;  /* 0x0018007c01007387 */ /* 0x0005e20000100a00 */
[----:B-1----:R-:W-:-:S03]  /*5e360*/  IMAD.WIDE R64, R67, 0x4, R68 ;  /* 0x0000000443407825 */ /* 0x002fc600078e0244 */
[----:B--2---:R-:W2:Y:S04]  /*5e370*/  LDL.LU.64 R124, [R1+0x18a0] ;  /* 0x0018a000017c7983 */ /* 0x004ea80000300a00 */
[----:B------:R1:W-:Y:S04]  /*5e380*/  STL.64 [R1+0x1808], R64 ;  /* 0x0018084001007387 */ /* 0x0003e80000100a00 */
[----:B------:R-:W2:Y:S04]  /*5e390*/  LDL.LU.64 R246, [R1+0x1898] ;  /* 0x0018980001f67983 */ /* 0x000ea80000300a00 */
[----:B------:R3:W-:Y:S01]  /*5e3a0*/  STL.64 [R1+0x1810], R56 ;  /* 0x0018103801007387 */ /* 0x0007e20000100a00 */
[----:B-1----:R-:W-:-:S03]  /*5e3b0*/  IMAD.WIDE R64, R67, 0x4, R58 ;  /* 0x0000000443407825 */ /* 0x002fc600078e023a */
[----:B------:R-:W-:Y:S01]  /*5e3c0*/  STL.64 [R1+0x2ac0], R192 ;  /* 0x002ac0c001007387 */ /* 0x000fe20000100a00 */
[----:B----4-:R-:W-:-:S03]  /*5e3d0*/  IMAD.WIDE R58, R67, 0x4, R188 ;  /* 0x00000004433a7825 */ /* 0x010fc600078e02bc */
[----:B------:R-:W-:Y:S04]  /*5e3e0*/  STL.64 [R1+0x1820], R64 ;  /* 0x0018204001007387 */ /* 0x000fe80000100a00 */
[----:B------:R-:W4:Y:S01]  /*5e3f0*/  LDL.LU.64 R188, [R1+0x1550] ;  /* 0x0015500001bc7983 */ /* 0x000f220000300a00 */
[----:B---3--:R-:W-:-:S03]  /*5e400*/  IMAD.WIDE R56, R67, 0x4, R250 ;  /* 0x0000000443387825 */ /* 0x008fc600078e02fa */
[----:B------:R1:W-:Y:S04]  /*5e410*/  STL.64 [R1+0x1828], R58 ;  /* 0x0018283a01007387 */ /* 0x0003e80000100a00 */
[----:B------:R-:W3:Y:S01]  /*5e420*/  LDL.LU.64 R250, [R1+0x500] ;  /* 0x0005000001fa7983 */ /* 0x000ee20000300a00 */
[----:B------:R-:W-:-:S03]  /*5e430*/  IMAD.WIDE R194, R67, 0x4, R194 ;  /* 0x0000000443c27825 */ /* 0x000fc600078e02c2 */
[----:B------:R1:W-:Y:S02]  /*5e440*/  STL.64 [R1+0x1830], R56 ;  /* 0x0018303801007387 */ /* 0x0003e40000100a00 */
[----:B-1----:R-:W-:-:S05]  /*5e450*/  IMAD.WIDE R58, R67, 0x4, R126 ;  /* 0x00000004433a7825 */ /* 0x002fca00078e027e */
[----:B------:R1:W-:Y:S01]  /*5e460*/  STL.64 [R1+0x1838], R58 ;  /* 0x0018383a01007387 */ /* 0x0003e20000100a00 */
[----:B------:R-:W-:-:S04]  /*5e470*/  IMAD.WIDE R56, R67, 0x4, R54 ;  /* 0x0000000443387825 */ /* 0x000fc800078e0236 */
[C---:B------:R-:W-:Y:S01]  /*5e480*/  IMAD.WIDE R54, R67.reuse, 0x4, R70 ;  /* 0x0000000443367825 */ /* 0x040fe200078e0246 */
[----:B-1----:R-:W3:Y:S04]  /*5e490*/  LDL.LU.64 R58, [R1+0x18e0] ;  /* 0x0018e000013a7983 */ /* 0x002ee80000300a00 */
[----:B------:R1:W-:Y:S04]  /*5e4a0*/  STL.64 [R1+0x1840], R56 ;  /* 0x0018403801007387 */ /* 0x0003e80000100a00 */
[----:B------:R1:W-:Y:S04]  /*5e4b0*/  STL.64 [R1+0x1848], R54 ;  /* 0x0018483601007387 */ /* 0x0003e80000100a00 */
[----:B------:R-:W-:Y:S01]  /*5e4c0*/  STL.64 [R1+0x2ac8], R194 ;  /* 0x002ac8c201007387 */ /* 0x000fe20000100a00 */
[----:B-1----:R-:W-:-:S03]  /*5e4d0*/  IMAD.WIDE R56, R67, 0x4, R62 ;  /* 0x0000000443387825 */ /* 0x002fc600078e023e */
[----:B------:R-:W3:Y:S01]  /*5e4e0*/  LDL.LU.64 R126, [R1+0x18e8] ;  /* 0x0018e800017e7983 */ /* 0x000ee20000300a00 */
[----:B------:R-:W-:-:S03]  /*5e4f0*/  IMAD.WIDE R54, R67, 0x4, R248 ;  /* 0x0000000443367825 */ /* 0x000fc600078e02f8 */
[----:B------:R1:W-:Y:S01]  /*5e500*/  STL.64 [R1+0x1860], R56 ;  /* 0x0018603801007387 */ /* 0x0003e20000100a00 */
[----:B------:R-:W-:-:S03]  /*5e510*/  IMAD.WIDE R192, R67, 0x4, R132 ;  /* 0x0000000443c07825 */ /* 0x000fc600078e0284 */
[----:B------:R-:W3:Y:S01]  /*5e520*/  LDL.LU.64 R62, [R1+0x1590] ;  /* 0x00159000013e7983 */ /* 0x000ee20000300a00 */
[----:B------:R-:W-:-:S03]  /*5e530*/  IMAD.WIDE R60, R67, 0x4, R60 ;  /* 0x00000004433c7825 */ /* 0x000fc600078e023c */
[----:B------:R1:W-:Y:S04]  /*5e540*/  STL.64 [R1+0x1868], R54 ;  /* 0x0018683601007387 */ /* 0x0003e80000100a00 */
[----:B------:R-:W3:Y:S01]  /*5e550*/  LDL.LU.64 R248, [R1+0x4f8] ;  /* 0x0004f80001f87983 */ /* 0x000ee20000300a00 */
[----:B-1----:R-:W-:-:S03]  /*5e560*/  IMAD.WIDE R56, R67, 0x4, R186 ;  /* 0x0000000443387825 */ /* 0x002fc600078e02ba */
[----:B------:R-:W-:Y:S04]  /*5e570*/  STL.64 [R1+0x1850], R192 ;  /* 0x001850c001007387 */ /* 0x000fe80000100a00 */
[----:B------:R-:W-:Y:S01]  /*5e580*/  STL.64 [R1+0x2ad0], R192 ;  /* 0x002ad0c001007387 */ /* 0x000fe20000100a00 */
[----:B------:R-:W-:-:S03]  /*5e590*/  IMAD.WIDE R54, R67, 0x4, R52 ;  /* 0x0000000443367825 */ /* 0x000fc600078e0234 */
[----:B------:R1:W-:Y:S04]  /*5e5a0*/  STL.64 [R1+0x1870], R60 ;  /* 0x0018703c01007387 */ /* 0x0003e80000100a00 */
[----:B------:R-:W-:Y:S01]  /*5e5b0*/  STL.64 [R1+0x1878], R56 ;  /* 0x0018783801007387 */ /* 0x000fe20000100a00 */
[----:B------:R-:W-:-:S03]  /*5e5c0*/  IMAD.WIDE R52, R67, 0x4, R72 ;  /* 0x0000000443347825 */ /* 0x000fc600078e0248 */
[----:B-1----:R-:W3:Y:S01]  /*5e5d0*/  LDL.LU.64 R60, [R1+0x1920] ;  /* 0x00192000013c7983 */ /* 0x002ee20000300a00 */
[----:B------:R-:W-:-:S03]  /*5e5e0*/  IMAD.WIDE R196, R67, 0x4, R196 ;  /* 0x0000000443c47825 */ /* 0x000fc600078e02c4 */
[----:B------:R2:W-:Y:S04]  /*5e5f0*/  STL.64 [R1+0x1880], R54 ;  /* 0x0018803601007387 */ /* 0x0005e80000100a00 */
[----:B------:R-:W3:Y:S04]  /*5e600*/  LDL.LU.64 R186, [R1+0x1928] ;  /* 0x0019280001ba7983 */ /* 0x000ee80000300a00 */
[----:B------:R1:W-:Y:S04]  /*5e610*/  STL.64 [R1+0x1888], R52 ;  /* 0x0018883401007387 */ /* 0x0003e80000100a00 */
[----:B------:R-:W-:Y:S01]  /*5e620*/  STL.64 [R1+0x2ad8], R196 ;  /* 0x002ad8c401007387 */ /* 0x000fe20000100a00 */
[----:B------:R-:W-:-:S04]  /*5e630*/  IMAD.WIDE R190, R67, 0x4, R134 ;  /* 0x0000000443be7825 */ /* 0x000fc800078e0286 */
[C---:B--2---:R-:W-:Y:S02]  /*5e640*/  IMAD.WIDE R54, R67.reuse, 0x4, R124 ;  /* 0x0000000443367825 */ /* 0x044fe400078e027c */
[----:B------:R-:W2:Y:S04]  /*5e650*/  LDL.LU.64 R124, [R1+0x1648] ;  /* 0x00164800017c7983 */ /* 0x000ea80000300a00 */
[----:B------:R4:W-:Y:S01]  /*5e660*/  STL.64 [R1+0x18a0], R54 ;  /* 0x0018a03601007387 */ /* 0x0009e20000100a00 */
[----:B-1----:R-:W-:-:S03]  /*5e670*/  IMAD.WIDE R52, R67, 0x4, R246 ;  /* 0x0000000443347825 */ /* 0x002fc600078e02f6 */
[----:B------:R-:W2:Y:S04]  /*5e680*/  LDL.LU.64 R246, [R1+0x4f0] ;  /* 0x0004f00001f67983 */ /* 0x000ea80000300a00 */
[----:B------:R-:W-:Y:S04]  /*5e690*/  STL.64 [R1+0x1890], R190 ;  /* 0x001890be01007387 */ /* 0x000fe80000100a00 */
[----:B------:R3:W-:Y:S01]  /*5e6a0*/  STL.64 [R1+0x18a8], R52 ;  /* 0x0018a83401007387 */ /* 0x0007e20000100a00 */
[----:B----4-:R-:W-:-:S03]  /*5e6b0*/  IMAD.WIDE R54, R67, 0x4, R188 ;  /* 0x0000000443367825 */ /* 0x010fc600078e02bc */
[----:B------:R1:W-:Y:S04]  /*5e6c0*/  STL.64 [R1+0x2ae0], R190 ;  /* 0x002ae0be01007387 */ /* 0x0003e80000100a00 */
[----:B------:R-:W-:Y:S01]  /*5e6d0*/  STL.64 [R1+0x18b0], R54 ;  /* 0x0018b03601007387 */ /* 0x000fe20000100a00 */
[----:B---3--:R-:W-:-:S03]  /*5e6e0*/  IMAD.WIDE R52, R67, 0x4, R250 ;  /* 0x0000000443347825 */ /* 0x008fc600078e02fa */
[----:B------:R-:W3:Y:S01]  /*5e6f0*/  LDL.LU.64 R250, [R1+0x1960] ;  /* 0x0019600001fa7983 */ /* 0x000ee20000300a00 */
[----:B------:R-:W-:-:S03]  /*5e700*/  IMAD.WIDE R50, R67, 0x4, R50 ;  /* 0x0000000443327825 */ /* 0x000fc600078e0232 */
[----:B------:R-:W-:Y:S01]  /*5e710*/  STL.64 [R1+0x18b8], R52 ;  /* 0x0018b83401007387 */ /* 0x000fe20000100a00 */
[----:B------:R-:W-:-:S03]  /*5e720*/  IMAD.WIDE R198, R67, 0x4, R198 ;  /* 0x0000000443c67825 */ /* 0x000fc600078e02c6 */
[----:B------:R4:W-:Y:S01]  /*5e730*/  STL.64 [R1+0x18c0], R50 ;  /* 0x0018c03201007387 */ /* 0x0009e20000100a00 */
[----:B-1----:R-:W-:-:S03]  /*5e740*/  IMAD.WIDE R190, R67, 0x4, R74 ;  /* 0x0000000443be7825 */ /* 0x002fc600078e024a */
[----:B------:R-:W-:Y:S01]  /*5e750*/  STL.64 [R1+0x2ae8], R198 ;  /* 0x002ae8c601007387 */ /* 0x000fe20000100a00 */
[----:B------:R-:W-:-:S03]  /*5e760*/  IMAD.WIDE R188, R67, 0x4, R136 ;  /* 0x0000000443bc7825 */ /* 0x000fc600078e0288 */
[----:B------:R-:W-:Y:S01]  /*5e770*/  STL.64 [R1+0x18c8], R190 ;  /* 0x0018c8be01007387 */ /* 0x000fe20000100a00 */
[----:B----4-:R-:W-:-:S03]  /*5e780*/  IMAD.WIDE R50, R67, 0x4, R58 ;  /* 0x0000000443327825 */ /* 0x010fc600078e023a */
[----:B------:R-:W-:Y:S04]  /*5e790*/  STL.64 [R1+0x2af0], R190 ;  /* 0x002af0be01007387 */ /* 0x000fe80000100a00 */
[----:B------:R1:W-:Y:S04]  /*5e7a0*/  STL.64 [R1+0x18e0], R50 ;  /* 0x0018e03201007387 */ /* 0x0003e80000100a00 */
[----:B------:R-:W-:Y:S01]  /*5e7b0*/  STL.64 [R1+0x18d0], R188 ;  /* 0x0018d0bc01007387 */ /* 0x000fe20000100a00 */
[----:B------:R-:W-:-:S03]  /*5e7c0*/  IMAD.WIDE R48, R67, 0x4, R48 ;  /* 0x0000000443307825 */ /* 0x000fc600078e0230 */
[----:B------:R-:W-:Y:S01]  /*5e7d0*/  STL.64 [R1+0x2af8], R188 ;  /* 0x002af8bc01007387 */ /* 0x000fe20000100a00 */
[----:B-1----:R-:W-:-:S05]  /*5e7e0*/  IMAD.WIDE R50, R67, 0x4, R126 ;  /* 0x0000000443327825 */ /* 0x002fca00078e027e */
[----:B------:R1:W-:Y:S01]  /*5e7f0*/  STL.64 [R1+0x18e8], R50 ;  /* 0x0018e83201007387 */ /* 0x0003e20000100a00 */
[----:B------:R-:W-:-:S04]  /*5e800*/  IMAD.WIDE R52, R67, 0x4, R62 ;  /* 0x0000000443347825 */ /* 0x000fc800078e023e */
[C---:B------:R-:W-:Y:S01]  /*5e810*/  IMAD.WIDE R196, R67.reuse, 0x4, R76 ;  /* 0x0000000443c47825 */ /* 0x040fe200078e024c */
[----:B------:R-:W-:Y:S03]  /*5e820*/  STL.64 [R1+0x18f0], R52 ;  /* 0x0018f03401007387 */ /* 0x000fe60000100a00 */
[----:B-1----:R-:W-:-:S05]  /*5e830*/  IMAD.WIDE R50, R67, 0x4, R248 ;  /* 0x0000000443327825 */ /* 0x002fca00078e02f8 */
[----:B------:R-:W-:Y:S04]  /*5e840*/  STL.64 [R1+0x4f8], R50 ;  /* 0x0004f83201007387 */ /* 0x000fe80000100a00 */
[----:B------:R1:W-:Y:S01]  /*5e850*/  STL.64 [R1+0x1900], R48 ;  /* 0x0019003001007387 */ /* 0x0003e20000100a00 */
[----:B------:R-:W-:-:S03]  /*5e860*/  IMAD.WIDE R248, R67, 0x4, R138 ;  /* 0x0000000443f87825 */ /* 0x000fc600078e028a */
[----:B------:R-:W-:Y:S04]  /*5e870*/  STL.64 [R1+0x1908], R196 ;  /* 0x001908c401007387 */ /* 0x000fe80000100a00 */
[----:B------:R-:W-:Y:S01]  /*5e880*/  STL.64 [R1+0x2b00], R196 ;  /* 0x002b00c401007387 */ /* 0x000fe20000100a00 */
[----:B-1----:R-:W-:-:S05]  /*5e890*/  IMAD.WIDE R48, R67, 0x4, R60 ;  /* 0x0000000443307825 */ /* 0x002fca00078e023c */
[----:B------:R1:W-:Y:S01]  /*5e8a0*/  STL.64 [R1+0x1920], R48 ;  /* 0x0019203001007387 */ /* 0x0003e20000100a00 */
[----:B------:R-:W-:-:S03]  /*5e8b0*/  IMAD.WIDE R128, R67, 0x4, R200 ;  /* 0x0000000443807825 */ /* 0x000fc600078e02c8 */
[----:B------:R-:W-:Y:S04]  /*5e8c0*/  STL.64 [R1+0x1910], R248 ;  /* 0x001910f801007387 */ /* 0x000fe80000100a00 */
[----:B------:R-:W-:Y:S01]  /*5e8d0*/  STL.64 [R1+0x2b08], R248 ;  /* 0x002b08f801007387 */ /* 0x000fe20000100a00 */
[----:B-1----:R-:W-:-:S05]  /*5e8e0*/  IMAD.WIDE R48, R67, 0x4, R186 ;  /* 0x0000000443307825 */ /* 0x002fca00078e02ba */
[----:B------:R2:W-:Y:S04]  /*5e8f0*/  STL.64 [R1+0x1928], R48 ;  /* 0x0019283001007387 */ /* 0x0005e80000100a00 */
[----:B------:R-:W-:Y:S04]  /*5e900*/  STL.64 [R1+0x1918], R128 ;  /* 0x0019188001007387 */ /* 0x000fe80000100a00 */
[----:B------:R-:W-:Y:S01]  /*5e910*/  STL.64 [R1+0x2b10], R128 ;  /* 0x002b108001007387 */ /* 0x000fe20000100a00 */
[----:B------:R-:W-:-:S04]  /*5e920*/  IMAD.WIDE R46, R67, 0x4, R46 ;  /* 0x00000004432e7825 */ /* 0x000fc800078e022e */
[----:B--2---:R-:W-:-:S05]  /*5e930*/  IMAD.WIDE R48, R67, 0x4, R124 ;  /* 0x0000000443307825 */ /* 0x004fca00078e027c */
[----:B------:R1:W-:Y:S04]  /*5e940*/  STL.64 [R1+0x1930], R48 ;  /* 0x0019303001007387 */ /* 0x0003e80000100a00 */
[----:B------:R-:W2:Y:S01]  /*5e950*/  LDL.LU.64 R76, [R1+0x1968] ;  /* 0x00196800014c7983 */ /* 0x000ea20000300a00 */
[----:B-1----:R-:W-:-:S05]  /*5e960*/  IMAD.WIDE R48, R67, 0x4, R246 ;  /* 0x0000000443307825 */ /* 0x002fca00078e02f6 */
[----:B------:R1:W-:Y:S04]  /*5e970*/  STL.64 [R1+0x4f0], R48 ;  /* 0x0004f03001007387 */ /* 0x0003e80000100a00 */
[----:B-1----:R-:W4:Y:S04]  /*5e980*/  LDL.LU.64 R48, [R1+0x1690] ;  /* 0x0016900001307983 */ /* 0x002f280000300a00 */
[----:B------:R3:W-:Y:S04]  /*5e990*/  STL.64 [R1+0x1940], R46 ;  /* 0x0019402e01007387 */ /* 0x0007e80000100a00 */
[----:B------:R-:W4:Y:S04]  /*5e9a0*/  LDL.LU.64 R188, [R1+0x1978] ;  /* 0x0019780001bc7983 */ /* 0x000f280000300a00 */
[----:B------:R-:W4:Y:S01]  /*5e9b0*/  LDL.LU.64 R190, [R1+0x1980] ;  /* 0x0019800001be7983 */ /* 0x000f220000300a00 */
[----:B---3--:R-:W-:-:S05]  /*5e9c0*/  IMAD.WIDE R46, R67, 0x4, R250 ;  /* 0x00000004432e7825 */ /* 0x008fca00078e02fa */
        /* <DEDUP_REMOVED lines=22> */
[----:B------:R-:W-:-:S04]  /*5eb30*/  IMAD.WIDE R192, R67, 0x4, R78 ;  /* 0x0000000443c07825 */ /* 0x000fc800078e024e */
[C---:B------:R-:W-:Y:S01]  /*5eb40*/  IMAD.WIDE R246, R67.reuse, 0x4, R140 ;  /* 0x0000000443f67825 */ /* 0x040fe200078e028c */
[----:B------:R-:W-:Y:S04]  /*5eb50*/  STL.64 [R1+0x1948], R192 ;  /* 0x001948c001007387 */ /* 0x000fe80000100a00 */
[----:B------:R-:W-:Y:S01]  /*5eb60*/  STL.64 [R1+0x2b18], R192 ;  /* 0x002b18c001007387 */ /* 0x000fe20000100a00 */
[----:B------:R-:W-:-:S03]  /*5eb70*/  IMAD.WIDE R126, R67, 0x4, R202 ;  /* 0x00000004437e7825 */ /* 0x000fc600078e02ca */
[----:B------:R-:W-:Y:S04]  /*5eb80*/  STL.64 [R1+0x1950], R246 ;  /* 0x001950f601007387 */ /* 0x000fe80000100a00 */
[----:B------:R-:W-:Y:S01]  /*5eb90*/  STL.64 [R1+0x2b20], R246 ;  /* 0x002b20f601007387 */ /* 0x000fe20000100a00 */
[----:B--2---:R-:W-:-:S05]  /*5eba0*/  IMAD.WIDE R46, R67, 0x4, R76 ;  /* 0x00000004432e7825 */ /* 0x004fca00078e024c */
[----:B------:R4:W-:Y:S04]  /*5ebb0*/  STL.64 [R1+0x1968], R46 ;  /* 0x0019682e01007387 */ /* 0x0009e80000100a00 */
[----:B------:R-:W-:Y:S04]  /*5ebc0*/  STL.64 [R1+0x1958], R126 ;  /* 0x0019587e01007387 */ /* 0x000fe80000100a00 */
[----:B------:R-:W-:Y:S01]  /*5ebd0*/  STL.64 [R1+0x2b28], R126 ;  /* 0x002b287e01007387 */ /* 0x000fe20000100a00 */
[----:B----4-:R-:W-:-:S05]  /*5ebe0*/  IMAD.WIDE R46, R67, 0x4, R48 ;  /* 0x00000004432e7825 */ /* 0x010fca00078e0230 */
[----:B------:R3:W-:Y:S01]  /*5ebf0*/  STL.64 [R1+0x1970], R46 ;  /* 0x0019702e01007387 */ /* 0x0007e20000100a00 */
[----:B------:R-:W-:-:S04]  /*5ec00*/  IMAD.WIDE R76, R67, 0x4, R188 ;  /* 0x00000004434c7825 */ /* 0x000fc800078e02bc */
[C---:B------:R-:W-:Y:S01]  /*5ec10*/  IMAD.WIDE R48, R67.reuse, 0x4, R190 ;  /* 0x0000000443307825 */ /* 0x040fe200078e02be */
[----:B------:R1:W-:Y:S04]  /*5ec20*/  STL.64 [R1+0x1978], R76 ;  /* 0x0019784c01007387 */ /* 0x0003e80000100a00 */
[----:B------:R2:W-:Y:S01]  /*5ec30*/  STL.64 [R1+0x1980], R48 ;  /* 0x0019803001007387 */ /* 0x0005e20000100a00 */
[----:B---3--:R-:W-:-:S04]  /*5ec40*/  IMAD.WIDE R46, R67, 0x4, R198 ;  /* 0x00000004432e7825 */ /* 0x008fc800078e02c6 */
[C---:B-1----:R-:W-:Y:S01]  /*5ec50*/  IMAD.WIDE R76, R67.reuse, 0x4, R136 ;  /* 0x00000004434c7825 */ /* 0x042fe200078e0288 */
[----:B------:R1:W-:Y:S03]  /*5ec60*/  STL.64 [R1+0x22a0], R46 ;  /* 0x0022a02e01007387 */ /* 0x0003e60000100a00 */
[C---:B--2---:R-:W-:Y:S01]  /*5ec70*/  IMAD.WIDE R48, R67.reuse, 0x4, R74 ;  /* 0x0000000443307825 */ /* 0x044fe200078e024a */
[----:B------:R-:W-:Y:S04]  /*5ec80*/  STL.64 [R1+0x2298], R76 ;  /* 0x0022984c01007387 */ /* 0x000fe80000100a00 */
[----:B------:R2:W-:Y:S01]  /*5ec90*/  STL.64 [R1+0x2290], R48 ;  /* 0x0022903001007387 */ /* 0x0005e20000100a00 */
[----:B-1----:R-:W-:-:S04]  /*5eca0*/  IMAD.WIDE R46, R67, 0x4, R50 ;  /* 0x00000004432e7825 */ /* 0x002fc800078e0232 */
[C---:B------:R-:W-:Y:S01]  /*5ecb0*/  IMAD.WIDE R50, R67.reuse, 0x4, R134 ;  /* 0x0000000443327825 */ /* 0x040fe200078e0286 */
[----:B------:R1:W-:Y:S03]  /*5ecc0*/  STL.64 [R1+0x2288], R46 ;  /* 0x0022882e01007387 */ /* 0x0003e60000100a00 */
[C---:B--2---:R-:W-:Y:S01]  /*5ecd0*/  IMAD.WIDE R48, R67.reuse, 0x4, R72 ;  /* 0x0000000443307825 */ /* 0x044fe200078e0248 */
[----:B------:R2:W-:Y:S04]  /*5ece0*/  STL.64 [R1+0x2280], R50 ;  /* 0x0022803201007387 */ /* 0x0005e80000100a00 */
[----:B------:R3:W-:Y:S01]  /*5ecf0*/  STL.64 [R1+0x2278], R48 ;  /* 0x0022783001007387 */ /* 0x0007e20000100a00 */
[----:B-1----:R-:W-:-:S04]  /*5ed00*/  IMAD.WIDE R46, R67, 0x4, R52 ;  /* 0x00000004432e7825 */ /* 0x002fc800078e0234 */
[C---:B--2---:R-:W-:Y:S01]  /*5ed10*/  IMAD.WIDE R50, R67.reuse, 0x4, R194 ;  /* 0x0000000443327825 */ /* 0x044fe200078e02c2 */
[----:B------:R1:W-:Y:S03]  /*5ed20*/  STL.64 [R1+0x2270], R46 ;  /* 0x0022702e01007387 */ /* 0x0003e60000100a00 */
[C---:B---3--:R-:W-:Y:S01]  /*5ed30*/  IMAD.WIDE R48, R67.reuse, 0x4, R132 ;  /* 0x0000000443307825 */ /* 0x048fe200078e0284 */
        /* <DEDUP_REMOVED lines=24> */
[----:B-1----:R-:W2:Y:S04]  /*5eec0*/  LDL.LU.64 R46, [R1+0x1a10] ;  /* 0x001a1000012e7983 */ /* 0x002ea80000300a00 */
[----:B------:R-:W-:Y:S04]  /*5eed0*/  STL.64 [R1+0x1988], R50 ;  /* 0x0019883201007387 */ /* 0x000fe80000100a00 */
[----:B------:R-:W3:Y:S04]  /*5eee0*/  LDL.LU.64 R128, [R1+0x1a08] ;  /* 0x001a080001807983 */ /* 0x000ee80000300a00 */
[----:B------:R1:W-:Y:S04]  /*5eef0*/  STL.64 [R1+0x1990], R48 ;  /* 0x0019903001007387 */ /* 0x0003e80000100a00 */
[----:B------:R-:W4:Y:S04]  /*5ef00*/  LDL.LU.64 R248, [R1+0x1a00] ;  /* 0x001a000001f87983 */ /* 0x000f280000300a00 */
[----:B------:R-:W4:Y:S04]  /*5ef10*/  LDL.LU.64 R196, [R1+0x19f8] ;  /* 0x0019f80001c47983 */ /* 0x000f280000300a00 */
[----:B------:R-:W4:Y:S04]  /*5ef20*/  LDL.LU.64 R200, [R1+0x19f0] ;  /* 0x0019f00001c87983 */ /* 0x000f280000300a00 */
[----:B------:R-:W4:Y:S04]  /*5ef30*/  LDL.LU.64 R138, [R1+0x19e8] ;  /* 0x0019e800018a7983 */ /* 0x000f280000300a00 */
[----:B------:R-:W4:Y:S04]  /*5ef40*/  LDL.LU.64 R76, [R1+0x19e0] ;  /* 0x0019e000014c7983 */ /* 0x000f280000300a00 */
[----:B-1----:R-:W4:Y:S04]  /*5ef50*/  LDL.LU.64 R48, [R1+0x19d8] ;  /* 0x0019d80001307983 */ /* 0x002f280000300a00 */
        /* <DEDUP_REMOVED lines=23> */
[----:B--2---:R-:W-:-:S04]  /*5f0d0*/  IMAD.WIDE R78, R67, 0x4, R46 ;  /* 0x00000004434e7825 */ /* 0x004fc800078e022e */
[C---:B---3--:R-:W-:Y:S01]  /*5f0e0*/  IMAD.WIDE R46, R67.reuse, 0x4, R128 ;  /* 0x00000004432e7825 */ /* 0x048fe200078e0280 */
[----:B------:R1:W-:Y:S04]  /*5f0f0*/  STL.64 [R1+0x2208], R78 ;  /* 0x0022084e01007387 */ /* 0x0003e80000100a00 */
[----:B------:R2:W-:Y:S01]  /*5f100*/  STL.64 [R1+0x2200], R46 ;  /* 0x0022002e01007387 */ /* 0x0005e20000100a00 */
[----:B----4-:R-:W-:-:S04]  /*5f110*/  IMAD.WIDE R126, R67, 0x4, R248 ;  /* 0x00000004437e7825 */ /* 0x010fc800078e02f8 */
[C---:B-1----:R-:W-:Y:S01]  /*5f120*/  IMAD.WIDE R78, R67.reuse, 0x4, R196 ;  /* 0x00000004434e7825 */ /* 0x042fe200078e02c4 */
[----:B------:R1:W-:Y:S03]  /*5f130*/  STL.64 [R1+0x21f8], R126 ;  /* 0x0021f87e01007387 */ /* 0x0003e60000100a00 */
[C---:B--2---:R-:W-:Y:S01]  /*5f140*/  IMAD.WIDE R46, R67.reuse, 0x4, R200 ;  /* 0x00000004432e7825 */ /* 0x044fe200078e02c8 */
[----:B------:R2:W-:Y:S04]  /*5f150*/  STL.64 [R1+0x21f0], R78 ;  /* 0x0021f04e01007387 */ /* 0x0005e80000100a00 */
[----:B------:R3:W-:Y:S01]  /*5f160*/  STL.64 [R1+0x21e8], R46 ;  /* 0x0021e82e01007387 */ /* 0x0007e20000100a00 */
[----:B-1----:R-:W-:-:S04]  /*5f170*/  IMAD.WIDE R126, R67, 0x4, R138 ;  /* 0x00000004437e7825 */ /* 0x002fc800078e028a */
[C---:B--2---:R-:W-:Y:S01]  /*5f180*/  IMAD.WIDE R78, R67.reuse, 0x4, R76 ;  /* 0x00000004434e7825 */ /* 0x044fe200078e024c */
[----:B------:R-:W-:Y:S03]  /*5f190*/  STL.64 [R1+0x21e0], R126 ;  /* 0x0021e07e01007387 */ /* 0x000fe60000100a00 */
[C---:B---3--:R-:W-:Y:S01]  /*5f1a0*/  IMAD.WIDE R46, R67.reuse, 0x4, R48 ;  /* 0x00000004432e7825 */ /* 0x048fe200078e0230 */
[----:B------:R-:W-:Y:S03]  /*5f1b0*/  STL.64 [R1+0x21d8], R78 ;  /* 0x0021d84e01007387 */ /* 0x000fe60000100a00 */
[C---:B------:R-:W-:Y:S01]  /*5f1c0*/  IMAD.WIDE R76, R67.reuse, 0x4, R188 ;  /* 0x00000004434c7825 */ /* 0x040fe200078e02bc */
[----:B------:R1:W-:Y:S03]  /*5f1d0*/  STL.64 [R1+0x21d0], R46 ;  /* 0x0021d02e01007387 */ /* 0x0003e60000100a00 */
[C---:B------:R-:W-:Y:S01]  /*5f1e0*/  IMAD.WIDE R48, R67.reuse, 0x4, R190 ;  /* 0x0000000443307825 */ /* 0x040fe200078e02be */
[----:B------:R2:W-:Y:S04]  /*5f1f0*/  STL.64 [R1+0x21c8], R76 ;  /* 0x0021c84c01007387 */ /* 0x0005e80000100a00 */
[----:B------:R3:W-:Y:S01]  /*5f200*/  STL.64 [R1+0x21c0], R48 ;  /* 0x0021c03001007387 */ /* 0x0007e20000100a00 */
[----:B-1----:R-:W-:-:S04]  /*5f210*/  IMAD.WIDE R46, R67, 0x4, R198 ;  /* 0x00000004432e7825 */ /* 0x002fc800078e02c6 */
[C---:B--2---:R-:W-:Y:S01]  /*5f220*/  IMAD.WIDE R76, R67.reuse, 0x4, R136 ;  /* 0x00000004434c7825 */ /* 0x044fe200078e0288 */
[----:B------:R1:W-:Y:S03]  /*5f230*/  STL.64 [R1+0x21b8], R46 ;  /* 0x0021b82e01007387 */ /* 0x0003e60000100a00 */
[C---:B---3--:R-:W-:Y:S01]  /*5f240*/  IMAD.WIDE R48, R67.reuse, 0x4, R74 ;  /* 0x0000000443307825 */ /* 0x048fe200078e024a */
        /* <DEDUP_REMOVED lines=135> */
[----:B------:R2:W-:Y:S03]  /*5fac0*/  STL.64 [R1+0x2068], R50 ;  /* 0x0020683201007387 */ /* 0x0005e60000100a00 */
[C---:B------:R-:W-:Y:S01]  /*5fad0*/  IMAD.WIDE R126, R67.reuse, 0x4, R124 ;  /* 0x00000004437e7825 */ /* 0x040fe200078e027c */
[----:B------:R3:W-:Y:S03]  /*5fae0*/  STL.64 [R1+0x2060], R48 ;  /* 0x0020603001007387 */ /* 0x0007e60000100a00 */
[----:B-1----:R-:W-:-:S04]  /*5faf0*/  IMAD.WIDE R46, R67, 0x4, R186 ;  /* 0x00000004432e7825 */ /* 0x002fc800078e02ba */
[C---:B------:R-:W-:Y:S01]  /*5fb00*/  IMAD.WIDE R246, R67.reuse, 0x4, R250 ;  /* 0x0000000443f67825 */ /* 0x040fe200078e02fa */
[----:B------:R1:W-:Y:S03]  /*5fb10*/  STL.64 [R1+0x2058], R46 ;  /* 0x0020582e01007387 */ /* 0x0003e60000100a00 */
[C---:B------:R-:W-:Y:S01]  /*5fb20*/  IMAD.WIDE R194, R67.reuse, 0x4, R80 ;  /* 0x0000000443c27825 */ /* 0x040fe200078e0250 */
[----:B------:R-:W3:Y:S03]  /*5fb30*/  LDL.LU.64 R186, [R1+0x1ae0] ;  /* 0x001ae00001ba7983 */ /* 0x000ee60000300a00 */
[C---:B------:R-:W-:Y:S01]  /*5fb40*/  IMAD.WIDE R128, R67.reuse, 0x4, R42 ;  /* 0x0000000443807825 */ /* 0x040fe200078e022a */
[----:B------:R1:W-:Y:S03]  /*5fb50*/  STL.64 [R1+0x2050], R126 ;  /* 0x0020507e01007387 */ /* 0x0003e60000100a00 */
[C---:B------:R-:W-:Y:S01]  /*5fb60*/  IMAD.WIDE R124, R67.reuse, 0x4, R204 ;  /* 0x00000004437c7825 */ /* 0x040fe200078e02cc */
[----:B------:R1:W-:Y:S03]  /*5fb70*/  STL.64 [R1+0x2048], R246 ;  /* 0x002048f601007387 */ /* 0x0003e60000100a00 */
[C---:B------:R-:W-:Y:S01]  /*5fb80*/  IMAD.WIDE R248, R67.reuse, 0x4, R40 ;  /* 0x0000000443f87825 */ /* 0x040fe200078e0228 */
[----:B------:R1:W-:Y:S03]  /*5fb90*/  STL.64 [R1+0x450], R192 ;  /* 0x000450c001007387 */ /* 0x0003e60000100a00 */
[C---:B------:R-:W-:Y:S01]  /*5fba0*/  IMAD.WIDE R196, R67.reuse, 0x4, R38 ;  /* 0x0000000443c47825 */ /* 0x040fe200078e0226 */
[----:B------:R-:W-:Y:S03]  /*5fbb0*/  STL.64 [R1+0x458], R194 ;  /* 0x000458c201007387 */ /* 0x000fe60000100a00 */
[C---:B------:R-:W-:Y:S01]  /*5fbc0*/  IMAD.WIDE R188, R67.reuse, 0x4, R36 ;  /* 0x0000000443bc7825 */ /* 0x040fe200078e0224 */
[----:B------:R-:W-:Y:S03]  /*5fbd0*/  STL.64 [R1+0x460], R142 ;  /* 0x0004608e01007387 */ /* 0x000fe60000100a00 */
[C---:B------:R-:W-:Y:S01]  /*5fbe0*/  IMAD.WIDE R190, R67.reuse, 0x4, R34 ;  /* 0x0000000443be7825 */ /* 0x040fe200078e0222 */
[----:B------:R1:W-:Y:S03]  /*5fbf0*/  STL.64 [R1+0x470], R128 ;  /* 0x0004708001007387 */ /* 0x0003e60000100a00 */
[C---:B------:R-:W-:Y:S01]  /*5fc00*/  IMAD.WIDE R198, R67.reuse, 0x4, R32 ;  /* 0x0000000443c67825 */ /* 0x040fe200078e0220 */
[----:B------:R-:W-:Y:S03]  /*5fc10*/  STL.64 [R1+0x468], R124 ;  /* 0x0004687c01007387 */ /* 0x000fe60000100a00 */
[C---:B------:R-:W-:Y:S01]  /*5fc20*/  IMAD.WIDE R36, R67.reuse, 0x4, R30 ;  /* 0x0000000443247825 */ /* 0x040fe200078e021e */
[----:B------:R1:W-:Y:S04]  /*5fc30*/  STL.64 [R1+0x478], R248 ;  /* 0x000478f801007387 */ /* 0x0003e80000100a00 */
[----:B------:R1:W-:Y:S01]  /*5fc40*/  STL.64 [R1+0x2040], R196 ;  /* 0x002040c401007387 */ /* 0x0003e20000100a00 */
[----:B------:R-:W-:-:S03]  /*5fc50*/  IMAD.WIDE R42, R67, 0x4, R22 ;  /* 0x00000004432a7825 */ /* 0x000fc600078e0216 */
[----:B------:R1:W-:Y:S04]  /*5fc60*/  STL.64 [R1+0x2038], R188 ;  /* 0x002038bc01007387 */ /* 0x0003e80000100a00 */
[----:B------:R1:W-:Y:S04]  /*5fc70*/  STL.64 [R1+0x2030], R190 ;  /* 0x002030be01007387 */ /* 0x0003e80000100a00 */
[----:B------:R1:W-:Y:S04]  /*5fc80*/  STL.64 [R1+0x2028], R198 ;  /* 0x002028c601007387 */ /* 0x0003e80000100a00 */
[----:B------:R1:W-:Y:S04]  /*5fc90*/  STL.64 [R1+0x2020], R36 ;  /* 0x0020202401007387 */ /* 0x0003e80000100a00 */
[----:B------:R-:W-:Y:S04]  /*5fca0*/  STL.64 [R1+0x2018], R28 ;  /* 0x0020181c01007387 */ /* 0x000fe80000100a00 */
[----:B------:R-:W-:Y:S04]  /*5fcb0*/  STL.64 [R1+0x2010], R26 ;  /* 0x0020101a01007387 */ /* 0x000fe80000100a00 */
[----:B------:R-:W-:Y:S04]  /*5fcc0*/  STL.64 [R1+0x2008], R24 ;  /* 0x0020081801007387 */ /* 0x000fe80000100a00 */
[----:B------:R1:W-:Y:S01]  /*5fcd0*/  STL.64 [R1+0x2000], R42 ;  /* 0x0020002a01007387 */ /* 0x0003e20000100a00 */
[----:B------:R-:W-:-:S03]  /*5fce0*/  IMAD.WIDE R32, R67, 0x4, R6 ;  /* 0x0000000443207825 */ /* 0x000fc600078e0206 */
[----:B------:R-:W-:Y:S04]  /*5fcf0*/  STL.64 [R1+0x1ff8], R20 ;  /* 0x001ff81401007387 */ /* 0x000fe80000100a00 */
[----:B------:R-:W-:Y:S01]  /*5fd00*/  STL.64 [R1+0x1ff0], R18 ;  /* 0x001ff01201007387 */ /* 0x000fe20000100a00 */
[----:B------:R-:W-:-:S03]  /*5fd10*/  IMAD.WIDE R34, R67, 0x4, R4 ;  /* 0x0000000443227825 */ /* 0x000fc600078e0204 */
[----:B------:R-:W-:Y:S04]  /*5fd20*/  STL.64 [R1+0x1fe8], R16 ;  /* 0x001fe81001007387 */ /* 0x000fe80000100a00 */
[----:B------:R1:W-:Y:S01]  /*5fd30*/  STL.64 [R1+0x1fe0], R14 ;  /* 0x001fe00e01007387 */ /* 0x0003e20000100a00 */
[----:B------:R-:W-:-:S03]  /*5fd40*/  IMAD.WIDE R22, R67, 0x4, R2 ;  /* 0x0000000443167825 */ /* 0x000fc600078e0202 */
[----:B------:R-:W3:Y:S04]  /*5fd50*/  LDL.LU.64 R6, [R1+0x350] ;  /* 0x0003500001067983 */ /* 0x000ee80000300a00 */
[----:B------:R-:W-:Y:S01]  /*5fd60*/  STL.64 [R1+0x1fd8], R12 ;  /* 0x001fd80c01007387 */ /* 0x000fe20000100a00 */
[----:B------:R-:W-:-:S03]  /*5fd70*/  IMAD.WIDE R200, R67, 0x4, R82 ;  /* 0x0000000443c87825 */ /* 0x000fc600078e0252 */
[----:B------:R-:W3:Y:S04]  /*5fd80*/  LDL.LU.64 R4, [R1+0x1ad0] ;  /* 0x001ad00001047983 */ /* 0x000ee80000300a00 */
[----:B------:R-:W-:Y:S04]  /*5fd90*/  STL.64 [R1+0x1fd0], R10 ;  /* 0x001fd00a01007387 */ /* 0x000fe80000100a00 */
[----:B------:R-:W3:Y:S04]  /*5fda0*/  LDL.LU.64 R2, [R1+0x1ab0] ;  /* 0x001ab00001027983 */ /* 0x000ee80000300a00 */
[----:B------:R-:W-:Y:S04]  /*5fdb0*/  STL.64 [R1+0x1fc8], R8 ;  /* 0x001fc80801007387 */ /* 0x000fe80000100a00 */
[----:B------:R-:W3:Y:S01]  /*5fdc0*/  LDL.LU.64 R82, [R1+0x1ad8] ;  /* 0x001ad80001527983 */ /* 0x000ee20000300a00 */
[----:B------:R-:W-:-:S03]  /*5fdd0*/  IMAD.WIDE R202, R67, 0x4, R144 ;  /* 0x0000000443ca7825 */ /* 0x000fc600078e0290 */
[----:B------:R1:W-:Y:S01]  /*5fde0*/  STL.64 [R1+0x1fc0], R32 ;  /* 0x001fc02001007387 */ /* 0x0003e20000100a00 */
[----:B------:R-:W-:-:S03]  /*5fdf0*/  IMAD.WIDE R146, R67, 0x4, R146 ;  /* 0x0000000443927825 */ /* 0x000fc600078e0292 */
[----:B------:R-:W3:Y:S01]  /*5fe00*/  LDL.LU.64 R144, [R1+0x1ab8] ;  /* 0x001ab80001907983 */ /* 0x000ee20000300a00 */
[----:B------:R-:W-:-:S03]  /*5fe10*/  IMAD.WIDE R86, R67, 0x4, R86 ;  /* 0x0000000443567825 */ /* 0x000fc600078e0256 */
[----:B------:R1:W-:Y:S01]  /*5fe20*/  STL.64 [R1+0x1fb8], R34 ;  /* 0x001fb82201007387 */ /* 0x0003e20000100a00 */
[----:B------:R-:W-:-:S03]  /*5fe30*/  IMAD.WIDE R78, R67, 0x4, R208 ;  /* 0x00000004434e7825 */ /* 0x000fc600078e02d0 */
[----:B------:R1:W-:Y:S01]  /*5fe40*/  STL.64 [R1+0x1fb0], R22 ;  /* 0x001fb01601007387 */ /* 0x0003e20000100a00 */
[----:B------:R-:W-:-:S03]  /*5fe50*/  IMAD.WIDE R204, R67, 0x4, R84 ;  /* 0x0000000443cc7825 */ /* 0x000fc600078e0254 */
[----:B------:R-:W3:Y:S01]  /*5fe60*/  LDL.LU.64 R84, [R1+0x1ac0] ;  /* 0x001ac00001547983 */ /* 0x000ee20000300a00 */
[----:B------:R-:W-:-:S03]  /*5fe70*/  IMAD.WIDE R148, R67, 0x4, R148 ;  /* 0x0000000443947825 */ /* 0x000fc600078e0294 */
[----:B------:R-:W-:Y:S01]  /*5fe80*/  STL.64 [R1+0x1fa8], R146 ;  /* 0x001fa89201007387 */ /* 0x000fe20000100a00 */
        /* <DEDUP_REMOVED lines=57> */
[----:B------:R-:W4:Y:S01]  /*60220*/  LDL.LU.64 R220, [R1+0x1ac8] ;  /* 0x001ac80001dc7983 */ /* 0x000f220000300a00 */
        /* <DEDUP_REMOVED lines=19> */
[----:B------:R1:W-:Y:S01]  /*60360*/  STL.64 [R1+0x1e70], R138 ;  /* 0x001e708a01007387 */ /* 0x0003e20000100a00 */
        /* <DEDUP_REMOVED lines=18> */
[----:B--2---:R-:W-:-:S03]  /*60490*/  IMAD.WIDE R50, R67, 0x4, R234 ;  /* 0x0000000443327825 */ /* 0x004fc600078e02ea */
[----:B------:R2:W-:Y:S01]  /*604a0*/  STL.64 [R1+0x4b0], R80 ;  /* 0x0004b05001007387 */ /* 0x0005e20000100a00 */
[----:B---3--:R-:W-:-:S03]  /*604b0*/  IMAD.WIDE R48, R67, 0x4, R236 ;  /* 0x0000000443307825 */ /* 0x008fc600078e02ec */
[----:B------:R3:W-:Y:S01]  /*604c0*/  STL.64 [R1+0x4a8], R140 ;  /* 0x0004a88c01007387 */ /* 0x0007e20000100a00 */
[----:B-1----:R-:W-:-:S03]  /*604d0*/  IMAD.WIDE R46, R67, 0x4, R238 ;  /* 0x00000004432e7825 */ /* 0x002fc600078e02ee */
[----:B------:R1:W-:Y:S04]  /*604e0*/  STL.64 [R1+0x4a0], R40 ;  /* 0x0004a02801007387 */ /* 0x0003e80000100a00 */
[----:B------:R1:W-:Y:S04]  /*604f0*/  STL.64 [R1+0x498], R52 ;  /* 0x0004983401007387 */ /* 0x0003e80000100a00 */
[----:B------:R-:W-:Y:S04]  /*60500*/  STL.64 [R1+0x490], R50 ;  /* 0x0004903201007387 */ /* 0x000fe80000100a00 */
[----:B------:R1:W-:Y:S04]  /*60510*/  STL.64 [R1+0x488], R48 ;  /* 0x0004883001007387 */ /* 0x0003e80000100a00 */
[----:B------:R1:W-:Y:S04]  /*60520*/  STL.64 [R1+0x480], R46 ;  /* 0x0004802e01007387 */ /* 0x0003e80000100a00 */
[----:B------:R-:W2:Y:S04]  /*60530*/  LDL.64 R228, [R1+0x5c0] ;  /* 0x0005c00001e47983 */ /* 0x000ea80000100a00 */
[----:B------:R-:W1:Y:S04]  /*60540*/  S2R R251, SR_TID.X ;  /* 0x0000000000fb7919 */ /* 0x000e680000002100 */
[----:B------:R-:W1:Y:S01]  /*60550*/  S2R R31, SR_TID.X ;  /* 0x00000000001f7919 */ /* 0x000e620000002100 */
[----:B------:R-:W-:-:S03]  /*60560*/  IMAD.WIDE R186, R0, 0x4, R186 ;  /* 0x0000000400ba7825 */ /* 0x000fc600078e02ba */
[----:B------:R-:W3:Y:S04]  /*60570*/  LDL.64 R218, [R1+0xc38] ;  /* 0x000c380001da7983 */ /* 0x000ee80000100a00 */
[----:B------:R-:W3:Y:S04]  /*60580*/  LDL.64 R216, [R1+0xc68] ;  /* 0x000c680001d87983 */ /* 0x000ee80000100a00 */
[----:B------:R-:W3:Y:S04]  /*60590*/  LDL.64 R226, [R1+0xc98] ;  /* 0x000c980001e27983 */ /* 0x000ee80000100a00 */
[----:B------:R-:W3:Y:S01]  /*605a0*/  LDL.64 R224, [R1+0xd08] ;  /* 0x000d080001e07983 */ /* 0x000ee20000100a00 */
[----:B------:R-:W-:-:S03]  /*605b0*/  IMAD.WIDE R184, R0, 0x4, R82 ;  /* 0x0000000400b87825 */ /* 0x000fc600078e0252 */
[----:B------:R-:W3:Y:S04]  /*605c0*/  LDL.64 R222, [R1+0xd70] ;  /* 0x000d700001de7983 */ /* 0x000ee80000100a00 */
[----:B------:R-:W3:Y:S01]  /*605d0*/  LDL.64 R82, [R1+0xc18] ;  /* 0x000c180001527983 */ /* 0x000ee20000100a00 */
[----:B-1----:R-:W-:Y:S01]  /*605e0*/  LOP3.LUT R250, R251, 0x7f, RZ, 0xc0, !PT ;  /* 0x0000007ffbfa7812 */ /* 0x002fe200078ec0ff */
[----:B------:R-:W-:Y:S02]  /*605f0*/  IMAD.WIDE R182, R0, 0x4, R4 ;  /* 0x0000000400b67825 */ /* 0x000fe400078e0204 */
[----:B------:R-:W3:Y:S02]  /*60600*/  LDL.64 R166, [R1+0xda0] ;  /* 0x000da00001a67983 */ /* 0x000ee40000100a00 */
[----:B------:R-:W-:Y:S01]  /*60610*/  IMAD.SHL.U32 R45, R250, 0x4, RZ ;  /* 0x00000004fa2d7824 */ /* 0x000fe200078e00ff */
[----:B------:R-:W-:Y:S01]  /*60620*/  LOP3.LUT R44, R31, 0x7f, RZ, 0xc0, !PT ;  /* 0x0000007f1f2c7812 */ /* 0x000fe200078ec0ff */
[----:B------:R-:W-:Y:S01]  /*60630*/  IMAD.MOV.U32 R251, RZ, RZ, c[0x0][0x180] ;  /* 0x00006000fffb7624 */ /* 0x000fe200078e00ff */
[----:B------:R-:W3:Y:S02]  /*60640*/  LDL.64 R168, [R1+0x1980] ;  /* 0x0019800001a87983 */ /* 0x000ee40000100a00 */
[----:B------:R-:W-:Y:S01]  /*60650*/  LOP3.LUT R45, R45, 0x60, RZ, 0x3c, !PT ;  /* 0x000000602d2d7812 */ /* 0x000fe200078e3cff */
[----:B------:R-:W-:Y:S01]  /*60660*/  IMAD.SHL.U32 R250, R44, 0x4, RZ ;  /* 0x000000042cfa7824 */ /* 0x000fe200078e00ff */
[----:B------:R-:W1:Y:S02]  /*60670*/  S2R R30, SR_TID.X ;  /* 0x00000000001e7919 */ /* 0x000e640000002100 */
[----:B------:R-:W-:-:S02]  /*60680*/  IADD3 R45, R45, 0x200000, RZ ;  /* 0x002000002d2d7810 */ /* 0x000fc40007ffe0ff */
[----:B------:R-:W-:Y:S01]  /*60690*/  IADD3 R4, R251, -0x280, RZ ;  /* 0xfffffd80fb047810 */ /* 0x000fe20007ffe0ff */
[----:B------:R-:W-:Y:S01]  /*606a0*/  IMAD.WIDE R208, R67, 0x4, R6 ;  /* 0x0000000443d07825 */ /* 0x000fe200078e0206 */
[----:B------:R-:W3:Y:S04]  /*606b0*/  LDL.64 R230, [R1+0x2208] ;  /* 0x0022080001e67983 */ /* 0x000ee80000100a00 */
[----:B------:R1:W-:Y:S04]  /*606c0*/  LDGSTS.E [R45+-0x73200], [R186.64], !P4 ;  /* 0x8ce00000ba2d7fae */ /* 0x0003e8000e121848 */
[----:B------:R2:W-:Y:S01]  /*606d0*/  LDGSTS.E [R252+-0x72a00], [R184.64], !P0 ;  /* 0x8d600000b8fc7fae */ /* 0x0005e2000c121848 */
[----:B------:R-:W-:Y:S01]  /*606e0*/  ISETP.GE.U32.AND P0, PT, R4, 0x7ffffd01, PT ;  /* 0x7ffffd010400780c */ /* 0x000fe20003f06070 */
[----:B------:R-:W-:-:S02]  /*606f0*/  IMAD.WIDE R178, R0, 0x4, R84 ;  /* 0x0000000400b27825 */ /* 0x000fc400078e0254 */
[----:B------:R2:W-:Y:S01]  /*60700*/  LDGSTS.E [R66+-0x72200], [R182.64], !P1 ;  /* 0x8de00000b6427fae */ /* 0x0005e2000c921848 */
[----:B-1----:R-:W-:Y:S01]  /*60710*/  LOP3.LUT R45, R250, 0x60, RZ, 0x3c, !PT ;  /* 0x00000060fa2d7812 */ /* 0x002fe200078e3cff */
[C---:B------:R-:W-:Y:S02]  /*60720*/  IMAD.WIDE R176, R0.reuse, 0x4, R144 ;  /* 0x0000000400b07825 */ /* 0x040fe400078e0290 */
[----:B------:R-:W3:Y:S01]  /*60730*/  LDL.64 R84, [R1+0xcd8] ;  /* 0x000cd80001547983 */ /* 0x000ee20000100a00 */
[C---:B------:R-:W-:Y:S02]  /*60740*/  IADD3 R6, R45.reuse, 0x200000, RZ ;  /* 0x002000002d067810 */ /* 0x040fe40007ffe0ff */
[C---:B------:R-:W-:Y:S01]  /*60750*/  IADD3 R5, R45.reuse, 0x200000, RZ ;  /* 0x002000002d057810 */ /* 0x040fe20007ffe0ff */
[C---:B------:R-:W-:Y:S01]  /*60760*/  IMAD.WIDE R2, R0.reuse, 0x4, R2 ;  /* 0x0000000400027825 */ /* 0x040fe200078e0202 */
[C---:B------:R-:W-:Y:S01]  /*60770*/  IADD3 R7, R45.reuse, 0x200000, RZ ;  /* 0x002000002d077810 */ /* 0x040fe20007ffe0ff */
[----:B------:R-:W3:Y:S01]  /*60780*/  LDL.64 R144, [R1+0xd48] ;  /* 0x000d480001907983 */ /* 0x000ee20000100a00 */
[----:B------:R-:W-:Y:S01]  /*60790*/  IADD3 R4, R45, 0x200000, RZ ;  /* 0x002000002d047810 */ /* 0x000fe20007ffe0ff */
[----:B----4-:R-:W-:-:S02]  /*607a0*/  IMAD.WIDE R180, R0, 0x4, R220 ;  /* 0x0000000400b47825 */ /* 0x010fc400078e02dc */
[----:B------:R-:W4:Y:S04]  /*607b0*/  LDL.64 R170, [R1+0x20d8] ;  /* 0x0020d80001aa7983 */ /* 0x000f280000100a00 */
[----:B------:R1:W-:Y:S04]  /*607c0*/  LDGSTS.E [R6+-0x71a00], [R180.64], !P2 ;  /* 0x8e600000b4067fae */ /* 0x0003e8000d121848 */
[----:B------:R1:W-:Y:S04]  /*607d0*/  LDGSTS.E [R5+-0x71200], [R178.64], !P3 ;  /* 0x8ee00000b2057fae */ /* 0x0003e8000d921848 */
[----:B------:R2:W-:Y:S04]  /*607e0*/  LDGSTS.E [R7+-0x70a00], [R176.64], !P6 ;  /* 0x8f600000b0077fae */ /* 0x0005e8000f121848 */
[----:B------:R1:W-:Y:S02]  /*607f0*/  LDGSTS.E [R4+-0x70200], [R2.64], !P0 ;  /* 0x8fe0000002047fae */ /* 0x0003e4000c121848 */
[----:B-1----:R-:W-:-:S02]  /*60800*/  IADD3 R5, R250, 0x100000, RZ ;  /* 0x00100000fa057810 */ /* 0x002fc40007ffe0ff */
[----:B------:R-:W0:Y:S04]  /*60810*/  LDGDEPBAR ;  /* 0x00000000000079af */ /* 0x000e280000000000 */
[----:B------:R-:W4:Y:S01]  /*60820*/  LDL.64 R220, [R1+0xdc0] ;  /* 0x000dc00001dc7983 */ /* 0x000f220000100a00 */
[----:B------:R-:W-:-:S03]  /*60830*/  IADD3 R4, R250, 0x100000, RZ ;  /* 0x00100000fa047810 */ /* 0x000fc60007ffe0ff */
[----:B--2---:R1:W-:Y:S04]  /*60840*/  LDGSTS.E [R5], [R228.64], P5 ;  /* 0x00000000e4057fae */ /* 0x0043e8000a921848 */
[----:B-1----:R-:W2:Y:S04]  /*60850*/  LDL.64 R228, [R1+0xde8] ;  /* 0x000de80001e47983 */ /* 0x002ea80000100a00 */
[----:B---3--:R1:W-:Y:S04]  /*60860*/  LDGSTS.E [R4+0x1000], [R82.64], P5 ;  /* 0x0100000052047fae */ /* 0x0083e8000a921848 */
[----:B-1----:R-:W3:Y:S01]  /*60870*/  LDL.64 R82, [R1+0xe10] ;  /* 0x000e100001527983 */ /* 0x002ee20000100a00 */
[----:B------:R-:W-:-:S02]  /*60880*/  IADD3 R7, R250, 0x100000, RZ ;  /* 0x00100000fa077810 */ /* 0x000fc40007ffe0ff */
[----:B------:R-:W-:-:S03]  /*60890*/  IADD3 R6, R250, 0x100000, RZ ;  /* 0x00100000fa067810 */ /* 0x000fc60007ffe0ff */
[----:B------:R1:W-:Y:S04]  /*608a0*/  LDGSTS.E [R7+0x2000], [R218.64], P5 ;  /* 0x02000000da077fae */ /* 0x0003e8000a921848 */
[----:B------:R1:W-:Y:S04]  /*608b0*/  LDGSTS.E [R6+0x3000], [R216.64], P5 ;  /* 0x03000000d8067fae */ /* 0x0003e8000a921848 */
[----:B------:R1:W-:Y:S04]  /*608c0*/  LDGSTS.E [R5+0x4000], [R226.64], P5 ;  /* 0x04000000e2057fae */ /* 0x0003e8000a921848 */
        /* <DEDUP_REMOVED lines=11> */
[----:B-1----:R-:W3:Y:S04]  /*60980*/  LDL.64 R222, [R1+0x13a0] ;  /* 0x0013a00001de7983 */ /* 0x002ee80000100a00 */
[----:B------:R-:W3:Y:S04]  /*60990*/  LDL.64 R166, [R1+0x13e0] ;  /* 0x0013e00001a67983 */ /* 0x000ee80000100a00 */
[----:B----4-:R1:W-:Y:S04]  /*609a0*/  LDGSTS.E [R6+0xa000], [R220.64], P5 ;  /* 0x0a000000dc067fae */ /* 0x0103e8000a921848 */
[----:B-1----:R-:W4:Y:S04]  /*609b0*/  LDL.64 R220, [R1+0x1420] ;  /* 0x0014200001dc7983 */ /* 0x002f280000100a00 */
[----:B--2---:R1:W-:Y:S04]  /*609c0*/  LDGSTS.E [R4+0xb000], [R228.64], P5 ;  /* 0x0b000000e4047fae */ /* 0x0043e8000a921848 */
[----:B-1----:R-:W2:Y:S04]  /*609d0*/  LDL.64 R228, [R1+0x1460] ;  /* 0x0014600001e47983 */ /* 0x002ea80000100a00 */
[----:B---3--:R1:W-:Y:S04]  /*609e0*/  LDGSTS.E [R7+0xc000], [R82.64], P5 ;  /* 0x0c00000052077fae */ /* 0x0083e8000a921848 */
[----:B-1----:R-:W3:Y:S04]  /*609f0*/  LDL.64 R82, [R1+0x14a0] ;  /* 0x0014a00001527983 */ /* 0x002ee80000100a00 */
        /* <DEDUP_REMOVED lines=47> */
[----:B-1----:R-:W2:Y:S04]  /*60cf0*/  LDL.64 R218, [R1+0x2298] ;  /* 0x0022980001da7983 */ /* 0x002ea80000100a00 */
[----:B------:R-:W2:Y:S04]  /*60d00*/  LDL.64 R216, [R1+0x2290] ;  /* 0x0022900001d87983 */ /* 0x000ea80000100a00 */
[----:B------:R-:W2:Y:S04]  /*60d10*/  LDL.64 R226, [R1+0x2288] ;  /* 0x0022880001e27983 */ /* 0x000ea80000100a00 */
        /* <DEDUP_REMOVED lines=8> */
[----:B-1----:R-:W2:Y:S04]  /*60da0*/  LDL.64 R222, [R1+0x2268] ;  /* 0x0022680001de7983 */ /* 0x002ea80000100a00 */
[----:B------:R-:W2:Y:S04]  /*60db0*/  LDL.64 R166, [R1+0x2250] ;  /* 0x0022500001a67983 */ /* 0x000ea80000100a00 */
[----:B----4-:R1:W-:Y:S04]  /*60dc0*/  LDGSTS.E [R6+0x2b000], [R220.64], P5 ;  /* 0x2b000000dc067fae */ /* 0x0103e8000a921848 */
[----:B------:R4:W-:Y:S04]  /*60dd0*/  LDGSTS.E [R5+0x2c000], [R168.64], P5 ;  /* 0x2c000000a8057fae */ /* 0x0009e8000a921848 */
[----:B-1----:R-:W2:Y:S04]  /*60de0*/  LDL.64 R220, [R1+0x2258] ;  /* 0x0022580001dc7983 */ /* 0x002ea80000100a00 */
[----:B----4-:R-:W4:Y:S04]  /*60df0*/  LDL.64 R168, [R1+0xc20] ;  /* 0x000c200001a87983 */ /* 0x010f280000100a00 */
[----:B---3--:R1:W-:Y:S04]  /*60e00*/  LDGSTS.E [R4+0x2d000], [R82.64], P5 ;  /* 0x2d00000052047fae */ /* 0x0083e8000a921848 */
[----:B-1----:R-:W3:Y:S04]  /*60e10*/  LDL.64 R82, [R1+0x2248] ;  /* 0x0022480001527983 */ /* 0x002ee80000100a00 */
[----:B--2---:R1:W-:Y:S04]  /*60e20*/  LDGSTS.E [R6+0x2e000], [R218.64], P5 ;  /* 0x2e000000da067fae */ /* 0x0043e8000a921848 */
[----:B------:R2:W-:Y:S04]  /*60e30*/  LDGSTS.E [R5+0x2f000], [R216.64], P5 ;  /* 0x2f000000d8057fae */ /* 0x0005e8000a921848 */
[----:B------:R2:W-:Y:S04]  /*60e40*/  LDGSTS.E [R4+0x30000], [R226.64], P5 ;  /* 0x30000000e2047fae */ /* 0x0005e8000a921848 */
[----:B-1----:R-:W4:Y:S04]  /*60e50*/  LDL.64 R218, [R1+0x2240] ;  /* 0x0022400001da7983 */ /* 0x002f280000100a00 */
[----:B--2---:R-:W2:Y:S04]  /*60e60*/  LDL.64 R216, [R1+0x2238] ;  /* 0x0022380001d87983 */ /* 0x004ea80000100a00 */
[----:B------:R-:W2:Y:S04]  /*60e70*/  LDL.64 R226, [R1+0x2230] ;  /* 0x0022300001e27983 */ /* 0x000ea80000100a00 */
[----:B------:R1:W-:Y:S04]  /*60e80*/  LDGSTS.E [R7+0x31000], [R84.64], P5 ;  /* 0x3100000054077fae */ /* 0x0003e8000a921848 */
[----:B------:R1:W-:Y:S04]  /*60e90*/  LDGSTS.E [R6+0x32000], [R228.64], P5 ;  /* 0x32000000e4067fae */ /* 0x0003e8000a921848 */
[----:B------:R1:W-:Y:S04]  /*60ea0*/  LDGSTS.E [R4+0x33000], [R144.64], P5 ;  /* 0x3300000090047fae */ /* 0x0003e8000a921848 */
[----:B-1----:R-:W2:Y:S01]  /*60eb0*/  LDL.64 R84, [R1+0x2228] ;  /* 0x0022280001547983 */ /* 0x002ea20000100a00 */
[----:B------:R-:W-:-:S03]  /*60ec0*/  LOP3.LUT R30, R30, 0x7f, RZ, 0xc0, !PT ;  /* 0x0000007f1e1e7812 */ /* 0x000fc600078ec0ff */
[----:B------:R-:W2:Y:S04]  /*60ed0*/  LDL.64 R228, [R1+0xce0] ;  /* 0x000ce00001e47983 */ /* 0x000ea80000100a00 */
[----:B------:R-:W2:Y:S04]  /*60ee0*/  LDL.64 R144, [R1+0x2220] ;  /* 0x0022200001907983 */ /* 0x000ea80000100a00 */
[----:B------:R1:W-:Y:S04]  /*60ef0*/  LDGSTS.E [R7+0x34000], [R222.64], P5 ;  /* 0x34000000de077fae */ /* 0x0003e8000a921848 */
[----:B------:R1:W-:Y:S04]  /*60f00*/  LDGSTS.E [R6+0x35000], [R224.64], P5 ;  /* 0x35000000e0067fae */ /* 0x0003e8000a921848 */
[----:B-1----:R-:W2:Y:S04]  /*60f10*/  LDL.64 R222, [R1+0x2218] ;  /* 0x0022180001de7983 */ /* 0x002ea80000100a00 */
[----:B------:R-:W2:Y:S04]  /*60f20*/  LDL.64 R224, [R1+0x2210] ;  /* 0x0022100001e07983 */ /* 0x000ea80000100a00 */
[----:B------:R1:W-:Y:S04]  /*60f30*/  LDGSTS.E [R5+0x36000], [R220.64], P5 ;  /* 0x36000000dc057fae */ /* 0x0003e8000a921848 */
[----:B------:R3:W-:Y:S04]  /*60f40*/  LDGSTS.E [R4+0x37000], [R166.64], P5 ;  /* 0x37000000a6047fae */ /* 0x0007e8000a921848 */
[----:B-1----:R-:W2:Y:S04]  /*60f50*/  LDL.64 R220, [R1+0x5a8] ;  /* 0x0005a80001dc7983 */ /* 0x002ea80000100a00 */
[----:B---3--:R1:W-:Y:S04]  /*60f60*/  LDGSTS.E [R6+0x38000], [R82.64], P5 ;  /* 0x3800000052067fae */ /* 0x0083e8000a921848 */
[----:B-1----:R-:W3:Y:S01]  /*60f70*/  LDL.64 R82, [R1+0xc40] ;  /* 0x000c400001527983 */ /* 0x002ee20000100a00 */
[----:B------:R-:W-:-:S03]  /*60f80*/  IMAD.SHL.U32 R30, R30, 0x4, RZ ;  /* 0x000000041e1e7824 */ /* 0x000fc600078e00ff */
[----:B----4-:R1:W-:Y:S02]  /*60f90*/  LDGSTS.E [R5+0x39000], [R218.64], P5 ;  /* 0x39000000da057fae */ /* 0x0103e4000a921848 */
[----:B------:R-:W-:Y:S02]  /*60fa0*/  LOP3.LUT R167, R30, 0x10, RZ, 0x3c, !PT ;  /* 0x000000101ea77812 */ /* 0x000fe400078e3cff */
[----:B--2---:R2:W-:Y:S04]  /*60fb0*/  LDGSTS.E [R4+0x3a000], [R216.64], P5 ;  /* 0x3a000000d8047fae */ /* 0x0045e8000a921848 */
[----:B------:R4:W-:Y:S04]  /*60fc0*/  LDGSTS.E [R7+0x3b000], [R226.64], P5 ;  /* 0x3b000000e2077fae */ /* 0x0009e8000a921848 */
[----:B-1----:R-:W3:Y:S04]  /*60fd0*/  LDL.64 R218, [R1+0xc70] ;  /* 0x000c700001da7983 */ /* 0x002ee80000100a00 */
[----:B--2---:R-:W2:Y:S01]  /*60fe0*/  LDL.64 R216, [R1+0xca0] ;  /* 0x000ca00001d87983 */ /* 0x004ea20000100a00 */
[----:B------:R-:W-:-:S03]  /*60ff0*/  IADD3 R5, R167, 0x100000, RZ ;  /* 0x00100000a7057810 */ /* 0x000fc60007ffe0ff */
[----:B----4-:R-:W4:Y:S04]  /*61000*/  LDL.64 R226, [R1+0xd50] ;  /* 0x000d500001e27983 */ /* 0x010f280000100a00 */
[----:B------:R1:W-:Y:S04]  /*61010*/  LDGSTS.E [R6+0x3c000], [R84.64], P5 ;  /* 0x3c00000054067fae */ /* 0x0003e8000a921848 */
[----:B------:R1:W-:Y:S04]  /*61020*/  LDGSTS.E [R4+0x3d000], [R144.64], P5 ;  /* 0x3d00000090047fae */ /* 0x0003e8000a921848 */
[----:B-1----:R-:W4:Y:S04]  /*61030*/  LDL.64 R84, [R1+0xd10] ;  /* 0x000d100001547983 */ /* 0x002f280000100a00 */
[----:B------:R-:W4:Y:S01]  /*61040*/  LDL.64 R144, [R1+0xd78] ;  /* 0x000d780001907983 */ /* 0x000f220000100a00 */
[----:B------:R-:W-:-:S03]  /*61050*/  IADD3 R4, R167, 0x100000, RZ ;  /* 0x00100000a7047810 */ /* 0x000fc60007ffe0ff */
[----:B------:R1:W-:Y:S04]  /*61060*/  LDGSTS.E [R7+0x3e000], [R222.64], P5 ;  /* 0x3e000000de077fae */ /* 0x0003e8000a921848 */
[----:B------:R1:W-:Y:S04]  /*61070*/  LDGSTS.E [R6+0x3f000], [R224.64], P5 ;  /* 0x3f000000e0067fae */ /* 0x0003e8000a921848 */
[----:B-1----:R-:W4:Y:S01]  /*61080*/  LDL.64 R222, [R1+0xda8] ;  /* 0x000da80001de7983 */ /* 0x002f220000100a00 */
[----:B------:R-:W-:-:S03]  /*61090*/  IADD3 R6, R167, 0x100000, RZ ;  /* 0x00100000a7067810 */ /* 0x000fc60007ffe0ff */
[----:B------:R-:W4:Y:S04]  /*610a0*/  LDL.64 R224, [R1+0xdc8] ;  /* 0x000dc80001e07983 */ /* 0x000f280000100a00 */
[----:B------:R1:W-:Y:S04]  /*610b0*/  LDGSTS.E [R5+0x200], [R220.64], P5 ;  /* 0x00200000dc057fae */ /* 0x0003e8000a921848 */
[----:B------:R1:W-:Y:S04]  /*610c0*/  LDGSTS.E [R4+0x1200], [R168.64], P5 ;  /* 0x01200000a8047fae */ /* 0x0003e8000a921848 */
[----:B-1----:R-:W4:Y:S04]  /*610d0*/  LDL.64 R220, [R1+0xdf0] ;  /* 0x000df00001dc7983 */ /* 0x002f280000100a00 */
[----:B------:R-:W4:Y:S04]  /*610e0*/  LDL.64 R168, [R1+0xe18] ;  /* 0x000e180001a87983 */ /* 0x000f280000100a00 */
[----:B---3--:R1:W-:Y:S04]  /*610f0*/  LDGSTS.E [R6+0x2200], [R82.64], P5 ;  /* 0x0220000052067fae */ /* 0x0083e8000a921848 */
[----:B-1----:R-:W3:Y:S01]  /*61100*/  LDL.64 R82, [R1+0xe50] ;  /* 0x000e500001527983 */ /* 0x002ee20000100a00 */
[----:B------:R-:W-:-:S02]  /*61110*/  IADD3 R7, R167, 0x100000, RZ ;  /* 0x00100000a7077810 */ /* 0x000fc40007ffe0ff */
[----:B------:R-:W-:Y:S01]  /*61120*/  LOP3.LUT R31, R31, 0x7f, RZ, 0xc0, !PT ;  /* 0x0000007f1f1f7812 */ /* 0x000fe200078ec0ff */
[----:B------:R-:W3:Y:S04]  /*61130*/  LDL.64 R166, [R1+0xd80] ;  /* 0x000d800001a67983 */ /* 0x000ee80000100a00 */
[----:B------:R1:W-:Y:S04]  /*61140*/  LDGSTS.E [R5+0x3200], [R218.64], P5 ;  /* 0x03200000da057fae */ /* 0x0003e8000a921848 */
[----:B--2---:R2:W-:Y:S04]  /*61150*/  LDGSTS.E [R4+0x4200], [R216.64], P5 ;  /* 0x04200000d8047fae */ /* 0x0045e8000a921848 */
[----:B------:R2:W-:Y:S04]  /*61160*/  LDGSTS.E [R7+0x5200], [R228.64], P5 ;  /* 0x05200000e4077fae */ /* 0x0005e8000a921848 */
[----:B-1----:R-:W3:Y:S04]  /*61170*/  LDL.64 R218, [R1+0xe88] ;  /* 0x000e880001da7983 */ /* 0x002ee80000100a00 */
[----:B--2---:R-:W2:Y:S04]  /*61180*/  LDL.64 R216, [R1+0xeb0] ;  /* 0x000eb00001d87983 */ /* 0x004ea80000100a00 */
[----:B------:R-:W2:Y:S04]  /*61190*/  LDL.64 R228, [R1+0xee8] ;  /* 0x000ee80001e47983 */ /* 0x000ea80000100a00 */
[----:B----4-:R1:W-:Y:S04]  /*611a0*/  LDGSTS.E [R6+0x6200], [R84.64], P5 ;  /* 0x0620000054067fae */ /* 0x0103e8000a921848 */
[----:B------:R4:W-:Y:S04]  /*611b0*/  LDGSTS.E [R4+0x7200], [R226.64], P5 ;  /* 0x07200000e2047fae */ /* 0x0009e8000a921848 */
[----:B------:R4:W-:Y:S04]  /*611c0*/  LDGSTS.E [R7+0x8200], [R144.64], P5 ;  /* 0x0820000090077fae */ /* 0x0009e8000a921848 */
[----:B-1----:R-:W2:Y:S04]  /*611d0*/  LDL.64 R84, [R1+0x1328] ;  /* 0x0013280001547983 */ /* 0x002ea80000100a00 */
[----:B----4-:R-:W4:Y:S04]  /*611e0*/  LDL.64 R226, [R1+0x1368] ;  /* 0x0013680001e27983 */ /* 0x010f280000100a00 */
[----:B------:R-:W4:Y:S04]  /*611f0*/  LDL.64 R144, [R1+0x13a8] ;  /* 0x0013a80001907983 */ /* 0x000f280000100a00 */
[----:B------:R1:W-:Y:S04]  /*61200*/  LDGSTS.E [R6+0x9200], [R222.64], P5 ;  /* 0x09200000de067fae */ /* 0x0003e8000a921848 */
[----:B------:R1:W-:Y:S04]  /*61210*/  LDGSTS.E [R5+0xa200], [R224.64], P5 ;  /* 0x0a200000e0057fae */ /* 0x0003e8000a921848 */
[----:B-1----:R-:W4:Y:S04]  /*61220*/  LDL.64 R222, [R1+0x13e8] ;  /* 0x0013e80001de7983 */ /* 0x002f280000100a00 */
[----:B------:R-:W4:Y:S04]  /*61230*/  LDL.64 R224, [R1+0x1428] ;  /* 0x0014280001e07983 */ /* 0x000f280000100a00 */
[----:B------:R1:W-:Y:S04]  /*61240*/  LDGSTS.E [R4+0xb200], [R220.64], P5 ;  /* 0x0b200000dc047fae */ /* 0x0003e8000a921848 */
[----:B------:R1:W-:Y:S04]  /*61250*/  LDGSTS.E [R6+0xc200], [R168.64], P5 ;  /* 0x0c200000a8067fae */ /* 0x0003e8000a921848 */
[----:B-1----:R-:W4:Y:S04]  /*61260*/  LDL.64 R220, [R1+0x1468] ;  /* 0x0014680001dc7983 */ /* 0x002f280000100a00 */
[----:B------:R-:W4:Y:S04]  /*61270*/  LDL.64 R168, [R1+0x14a8] ;  /* 0x0014a80001a87983 */ /* 0x000f280000100a00 */
[----:B---3--:R1:W-:Y:S04]  /*61280*/  LDGSTS.E [R5+0xd200], [R82.64], P5 ;  /* 0x0d20000052057fae */ /* 0x0083e8000a921848 */
[----:B-1----:R-:W3:Y:S04]  /*61290*/  LDL.64 R82, [R1+0x14e8] ;  /* 0x0014e80001527983 */ /* 0x002ee80000100a00 */
[----:B------:R1:W-:Y:S04]  /*612a0*/  LDGSTS.E [R4+0xe200], [R218.64], P5 ;  /* 0x0e200000da047fae */ /* 0x0003e8000a921848 */
[----:B--2---:R2:W-:Y:S04]  /*612b0*/  LDGSTS.E [R7+0xf200], [R216.64], P5 ;  /* 0x0f200000d8077fae */ /* 0x0045e8000a921848 */
[----:B------:R2:W-:Y:S04]  /*612c0*/  LDGSTS.E [R6+0x10200], [R228.64], P5 ;  /* 0x10200000e4067fae */ /* 0x0005e8000a921848 */
[----:B-1----:R-:W3:Y:S04]  /*612d0*/  LDL.64 R218, [R1+0x1528] ;  /* 0x0015280001da7983 */ /* 0x002ee80000100a00 */
[----:B--2---:R-:W2:Y:S04]  /*612e0*/  LDL.64 R216, [R1+0x1568] ;  /* 0x0015680001d87983 */ /* 0x004ea80000100a00 */
[----:B------:R-:W2:Y:S04]  /*612f0*/  LDL.64 R228, [R1+0x15a8] ;  /* 0x0015a80001e47983 */ /* 0x000ea80000100a00 */
[----:B------:R1:W-:Y:S04]  /*61300*/  LDGSTS.E [R4+0x11200], [R84.64], P5 ;  /* 0x1120000054047fae */ /* 0x0003e8000a921848 */
[----:B----4-:R4:W-:Y:S04]  /*61310*/  LDGSTS.E [R7+0x12200], [R226.64], P5 ;  /* 0x12200000e2077fae */ /* 0x0109e8000a921848 */
        /* <DEDUP_REMOVED lines=54> */
[----:B-1----:R-:W4:Y:S01]  /*61680*/  LDL.64 R220, [R1+0x21b0] ;  /* 0x0021b00001dc7983 */ /* 0x002f220000100a00 */
[----:B------:R-:W-:-:S03]  /*61690*/  IMAD.SHL.U32 R30, R31, 0x4, RZ ;  /* 0x000000041f1e7824 */ /* 0x000fc600078e00ff */
[----:B------:R-:W4:Y:S04]  /*616a0*/  LDL.64 R230, [R1+0x20d0] ;  /* 0x0020d00001e67983 */ /* 0x000f280000100a00 */
[----:B---3--:R1:W-:Y:S04]  /*616b0*/  LDGSTS.E [R6+0x2e200], [R82.64], P5 ;  /* 0x2e20000052067fae */ /* 0x0083e8000a921848 */
[----:B-1----:R-:W3:Y:S04]  /*616c0*/  LDL.64 R82, [R1+0x21a8] ;  /* 0x0021a80001527983 */ /* 0x002ee80000100a00 */
[----:B------:R1:W-:Y:S04]  /*616d0*/  LDGSTS.E [R4+0x2f200], [R218.64], P5 ;  /* 0x2f200000da047fae */ /* 0x0003e8000a921848 */
[----:B--2---:R2:W-:Y:S04]  /*616e0*/  LDGSTS.E [R7+0x30200], [R216.64], P5 ;  /* 0x30200000d8077fae */ /* 0x0045e8000a921848 */
[----:B------:R2:W-:Y:S04]  /*616f0*/  LDGSTS.E [R6+0x31200], [R168.64], P5 ;  /* 0x31200000a8067fae */ /* 0x0005e8000a921848 */
[----:B-1----:R-:W3:Y:S04]  /*61700*/  LDL.64 R218, [R1+0x21a0] ;  /* 0x0021a00001da7983 */ /* 0x002ee80000100a00 */
[----:B------:R1:W-:Y:S04]  /*61710*/  LDGSTS.E [R5+0x32200], [R228.64], P5 ;  /* 0x32200000e4057fae */ /* 0x0003e8000a921848 */
[----:B--2---:R-:W2:Y:S04]  /*61720*/  LDL.64 R216, [R1+0x2198] ;  /* 0x0021980001d87983 */ /* 0x004ea80000100a00 */
[----:B------:R1:W-:Y:S04]  /*61730*/  LDGSTS.E [R4+0x33200], [R84.64], P5 ;  /* 0x3320000054047fae */ /* 0x0003e8000a921848 */
[----:B------:R-:W2:Y:S04]  /*61740*/  LDL.64 R168, [R1+0x2188] ;  /* 0x0021880001a87983 */ /* 0x000ea80000100a00 */
[----:B----4-:R4:W-:Y:S04]  /*61750*/  LDGSTS.E [R6+0x34200], [R144.64], P5 ;  /* 0x3420000090067fae */ /* 0x0109e8000a921848 */
[----:B-1----:R-:W2:Y:S04]  /*61760*/  LDL.64 R84, [R1+0x2190] ;  /* 0x0021900001547983 */ /* 0x002ea80000100a00 */
[----:B------:R1:W-:Y:S04]  /*61770*/  LDGSTS.E [R5+0x35200], [R226.64], P5 ;  /* 0x35200000e2057fae */ /* 0x0003e8000a921848 */
[----:B----4-:R-:W4:Y:S04]  /*61780*/  LDL.64 R144, [R1+0x2180] ;  /* 0x0021800001907983 */ /* 0x010f280000100a00 */
[----:B------:R1:W-:Y:S04]  /*61790*/  LDGSTS.E [R4+0x36200], [R222.64], P5 ;  /* 0x36200000de047fae */ /* 0x0003e8000a921848 */
[----:B------:R1:W-:Y:S04]  /*617a0*/  LDGSTS.E [R7+0x37200], [R224.64], P5 ;  /* 0x37200000e0077fae */ /* 0x0003e8000a921848 */
[----:B-1----:R-:W4:Y:S04]  /*617b0*/  LDL.64 R226, [R1+0x5a0] ;  /* 0x0005a00001e27983 */ /* 0x002f280000100a00 */
[----:B------:R-:W4:Y:S04]  /*617c0*/  LDL.64 R222, [R1+0x2178] ;  /* 0x0021780001de7983 */ /* 0x000f280000100a00 */
[----:B------:R-:W4:Y:S01]  /*617d0*/  LDL.64 R224, [R1+0xc48] ;  /* 0x000c480001e07983 */ /* 0x000f220000100a00 */
[----:B------:R-:W-:-:S03]  /*617e0*/  LOP3.LUT R31, R30, 0x20, RZ, 0x3c, !PT ;  /* 0x000000201e1f7812 */ /* 0x000fc600078e3cff */
[----:B------:R-:W4:Y:S04]  /*617f0*/  LDL.64 R228, [R1+0xce8] ;  /* 0x000ce80001e47983 */ /* 0x000f280000100a00 */
[----:B------:R1:W-:Y:S04]  /*61800*/  LDGSTS.E [R6+0x38200], [R220.64], P5 ;  /* 0x38200000dc067fae */ /* 0x0003e8000a921848 */
[----:B-1----:R-:W4:Y:S04]  /*61810*/  LDL.64 R220, [R1+0xc28] ;  /* 0x000c280001dc7983 */ /* 0x002f280000100a00 */
[----:B---3--:R1:W-:Y:S04]  /*61820*/  LDGSTS.E [R4+0x39200], [R82.64], P5 ;  /* 0x3920000052047fae */ /* 0x0083e8000a921848 */
[----:B-1----:R-:W3:Y:S04]  /*61830*/  LDL.64 R82, [R1+0xc78] ;  /* 0x000c780001527983 */ /* 0x002ee80000100a00 */
[----:B------:R1:W-:Y:S04]  /*61840*/  LDGSTS.E [R7+0x3a200], [R218.64], P5 ;  /* 0x3a200000da077fae */ /* 0x0003e8000a921848 */
[----:B--2---:R2:W-:Y:S04]  /*61850*/  LDGSTS.E [R6+0x3b200], [R216.64], P5 ;  /* 0x3b200000d8067fae */ /* 0x0045e8000a921848 */
[----:B-1----:R-:W3:Y:S01]  /*61860*/  LDL.64 R218, [R1+0xca8] ;  /* 0x000ca80001da7983 */ /* 0x002ee20000100a00 */
[----:B------:R-:W-:-:S03]  /*61870*/  IADD3 R7, R31, 0x100000, RZ ;  /* 0x001000001f077810 */ /* 0x000fc60007ffe0ff */
[----:B--2---:R-:W2:Y:S04]  /*61880*/  LDL.64 R216, [R1+0xd18] ;  /* 0x000d180001d87983 */ /* 0x004ea80000100a00 */
[----:B------:R1:W-:Y:S04]  /*61890*/  LDGSTS.E [R5+0x3c200], [R84.64], P5 ;  /* 0x3c20000054057fae */ /* 0x0003e8000a921848 */
[----:B------:R4:W-:Y:S04]  /*618a0*/  LDGSTS.E [R4+0x3d200], [R168.64], P5 ;  /* 0x3d200000a8047fae */ /* 0x0009e8000a921848 */
[----:B----4-:R4:W-:Y:S04]  /*618b0*/  LDGSTS.E [R6+0x3e200], [R144.64], P5 ;  /* 0x3e20000090067fae */ /* 0x0109e8000a921848 */
[----:B-1----:R-:W2:Y:S01]  /*618c0*/  LDL.64 R84, [R1+0xd58] ;  /* 0x000d580001547983 */ /* 0x002ea20000100a00 */
[----:B------:R-:W-:-:S03]  /*618d0*/  IADD3 R4, R31, 0x100000, RZ ;  /* 0x001000001f047810 */ /* 0x000fc60007ffe0ff */
[----:B------:R-:W2:Y:S01]  /*618e0*/  LDL.64 R168, [R1+0x2150] ;  /* 0x0021500001a87983 */ /* 0x000ea20000100a00 */
[----:B----4-:R-:W-:-:S03]  /*618f0*/  IADD3 R6, R31, 0x100000, RZ ;  /* 0x001000001f067810 */ /* 0x010fc60007ffe0ff */
        /* <DEDUP_REMOVED lines=10> */
[----:B-1----:R-:W3:Y:S01]  /*619a0*/  LDL.64 R82, [R1+0xe90] ;  /* 0x000e900001527983 */ /* 0x002ee20000100a00 */
[----:B------:R-:W-:-:S03]  /*619b0*/  IADD3 R5, R31, 0x100000, RZ ;  /* 0x001000001f057810 */ /* 0x000fc60007ffe0ff */
[----:B------:R1:W-:Y:S04]  /*619c0*/  LDGSTS.E [R7+0x4400], [R218.64], P5 ;  /* 0x04400000da077fae */ /* 0x0003e8000a921848 */
[----:B------:R2:W-:Y:S04]  /*619d0*/  LDGSTS.E [R6+0x5400], [R228.64], P5 ;  /* 0x05400000e4067fae */ /* 0x0005e8000a921848 */
[----:B--2---:R2:W-:Y:S04]  /*619e0*/  LDGSTS.E [R5+0x6400], [R216.64], P5 ;  /* 0x06400000d8057fae */ /* 0x0045e8000a921848 */
[----:B-1----:R-:W3:Y:S04]  /*619f0*/  LDL.64 R218, [R1+0xeb8] ;  /* 0x000eb80001da7983 */ /* 0x002ee80000100a00 */
[----:B------:R-:W3:Y:S04]  /*61a00*/  LDL.64 R228, [R1+0x12f0] ;  /* 0x0012f00001e47983 */ /* 0x000ee80000100a00 */
[----:B--2---:R-:W2:Y:S04]  /*61a10*/  LDL.64 R216, [R1+0x1330] ;  /* 0x0013300001d87983 */ /* 0x004ea80000100a00 */
[----:B------:R1:W-:Y:S04]  /*61a20*/  LDGSTS.E [R4+0x7400], [R84.64], P5 ;  /* 0x0740000054047fae */ /* 0x0003e8000a921848 */
[----:B------:R4:W-:Y:S04]  /*61a30*/  LDGSTS.E [R6+0x8400], [R166.64], P5 ;  /* 0x08400000a6067fae */ /* 0x0009e8000a921848 */
[----:B----4-:R4:W-:Y:S04]  /*61a40*/  LDGSTS.E [R5+0x9400], [R144.64], P5 ;  /* 0x0940000090057fae */ /* 0x0109e8000a921848 */
[----:B-1----:R-:W2:Y:S04]  /*61a50*/  LDL.64 R84, [R1+0x1370] ;  /* 0x0013700001547983 */ /* 0x002ea80000100a00 */
[----:B------:R-:W2:Y:S04]  /*61a60*/  LDL.64 R166, [R1+0x13b0] ;  /* 0x0013b00001a67983 */ /* 0x000ea80000100a00 */
[----:B----4-:R-:W4:Y:S04]  /*61a70*/  LDL.64 R144, [R1+0x13f0] ;  /* 0x0013f00001907983 */ /* 0x010f280000100a00 */
        /* <DEDUP_REMOVED lines=78> */
[----:B------:R2:W-:Y:S04]  /*61f60*/  LDGSTS.E [R4+0x32400], [R228.64], P5 ;  /* 0x32400000e4047fae */ /* 0x0005e8000a921848 */
[----:B-1----:R-:W3:Y:S04]  /*61f70*/  LDL.64 R218, [R1+0x2100] ;  /* 0x0021000001da7983 */ /* 0x002ee80000100a00 */
[----:B--2---:R1:W-:Y:S04]  /*61f80*/  LDGSTS.E [R7+0x33400], [R216.64], P5 ;  /* 0x33400000d8077fae */ /* 0x0043e8000a921848 */
[----:B------:R-:W2:Y:S01]  /*61f90*/  LDL.64 R228, [R1+0xc80] ;  /* 0x000c800001e47983 */ /* 0x000ea20000100a00 */
[----:B------:R-:W-:-:S03]  /*61fa0*/  LOP3.LUT R30, R30, 0x30, RZ, 0x3c, !PT ;  /* 0x000000301e1e7812 */ /* 0x000fc600078e3cff */
[----:B------:R-:W2:Y:S04]  /*61fb0*/  LDL.64 R168, [R1+0x578] ;  /* 0x0005780001a87983 */ /* 0x000ea80000100a00 */
[----:B-1----:R-:W2:Y:S04]  /*61fc0*/  LDL.64 R216, [R1+0x20f0] ;  /* 0x0020f00001d87983 */ /* 0x002ea80000100a00 */
[----:B------:R1:W-:Y:S04]  /*61fd0*/  LDGSTS.E [R6+0x34400], [R84.64], P5 ;  /* 0x3440000054067fae */ /* 0x0003e8000a921848 */
[----:B----4-:R4:W-:Y:S04]  /*61fe0*/  LDGSTS.E [R4+0x35400], [R144.64], P5 ;  /* 0x3540000090047fae */ /* 0x0109e8000a921848 */
[----:B------:R4:W-:Y:S04]  /*61ff0*/  LDGSTS.E [R7+0x36400], [R166.64], P5 ;  /* 0x36400000a6077fae */ /* 0x0009e8000a921848 */
[----:B-1----:R-:W2:Y:S04]  /*62000*/  LDL.64 R84, [R1+0x20e8] ;  /* 0x0020e80001547983 */ /* 0x002ea80000100a00 */
[----:B----4-:R-:W4:Y:S04]  /*62010*/  LDL.64 R144, [R1+0x20e0] ;  /* 0x0020e00001907983 */ /* 0x010f280000100a00 */
[----:B------:R-:W4:Y:S04]  /*62020*/  LDL.64 R166, [R1+0x3e8] ;  /* 0x0003e80001a67983 */ /* 0x000f280000100a00 */
[----:B------:R1:W-:Y:S04]  /*62030*/  LDGSTS.E [R6+0x37400], [R222.64], P5 ;  /* 0x37400000de067fae */ /* 0x0003e8000a921848 */
[----:B-1----:R-:W4:Y:S04]  /*62040*/  LDL.64 R222, [R1+0xc30] ;  /* 0x000c300001de7983 */ /* 0x002f280000100a00 */
        /* <DEDUP_REMOVED lines=8> */
[----:B-1----:R-:W3:Y:S04]  /*620d0*/  LDL.64 R218, [R1+0xcf0] ;  /* 0x000cf00001da7983 */ /* 0x002ee80000100a00 */
[----:B--2---:R1:W-:Y:S01]  /*620e0*/  LDGSTS.E [R7+0x3d400], [R216.64], P5 ;  /* 0x3d400000d8077fae */ /* 0x0043e2000a921848 */
[----:B------:R-:W-:-:S03]  /*620f0*/  IADD3 R5, R30, 0x100000, RZ ;  /* 0x001000001e057810 */ /* 0x000fc60007ffe0ff */
[----:B------:R-:W2:Y:S01]  /*62100*/  LDL.64 R224, [R1+0xd60] ;  /* 0x000d600001e07983 */ /* 0x000ea20000100a00 */
[----:B-1----:R-:W-:-:S03]  /*62110*/  IADD3 R7, R30, 0x100000, RZ ;  /* 0x001000001e077810 */ /* 0x002fc60007ffe0ff */
[----:B------:R-:W2:Y:S04]  /*62120*/  LDL.64 R216, [R1+0xd88] ;  /* 0x000d880001d87983 */ /* 0x000ea80000100a00 */
[----:B------:R1:W-:Y:S04]  /*62130*/  LDGSTS.E [R6+0x3e400], [R84.64], P5 ;  /* 0x3e40000054067fae */ /* 0x0003e8000a921848 */
[----:B----4-:R4:W-:Y:S04]  /*62140*/  LDGSTS.E [R4+0x3f400], [R144.64], P5 ;  /* 0x3f40000090047fae */ /* 0x0109e8000a921848 */
[----:B------:R4:W-:Y:S01]  /*62150*/  LDGSTS.E [R7+0x600], [R166.64], P5 ;  /* 0x00600000a6077fae */ /* 0x0009e2000a921848 */
[----:B-1----:R-:W-:-:S03]  /*62160*/  IADD3 R6, R30, 0x100000, RZ ;  /* 0x001000001e067810 */ /* 0x002fc60007ffe0ff */
[----:B------:R-:W2:Y:S01]  /*62170*/  LDL.64 R84, [R1+0xdb8] ;  /* 0x000db80001547983 */ /* 0x000ea20000100a00 */
[----:B----4-:R-:W-:-:S03]  /*62180*/  IADD3 R4, R30, 0x100000, RZ ;  /* 0x001000001e047810 */ /* 0x010fc60007ffe0ff */
[----:B------:R-:W4:Y:S04]  /*62190*/  LDL.64 R144, [R1+0xdd8] ;  /* 0x000dd80001907983 */ /* 0x000f280000100a00 */
        /* <DEDUP_REMOVED lines=17> */
[----:B-1----:R-:W2:Y:S04]  /*622b0*/  LDL.64 R216, [R1+0x13b8] ;  /* 0x0013b80001d87983 */ /* 0x002ea80000100a00 */
[----:B----4-:R1:W-:Y:S04]  /*622c0*/  LDGSTS.E [R7+0xa600], [R144.64], P5 ;  /* 0x0a60000090077fae */ /* 0x0103e8000a921848 */
[----:B------:R-:W4:Y:S04]  /*622d0*/  LDL.64 R84, [R1+0x13f8] ;  /* 0x0013f80001547983 */ /* 0x000f280000100a00 */
[----:B------:R1:W-:Y:S04]  /*622e0*/  LDGSTS.E [R6+0xb600], [R166.64], P5 ;  /* 0x0b600000a6067fae */ /* 0x0003e8000a921848 */
[----:B-1----:R-:W4:Y:S04]  /*622f0*/  LDL.64 R144, [R1+0x1438] ;  /* 0x0014380001907983 */ /* 0x002f280000100a00 */
[----:B------:R1:W-:Y:S04]  /*62300*/  LDGSTS.E [R5+0xc600], [R222.64], P5 ;  /* 0x0c600000de057fae */ /* 0x0003e8000a921848 */
[----:B------:R-:W4:Y:S04]  /*62310*/  LDL.64 R166, [R1+0x1478] ;  /* 0x0014780001a67983 */ /* 0x000f280000100a00 */
        /* <DEDUP_REMOVED lines=14> */
[----:B----4-:R4:W-:Y:S04]  /*62400*/  LDGSTS.E [R7+0x14600], [R84.64], P5 ;  /* 0x1460000054077fae */ /* 0x0109e8000a921848 */
[----:B-1----:R-:W2:Y:S04]  /*62410*/  LDL.64 R216, [R1+0x1678] ;  /* 0x0016780001d87983 */ /* 0x002ea80000100a00 */
[----:B------:R1:W-:Y:S04]  /*62420*/  LDGSTS.E [R6+0x15600], [R144.64], P5 ;  /* 0x1560000090067fae */ /* 0x0003e8000a921848 */
[----:B----4-:R-:W4:Y:S04]  /*62430*/  LDL.64 R84, [R1+0x16f8] ;  /* 0x0016f80001547983 */ /* 0x010f280000100a00 */
        /* <DEDUP_REMOVED lines=25> */
[----:B------:R1:W-:Y:S04]  /*625d0*/  LDGSTS.E [R6+0x22600], [R222.64], P5 ;  /* 0x22600000de067fae */ /* 0x0003e8000a921848 */
[----:B------:R1:W-:Y:S04]  /*625e0*/  LDGSTS.E [R5+0x23600], [R166.64], P5 ;  /* 0x23600000a6057fae */ /* 0x0003e8000a921848 */
[----:B-1----:R-:W4:Y:S04]  /*625f0*/  LDL.64 R222, [R1+0x4d8] ;  /* 0x0004d80001de7983 */ /* 0x002f280000100a00 */
[----:B------:R-:W4:Y:S04]  /*62600*/  LDL.64 R166, [R1+0x20a0] ;  /* 0x0020a00001a67983 */ /* 0x000f280000100a00 */
[----:B------:R1:W-:Y:S04]  /*62610*/  LDGSTS.E [R4+0x24600], [R220.64], P5 ;  /* 0x24600000dc047fae */ /* 0x0003e8000a921848 */
[----:B-1----:R-:W4:Y:S04]  /*62620*/  LDL.64 R220, [R1+0x20c8] ;  /* 0x0020c80001dc7983 */ /* 0x002f280000100a00 */
        /* <DEDUP_REMOVED lines=13> */
[----:B-1----:R-:W4:Y:S04]  /*62700*/  LDL.64 R144, [R1+0x2080] ;  /* 0x0020800001907983 */ /* 0x002f280000100a00 */
[----:B------:R1:W-:Y:S04]  /*62710*/  LDGSTS.E [R6+0x2c600], [R222.64], P5 ;  /* 0x2c600000de067fae */ /* 0x0003e8000a921848 */
[----:B------:R1:W-:Y:S04]  /*62720*/  LDGSTS.E [R5+0x2d600], [R170.64], P5 ;  /* 0x2d600000aa057fae */ /* 0x0003e8000a921848 */
[----:B------:R1:W-:Y:S04]  /*62730*/  LDGSTS.E [R4+0x2e600], [R230.64], P5 ;  /* 0x2e600000e6047fae */ /* 0x0003e8000a921848 */
[----:B-1----:R-:W4:Y:S01]  /*62740*/  LDL.64 R222, [R1+0x2070] ;  /* 0x0020700001de7983 */ /* 0x002f220000100a00 */
[----:B------:R-:W-:-:S03]  /*62750*/  IMAD.SHL.U32 R44, R44, 0x4, RZ ;  /* 0x000000042c2c7824 */ /* 0x000fc600078e00ff */
[----:B------:R-:W4:Y:S04]  /*62760*/  LDL.64 R170, [R1+0xd28] ;  /* 0x000d280001aa7983 */ /* 0x000f280000100a00 */
[----:B------:R-:W4:Y:S04]  /*62770*/  LDL.64 R230, [R1+0x3e0] ;  /* 0x0003e00001e67983 */ /* 0x000f280000100a00 */
[----:B------:R1:W-:Y:S04]  /*62780*/  LDGSTS.E [R7+0x2f600], [R220.64], P5 ;  /* 0x2f600000dc077fae */ /* 0x0003e8000a921848 */
[----:B-1----:R-:W4:Y:S04]  /*62790*/  LDL.64 R220, [R1+0x2060] ;  /* 0x0020600001dc7983 */ /* 0x002f280000100a00 */
[----:B---3--:R1:W-:Y:S04]  /*627a0*/  LDGSTS.E [R6+0x30600], [R82.64], P5 ;  /* 0x3060000052067fae */ /* 0x0083e8000a921848 */
[----:B-1----:R-:W3:Y:S04]  /*627b0*/  LDL.64 R82, [R1+0x2068] ;  /* 0x0020680001527983 */ /* 0x002ee80000100a00 */
[----:B------:R1:W-:Y:S04]  /*627c0*/  LDGSTS.E [R4+0x31600], [R218.64], P5 ;  /* 0x31600000da047fae */ /* 0x0003e8000a921848 */
[----:B------:R2:W-:Y:S04]  /*627d0*/  LDGSTS.E [R7+0x32600], [R168.64], P5 ;  /* 0x32600000a8077fae */ /* 0x0005e8000a921848 */
[----:B------:R2:W-:Y:S04]  /*627e0*/  LDGSTS.E [R6+0x33600], [R228.64], P5 ;  /* 0x33600000e4067fae */ /* 0x0005e8000a921848 */
[----:B-1----:R-:W3:Y:S04]  /*627f0*/  LDL.64 R218, [R1+0x2058] ;  /* 0x0020580001da7983 */ /* 0x002ee80000100a00 */
[----:B------:R1:W-:Y:S04]  /*62800*/  LDGSTS.E [R5+0x34600], [R166.64], P5 ;  /* 0x34600000a6057fae */ /* 0x0003e8000a921848 */
[----:B------:R1:W-:Y:S04]  /*62810*/  LDGSTS.E [R4+0x35600], [R226.64], P5 ;  /* 0x35600000e2047fae */ /* 0x0003e8000a921848 */
[----:B--2---:R2:W-:Y:S04]  /*62820*/  LDGSTS.E [R6+0x36600], [R216.64], P5 ;  /* 0x36600000d8067fae */ /* 0x0045e8000a921848 */
[----:B----4-:R4:W-:Y:S04]  /*62830*/  LDGSTS.E [R5+0x37600], [R84.64], P5 ;  /* 0x3760000054057fae */ /* 0x0109e8000a921848 */
[----:B--2---:R-:W2:Y:S04]  /*62840*/  LDL.64 R216, [R1+0x438] ;  /* 0x0004380001d87983 */ /* 0x004ea80000100a00 */
[----:B------:R1:W-:Y:S04]  /*62850*/  LDGSTS.E [R4+0x38600], [R144.64], P5 ;  /* 0x3860000090047fae */ /* 0x0003e8000a921848 */
[----:B----4-:R-:W2:Y:S04]  /*62860*/  LDL.64 R84, [R1+0x430] ;  /* 0x0004300001547983 */ /* 0x010ea80000100a00 */
[----:B------:R1:W-:Y:S04]  /*62870*/  LDGSTS.E [R7+0x39600], [R224.64], P5 ;  /* 0x39600000e0077fae */ /* 0x0003e8000a921848 */
[----:B-1----:R-:W2:Y:S04]  /*62880*/  LDL.64 R144, [R1+0xc58] ;  /* 0x000c580001907983 */ /* 0x002ea80000100a00 */
[----:B------:R1:W-:Y:S04]  /*62890*/  LDGSTS.E [R6+0x3a600], [R222.64], P5 ;  /* 0x3a600000de067fae */ /* 0x0003e8000a921848 */
[----:B------:R-:W2:Y:S04]  /*628a0*/  LDL.64 R224, [R1+0xc88] ;  /* 0x000c880001e07983 */ /* 0x000ea80000100a00 */
[----:B-1----:R-:W2:Y:S04]  /*628b0*/  LDL.64 R222, [R1+0xcb8] ;  /* 0x000cb80001de7983 */ /* 0x002ea80000100a00 */
[----:B---3--:R1:W-:Y:S01]  /*628c0*/  LDGSTS.E [R4+0x3b600], [R82.64], P5 ;  /* 0x3b60000052047fae */ /* 0x0083e2000a921848 */
[----:B------:R-:W-:-:S03]  /*628d0*/  LOP3.LUT R31, R44, 0x40, RZ, 0x3c, !PT ;  /* 0x000000402c1f7812 */ /* 0x000fc600078e3cff */
[----:B------:R3:W-:Y:S04]  /*628e0*/  LDGSTS.E [R7+0x3c600], [R220.64], P5 ;  /* 0x3c600000dc077fae */ /* 0x0007e8000a921848 */
[----:B-1----:R-:W4:Y:S01]  /*628f0*/  LDL.64 R82, [R1+0xcf8] ;  /* 0x000cf80001527983 */ /* 0x002f220000100a00 */
[----:B---3--:R-:W-:-:S03]  /*62900*/  IADD3 R7, R31, 0x100000, RZ ;  /* 0x001000001f077810 */ /* 0x008fc60007ffe0ff */
[----:B------:R1:W-:Y:S04]  /*62910*/  LDGSTS.E [R6+0x3d600], [R218.64], P5 ;  /* 0x3d600000da067fae */ /* 0x0003e8000a921848 */
[----:B------:R3:W-:Y:S04]  /*62920*/  LDGSTS.E [R5+0x3e600], [R126.64], P5 ;  /* 0x3e6000007e057fae */ /* 0x0007e8000a921848 */
[----:B------:R3:W-:Y:S01]  /*62930*/  LDGSTS.E [R4+0x3f600], [R246.64], P5 ;  /* 0x3f600000f6047fae */ /* 0x0007e2000a921848 */
[C---:B-1----:R-:W-:Y:S02]  /*62940*/  IADD3 R6, R31.reuse, 0x100000, RZ ;  /* 0x001000001f067810 */ /* 0x042fe40007ffe0ff */
[C---:B---3--:R-:W-:Y:S01]  /*62950*/  IADD3 R5, R31.reuse, 0x100000, RZ ;  /* 0x001000001f057810 */ /* 0x048fe20007ffe0ff */
[----:B------:R-:W3:Y:S01]  /*62960*/  LDL.LU.64 R126, [R1+0x2b28] ;  /* 0x002b2800017e7983 */ /* 0x000ee20000300a00 */
[----:B------:R-:W-:-:S03]  /*62970*/  IADD3 R4, R31, 0x100000, RZ ;  /* 0x001000001f047810 */ /* 0x000fc60007ffe0ff */
[----:B------:R-:W3:Y:S04]  /*62980*/  LDL.64 R168, [R1+0x3d8] ;  /* 0x0003d80001a87983 */ /* 0x000ee80000100a00 */
[----:B------:R-:W3:Y:S04]  /*62990*/  LDL.64 R220, [R1+0x3d0] ;  /* 0x0003d00001dc7983 */ /* 0x000ee80000100a00 */
[----:B------:R-:W3:Y:S04]  /*629a0*/  LDL.LU.64 R246, [R1+0x2b20] ;  /* 0x002b200001f67983 */ /* 0x000ee80000300a00 */
[----:B------:R-:W3:Y:S04]  /*629b0*/  LDL.64 R228, [R1+0xde0] ;  /* 0x000de00001e47983 */ /* 0x000ee80000100a00 */
[----:B--2---:R1:W-:Y:S04]  /*629c0*/  LDGSTS.E [R6+0x800], [R216.64], P5 ;  /* 0x00800000d8067fae */ /* 0x0043e8000a921848 */
        /* <DEDUP_REMOVED lines=9> */
[----:B------:R-:W3:Y:S04]  /*62a60*/  LDL.64 R226, [R1+0x390] ;  /* 0x0003900001e27983 */ /* 0x000ee80000100a00 */
[----:B------:R-:W3:Y:S04]  /*62a70*/  LDL.64 R224, [R1+0x388] ;  /* 0x0003880001e07983 */ /* 0x000ee80000100a00 */
[----:B-1----:R-:W3:Y:S04]  /*62a80*/  LDL.64 R222, [R1+0x380] ;  /* 0x0003800001de7983 */ /* 0x002ee80000100a00 */
[----:B------:R-:W3:Y:S04]  /*62a90*/  LDL.64 R232, [R1+0x340] ;  /* 0x0003400001e87983 */ /* 0x000ee80000100a00 */
[----:B------:R-:W3:Y:S04]  /*62aa0*/  LDL.64 R172, [R1+0xb0] ;  /* 0x0000b00001ac7983 */ /* 0x000ee80000100a00 */
[----:B----4-:R1:W-:Y:S04]  /*62ab0*/  LDGSTS.E [R4+0x5800], [R82.64], P5 ;  /* 0x0580000052047fae */ /* 0x0103e8000a921848 */
[----:B------:R4:W-:Y:S04]  /*62ac0*/  LDGSTS.E [R7+0x6800], [R170.64], P5 ;  /* 0x06800000aa077fae */ /* 0x0009e8000a921848 */
[----:B------:R4:W-:Y:S04]  /*62ad0*/  LDGSTS.E [R6+0x7800], [R230.64], P5 ;  /* 0x07800000e6067fae */ /* 0x0009e8000a921848 */
[----:B-1----:R-:W2:Y:S04]  /*62ae0*/  LDL.64 R82, [R1+0x398] ;  /* 0x0003980001527983 */ /* 0x002ea80000100a00 */
[----:B----4-:R-:W3:Y:S04]  /*62af0*/  LDL.64 R170, [R1+0x1600] ;  /* 0x0016000001aa7983 */ /* 0x010ee80000100a00 */
[----:B------:R-:W3:Y:S04]  /*62b00*/  LDL.64 R230, [R1+0x1640] ;  /* 0x0016400001e67983 */ /* 0x000ee80000100a00 */
[----:B---3--:R1:W-:Y:S04]  /*62b10*/  LDGSTS.E [R5+0x8800], [R168.64], P5 ;  /* 0x08800000a8057fae */ /* 0x0083e8000a921848 */
[----:B------:R3:W-:Y:S04]  /*62b20*/  LDGSTS.E [R4+0x9800], [R220.64], P5 ;  /* 0x09800000dc047fae */ /* 0x0007e8000a921848 */
        /* <DEDUP_REMOVED lines=12> */
[----:B------:R-:W3:Y:S04]  /*62bf0*/  LDL.64 R228, [R1+0x16c0] ;  /* 0x0016c00001e47983 */ /* 0x000ee80000100a00 */
[----:B------:R-:W3:Y:S04]  /*62c00*/  LDL.64 R166, [R1+0x1700] ;  /* 0x0017000001a67983 */ /* 0x000ee80000100a00 */
[----:B--2---:R1:W-:Y:S04]  /*62c10*/  LDGSTS.E [R7+0x10800], [R82.64], P5 ;  /* 0x1080000052077fae */ /* 0x0043e8000a921848 */
[----:B------:R2:W-:Y:S04]  /*62c20*/  LDGSTS.E [R6+0x11800], [R226.64], P5 ;  /* 0x11800000e2067fae */ /* 0x0005e8000a921848 */
[----:B------:R2:W-:Y:S04]  /*62c30*/  LDGSTS.E [R5+0x12800], [R224.64], P5 ;  /* 0x12800000e0057fae */ /* 0x0005e8000a921848 */
[----:B-1----:R-:W4:Y:S04]  /*62c40*/  LDL.64 R82, [R1+0x348] ;  /* 0x0003480001527983 */ /* 0x002f280000100a00 */
[----:B--2---:R-:W2:Y:S04]  /*62c50*/  LDL.64 R226, [R1+0x1740] ;  /* 0x0017400001e27983 */ /* 0x004ea80000100a00 */
[----:B------:R1:W-:Y:S04]  /*62c60*/  LDGSTS.E [R4+0x13800], [R222.64], P5 ;  /* 0x13800000de047fae */ /* 0x0003e8000a921848 */
[----:B------:R-:W2:Y:S04]  /*62c70*/  LDL.64 R224, [R1+0x1780] ;  /* 0x0017800001e07983 */ /* 0x000ea80000100a00 */
[----:B-1----:R-:W2:Y:S04]  /*62c80*/  LDL.64 R222, [R1+0x17c0] ;  /* 0x0017c00001de7983 */ /* 0x002ea80000100a00 */
        /* <DEDUP_REMOVED lines=8> */
[----:B-1----:R-:W3:Y:S04]  /*62d10*/  LDL.64 R84, [R1+0x18c0] ;  /* 0x0018c00001547983 */ /* 0x002ee80000100a00 */
[----:B------:R-:W3:Y:S04]  /*62d20*/  LDL.64 R144, [R1+0x1900] ;  /* 0x0019000001907983 */ /* 0x000ee80000100a00 */
        /* <DEDUP_REMOVED lines=9> */
[----:B--2---:R2:W-:Y:S04]  /*62dc0*/  LDGSTS.E [R7+0x21800], [R226.64], P5 ;  /* 0x21800000e2077fae */ /* 0x0045e8000a921848 */
[----:B------:R1:W-:Y:S04]  /*62dd0*/  LDGSTS.E [R6+0x22800], [R224.64], P5 ;  /* 0x22800000e0067fae */ /* 0x0003e8000a921848 */
[----:B------:R1:W-:Y:S04]  /*62de0*/  LDGSTS.E [R4+0x23800], [R222.64], P5 ;  /* 0x23800000de047fae */ /* 0x0003e8000a921848 */
[----:B---3--:R2:W-:Y:S04]  /*62df0*/  LDGSTS.E [R7+0x24800], [R220.64], P5 ;  /* 0x24800000dc077fae */ /* 0x0085e8000a921848 */
[----:B------:R1:W-:Y:S04]  /*62e00*/  LDGSTS.E [R6+0x25800], [R218.64], P5 ;  /* 0x25800000da067fae */ /* 0x0003e8000a921848 */
[----:B------:R3:W-:Y:S04]  /*62e10*/  LDGSTS.E [R5+0x26800], [R216.64], P5 ;  /* 0x26800000d8057fae */ /* 0x0007e8000a921848 */
[----:B------:R1:W-:Y:S04]  /*62e20*/  LDGSTS.E [R4+0x27800], [R84.64], P5 ;  /* 0x2780000054047fae */ /* 0x0003e8000a921848 */
[----:B------:R1:W-:Y:S04]  /*62e30*/  LDGSTS.E [R6+0x28800], [R144.64], P5 ;  /* 0x2880000090067fae */ /* 0x0003e8000a921848 */
[----:B----4-:R3:W-:Y:S04]  /*62e40*/  LDGSTS.E [R5+0x29800], [R82.64], P5 ;  /* 0x2980000052057fae */ /* 0x0107e8000a921848 */
[----:B------:R4:W-:Y:S04]  /*62e50*/  LDGSTS.E [R4+0x2a800], [R192.64], P5 ;  /* 0x2a800000c0047fae */ /* 0x0009e8000a921848 */
[----:B------:R1:W-:Y:S04]  /*62e60*/  LDGSTS.E [R7+0x2b800], [R128.64], P5 ;  /* 0x2b80000080077fae */ /* 0x0003e8000a921848 */
[----:B------:R1:W-:Y:S04]  /*62e70*/  LDGSTS.E [R6+0x2c800], [R248.64], P5 ;  /* 0x2c800000f8067fae */ /* 0x0003e8000a921848 */
[----:B----4-:R-:W4:Y:S04]  /*62e80*/  LDL.LU.64 R192, [R1+0x2b18] ;  /* 0x002b180001c07983 */ /* 0x010f280000300a00 */
[----:B------:R2:W-:Y:S04]  /*62e90*/  LDGSTS.E [R4+0x2d800], [R196.64], P5 ;  /* 0x2d800000c4047fae */ /* 0x0005e8000a921848 */
[----:B-1----:R-:W3:Y:S04]  /*62ea0*/  LDL.LU.64 R128, [R1+0x2b10] ;  /* 0x002b100001807983 */ /* 0x002ee80000300a00 */
[----:B------:R1:W-:Y:S04]  /*62eb0*/  LDGSTS.E [R7+0x2e800], [R188.64], P5 ;  /* 0x2e800000bc077fae */ /* 0x0003e8000a921848 */
[----:B------:R-:W3:Y:S04]  /*62ec0*/  LDL.LU.64 R248, [R1+0x2b08] ;  /* 0x002b080001f87983 */ /* 0x000ee80000300a00 */
[----:B------:R1:W-:Y:S04]  /*62ed0*/  LDGSTS.E [R6+0x2f800], [R190.64], P5 ;  /* 0x2f800000be067fae */ /* 0x0003e8000a921848 */
[----:B--2---:R-:W2:Y:S04]  /*62ee0*/  LDL.LU.64 R196, [R1+0x2b00] ;  /* 0x002b000001c47983 */ /* 0x004ea80000300a00 */
[----:B------:R1:W-:Y:S04]  /*62ef0*/  LDGSTS.E [R5+0x30800], [R198.64], P5 ;  /* 0x30800000c6057fae */ /* 0x0003e8000a921848 */
[----:B-1----:R-:W2:Y:S04]  /*62f00*/  LDL.LU.64 R188, [R1+0x2af8] ;  /* 0x002af80001bc7983 */ /* 0x002ea80000300a00 */
[----:B------:R1:W-:Y:S04]  /*62f10*/  LDGSTS.E [R4+0x31800], [R36.64], P5 ;  /* 0x3180000024047fae */ /* 0x0003e8000a921848 */
[----:B------:R-:W2:Y:S04]  /*62f20*/  LDL.LU.64 R190, [R1+0x2af0] ;  /* 0x002af00001be7983 */ /* 0x000ea80000300a00 */
[----:B------:R1:W-:Y:S04]  /*62f30*/  LDGSTS.E [R6+0x32800], [R28.64], P5 ;  /* 0x328000001c067fae */ /* 0x0003e8000a921848 */
[----:B------:R-:W2:Y:S04]  /*62f40*/  LDL.LU.64 R198, [R1+0x2ae8] ;  /* 0x002ae80001c67983 */ /* 0x000ea80000300a00 */
[----:B------:R1:W-:Y:S04]  /*62f50*/  LDGSTS.E [R5+0x33800], [R26.64], P5 ;  /* 0x338000001a057fae */ /* 0x0003e8000a921848 */
[----:B------:R1:W-:Y:S04]  /*62f60*/  LDGSTS.E [R4+0x34800], [R24.64], P5 ;  /* 0x3480000018047fae */ /* 0x0003e8000a921848 */
[----:B-1----:R-:W2:Y:S04]  /*62f70*/  LDL.64 R36, [R1+0x338] ;  /* 0x0003380001247983 */ /* 0x002ea80000100a00 */
[----:B------:R1:W-:Y:S01]  /*62f80*/  LDGSTS.E [R7+0x35800], [R42.64], P5 ;  /* 0x358000002a077fae */ /* 0x0003e2000a921848 */
[----:B------:R-:W-:-:S03]  /*62f90*/  LOP3.LUT R44, R44, 0x50, RZ, 0x3c, !PT ;  /* 0x000000502c2c7812 */ /* 0x000fc600078e3cff */
[----:B------:R1:W-:Y:S04]  /*62fa0*/  LDGSTS.E [R6+0x36800], [R20.64], P5 ;  /* 0x3680000014067fae */ /* 0x0003e8000a921848 */
[----:B------:R1:W-:Y:S04]  /*62fb0*/  LDGSTS.E [R4+0x37800], [R18.64], P5 ;  /* 0x3780000012047fae */ /* 0x0003e8000a921848 */
[----:B-1----:R-:W3:Y:S04]  /*62fc0*/  LDL.64 R42, [R1+0x320] ;  /* 0x00032000012a7983 */ /* 0x002ee80000100a00 */
[----:B------:R1:W-:Y:S04]  /*62fd0*/  LDGSTS.E [R7+0x38800], [R16.64], P5 ;  /* 0x3880000010077fae */ /* 0x0003e8000a921848 */
[----:B------:R1:W-:Y:S04]  /*62fe0*/  LDGSTS.E [R6+0x39800], [R14.64], P5 ;  /* 0x398000000e067fae */ /* 0x0003e8000a921848 */
[----:B------:R-:W4:Y:S04]  /*62ff0*/  LDL.64 R24, [R1+0x308] ;  /* 0x0003080001187983 */ /* 0x000f280000100a00 */
[----:B------:R1:W-:Y:S04]  /*63000*/  LDGSTS.E [R5+0x3a800], [R12.64], P5 ;  /* 0x3a8000000c057fae */ /* 0x0003e8000a921848 */
[----:B-1----:R-:W4:Y:S04]  /*63010*/  LDL.64 R14, [R1+0xc90] ;  /* 0x000c9000010e7983 */ /* 0x002f280000100a00 */
[----:B------:R1:W-:Y:S04]  /*63020*/  LDGSTS.E [R4+0x3b800], [R10.64], P5 ;  /* 0x3b8000000a047fae */ /* 0x0003e8000a921848 */
[----:B------:R-:W4:Y:S04]  /*63030*/  LDL.64 R16, [R1+0xcc0] ;  /* 0x000cc00001107983 */ /* 0x000f280000100a00 */
[----:B------:R-:W4:Y:S04]  /*63040*/  LDL.64 R26, [R1+0xd00] ;  /* 0x000d0000011a7983 */ /* 0x000f280000100a00 */
[----:B------:R1:W-:Y:S04]  /*63050*/  LDGSTS.E [R6+0x3c800], [R8.64], P5 ;  /* 0x3c80000008067fae */ /* 0x0003e8000a921848 */
[----:B------:R-:W4:Y:S04]  /*63060*/  LDL.64 R28, [R1+0xd30] ;  /* 0x000d3000011c7983 */ /* 0x000f280000100a00 */
[----:B------:R1:W-:Y:S02]  /*63070*/  LDGSTS.E [R5+0x3d800], [R32.64], P5 ;  /* 0x3d80000020057fae */ /* 0x0003e4000a921848 */
[----:B-1----:R-:W-:-:S02]  /*63080*/  IADD3 R6, R44, 0x100000, RZ ;  /* 0x001000002c067810 */ /* 0x002fc40007ffe0ff */
[----:B------:R-:W4:Y:S04]  /*63090*/  LDL.64 R30, [R1+0xd68] ;  /* 0x000d6800011e7983 */ /* 0x000f280000100a00 */
[----:B------:R1:W-:Y:S04]  /*630a0*/  LDGSTS.E [R4+0x3e800], [R34.64], P5 ;  /* 0x3e80000022047fae */ /* 0x0003e8000a921848 */
[----:B------:R-:W4:Y:S04]  /*630b0*/  LDL.64 R18, [R1+0xd90] ;  /* 0x000d900001127983 */ /* 0x000f280000100a00 */
[----:B------:R-:W4:Y:S01]  /*630c0*/  LDL.64 R32, [R1+0x260] ;  /* 0x0002600001207983 */ /* 0x000f220000100a00 */
[----:B-1----:R-:W-:-:S03]  /*630d0*/  IADD3 R4, R44, 0x100000, RZ ;  /* 0x001000002c047810 */ /* 0x002fc60007ffe0ff */
[----:B------:R-:W4:Y:S04]  /*630e0*/  LDL.64 R34, [R1+0x248] ;  /* 0x0002480001227983 */ /* 0x000f280000100a00 */
[----:B------:R1:W-:Y:S04]  /*630f0*/  LDGSTS.E [R7+0x3f800], [R22.64], P5 ;  /* 0x3f80000016077fae */ /* 0x0003e8000a921848 */
[----:B------:R-:W4:Y:S04]  /*63100*/  LDL.64 R20, [R1+0x230] ;  /* 0x0002300001147983 */ /* 0x000f280000100a00 */
[----:B------:R-:W4:Y:S04]  /*63110*/  LDL.64 R8, [R1+0x110] ;  /* 0x0001100001087983 */ /* 0x000f280000100a00 */
[----:B-1----:R-:W4:Y:S04]  /*63120*/  LDL.64 R22, [R1+0xe68] ;  /* 0x000e680001167983 */ /* 0x002f280000100a00 */
[----:B------:R-:W4:Y:S04]  /*63130*/  LDL.64 R10, [R1+0xf8] ;  /* 0x0000f800010a7983 */ /* 0x000f280000100a00 */
[----:B------:R-:W4:Y:S04]  /*63140*/  LDL.64 R12, [R1+0xe0] ;  /* 0x0000e000010c7983 */ /* 0x000f280000100a00 */
[----:B--2---:R1:W-:Y:S04]  /*63150*/  LDGSTS.E [R6+0xa00], [R36.64], P5 ;  /* 0x00a0000024067fae */ /* 0x0043e8000a921848 */
[----:B-1----:R-:W2:Y:S04]  /*63160*/  LDL.64 R36, [R1+0xe30] ;  /* 0x000e300001247983 */ /* 0x002ea80000100a00 */
[----:B---3--:R1:W-:Y:S04]  /*63170*/  LDGSTS.E [R4+0x1a00], [R42.64], P5 ;  /* 0x01a000002a047fae */ /* 0x0083e8000a921848 */
[----:B-1----:R-:W3:Y:S01]  /*63180*/  LDL.64 R42, [R1+0x1e8] ;  /* 0x0001e800012a7983 */ /* 0x002ee20000100a00 */
[----:B------:R-:W-:-:S02]  /*63190*/  IADD3 R7, R44, 0x100000, RZ ;  /* 0x001000002c077810 */ /* 0x000fc40007ffe0ff */
[----:B------:R-:W-:-:S03]  /*631a0*/  IADD3 R5, R44, 0x100000, RZ ;  /* 0x001000002c057810 */ /* 0x000fc60007ffe0ff */
[----:B----4-:R1:W-:Y:S04]  /*631b0*/  LDGSTS.E [R7+0x2a00], [R24.64], P5 ;  /* 0x02a0000018077fae */ /* 0x0103e8000a921848 */
[----:B------:R4:W-:Y:S04]  /*631c0*/  LDGSTS.E [R6+0x3a00], [R14.64], P5 ;  /* 0x03a000000e067fae */ /* 0x0009e8000a921848 */
[----:B------:R4:W-:Y:S04]  /*631d0*/  LDGSTS.E [R5+0x4a00], [R16.64], P5 ;  /* 0x04a0000010057fae */ /* 0x0009e8000a921848 */
[----:B------:R4:W-:Y:S04]  /*631e0*/  LDGSTS.E [R4+0x5a00], [R26.64], P5 ;  /* 0x05a000001a047fae */ /* 0x0009e8000a921848 */
[----:B-1----:R-:W3:Y:S04]  /*631f0*/  LDL.64 R24, [R1+0xec8] ;  /* 0x000ec80001187983 */ /* 0x002ee80000100a00 */
[----:B------:R1:W-:Y:S04]  /*63200*/  LDGSTS.E [R6+0x6a00], [R28.64], P5 ;  /* 0x06a000001c067fae */ /* 0x0003e8000a921848 */
[----:B----4-:R-:W3:Y:S04]  /*63210*/  LDL.64 R26, [R1+0x1b8] ;  /* 0x0001b800011a7983 */ /* 0x010ee80000100a00 */
[----:B------:R-:W3:Y:S04]  /*63220*/  LDL.64 R14, [R1+0xc8] ;  /* 0x0000c800010e7983 */ /* 0x000ee80000100a00 */
[----:B------:R1:W-:Y:S04]  /*63230*/  LDGSTS.E [R5+0x7a00], [R30.64], P5 ;  /* 0x07a000001e057fae */ /* 0x0003e8000a921848 */
[----:B-1----:R-:W3:Y:S04]  /*63240*/  LDL.64 R28, [R1+0x1a0] ;  /* 0x0001a000011c7983 */ /* 0x002ee80000100a00 */
[----:B------:R1:W-:Y:S04]  /*63250*/  LDGSTS.E [R4+0x8a00], [R18.64], P5 ;  /* 0x08a0000012047fae */ /* 0x0003e8000a921848 */
[----:B------:R1:W-:Y:S04]  /*63260*/  LDGSTS.E [R7+0x9a00], [R32.64], P5 ;  /* 0x09a0000020077fae */ /* 0x0003e8000a921848 */
[----:B------:R1:W-:Y:S04]  /*63270*/  LDGSTS.E [R6+0xaa00], [R34.64], P5 ;  /* 0x0aa0000022067fae */ /* 0x0003e8000a921848 */
[----:B------:R-:W3:Y:S04]  /*63280*/  LDL.64 R30, [R1+0x1388] ;  /* 0x00138800011e7983 */ /* 0x000ee80000100a00 */
[----:B------:R1:W-:Y:S04]  /*63290*/  LDGSTS.E [R4+0xba00], [R20.64], P5 ;  /* 0x0ba0000014047fae */ /* 0x0003e8000a921848 */
[----:B-1----:R-:W3:Y:S04]  /*632a0*/  LDL.64 R32, [R1+0x13c8] ;  /* 0x0013c80001207983 */ /* 0x002ee80000100a00 */
[----:B------:R-:W3:Y:S04]  /*632b0*/  LDL.64 R34, [R1+0x158] ;  /* 0x0001580001227983 */ /* 0x000ee80000100a00 */
[----:B------:R-:W3:Y:S04]  /*632c0*/  LDL.64 R16, [R1+0x15c8] ;  /* 0x0015c80001107983 */ /* 0x000ee80000100a00 */
[----:B------:R-:W3:Y:S04]  /*632d0*/  LDL.64 R18, [R1+0x1608] ;  /* 0x0016080001127983 */ /* 0x000ee80000100a00 */
[----:B------:R-:W3:Y:S04]  /*632e0*/  LDL.64 R20, [R1+0x68] ;  /* 0x0000680001147983 */ /* 0x000ee80000100a00 */
[----:B--2---:R1:W-:Y:S04]  /*632f0*/  LDGSTS.E [R7+0xca00], [R36.64], P5 ;  /* 0x0ca0000024077fae */ /* 0x0043e8000a921848 */
[----:B------:R2:W-:Y:S04]  /*63300*/  LDGSTS.E [R6+0xda00], [R22.64], P5 ;  /* 0x0da0000016067fae */ /* 0x0005e8000a921848 */
[----:B-1----:R-:W4:Y:S04]  /*63310*/  LDL.64 R36, [R1+0x140] ;  /* 0x0001400001247983 */ /* 0x002f280000100a00 */
[----:B---3--:R1:W-:Y:S04]  /*63320*/  LDGSTS.E [R5+0xea00], [R42.64], P5 ;  /* 0x0ea000002a057fae */ /* 0x0083e8000a921848 */
[----:B--2---:R-:W2:Y:S04]  /*63330*/  LDL.64 R22, [R1+0x48] ;  /* 0x0000480001167983 */ /* 0x004ea80000100a00 */
[----:B-1----:R-:W3:Y:S04]  /*63340*/  LDL.64 R42, [R1+0x128] ;  /* 0x00012800012a7983 */ /* 0x002ee80000100a00 */
[----:B------:R1:W-:Y:S04]  /*63350*/  LDGSTS.E [R4+0xfa00], [R24.64], P5 ;  /* 0x0fa0000018047fae */ /* 0x0003e8000a921848 */
[----:B------:R1:W-:Y:S04]  /*63360*/  LDGSTS.E [R6+0x10a00], [R26.64], P5 ;  /* 0x10a000001a067fae */ /* 0x0003e8000a921848 */
[----:B-1----:R-:W2:Y:S04]  /*63370*/  LDL.64 R24, [R1+0x16c8] ;  /* 0x0016c80001187983 */ /* 0x002ea80000100a00 */
[----:B------:R1:W-:Y:S04]  /*63380*/  LDGSTS.E [R5+0x11a00], [R28.64], P5 ;  /* 0x11a000001c057fae */ /* 0x0003e8000a921848 */
[----:B------:R-:W2:Y:S04]  /*63390*/  LDL.64 R26, [R1+0x1708] ;  /* 0x00170800011a7983 */ /* 0x000ea80000100a00 */
[----:B-1----:R-:W2:Y:S04]  /*633a0*/  LDL.64 R28, [R1+0x1748] ;  /* 0x00174800011c7983 */ /* 0x002ea80000100a00 */
[----:B------:R1:W-:Y:S04]  /*633b0*/  LDGSTS.E [R4+0x12a00], [R30.64], P5 ;  /* 0x12a000001e047fae */ /* 0x0003e8000a921848 */
[----:B------:R1:W-:Y:S04]  /*633c0*/  LDGSTS.E [R7+0x13a00], [R32.64], P5 ;  /* 0x13a0000020077fae */ /* 0x0003e8000a921848 */
[----:B-1----:R-:W2:Y:S04]  /*633d0*/  LDL.64 R30, [R1+0x1788] ;  /* 0x00178800011e7983 */ /* 0x002ea80000100a00 */
[----:B------:R1:W-:Y:S04]  /*633e0*/  LDGSTS.E [R6+0x14a00], [R34.64], P5 ;  /* 0x14a0000022067fae */ /* 0x0003e8000a921848 */
[----:B------:R-:W2:Y:S04]  /*633f0*/  LDL.64 R32, [R1+0x17c8] ;  /* 0x0017c80001207983 */ /* 0x000ea80000100a00 */
[----:B-1----:R-:W2:Y:S04]  /*63400*/  LDL.64 R34, [R1+0x1808] ;  /* 0x0018080001227983 */ /* 0x002ea80000100a00 */
[----:B----4-:R1:W-:Y:S04]  /*63410*/  LDGSTS.E [R4+0x15a00], [R36.64], P5 ;  /* 0x15a0000024047fae */ /* 0x0103e8000a921848 */
[----:B-1----:R-:W4:Y:S04]  /*63420*/  LDL.64 R36, [R1+0x1848] ;  /* 0x0018480001247983 */ /* 0x002f280000100a00 */
[----:B---3--:R1:W-:Y:S04]  /*63430*/  LDGSTS.E [R7+0x16a00], [R42.64], P5 ;  /* 0x16a000002a077fae */ /* 0x0083e8000a921848 */
        /* <DEDUP_REMOVED lines=18> */
[----:B------:R2:W-:Y:S04]  /*63560*/  LDGSTS.E [R6+0x28a00], [R196.64], P5 ;  /* 0x28a00000c4067fae */ /* 0x0005e8000a921848 */
[----:B------:R3:W-:Y:S04]  /*63570*/  LDGSTS.E [R4+0x29a00], [R192.64], P5 ;  /* 0x29a00000c0047fae */ /* 0x0007e8000a921848 */
[----:B-1----:R-:W4:Y:S04]  /*63580*/  LDL.LU.64 R190, [R1+0x2ae0] ;  /* 0x002ae00001be7983 */ /* 0x002f280000300a00 */
[----:B--2---:R-:W2:Y:S04]  /*63590*/  LDL.LU.64 R196, [R1+0x2ad8] ;  /* 0x002ad80001c47983 */ /* 0x004ea80000300a00 */
[----:B---3--:R-:W3:Y:S04]  /*635a0*/  LDL.LU.64 R192, [R1+0x2ad0] ;  /* 0x002ad00001c07983 */ /* 0x008ee80000300a00 */
[----:B------:R1:W-:Y:S04]  /*635b0*/  LDGSTS.E [R7+0x2aa00], [R194.64], P5 ;  /* 0x2aa00000c2077fae */ /* 0x0003e8000a921848 */
[----:B------:R1:W-:Y:S04]  /*635c0*/  LDGSTS.E [R6+0x2ba00], [R200.64], P5 ;  /* 0x2ba00000c8067fae */ /* 0x0003e8000a921848 */
[----:B------:R1:W-:Y:S04]  /*635d0*/  LDGSTS.E [R5+0x2ca00], [R204.64], P5 ;  /* 0x2ca00000cc057fae */ /* 0x0003e8000a921848 */
[----:B-1----:R-:W2:Y:S04]  /*635e0*/  LDL.LU.64 R194, [R1+0x2ac8] ;  /* 0x002ac80001c27983 */ /* 0x002ea80000300a00 */
[----:B------:R-:W2:Y:S04]  /*635f0*/  LDL.64 R22, [R1+0x330] ;  /* 0x0003300001167983 */ /* 0x000ea80000100a00 */
[----:B------:R-:W3:Y:S04]  /*63600*/  LDL.64 R24, [R1+0x318] ;  /* 0x0003180001187983 */ /* 0x000ee80000100a00 */
        /* <DEDUP_REMOVED lines=25> */
[----:B------:R1:W-:Y:S02]  /*637a0*/  LDGSTS.E [R6+0x3ca00], [R116.64], P5 ;  /* 0x3ca0000074067fae */ /* 0x0003e4000a921848 */
[----:B-1----:R-:W-:-:S02]  /*637b0*/  IADD3 R5, R45, 0x100000, RZ ;  /* 0x001000002d057810 */ /* 0x002fc40007ffe0ff */
[----:B------:R1:W-:Y:S04]  /*637c0*/  LDGSTS.E [R4+0x3da00], [R118.64], P5 ;  /* 0x3da0000076047fae */ /* 0x0003e8000a921848 */
[----:B------:R1:W-:Y:S04]  /*637d0*/  LDGSTS.E [R7+0x3ea00], [R120.64], P5 ;  /* 0x3ea0000078077fae */ /* 0x0003e8000a921848 */
[----:B------:R1:W-:Y:S02]  /*637e0*/  LDGSTS.E [R6+0x3fa00], [R122.64], P5 ;  /* 0x3fa000007a067fae */ /* 0x0003e4000a921848 */
[----:B-1----:R-:W-:-:S02]  /*637f0*/  IADD3 R4, R45, 0x100000, RZ ;  /* 0x001000002d047810 */ /* 0x002fc40007ffe0ff */
[----:B------:R-:W4:Y:S01]  /*63800*/  LDL.64 R8, [R1+0x138] ;  /* 0x0001380001087983 */ /* 0x000f220000100a00 */
[----:B------:R-:W-:-:S03]  /*63810*/  IADD3 R7, R45, 0x100000, RZ ;  /* 0x001000002d077810 */ /* 0x000fc60007ffe0ff */
[----:B------:R-:W4:Y:S01]  /*63820*/  LDL.64 R10, [R1+0x120] ;  /* 0x00012000010a7983 */ /* 0x000f220000100a00 */
[----:B------:R-:W-:-:S03]  /*63830*/  IADD3 R6, R45, 0x100000, RZ ;  /* 0x001000002d067810 */ /* 0x000fc60007ffe0ff */
[----:B------:R-:W4:Y:S04]  /*63840*/  LDL.64 R12, [R1+0x14d0] ;  /* 0x0014d000010c7983 */ /* 0x000f280000100a00 */
[----:B------:R-:W4:Y:S04]  /*63850*/  LDL.64 R14, [R1+0xf0] ;  /* 0x0000f000010e7983 */ /* 0x000f280000100a00 */
[----:B--2---:R1:W-:Y:S04]  /*63860*/  LDGSTS.E [R5+0xc00], [R22.64], P5 ;  /* 0x00c0000016057fae */ /* 0x0043e8000a921848 */
[----:B---3--:R2:W-:Y:S04]  /*63870*/  LDGSTS.E [R4+0x1c00], [R24.64], P5 ;  /* 0x01c0000018047fae */ /* 0x0085e8000a921848 */
[----:B----4-:R3:W-:Y:S04]  /*63880*/  LDGSTS.E [R6+0x2c00], [R26.64], P5 ;  /* 0x02c000001a067fae */ /* 0x0107e8000a921848 */
[----:B------:R2:W-:Y:S04]  /*63890*/  LDGSTS.E [R5+0x3c00], [R16.64], P5 ;  /* 0x03c0000010057fae */ /* 0x0005e8000a921848 */
[----:B-1----:R-:W4:Y:S04]  /*638a0*/  LDL.64 R22, [R1+0xe38] ;  /* 0x000e380001167983 */ /* 0x002f280000100a00 */
[----:B------:R1:W-:Y:S04]  /*638b0*/  LDGSTS.E [R4+0x4c00], [R28.64], P5 ;  /* 0x04c000001c047fae */ /* 0x0003e8000a921848 */
[----:B--2---:R-:W2:Y:S04]  /*638c0*/  LDL.64 R24, [R1+0xe70] ;  /* 0x000e700001187983 */ /* 0x004ea80000100a00 */
[----:B------:R1:W-:Y:S04]  /*638d0*/  LDGSTS.E [R7+0x5c00], [R30.64], P5 ;  /* 0x05c000001e077fae */ /* 0x0003e8000a921848 */
[----:B---3--:R-:W3:Y:S04]  /*638e0*/  LDL.64 R26, [R1+0x1e0] ;  /* 0x0001e000011a7983 */ /* 0x008ee80000100a00 */
[----:B------:R1:W-:Y:S04]  /*638f0*/  LDGSTS.E [R6+0x6c00], [R32.64], P5 ;  /* 0x06c0000020067fae */ /* 0x0003e8000a921848 */
[----:B-1----:R-:W3:Y:S04]  /*63900*/  LDL.64 R28, [R1+0xed0] ;  /* 0x000ed000011c7983 */ /* 0x002ee80000100a00 */
[----:B------:R1:W-:Y:S04]  /*63910*/  LDGSTS.E [R4+0x7c00], [R18.64], P5 ;  /* 0x07c0000012047fae */ /* 0x0003e8000a921848 */
[----:B------:R-:W3:Y:S04]  /*63920*/  LDL.64 R30, [R1+0x1b0] ;  /* 0x0001b000011e7983 */ /* 0x000ee80000100a00 */
        /* <DEDUP_REMOVED lines=11> */
[----:B----4-:R1:W-:Y:S04]  /*639e0*/  LDGSTS.E [R6+0xcc00], [R22.64], P5 ;  /* 0x0cc0000016067fae */ /* 0x0103e8000a921848 */
[----:B--2---:R2:W-:Y:S04]  /*639f0*/  LDGSTS.E [R5+0xdc00], [R24.64], P5 ;  /* 0x0dc0000018057fae */ /* 0x0045e8000a921848 */
[----:B-1----:R-:W4:Y:S04]  /*63a00*/  LDL.64 R22, [R1+0x1610] ;  /* 0x0016100001167983 */ /* 0x002f280000100a00 */
[----:B---3--:R1:W-:Y:S04]  /*63a10*/  LDGSTS.E [R4+0xec00], [R26.64], P5 ;  /* 0x0ec000001a047fae */ /* 0x0083e8000a921848 */
[----:B--2---:R-:W2:Y:S04]  /*63a20*/  LDL.64 R24, [R1+0x60] ;  /* 0x0000600001187983 */ /* 0x004ea80000100a00 */
[----:B------:R3:W-:Y:S04]  /*63a30*/  LDGSTS.E [R7+0xfc00], [R28.64], P5 ;  /* 0x0fc000001c077fae */ /* 0x0007e8000a921848 */
[----:B-1----:R-:W2:Y:S04]  /*63a40*/  LDL.64 R26, [R1+0x40] ;  /* 0x00004000011a7983 */ /* 0x002ea80000100a00 */
[----:B------:R1:W-:Y:S04]  /*63a50*/  LDGSTS.E [R6+0x10c00], [R30.64], P5 ;  /* 0x10c000001e067fae */ /* 0x0003e8000a921848 */
[----:B---3--:R-:W3:Y:S04]  /*63a60*/  LDL.64 R28, [R1+0x16d0] ;  /* 0x0016d000011c7983 */ /* 0x008ee80000100a00 */
[----:B------:R1:W-:Y:S04]  /*63a70*/  LDGSTS.E [R4+0x11c00], [R32.64], P5 ;  /* 0x11c0000020047fae */ /* 0x0003e8000a921848 */
[----:B-1----:R-:W3:Y:S04]  /*63a80*/  LDL.64 R30, [R1+0x1710] ;  /* 0x00171000011e7983 */ /* 0x002ee80000100a00 */
        /* <DEDUP_REMOVED lines=15> */
[----:B--2---:R2:W-:Y:S04]  /*63b80*/  LDGSTS.E [R6+0x1dc00], [R24.64], P5 ;  /* 0x1dc0000018067fae */ /* 0x0045e8000a921848 */
        /* <DEDUP_REMOVED lines=29> */
[----:B------:R2:W-:Y:S04]  /*63d60*/  LDGSTS.E [R7+0x37c00], [R136.64], P5 ;  /* 0x37c0000088077fae */ /* 0x0005e8000a921848 */
[----:B------:R3:W-:Y:S04]  /*63d70*/  LDGSTS.E [R6+0x38c00], [R134.64], P5 ;  /* 0x38c0000086067fae */ /* 0x0007e8000a921848 */
[----:B-1----:R-:W4:Y:S04]  /*63d80*/  LDL.64 R138, [R1+0x328] ;  /* 0x00032800018a7983 */ /* 0x002f280000100a00 */
[----:B--2---:R-:W2:Y:S04]  /*63d90*/  LDL.64 R136, [R1+0x310] ;  /* 0x0003100001887983 */ /* 0x004ea80000100a00 */
[----:B---3--:R-:W3:Y:S04]  /*63da0*/  LDL.64 R134, [R1+0xc60] ;  /* 0x000c600001867983 */ /* 0x008ee80000100a00 */
[----:B------:R1:W-:Y:S04]  /*63db0*/  LDGSTS.E [R4+0x39c00], [R132.64], P5 ;  /* 0x39c0000084047fae */ /* 0x0003e8000a921848 */
[----:B------:R-:W3:Y:S04]  /*63dc0*/  LDL.64 R42, [R1+0x2e0] ;  /* 0x0002e000012a7983 */ /* 0x000ee80000100a00 */
[----:B------:R-:W3:Y:S04]  /*63dd0*/  LDL.64 R142, [R1+0xcd0] ;  /* 0x000cd000018e7983 */ /* 0x000ee80000100a00 */
[----:B------:R1:W-:Y:S04]  /*63de0*/  LDGSTS.E [R7+0x3ac00], [R174.64], P5 ;  /* 0x3ac00000ae077fae */ /* 0x0003e8000a921848 */
[----:B-1----:R-:W3:Y:S04]  /*63df0*/  LDL.64 R132, [R1+0x2b0] ;  /* 0x0002b00001847983 */ /* 0x002ee80000100a00 */
[----:B------:R1:W-:Y:S04]  /*63e00*/  LDGSTS.E [R6+0x3bc00], [R130.64], P5 ;  /* 0x3bc0000082067fae */ /* 0x0003e8000a921848 */
[----:B------:R-:W3:Y:S01]  /*63e10*/  LDL.64 R246, [R1+0x280] ;  /* 0x0002800001f67983 */ /* 0x000ee20000100a00 */
[----:B------:R-:W-:-:S03]  /*63e20*/  LOP3.LUT R250, R250, 0x70, RZ, 0x3c, !PT ;  /* 0x00000070fafa7812 */ /* 0x000fc600078e3cff */
[----:B------:R1:W-:Y:S04]  /*63e30*/  LDGSTS.E [R5+0x3cc00], [R38.64], P5 ;  /* 0x3cc0000026057fae */ /* 0x0003e8000a921848 */
[----:B-1----:R-:W3:Y:S01]  /*63e40*/  LDL.64 R130, [R1+0xd40] ;  /* 0x000d400001827983 */ /* 0x002ee20000100a00 */
[----:B------:R-:W-:-:S03]  /*63e50*/  IADD3 R7, R250, 0x100000, RZ ;  /* 0x00100000fa077810 */ /* 0x000fc60007ffe0ff */
[----:B------:R1:W-:Y:S04]  /*63e60*/  LDGSTS.E [R4+0x3dc00], [R80.64], P5 ;  /* 0x3dc0000050047fae */ /* 0x0003e8000a921848 */
[----:B------:R1:W-:Y:S04]  /*63e70*/  LDGSTS.E [R6+0x3ec00], [R140.64], P5 ;  /* 0x3ec000008c067fae */ /* 0x0003e8000a921848 */
[----:B------:R1:W-:Y:S02]  /*63e80*/  LDGSTS.E [R5+0x3fc00], [R40.64], P5 ;  /* 0x3fc0000028057fae */ /* 0x0003e4000a921848 */
[----:B-1----:R-:W-:-:S02]  /*63e90*/  IADD3 R4, R250, 0x100000, RZ ;  /* 0x00100000fa047810 */ /* 0x002fc40007ffe0ff */
[----:B------:R-:W3:Y:S01]  /*63ea0*/  LDL.64 R80, [R1+0x268] ;  /* 0x0002680001507983 */ /* 0x000ee20000100a00 */
[----:B------:R-:W-:-:S03]  /*63eb0*/  IADD3 R6, R250, 0x100000, RZ ;  /* 0x00100000fa067810 */ /* 0x000fc60007ffe0ff */
[----:B------:R-:W3:Y:S01]  /*63ec0*/  LDL.64 R44, [R1+0x250] ;  /* 0x00025000012c7983 */ /* 0x000ee20000100a00 */
[----:B------:R-:W-:-:S03]  /*63ed0*/  IADD3 R5, R250, 0x100000, RZ ;  /* 0x00100000fa057810 */ /* 0x000fc60007ffe0ff */
[----:B------:R-:W3:Y:S04]  /*63ee0*/  LDL.64 R140, [R1+0x238] ;  /* 0x00023800018c7983 */ /* 0x000ee80000100a00 */
[----:B------:R-:W3:Y:S04]  /*63ef0*/  LDL.64 R32, [R1+0x1358] ;  /* 0x0013580001207983 */ /* 0x000ee80000100a00 */
[----:B------:R-:W3:Y:S04]  /*63f00*/  LDL.64 R34, [R1+0x1398] ;  /* 0x0013980001227983 */ /* 0x000ee80000100a00 */
[----:B------:R-:W3:Y:S04]  /*63f10*/  LDL.64 R36, [R1+0x160] ;  /* 0x0001600001247983 */ /* 0x000ee80000100a00 */
[----:B------:R-:W3:Y:S04]  /*63f20*/  LDL.64 R38, [R1+0x148] ;  /* 0x0001480001267983 */ /* 0x000ee80000100a00 */
[----:B------:R-:W3:Y:S04]  /*63f30*/  LDL.64 R40, [R1+0x130] ;  /* 0x0001300001287983 */ /* 0x000ee80000100a00 */
[----:B----4-:R1:W-:Y:S04]  /*63f40*/  LDGSTS.E [R4+0xe00], [R138.64], P5 ;  /* 0x00e000008a047fae */ /* 0x0103e8000a921848 */
[----:B--2---:R2:W-:Y:S04]  /*63f50*/  LDGSTS.E [R7+0x1e00], [R136.64], P5 ;  /* 0x01e0000088077fae */ /* 0x0045e8000a921848 */
[----:B---3--:R3:W-:Y:S04]  /*63f60*/  LDGSTS.E [R6+0x2e00], [R134.64], P5 ;  /* 0x02e0000086067fae */ /* 0x0087e8000a921848 */
[----:B-1----:R-:W4:Y:S04]  /*63f70*/  LDL.64 R138, [R1+0x220] ;  /* 0x00022000018a7983 */ /* 0x002f280000100a00 */
[----:B------:R1:W-:Y:S04]  /*63f80*/  LDGSTS.E [R4+0x3e00], [R42.64], P5 ;  /* 0x03e000002a047fae */ /* 0x0003e8000a921848 */
[----:B--2---:R-:W2:Y:S04]  /*63f90*/  LDL.64 R136, [R1+0xe40] ;  /* 0x000e400001887983 */ /* 0x004ea80000100a00 */
[----:B------:R1:W-:Y:S04]  /*63fa0*/  LDGSTS.E [R7+0x4e00], [R142.64], P5 ;  /* 0x04e000008e077fae */ /* 0x0003e8000a921848 */
[----:B---3--:R-:W3:Y:S04]  /*63fb0*/  LDL.64 R134, [R1+0xe78] ;  /* 0x000e780001867983 */ /* 0x008ee80000100a00 */
        /* <DEDUP_REMOVED lines=14> */
[----:B----4-:R1:W-:Y:S04]  /*640a0*/  LDGSTS.E [R7+0xbe00], [R138.64], P5 ;  /* 0x0be000008a077fae */ /* 0x0103e8000a921848 */
[----:B--2---:R2:W-:Y:S04]  /*640b0*/  LDGSTS.E [R6+0xce00], [R136.64], P5 ;  /* 0x0ce0000088067fae */ /* 0x0045e8000a921848 */
[----:B-1----:R-:W4:Y:S04]  /*640c0*/  LDL.64 R138, [R1+0x15d8] ;  /* 0x0015d800018a7983 */ /* 0x002f280000100a00 */
[----:B---3--:R1:W-:Y:S04]  /*640d0*/  LDGSTS.E [R4+0xde00], [R134.64], P5 ;  /* 0x0de0000086047fae */ /* 0x0083e8000a921848 */
[----:B--2---:R-:W2:Y:S04]  /*640e0*/  LDL.64 R136, [R1+0x1618] ;  /* 0x0016180001887983 */ /* 0x004ea80000100a00 */
[----:B-1----:R-:W3:Y:S04]  /*640f0*/  LDL.64 R134, [R1+0x58] ;  /* 0x0000580001867983 */ /* 0x002ee80000100a00 */
[----:B------:R1:W-:Y:S04]  /*64100*/  LDGSTS.E [R7+0xee00], [R132.64], P5 ;  /* 0x0ee0000084077fae */ /* 0x0003e8000a921848 */
[----:B-1----:R-:W2:Y:S04]  /*64110*/  LDL.64 R132, [R1+0x1698] ;  /* 0x0016980001847983 */ /* 0x002ea80000100a00 */
[----:B------:R1:W-:Y:S04]  /*64120*/  LDGSTS.E [R6+0xfe00], [R130.64], P5 ;  /* 0x0fe0000082067fae */ /* 0x0003e8000a921848 */
[----:B------:R1:W-:Y:S04]  /*64130*/  LDGSTS.E [R5+0x10e00], [R246.64], P5 ;  /* 0x10e00000f6057fae */ /* 0x0003e8000a921848 */
[----:B------:R2:W-:Y:S04]  /*64140*/  LDGSTS.E [R4+0x11e00], [R32.64], P5 ;  /* 0x11e0000020047fae */ /* 0x0005e8000a921848 */
[----:B-1----:R-:W2:Y:S04]  /*64150*/  LDL.64 R130, [R1+0x16d8] ;  /* 0x0016d80001827983 */ /* 0x002ea80000100a00 */
[----:B------:R-:W2:Y:S04]  /*64160*/  LDL.64 R246, [R1+0x1718] ;  /* 0x0017180001f67983 */ /* 0x000ea80000100a00 */
[----:B------:R1:W-:Y:S04]  /*64170*/  STL [R1+0x2d0], RZ ;  /* 0x0002d0ff01007387 */ /* 0x0003e80000100800 */
        /* <DEDUP_REMOVED lines=131> */
[----:B------:R1:W-:Y:S04]  /*649b0*/  STL [R1], RZ ;  /* 0x000000ff01007387 */ /* 0x0003e80000100800 */
        /* <DEDUP_REMOVED lines=141> */
[----:B------:R1:W-:Y:S04]  /*65290*/  LDGSTS.E [R6+0x12e00], [R34.64], P5 ;  /* 0x12e0000022067fae */ /* 0x0003e8000a921848 */
        /* <DEDUP_REMOVED lines=17> */
[----:B----4-:R4:W-:Y:S04]  /*653b0*/  LDGSTS.E [R4+0x1be00], [R138.64], P5 ;  /* 0x1be000008a047fae */ /* 0x0109e8000a921848 */
[----:B------:R1:W-:Y:S04]  /*653c0*/  STL [R1+0x21c], RZ ;  /* 0x00021cff01007387 */ /* 0x0003e80000100800 */
[----:B--2---:R2:W-:Y:S04]  /*653d0*/  LDGSTS.E [R6+0x1ce00], [R136.64], P5 ;  /* 0x1ce0000088067fae */ /* 0x0045e8000a921848 */
[----:B------:R1:W-:Y:S04]  /*653e0*/  STL [R1+0x200], RZ ;  /* 0x000200ff01007387 */ /* 0x0003e80000100800 */
[----:B---3--:R3:W-:Y:S04]  /*653f0*/  LDGSTS.E [R5+0x1de00], [R134.64], P5 ;  /* 0x1de0000086057fae */ /* 0x0087e8000a921848 */
        /* <DEDUP_REMOVED lines=10> */
[----:B------:R1:W-:Y:S01]  /*654a0*/  STL [R1+0x1f8], RZ ;  /* 0x0001f8ff01007387 */ /* 0x0003e20000100800 */
[----:B------:R-:W-:-:S03]  /*654b0*/  IMAD.WIDE R206, R67, 0x4, R206 ;  /* 0x0000000443ce7825 */ /* 0x000fc600078e02ce */
        /* <DEDUP_REMOVED lines=20> */
[----:B------:R-:W-:-:S03]  /*65600*/  IADD3 R252, R251, 0x7f, RZ ;  /* 0x0000007ffbfc7810 */ /* 0x000fc60007ffe0ff */
[----:B------:R1:W-:Y:S04]  /*65610*/  LDGSTS.E [R6+0x2de00], [R76.64], P5 ;  /* 0x2de000004c067fae */ /* 0x0003e8000a921848 */
[----:B------:R1:W-:Y:S04]  /*65620*/  STL [R1+0x194], RZ ;  /* 0x000194ff01007387 */ /* 0x0003e80000100800 */
[----:B------:R1:W-:Y:S04]  /*65630*/  LDGSTS.E [R5+0x2ee00], [R74.64], P5 ;  /* 0x2ee000004a057fae */ /* 0x0003e8000a921848 */
[----:B------:R1:W-:Y:S04]  /*65640*/  STL [R1+0x198], RZ ;  /* 0x000198ff01007387 */ /* 0x0003e80000100800 */
[----:B------:R1:W-:Y:S04]  /*65650*/  LDGSTS.E [R4+0x2fe00], [R72.64], P5 ;  /* 0x2fe0000048047fae */ /* 0x0003e8000a921848 */
[----:B------:R1:W-:Y:S04]  /*65660*/  STL [R1+0x19c], RZ ;  /* 0x00019cff01007387 */ /* 0x0003e80000100800 */
[----:B------:R1:W-:Y:S01]  /*65670*/  LDGSTS.E [R6+0x30e00], [R70.64], P5 ;  /* 0x30e0000046067fae */ /* 0x0003e2000a921848 */
[----:B------:R-:W-:-:S03]  /*65680*/  ISETP.GE.AND P0, PT, R252, 0x80, PT ;  /* 0x00000080fc00780c */ /* 0x000fc60003f06270 */
[----:B------:R1:W-:Y:S04]  /*65690*/  LDGSTS.E [R5+0x31e00], [R68.64], P5 ;  /* 0x31e0000044057fae */ /* 0x0003e8000a921848 */
[----:B------:R1:W-:Y:S04]  /*656a0*/  LDGSTS.E [R4+0x32e00], [R64.64], P5 ;  /* 0x32e0000040047fae */ /* 0x0003e8000a921848 */
[----:B------:R1:W-:Y:S01]  /*656b0*/  LDGSTS.E [R7+0x33e00], [R62.64], P5 ;  /* 0x33e000003e077fae */ /* 0x0003e2000a921848 */
[----:B------:R-:W-:-:S03]  /*656c0*/  IMAD.WIDE R214, R67, 0x4, R240 ;  /* 0x0000000443d67825 */ /* 0x000fc600078e02f0 */
[----:B------:R1:W-:Y:S01]  /*656d0*/  LDGSTS.E [R6+0x34e00], [R60.64], P5 ;  /* 0x34e000003c067fae */ /* 0x0003e2000a921848 */
[----:B------:R-:W-:-:S03]  /*656e0*/  IMAD.WIDE R212, R67, 0x4, R242 ;  /* 0x0000000443d47825 */ /* 0x000fc600078e02f2 */
[----:B------:R1:W-:Y:S01]  /*656f0*/  LDGSTS.E [R4+0x35e00], [R58.64], P5 ;  /* 0x35e000003a047fae */ /* 0x0003e2000a921848 */
[----:B------:R-:W-:-:S03]  /*65700*/  IMAD.WIDE R210, R67, 0x4, R244 ;  /* 0x0000000443d27825 */ /* 0x000fc600078e02f4 */
        /* <DEDUP_REMOVED lines=9> */
[----:B------:R2:W-:Y:S01]  /*657a0*/  LDGSTS.E [R4+0x3fe00], [R208.64], P5 ;  /* 0x3fe00000d0047fae */ /* 0x0005e2000a921848 */
[----:B-1----:R-:W-:-:S03]  /*657b0*/  CS2R R60, SRZ ;  /* 0x00000000003c7805 */ /* 0x002fc6000001ff00 */
[----:B------:R-:W0:Y:S01]  /*657c0*/  LDGDEPBAR ;  /* 0x00000000000079af */ /* 0x000e220000000000 */
[----:B------:R-:W-:Y:S01]  /*657d0*/  CS2R R62, SRZ ;  /* 0x00000000003e7805 */ /* 0x000fe2000001ff00 */
        /* <DEDUP_REMOVED lines=28> */
[----:B--2---:R-:W-:Y:S01]  /*659a0*/  CS2R R136, SRZ ;  /* 0x0000000000887805 */ /* 0x004fe2000001ff00 */
[----:B----4-:R-:W-:Y:S01]  /*659b0*/  CS2R R138, SRZ ;  /* 0x00000000008a7805 */ /* 0x010fe2000001ff00 */
        /* <DEDUP_REMOVED lines=23> */
[----:B---3--:R-:W-:Y:S01]  /*65b30*/  CS2R R134, SRZ ;  /* 0x0000000000867805 */ /* 0x008fe2000001ff00 */
        /* <DEDUP_REMOVED lines=48> */
[----:B------:R-:W-:Y:S05]  /*65e40*/  @!P0 BRA `(.L_x_0) ;  /* 0x0005b21000008947 */ /* 0x000fea0003800000 */
[----:B------:R-:W2:Y:S04]  /*65e50*/  LDL.LU.64 R14, [R1+0xc10] ;  /* 0x000c1000010e7983 */ /* 0x000ea80000300a00 */
[----:B------:R-:W3:Y:S04]  /*65e60*/  LDL.LU.64 R8, [R1+0xc08] ;  /* 0x000c080001087983 */ /* 0x000ee80000300a00 */
[----:B------:R-:W4:Y:S04]  /*65e70*/  LDL.LU.64 R26, [R1+0xc00] ;  /* 0x000c0000011a7983 */ /* 0x000f280000300a00 */
[----:B------:R-:W5:Y:S04]  /*65e80*/  LDL.LU.64 R10, [R1+0xbf8] ;  /* 0x000bf800010a7983 */ /* 0x000f680000300a00 */
[----:B------:R-:W3:Y:S04]  /*65e90*/  LDL.LU.64 R20, [R1+0xbf0] ;  /* 0x000bf00001147983 */ /* 0x000ee80000300a00 */
[----:B------:R-:W3:Y:S04]  /*65ea0*/  LDL.LU.64 R6, [R1+0xbe8] ;  /* 0x000be80001067983 */ /* 0x000ee80000300a00 */
[----:B------:R-:W4:Y:S04]  /*65eb0*/  LDL.LU.64 R22, [R1+0xbe0] ;  /* 0x000be00001167983 */ /* 0x000f280000300a00 */
[----:B------:R-:W4:Y:S04]  /*65ec0*/  LDL.LU.64 R4, [R1+0xbd8] ;  /* 0x000bd80001047983 */ /* 0x000f280000300a00 */
[----:B------:R-:W4:Y:S04]  /*65ed0*/  LDL.LU.64 R16, [R1+0xbd0] ;  /* 0x000bd00001107983 */ /* 0x000f280000300a00 */
[----:B------:R-:W4:Y:S04]  /*65ee0*/  LDL.LU.64 R18, [R1+0xbc8] ;  /* 0x000bc80001127983 */ /* 0x000f280000300a00 */
[----:B------:R-:W4:Y:S04]  /*65ef0*/  LDL.LU.64 R12, [R1+0xbc0] ;  /* 0x000bc000010c7983 */ /* 0x000f280000300a00 */
[----:B--2---:R1:W-:Y:S01]  /*65f00*/  STL [R1+0x1e24], R14 ;  /* 0x001e240e01007387 */ /* 0x0043e20000100800 */
[----:B------:R-:W-:-:S03]  /*65f10*/  IMAD.MOV.U32 R24, RZ, RZ, R15 ;  /* 0x000000ffff187224 */ /* 0x000fc600078e000f */
[----:B-1----:R-:W2:Y:S04]  /*65f20*/  LDL.LU.64 R14, [R1+0xbb8] ;  /* 0x000bb800010e7983 */ /* 0x002ea80000300a00 */
[----:B------:R1:W-:Y:S04]  /*65f30*/  STL [R1+0x1e1c], R24 ;  /* 0x001e1c1801007387 */ /* 0x0003e80000100800 */
[----:B---3--:R3:W-:Y:S01]  /*65f40*/  STL [R1+0x1e20], R8 ;  /* 0x001e200801007387 */ /* 0x0087e20000100800 */
[----:B-1----:R-:W-:-:S03]  /*65f50*/  IMAD.MOV.U32 R24, RZ, RZ, R9 ;  /* 0x000000ffff187224 */ /* 0x002fc600078e0009 */
[----:B---3--:R-:W3:Y:S04]  /*65f60*/  LDL.LU.64 R8, [R1+0xbb0] ;  /* 0x000bb00001087983 */ /* 0x008ee80000300a00 */
[----:B------:R1:W-:Y:S04]  /*65f70*/  STL [R1+0x1e14], R24 ;  /* 0x001e141801007387 */ /* 0x0003e80000100800 */
[----:B----4-:R4:W-:Y:S01]  /*65f80*/  STL [R1+0x1e18], R26 ;  /* 0x001e181a01007387 */ /* 0x0109e20000100800 */
[----:B-1----:R-:W-:-:S03]  /*65f90*/  IMAD.MOV.U32 R24, RZ, RZ, R27 ;  /* 0x000000ffff187224 */ /* 0x002fc600078e001b */
[----:B----4-:R-:W4:Y:S04]  /*65fa0*/  LDL.LU.64 R26, [R1+0xba8] ;  /* 0x000ba800011a7983 */ /* 0x010f280000300a00 */
[----:B------:R1:W-:Y:S04]  /*65fb0*/  STL [R1+0x1e0c], R24 ;  /* 0x001e0c1801007387 */ /* 0x0003e80000100800 */
[----:B-----5:R5:W-:Y:S01]  /*65fc0*/  STL [R1+0x1e10], R10 ;  /* 0x001e100a01007387 */ /* 0x020be20000100800 */
[----:B-1----:R-:W-:-:S03]  /*65fd0*/  IMAD.MOV.U32 R24, RZ, RZ, R11 ;  /* 0x000000ffff187224 */ /* 0x002fc600078e000b */
[----:B-----5:R-:W5:Y:S04]  /*65fe0*/  LDL.LU.64 R10, [R1+0xba0] ;  /* 0x000ba000010a7983 */ /* 0x020f680000300a00 */
[----:B------:R1:W-:Y:S04]  /*65ff0*/  STL [R1+0x1e04], R24 ;  /* 0x001e041801007387 */ /* 0x0003e80000100800 */
[----:B------:R1:W-:Y:S02]  /*66000*/  STL [R1+0x1e08], R20 ;  /* 0x001e081401007387 */ /* 0x0003e40000100800 */
[----:B-1----:R-:W-:-:S02]  /*66010*/  MOV R24, R21 ;  /* 0x0000001500187202 */ /* 0x002fc40000000f00 */
[----:B------:R-:W5:Y:S04]  /*66020*/  LDL.LU.64 R20, [R1+0xb98] ;  /* 0x000b980001147983 */ /* 0x000f680000300a00 */
[----:B------:R1:W-:Y:S04]  /*66030*/  STL [R1+0x1dfc], R24 ;  /* 0x001dfc1801007387 */ /* 0x0003e80000100800 */
[----:B------:R1:W-:Y:S02]  /*66040*/  STL [R1+0x1e00], R6 ;  /* 0x001e000601007387 */ /* 0x0003e40000100800 */
[----:B-1----:R-:W-:-:S02]  /*66050*/  IMAD.MOV.U32 R24, RZ, RZ, R7 ;  /* 0x000000ffff187224 */ /* 0x002fc400078e0007 */
        /* <DEDUP_REMOVED lines=22> */
[----:B--2---:R2:W-:Y:S01]  /*661c0*/  STL [R1+0x1dd0], R14 ;  /* 0x001dd00e01007387 */ /* 0x0045e20000100800 */
[----:B-1----:R-:W-:-:S03]  /*661d0*/  IMAD.MOV.U32 R24, RZ, RZ, R15 ;  /* 0x000000ffff187224 */ /* 0x002fc600078e000f */
[----:B--2---:R-:W2:Y:S04]  /*661e0*/  LDL.LU.64 R14, [R1+0xb60] ;  /* 0x000b6000010e7983 */ /* 0x004ea80000300a00 */
        /* <DEDUP_REMOVED lines=189> */
[----:B------:R1:W-:Y:S04]  /*66dc0*/  STL [R1+0x1c50], R20 ;  /* 0x001c501401007387 */ /* 0x0003e80000100800 */
[----:B-1----:R-:W5:Y:S01]  /*66dd0*/  LDL.LU.64 R24, [R1+0x9d8] ;  /* 0x0009d80001187983 */ /* 0x002f620000300a00 */
[----:B------:R-:W-:-:S05]  /*66de0*/  IMAD.MOV.U32 R20, RZ, RZ, R21 ;  /* 0x000000ffff147224 */ /* 0x000fca00078e0015 */
[----:B------:R1:W-:Y:S04]  /*66df0*/  STL [R1+0x1c44], R20 ;  /* 0x001c441401007387 */ /* 0x0003e80000100800 */
[----:B------:R1:W-:Y:S02]  /*66e00*/  STL [R1+0x1c48], R6 ;  /* 0x001c480601007387 */ /* 0x0003e40000100800 */
[----:B-1----:R-:W-:Y:S02]  /*66e10*/  IMAD.MOV.U32 R20, RZ, RZ, R7 ;  /* 0x000000ffff147224 */ /* 0x002fe400078e0007 */
[----:B------:R-:W5:Y:S04]  /*66e20*/  LDL.LU.64 R6, [R1+0x9d0] ;  /* 0x0009d00001067983 */ /* 0x000f680000300a00 */
        /* <DEDUP_REMOVED lines=17> */
[----:B------:R1:W-:Y:S02]  /*66f40*/  STL [R1+0x1c20], R12 ;  /* 0x001c200c01007387 */ /* 0x0003e40000100800 */
[----:B-1----:R-:W-:-:S02]  /*66f50*/  IMAD.MOV.U32 R16, RZ, RZ, R13 ;  /* 0x000000ffff107224 */ /* 0x002fc400078e000d */
[----:B------:R-:W5:Y:S04]  /*66f60*/  LDL.LU.64 R12, [R1+0x9a8] ;  /* 0x0009a800010c7983 */ /* 0x000f680000300a00 */
[----:B------:R2:W-:Y:S02]  /*66f70*/  STL [R1+0x1c14], R16 ;  /* 0x001c141001007387 */ /* 0x0005e40000100800 */
[----:B--2---:R-:W-:Y:S02]  /*66f80*/  IMAD.MOV.U32 R16, RZ, RZ, R15 ;  /* 0x000000ffff107224 */ /* 0x004fe400078e000f */
[----:B------:R1:W-:Y:S04]  /*66f90*/  STL [R1+0x1c18], R14 ;  /* 0x001c180e01007387 */ /* 0x0003e80000100800 */
[----:B-1----:R-:W2:Y:S04]  /*66fa0*/  LDL.LU.64 R14, [R1+0x9a0] ;  /* 0x0009a000010e7983 */ /* 0x002ea80000300a00 */
[----:B------:R1:W-:Y:S04]  /*66fb0*/  STL [R1+0x1c0c], R16 ;  /* 0x001c0c1001007387 */ /* 0x0003e80000100800 */
[----:B---3--:R3:W-:Y:S04]  /*66fc0*/  STL [R1+0x1c10], R8 ;  /* 0x001c100801007387 */ /* 0x0087e80000100800 */
[----:B-1----:R-:W2:Y:S01]  /*66fd0*/  LDL.LU.64 R16, [R1+0x998] ;  /* 0x0009980001107983 */ /* 0x002ea20000300a00 */
[----:B---3--:R-:W-:-:S05]  /*66fe0*/  IMAD.MOV.U32 R8, RZ, RZ, R9 ;  /* 0x000000ffff087224 */ /* 0x008fca00078e0009 */
[----:B------:R1:W-:Y:S04]  /*66ff0*/  STL [R1+0x1c04], R8 ;  /* 0x001c040801007387 */ /* 0x0003e80000100800 */
[----:B----4-:R3:W-:Y:S04]  /*67000*/  STL [R1+0x1c08], R26 ;  /* 0x001c081a01007387 */ /* 0x0107e80000100800 */
[----:B-1----:R-:W4:Y:S01]  /*67010*/  LDL.LU.64 R8, [R1+0x990] ;  /* 0x0009900001087983 */ /* 0x002f220000300a00 */
[----:B---3--:R-:W-:-:S03]  /*67020*/  IMAD.MOV.U32 R26, RZ, RZ, R27 ;  /* 0x000000ffff1a7224 */ /* 0x008fc600078e001b */
[----:B-----5:R-:W-:Y:S04]  /*67030*/  STL [R1+0x1c00], R10 ;  /* 0x001c000a01007387 */ /* 0x020fe80000100800 */
[----:B------:R1:W-:Y:S04]  /*67040*/  STL [R1+0x1bfc], R26 ;  /* 0x001bfc1a01007387 */ /* 0x0003e80000100800 */
[----:B-1----:R-:W3:Y:S01]  /*67050*/  LDL.LU.64 R26, [R1+0x988] ;  /* 0x00098800011a7983 */ /* 0x002ee20000300a00 */
[----:B------:R-:W-:-:S03]  /*67060*/  IMAD.MOV.U32 R10, RZ, RZ, R11 ;  /* 0x000000ffff0a7224 */ /* 0x000fc600078e000b */
[----:B------:R-:W-:Y:S04]  /*67070*/  STL [R1+0x1bf8], R24 ;  /* 0x001bf81801007387 */ /* 0x000fe80000100800 */
[----:B------:R1:W-:Y:S04]  /*67080*/  STL [R1+0x1bf4], R10 ;  /* 0x001bf40a01007387 */ /* 0x0003e80000100800 */
[----:B-1----:R-:W5:Y:S01]  /*67090*/  LDL.LU.64 R10, [R1+0x980] ;  /* 0x00098000010a7983 */ /* 0x002f620000300a00 */
[----:B------:R-:W-:-:S03]  /*670a0*/  IMAD.MOV.U32 R24, RZ, RZ, R25 ;  /* 0x000000ffff187224 */ /* 0x000fc600078e0019 */
[----:B------:R-:W-:Y:S04]  /*670b0*/  STL [R1+0x1bf0], R6 ;  /* 0x001bf00601007387 */ /* 0x000fe80000100800 */
[----:B------:R1:W-:Y:S02]  /*670c0*/  STL [R1+0x1bec], R24 ;  /* 0x001bec1801007387 */ /* 0x0003e40000100800 */
[----:B-1----:R-:W-:Y:S02]  /*670d0*/  IMAD.MOV.U32 R24, RZ, RZ, R7 ;  /* 0x000000ffff187224 */ /* 0x002fe400078e0007 */
        /* <DEDUP_REMOVED lines=25> */
[----:B------:R-:W-:Y:S04]  /*67270*/  STL [R1+0x1bb4], R24 ;  /* 0x001bb41801007387 */ /* 0x000fe80000100800 */
[----:B------:R1:W-:Y:S02]  /*67280*/  STL [R1+0x1bb8], R16 ;  /* 0x001bb81001007387 */ /* 0x0003e40000100800 */
[----:B-1----:R-:W-:-:S02]  /*67290*/  IMAD.MOV.U32 R16, RZ, RZ, R17 ;  /* 0x000000ffff107224 */ /* 0x002fc400078e0011 */
[----:B----4-:R-:W-:Y:S04]  /*672a0*/  STL [R1+0x1bb0], R8 ;  /* 0x001bb00801007387 */ /* 0x010fe80000100800 */
[----:B------:R1:W-:Y:S04]  /*672b0*/  STL [R1+0x1bac], R16 ;  /* 0x001bac1001007387 */ /* 0x0003e80000100800 */
[----:B-1----:R-:W4:Y:S01]  /*672c0*/  LDL.LU.64 R16, [R1+0x940] ;  /* 0x0009400001107983 */ /* 0x002f220000300a00 */
[----:B------:R-:W-:-:S03]  /*672d0*/  IMAD.MOV.U32 R8, RZ, RZ, R9 ;  /* 0x000000ffff087224 */ /* 0x000fc600078e0009 */
[----:B---3--:R-:W-:Y:S04]  /*672e0*/  STL [R1+0x1ba8], R26 ;  /* 0x001ba81a01007387 */ /* 0x008fe80000100800 */
[----:B------:R1:W-:Y:S01]  /*672f0*/  STL [R1+0x1ba4], R8 ;  /* 0x001ba40801007387 */ /* 0x0003e20000100800 */
[----:B------:R-:W-:-:S03]  /*67300*/  IMAD.MOV.U32 R24, RZ, RZ, R27 ;  /* 0x000000ffff187224 */ /* 0x000fc600078e001b */
[----:B-1----:R-:W3:Y:S04]  /*67310*/  LDL.LU.64 R8, [R1+0x938] ;  /* 0x0009380001087983 */ /* 0x002ee80000300a00 */
[----:B-----5:R-:W-:Y:S04]  /*67320*/  STL [R1+0x1ba0], R10 ;  /* 0x001ba00a01007387 */ /* 0x020fe80000100800 */
[----:B------:R1:W-:Y:S01]  /*67330*/  STL [R1+0x1b9c], R24 ;  /* 0x001b9c1801007387 */ /* 0x0003e20000100800 */
[----:B------:R-:W-:-:S03]  /*67340*/  IMAD.MOV.U32 R26, RZ, RZ, R11 ;  /* 0x000000ffff1a7224 */ /* 0x000fc600078e000b */
[----:B-1----:R-:W5:Y:S04]  /*67350*/  LDL.LU.64 R24, [R1+0x930] ;  /* 0x0009300001187983 */ /* 0x002f680000300a00 */
        /* <DEDUP_REMOVED lines=10> */
[----:B------:R1:W-:Y:S04]  /*67400*/  STL [R1+0x1b88], R4 ;  /* 0x001b880401007387 */ /* 0x0003e80000100800 */
[----:B-1----:R-:W5:Y:S01]  /*67410*/  LDL.LU.64 R26, [R1+0x910] ;  /* 0x00091000011a7983 */ /* 0x002f620000300a00 */
[----:B------:R-:W-:-:S05]  /*67420*/  IMAD.MOV.U32 R4, RZ, RZ, R5 ;  /* 0x000000ffff047224 */ /* 0x000fca00078e0005 */
[----:B------:R1:W-:Y:S04]  /*67430*/  STL [R1+0x1b7c], R4 ;  /* 0x001b7c0401007387 */ /* 0x0003e80000100800 */
[----:B------:R1:W-:Y:S04]  /*67440*/  STL [R1+0x1b80], R22 ;  /* 0x001b801601007387 */ /* 0x0003e80000100800 */
[----:B-1----:R-:W5:Y:S01]  /*67450*/  LDL.LU.64 R4, [R1+0x908] ;  /* 0x0009080001047983 */ /* 0x002f620000300a00 */
[----:B------:R-:W-:-:S03]  /*67460*/  IMAD.MOV.U32 R22, RZ, RZ, R23 ;  /* 0x000000ffff167224 */ /* 0x000fc600078e0017 */
[----:B------:R-:W-:Y:S04]  /*67470*/  STL [R1+0x1b78], R18 ;  /* 0x001b781201007387 */ /* 0x000fe80000100800 */
[----:B------:R1:W-:Y:S04]  /*67480*/  STL [R1+0x1b74], R22 ;  /* 0x001b741601007387 */ /* 0x0003e80000100800 */
[----:B-1----:R-:W5:Y:S01]  /*67490*/  LDL.LU.64 R22, [R1+0x900] ;  /* 0x0009000001167983 */ /* 0x002f620000300a00 */
[----:B------:R-:W-:-:S03]  /*674a0*/  IMAD.MOV.U32 R18, RZ, RZ, R19 ;  /* 0x000000ffff127224 */ /* 0x000fc600078e0013 */
[----:B------:R-:W-:Y:S04]  /*674b0*/  STL [R1+0x1b70], R12 ;  /* 0x001b700c01007387 */ /* 0x000fe80000100800 */
[----:B------:R1:W-:Y:S04]  /*674c0*/  STL [R1+0x1b6c], R18 ;  /* 0x001b6c1201007387 */ /* 0x0003e80000100800 */
[----:B-1----:R-:W5:Y:S01]  /*674d0*/  LDL.LU.64 R18, [R1+0x8f8] ;  /* 0x0008f80001127983 */ /* 0x002f620000300a00 */
[----:B------:R-:W-:-:S03]  /*674e0*/  IMAD.MOV.U32 R12, RZ, RZ, R13 ;  /* 0x000000ffff0c7224 */ /* 0x000fc600078e000d */
[----:B--2---:R-:W-:Y:S04]  /*674f0*/  STL [R1+0x1b68], R14 ;  /* 0x001b680e01007387 */ /* 0x004fe80000100800 */
[----:B------:R1:W-:Y:S01]  /*67500*/  STL [R1+0x1b64], R12 ;  /* 0x001b640c01007387 */ /* 0x0003e20000100800 */
[----:B------:R-:W-:-:S03]  /*67510*/  IMAD.MOV.U32 R28, RZ, RZ, R15 ;  /* 0x000000ffff1c7224 */ /* 0x000fc600078e000f */
[----:B-1----:R-:W2:Y:S04]  /*67520*/  LDL.LU.64 R12, [R1+0x8f0] ;  /* 0x0008f000010c7983 */ /* 0x002ea80000300a00 */
[----:B------:R-:W2:Y:S04]  /*67530*/  LDL.LU.64 R14, [R1+0x8e8] ;  /* 0x0008e800010e7983 */ /* 0x000ea80000300a00 */
[----:B------:R1:W-:Y:S04]  /*67540*/  STL [R1+0x1b5c], R28 ;  /* 0x001b5c1c01007387 */ /* 0x0003e80000100800 */
[----:B----4-:R4:W-:Y:S01]  /*67550*/  STL [R1+0x1b60], R16 ;  /* 0x001b601001007387 */ /* 0x0109e20000100800 */
[----:B-1----:R-:W-:-:S03]  /*67560*/  IMAD.MOV.U32 R28, RZ, RZ, R17 ;  /* 0x000000ffff1c7224 */ /* 0x002fc600078e0011 */
[----:B----4-:R-:W4:Y:S04]  /*67570*/  LDL.LU.64 R16, [R1+0x8e0] ;  /* 0x0008e00001107983 */ /* 0x010f280000300a00 */
[----:B------:R1:W-:Y:S04]  /*67580*/  STL [R1+0x1b54], R28 ;  /* 0x001b541c01007387 */ /* 0x0003e80000100800 */
[----:B---3--:R3:W-:Y:S01]  /*67590*/  STL [R1+0x1b58], R8 ;  /* 0x001b580801007387 */ /* 0x0087e20000100800 */
[----:B-1----:R-:W-:-:S03]  /*675a0*/  IMAD.MOV.U32 R28, RZ, RZ, R9 ;  /* 0x000000ffff1c7224 */ /* 0x002fc600078e0009 */
[----:B---3--:R-:W3:Y:S04]  /*675b0*/  LDL.LU.64 R8, [R1+0x8d8] ;  /* 0x0008d80001087983 */ /* 0x008ee80000300a00 */
[----:B------:R-:W-:Y:S04]  /*675c0*/  STL [R1+0x1b4c], R28 ;  /* 0x001b4c1c01007387 */ /* 0x000fe80000100800 */
[----:B-----5:R1:W-:Y:S04]  /*675d0*/  STL [R1+0x1b50], R24 ;  /* 0x001b501801007387 */ /* 0x0203e80000100800 */
[----:B------:R-:W-:Y:S01]  /*675e0*/  STL [R1+0x1b48], R10 ;  /* 0x001b480a01007387 */ /* 0x000fe20000100800 */
[----:B-1----:R-:W-:-:S05]  /*675f0*/  IMAD.MOV.U32 R24, RZ, RZ, R25 ;  /* 0x000000ffff187224 */ /* 0x002fca00078e0019 */
[----:B------:R1:W-:Y:S02]  /*67600*/  STL [R1+0x1b44], R24 ;  /* 0x001b441801007387 */ /* 0x0003e40000100800 */
[----:B-1----:R-:W-:Y:S02]  /*67610*/  MOV R24, R11 ;  /* 0x0000000b00187202 */ /* 0x002fe40000000f00 */
        /* <DEDUP_REMOVED lines=10> */
[----:B------:R-:W-:Y:S01]  /*676c0*/  STL [R1+0x1b30], R26 ;  /* 0x001b301a01007387 */ /* 0x000fe20000100800 */
[----:B-1----:R-:W-:-:S03]  /*676d0*/  IMAD.MOV.U32 R24, RZ, RZ, R27 ;  /* 0x000000ffff187224 */ /* 0x002fc600078e001b */
        /* <DEDUP_REMOVED lines=12> */
[----:B------:R-:W-:Y:S04]  /*677a0*/  STL [R1+0x1b0c], R24 ;  /* 0x001b0c1801007387 */ /* 0x000fe80000100800 */
[----:B--2---:R1:W-:Y:S04]  /*677b0*/  STL [R1+0x1b10], R12 ;  /* 0x001b100c01007387 */ /* 0x0043e80000100800 */
[----:B------:R2:W-:Y:S01]  /*677c0*/  STL [R1+0x1b08], R14 ;  /* 0x001b080e01007387 */ /* 0x0005e20000100800 */
[----:B-1----:R-:W-:-:S02]  /*677d0*/  IMAD.MOV.U32 R12, RZ, RZ, R13 ;  /* 0x000000ffff0c7224 */ /* 0x002fc400078e000d */
[----:B--2---:R-:W-:-:S03]  /*677e0*/  IMAD.MOV.U32 R14, RZ, RZ, R15 ;  /* 0x000000ffff0e7224 */ /* 0x004fc600078e000f */
[----:B------:R1:W-:Y:S04]  /*677f0*/  STL [R1+0x1b04], R12 ;  /* 0x001b040c01007387 */ /* 0x0003e80000100800 */
[----:B-1----:R-:W2:Y:S04]  /*67800*/  LDL.LU.64 R12, [R1+0x690] ;  /* 0x00069000010c7983 */ /* 0x002ea80000300a00 */
[----:B------:R1:W-:Y:S04]  /*67810*/  STL [R1+0x1afc], R14 ;  /* 0x001afc0e01007387 */ /* 0x0003e80000100800 */
[----:B----4-:R4:W-:Y:S04]  /*67820*/  STL [R1+0x1b00], R16 ;  /* 0x001b001001007387 */ /* 0x0109e80000100800 */
[----:B-1----:R-:W2:Y:S01]  /*67830*/  LDL.LU.64 R14, [R1+0x658] ;  /* 0x00065800010e7983 */ /* 0x002ea20000300a00 */
[----:B----4-:R-:W-:-:S03]  /*67840*/  IMAD.MOV.U32 R16, RZ, RZ, R17 ;  /* 0x000000ffff107224 */ /* 0x010fc600078e0011 */
[----:B---3--:R-:W-:Y:S04]  /*67850*/  STL [R1+0x1af8], R8 ;  /* 0x001af80801007387 */ /* 0x008fe80000100800 */
[----:B------:R1:W-:Y:S04]  /*67860*/  STL [R1+0x1af4], R16 ;  /* 0x001af41001007387 */ /* 0x0003e80000100800 */
[----:B-1----:R-:W3:Y:S01]  /*67870*/  LDL.LU.64 R16, [R1+0x650] ;  /* 0x0006500001107983 */ /* 0x002ee20000300a00 */
[----:B------:R-:W-:-:S03]  /*67880*/  IMAD.MOV.U32 R8, RZ, RZ, R9 ;  /* 0x000000ffff087224 */ /* 0x000fc600078e0009 */
[----:B------:R-:W-:Y:S04]  /*67890*/  STL [R1+0x1af0], R186 ;  /* 0x001af0ba01007387 */ /* 0x000fe80000100800 */
[----:B------:R1:W-:Y:S04]  /*678a0*/  STL [R1+0x1aec], R8 ;  /* 0x001aec0801007387 */ /* 0x0003e80000100800 */
[----:B------:R-:W-:Y:S04]  /*678b0*/  STL [R1+0x1ae4], R187 ;  /* 0x001ae4bb01007387 */ /* 0x000fe80000100800 */
[----:B-----5:R4:W-:Y:S04]  /*678c0*/  STL [R1+0x1ae8], R10 ;  /* 0x001ae80a01007387 */ /* 0x0209e80000100800 */
[----:B-1----:R-:W5:Y:S01]  /*678d0*/  LDL.LU.64 R8, [R1+0x648] ;  /* 0x0006480001087983 */ /* 0x002f620000300a00 */
[----:B----4-:R-:W-:-:S05]  /*678e0*/  IMAD.MOV.U32 R10, RZ, RZ, R11 ;  /* 0x000000ffff0a7224 */ /* 0x010fca00078e000b */
[----:B------:R1:W-:Y:S04]  /*678f0*/  STL [R1+0x1adc], R10 ;  /* 0x001adc0a01007387 */ /* 0x0003e80000100800 */
[----:B------:R4:W-:Y:S04]  /*67900*/  STL [R1+0x1ae0], R6 ;  /* 0x001ae00601007387 */ /* 0x0009e80000100800 */
[----:B-1----:R-:W5:Y:S01]  /*67910*/  LDL.LU.64 R10, [R1+0x640] ;  /* 0x00064000010a7983 */ /* 0x002f620000300a00 */
[----:B----4-:R-:W-:-:S03]  /*67920*/  IMAD.MOV.U32 R6, RZ, RZ, R7 ;  /* 0x000000ffff067224 */ /* 0x010fc600078e0007 */
[----:B------:R-:W-:Y:S04]  /*67930*/  STL [R1+0x1ad8], R20 ;  /* 0x001ad81401007387 */ /* 0x000fe80000100800 */
[----:B------:R1:W-:Y:S04]  /*67940*/  STL [R1+0x1ad4], R6 ;  /* 0x001ad40601007387 */ /* 0x0003e80000100800 */
[----:B-1----:R-:W4:Y:S01]  /*67950*/  LDL.LU.64 R6, [R1+0x638] ;  /* 0x0006380001067983 */ /* 0x002f220000300a00 */
[----:B------:R-:W-:-:S03]  /*67960*/  IMAD.MOV.U32 R20, RZ, RZ, R21 ;  /* 0x000000ffff147224 */ /* 0x000fc600078e0015 */
[----:B------:R-:W-:Y:S04]  /*67970*/  STL [R1+0x1ad0], R184 ;  /* 0x001ad0b801007387 */ /* 0x000fe80000100800 */
[----:B------:R1:W-:Y:S04]  /*67980*/  STL [R1+0x1acc], R20 ;  /* 0x001acc1401007387 */ /* 0x0003e80000100800 */
[----:B------:R-:W-:Y:S04]  /*67990*/  STL [R1+0x1ac4], R185 ;  /* 0x001ac4b901007387 */ /* 0x000fe80000100800 */
[----:B------:R1:W-:Y:S02]  /*679a0*/  STL [R1+0x1ac8], R4 ;  /* 0x001ac80401007387 */ /* 0x0003e40000100800 */
[----:B-1----:R-:W-:-:S02]  /*679b0*/  IMAD.MOV.U32 R20, RZ, RZ, R5 ;  /* 0x000000ffff147224 */ /* 0x002fc400078e0005 */
[----:B------:R-:W4:Y:S04]  /*679c0*/  LDL.LU.64 R4, [R1+0x630] ;  /* 0x0006300001047983 */ /* 0x000f280000300a00 */
[----:B------:R1:W-:Y:S04]  /*679d0*/  STL [R1+0x1abc], R20 ;  /* 0x001abc1401007387 */ /* 0x0003e80000100800 */
[----:B------:R1:W-:Y:S02]  /*679e0*/  STL [R1+0x1ac0], R22 ;  /* 0x001ac01601007387 */ /* 0x0003e40000100800 */
[----:B-1----:R-:W-:-:S02]  /*679f0*/  IMAD.MOV.U32 R20, RZ, RZ, R23 ;  /* 0x000000ffff147224 */ /* 0x002fc400078e0017 */
[----:B------:R-:W4:Y:S04]  /*67a00*/  LDL.LU.64 R22, [R1+0x618] ;  /* 0x0006180001167983 */ /* 0x000f280000300a00 */
[----:B------:R1:W-:Y:S04]  /*67a10*/  STL [R1+0x1ab4], R20 ;  /* 0x001ab41401007387 */ /* 0x0003e80000100800 */
[----:B------:R1:W-:Y:S02]  /*67a20*/  STL [R1+0x1ab8], R18 ;  /* 0x001ab81201007387 */ /* 0x0003e40000100800 */
[----:B-1----:R-:W-:-:S02]  /*67a30*/  IMAD.MOV.U32 R20, RZ, RZ, R19 ;  /* 0x000000ffff147224 */ /* 0x002fc400078e0013 */
[----:B------:R-:W4:Y:S04]  /*67a40*/  LDL.LU.64 R18, [R1+0x610] ;  /* 0x0006100001127983 */ /* 0x000f280000300a00 */
[----:B------:R-:W-:Y:S04]  /*67a50*/  STL [R1+0x1aac], R20 ;  /* 0x001aac1401007387 */ /* 0x000fe80000100800 */
[----:B------:R-:W-:Y:S04]  /*67a60*/  STL [R1+0x1ab0], R182 ;  /* 0x001ab0b601007387 */ /* 0x000fe80000100800 */
[----:B------:R-:W-:Y:S04]  /*67a70*/  STL [R1+0x1aa4], R183 ;  /* 0x001aa4b701007387 */ /* 0x000fe80000100800 */
[----:B--2---:R1:W-:Y:S02]  /*67a80*/  STL [R1+0x1aa8], R12 ;  /* 0x001aa80c01007387 */ /* 0x0043e40000100800 */
[----:B-1----:R-:W-:-:S02]  /*67a90*/  IMAD.MOV.U32 R12, RZ, RZ, R13 ;  /* 0x000000ffff0c7224 */ /* 0x002fc400078e000d */
[----:B------:R-:W-:Y:S04]  /*67aa0*/  STL [R1+0x1aa0], R14 ;  /* 0x001aa00e01007387 */ /* 0x000fe80000100800 */
[----:B------:R1:W-:Y:S04]  /*67ab0*/  STL [R1+0x1a9c], R12 ;  /* 0x001a9c0c01007387 */ /* 0x0003e80000100800 */
[----:B-1----:R-:W2:Y:S01]  /*67ac0*/  LDL.LU.64 R12, [R1+0x5f8] ;  /* 0x0005f800010c7983 */ /* 0x002ea20000300a00 */
[----:B------:R-:W-:-:S03]  /*67ad0*/  IMAD.MOV.U32 R14, RZ, RZ, R15 ;  /* 0x000000ffff0e7224 */ /* 0x000fc600078e000f */
[----:B---3--:R1:W-:Y:S04]  /*67ae0*/  STL [R1+0x1a98], R16 ;  /* 0x001a981001007387 */ /* 0x0083e80000100800 */
[----:B------:R3:W-:Y:S01]  /*67af0*/  STL [R1+0x1a94], R14 ;  /* 0x001a940e01007387 */ /* 0x0007e20000100800 */
[----:B-1----:R-:W-:-:S03]  /*67b00*/  IMAD.MOV.U32 R16, RZ, RZ, R17 ;  /* 0x000000ffff107224 */ /* 0x002fc600078e0011 */
[----:B---3--:R-:W3:Y:S04]  /*67b10*/  LDL.LU.64 R14, [R1+0x5f0] ;  /* 0x0005f000010e7983 */ /* 0x008ee80000300a00 */
[----:B------:R-:W-:Y:S04]  /*67b20*/  STL [R1+0x1a90], R180 ;  /* 0x001a90b401007387 */ /* 0x000fe80000100800 */
[----:B------:R1:W-:Y:S04]  /*67b30*/  STL [R1+0x1a8c], R16 ;  /* 0x001a8c1001007387 */ /* 0x0003e80000100800 */
[----:B-1----:R-:W3:Y:S04]  /*67b40*/  LDL.LU.64 R16, [R1+0x5c8] ;  /* 0x0005c80001107983 */ /* 0x002ee80000300a00 */
[----:B------:R-:W-:Y:S04]  /*67b50*/  STL [R1+0x1a84], R181 ;  /* 0x001a84b501007387 */ /* 0x000fe80000100800 */
[----:B-----5:R1:W-:Y:S04]  /*67b60*/  STL [R1+0x1a88], R8 ;  /* 0x001a880801007387 */ /* 0x0203e80000100800 */
[----:B------:R5:W-:Y:S01]  /*67b70*/  STL [R1+0x1a80], R10 ;  /* 0x001a800a01007387 */ /* 0x000be20000100800 */
[----:B-1----:R-:W-:-:S05]  /*67b80*/  IMAD.MOV.U32 R8, RZ, RZ, R9 ;  /* 0x000000ffff087224 */ /* 0x002fca00078e0009 */
[----:B------:R1:W-:Y:S01]  /*67b90*/  STL [R1+0x1a7c], R8 ;  /* 0x001a7c0801007387 */ /* 0x0003e20000100800 */
[----:B-----5:R-:W-:-:S03]  /*67ba0*/  IMAD.MOV.U32 R10, RZ, RZ, R11 ;  /* 0x000000ffff0a7224 */ /* 0x020fc600078e000b */
[----:B-1----:R-:W5:Y:S04]  /*67bb0*/  LDL.LU.64 R8, [R1+0x5c0] ;  /* 0x0005c00001087983 */ /* 0x002f680000300a00 */
[----:B------:R1:W-:Y:S04]  /*67bc0*/  STL [R1+0x1a74], R10 ;  /* 0x001a740a01007387 */ /* 0x0003e80000100800 */
[----:B----4-:R4:W-:Y:S04]  /*67bd0*/  STL [R1+0x1a78], R6 ;  /* 0x001a780601007387 */ /* 0x0109e80000100800 */
[----:B-1----:R-:W5:Y:S01]  /*67be0*/  LDL.LU.64 R10, [R1+0x5a8] ;  /* 0x0005a800010a7983 */ /* 0x002f620000300a00 */
[----:B----4-:R-:W-:-:S05]  /*67bf0*/  IMAD.MOV.U32 R6, RZ, RZ, R7 ;  /* 0x000000ffff067224 */ /* 0x010fca00078e0007 */
[----:B------:R1:W-:Y:S04]  /*67c00*/  STL [R1+0x1a6c], R6 ;  /* 0x001a6c0601007387 */ /* 0x0003e80000100800 */
[----:B------:R-:W-:Y:S04]  /*67c10*/  STL [R1+0x1a70], R178 ;  /* 0x001a70b201007387 */ /* 0x000fe80000100800 */
[----:B------:R-:W-:Y:S04]  /*67c20*/  STL [R1+0x1a64], R179 ;  /* 0x001a64b301007387 */ /* 0x000fe80000100800 */
[----:B-1----:R-:W4:Y:S01]  /*67c30*/  LDL.LU.64 R6, [R1+0x5a0] ;  /* 0x0005a00001067983 */ /* 0x002f220000300a00 */
[----:B------:R-:W-:-:S03]  /*67c40*/  IMAD.MOV.U32 R20, RZ, RZ, R5 ;  /* 0x000000ffff147224 */ /* 0x000fc600078e0005 */
[----:B------:R1:W-:Y:S04]  /*67c50*/  STL [R1+0x1a68], R4 ;  /* 0x001a680401007387 */ /* 0x0003e80000100800 */
[----:B-1----:R-:W4:Y:S04]  /*67c60*/  LDL.LU.64 R4, [R1+0x3e8] ;  /* 0x0003e80001047983 */ /* 0x002f280000300a00 */
[----:B------:R1:W-:Y:S04]  /*67c70*/  STL [R1+0x1a5c], R20 ;  /* 0x001a5c1401007387 */ /* 0x0003e80000100800 */
[----:B------:R-:W-:Y:S04]  /*67c80*/  STL [R1+0x1a60], R22 ;  /* 0x001a601601007387 */ /* 0x000fe80000100800 */
[----:B------:R-:W4:Y:S01]  /*67c90*/  LDL.LU.64 R26, [R1+0x438] ;  /* 0x00043800011a7983 */ /* 0x000f220000300a00 */
[----:B-1----:R-:W-:-:S05]  /*67ca0*/  IMAD.MOV.U32 R20, RZ, RZ, R23 ;  /* 0x000000ffff147224 */ /* 0x002fca00078e0017 */
[----:B------:R1:W-:Y:S04]  /*67cb0*/  STL [R1+0x1a54], R20 ;  /* 0x001a541401007387 */ /* 0x0003e80000100800 */
[----:B------:R1:W-:Y:S04]  /*67cc0*/  STL [R1+0x1a58], R18 ;  /* 0x001a581201007387 */ /* 0x0003e80000100800 */
[----:B-1----:R-:W4:Y:S01]  /*67cd0*/  LDL.LU.64 R20, [R1+0x338] ;  /* 0x0003380001147983 */ /* 0x002f220000300a00 */
[----:B------:R-:W-:-:S05]  /*67ce0*/  IMAD.MOV.U32 R18, RZ, RZ, R19 ;  /* 0x000000ffff127224 */ /* 0x000fca00078e0013 */
[----:B------:R1:W-:Y:S04]  /*67cf0*/  STL [R1+0x1a4c], R18 ;  /* 0x001a4c1201007387 */ /* 0x0003e80000100800 */
[----:B------:R-:W-:Y:S04]  /*67d00*/  STL [R1+0x1a50], R176 ;  /* 0x001a50b001007387 */ /* 0x000fe80000100800 */
[----:B------:R-:W-:Y:S04]  /*67d10*/  STL [R1+0x1a44], R177 ;  /* 0x001a44b101007387 */ /* 0x000fe80000100800 */
[----:B-1----:R-:W4:Y:S04]  /*67d20*/  LDL.LU.64 R18, [R1+0x330] ;  /* 0x0003300001127983 */ /* 0x002f280000300a00 */
        /* <DEDUP_REMOVED lines=8> */
[----:B------:R1:W-:Y:S04]  /*67db0*/  STL [R1+0x1a38], R16 ;  /* 0x001a381001007387 */ /* 0x0003e80000100800 */
[----:B-1----:R-:W3:Y:S01]  /*67dc0*/  LDL.LU.64 R22, [R1+0xc20] ;  /* 0x000c200001167983 */ /* 0x002ee20000300a00 */
[----:B------:R-:W-:-:S05]  /*67dd0*/  IMAD.MOV.U32 R16, RZ, RZ, R17 ;  /* 0x000000ffff107224 */ /* 0x000fca00078e0011 */
[----:B------:R1:W-:Y:S04]  /*67de0*/  STL [R1+0x1a2c], R16 ;  /* 0x001a2c1001007387 */ /* 0x0003e80000100800 */
[----:B------:R5:W-:Y:S04]  /*67df0*/  STL [R1+0x1a30], R2 ;  /* 0x001a300201007387 */ /* 0x000be80000100800 */
[----:B------:R-:W-:Y:S04]  /*67e00*/  STL [R1+0x1a24], R3 ;  /* 0x001a240301007387 */ /* 0x000fe80000100800 */
[----:B-1----:R-:W3:Y:S04]  /*67e10*/  LDL.LU.64 R16, [R1+0xc28] ;  /* 0x000c280001107983 */ /* 0x002ee80000300a00 */
[----:B-----5:R1:W-:Y:S01]  /*67e20*/  STL [R1+0x1a28], R8 ;  /* 0x001a280801007387 */ /* 0x0203e20000100800 */
[----:B------:R-:W-:-:S03]  /*67e30*/  IMAD.MOV.U32 R2, RZ, RZ, R9 ;  /* 0x000000ffff027224 */ /* 0x000fc600078e0009 */
[----:B-1----:R-:W5:Y:S04]  /*67e40*/  LDL.LU.64 R8, [R1+0xc30] ;  /* 0x000c300001087983 */ /* 0x002f680000300a00 */
[----:B------:R1:W-:Y:S04]  /*67e50*/  STL [R1+0x1a1c], R2 ;  /* 0x001a1c0201007387 */ /* 0x0003e80000100800 */
[----:B------:R1:W-:Y:S02]  /*67e60*/  STL [R1+0x1a20], R10 ;  /* 0x001a200a01007387 */ /* 0x0003e40000100800 */
[----:B-1----:R-:W-:-:S02]  /*67e70*/  IMAD.MOV.U32 R2, RZ, RZ, R11 ;  /* 0x000000ffff027224 */ /* 0x002fc400078e000b */
[----:B------:R-:W5:Y:S04]  /*67e80*/  LDL.LU.64 R10, [R1+0x430] ;  /* 0x00043000010a7983 */ /* 0x000f680000300a00 */
[----:B------:R1:W-:Y:S04]  /*67e90*/  STL [R1+0x1a14], R2 ;  /* 0x001a140201007387 */ /* 0x0003e80000100800 */
[----:B----4-:R4:W-:Y:S01]  /*67ea0*/  STL [R1+0x1a18], R6 ;  /* 0x001a180601007387 */ /* 0x0109e20000100800 */
[----:B-1----:R-:W-:-:S03]  /*67eb0*/  IMAD.MOV.U32 R2, RZ, RZ, R7 ;  /* 0x000000ffff027224 */ /* 0x002fc600078e0007 */
[----:B----4-:R-:W4:Y:S04]  /*67ec0*/  LDL.LU.64 R6, [R1+0x320] ;  /* 0x0003200001067983 */ /* 0x010f280000300a00 */
        /* <DEDUP_REMOVED lines=25> */
[----:B------:R1:W-:Y:S02]  /*68060*/  STL [R1+0xf28], R22 ;  /* 0x000f281601007387 */ /* 0x0003e40000100800 */
[----:B-1----:R-:W-:-:S02]  /*68070*/  IMAD.MOV.U32 R2, RZ, RZ, R23 ;  /* 0x000000ffff027224 */ /* 0x002fc400078e0017 */
[----:B------:R-:W3:Y:S04]  /*68080*/  LDL.LU.64 R22, [R1+0xc58] ;  /* 0x000c580001167983 */ /* 0x000ee80000300a00 */
[----:B------:R1:W-:Y:S04]  /*68090*/  STL [R1+0xf24], R2 ;  /* 0x000f240201007387 */ /* 0x0003e80000100800 */
[----:B------:R1:W-:Y:S02]  /*680a0*/  STL [R1+0xf30], R16 ;  /* 0x000f301001007387 */ /* 0x0003e40000100800 */
[----:B-1----:R-:W-:-:S02]  /*680b0*/  IMAD.MOV.U32 R2, RZ, RZ, R17 ;  /* 0x000000ffff027224 */ /* 0x002fc400078e0011 */
[----:B------:R-:W3:Y:S04]  /*680c0*/  LDL.LU.64 R16, [R1+0x308] ;  /* 0x0003080001107983 */ /* 0x000ee80000300a00 */
        /* <DEDUP_REMOVED lines=18> */
[----:B-1----:R-:W-:-:S02]  /*681f0*/  MOV R2, R27 ;  /* 0x0000001b00027202 */ /* 0x002fc40000000f00 */
        /* <DEDUP_REMOVED lines=878> */
[----:B------:R-:W-:Y:S04]  /*6b8e0*/  STL [R1+0x1638], R26 ;  /* 0x0016381a01007387 */ /* 0x000fe80000100800 */
[----:B------:R-:W4:Y:S01]  /*6b8f0*/  LDL.LU.64 R24, [R1+0x40] ;  /* 0x0000400001187983 */ /* 0x000f220000300a00 */
[----:B-1----:R-:W-:-:S05]  /*6b900*/  MOV R2, R27 ;  /* 0x0000001b00027202 */ /* 0x002fca0000000f00 */
[----:B------:R1:W-:Y:S04]  /*6b910*/  STL [R1+0x1634], R2 ;  /* 0x0016340201007387 */ /* 0x0003e80000100800 */
[----:B------:R-:W-:Y:S01]  /*6b920*/  STL [R1+0x1640], R20 ;  /* 0x0016401401007387 */ /* 0x000fe20000100800 */
[----:B-1----:R-:W-:-:S03]  /*6b930*/  IMAD.MOV.U32 R2, RZ, RZ, R21 ;  /* 0x000000ffff027224 */ /* 0x002fc600078e0015 */
        /* <DEDUP_REMOVED lines=14> */
[----:B------:R-:W-:Y:S04]  /*6ba20*/  STL [R1+0x1660], R22 ;  /* 0x0016601601007387 */ /* 0x000fe80000100800 */
[----:B------:R-:W3:Y:S01]  /*6ba30*/  LDL.64 R20, [R1+0x540] ;  /* 0x0005400001147983 */ /* 0x000ee20000100a00 */
[----:B-1----:R-:W-:-:S05]  /*6ba40*/  IMAD.MOV.U32 R2, RZ, RZ, R23 ;  /* 0x000000ffff027224 */ /* 0x002fca00078e0017 */
[----:B------:R1:W-:Y:S04]  /*6ba50*/  STL [R1+0x165c], R2 ;  /* 0x00165c0201007387 */ /* 0x0003e80000100800 */
[----:B------:R-:W-:Y:S01]  /*6ba60*/  STL [R1+0x1668], R16 ;  /* 0x0016681001007387 */ /* 0x000fe20000100800 */
[----:B-1----:R-:W-:-:S03]  /*6ba70*/  IMAD.MOV.U32 R2, RZ, RZ, R17 ;  /* 0x000000ffff027224 */ /* 0x002fc600078e0011 */
[----:B------:R-:W3:Y:S04]  /*6ba80*/  LDL.LU.64 R22, [R1+0x16c0] ;  /* 0x0016c00001167983 */ /* 0x000ee80000300a00 */
[----:B------:R5:W-:Y:S02]  /*6ba90*/  STL [R1+0x1664], R2 ;  /* 0x0016640201007387 */ /* 0x000be40000100800 */
[----:B-----5:R-:W-:Y:S02]  /*6baa0*/  IMAD.MOV.U32 R2, RZ, RZ, R9 ;  /* 0x000000ffff027224 */ /* 0x020fe400078e0009 */
[----:B------:R1:W-:Y:S04]  /*6bab0*/  STL [R1+0x1670], R8 ;  /* 0x0016700801007387 */ /* 0x0003e80000100800 */
        /* <DEDUP_REMOVED lines=10> */
[----:B------:R1:W-:Y:S04]  /*6bb60*/  STL [R1+0x1688], R4 ;  /* 0x0016880401007387 */ /* 0x0003e80000100800 */
[----:B------:R-:W4:Y:S01]  /*6bb70*/  LDL.LU.64 R16, [R1+0x16e0] ;  /* 0x0016e00001107983 */ /* 0x000f220000300a00 */
[----:B-1----:R-:W-:-:S03]  /*6bb80*/  IMAD.MOV.U32 R2, RZ, RZ, R5 ;  /* 0x000000ffff027224 */ /* 0x002fc600078e0005 */
[----:B------:R-:W-:Y:S04]  /*6bb90*/  STL [R1+0x1690], R24 ;  /* 0x0016901801007387 */ /* 0x000fe80000100800 */
[----:B------:R1:W-:Y:S04]  /*6bba0*/  STL [R1+0x1684], R2 ;  /* 0x0016840201007387 */ /* 0x0003e80000100800 */
[----:B------:R-:W4:Y:S01]  /*6bbb0*/  LDL.LU.64 R4, [R1+0x16e8] ;  /* 0x0016e80001047983 */ /* 0x000f220000300a00 */
[----:B-1----:R-:W-:-:S03]  /*6bbc0*/  IMAD.MOV.U32 R2, RZ, RZ, R25 ;  /* 0x000000ffff027224 */ /* 0x002fc600078e0019 */
[----:B------:R-:W-:Y:S04]  /*6bbd0*/  STL [R1+0x1698], R26 ;  /* 0x0016981a01007387 */ /* 0x000fe80000100800 */
[----:B------:R1:W-:Y:S02]  /*6bbe0*/  STL [R1+0x168c], R2 ;  /* 0x00168c0201007387 */ /* 0x0003e40000100800 */
[----:B-1----:R-:W-:Y:S02]  /*6bbf0*/  IMAD.MOV.U32 R2, RZ, RZ, R27 ;  /* 0x000000ffff027224 */ /* 0x002fe400078e001b */
        /* <DEDUP_REMOVED lines=32> */
[----:B------:R-:W-:Y:S04]  /*6be00*/  STL [R1+0x16e0], R16 ;  /* 0x0016e01001007387 */ /* 0x000fe80000100800 */
[----:B------:R1:W-:Y:S04]  /*6be10*/  STL [R1+0x16d4], R2 ;  /* 0x0016d40201007387 */ /* 0x0003e80000100800 */
[----:B----4-:R-:W4:Y:S01]  /*6be20*/  LDL.LU.64 R6, [R1+0x1730] ;  /* 0x0017300001067983 */ /* 0x010f220000300a00 */
[----:B-1----:R-:W-:-:S03]  /*6be30*/  IMAD.MOV.U32 R2, RZ, RZ, R17 ;  /* 0x000000ffff027224 */ /* 0x002fc600078e0011 */
[----:B------:R-:W-:Y:S04]  /*6be40*/  STL [R1+0x16e8], R4 ;  /* 0x0016e80401007387 */ /* 0x000fe80000100800 */
[----:B------:R1:W-:Y:S04]  /*6be50*/  STL [R1+0x16dc], R2 ;  /* 0x0016dc0201007387 */ /* 0x0003e80000100800 */
[----:B------:R-:W4:Y:S04]  /*6be60*/  LDL.LU.64 R24, [R1+0x1738] ;  /* 0x0017380001187983 */ /* 0x000f280000300a00 */
[----:B------:R-:W4:Y:S01]  /*6be70*/  LDL.LU.64 R16, [R1+0x1740] ;  /* 0x0017400001107983 */ /* 0x000f220000300a00 */
[----:B-1----:R-:W-:-:S05]  /*6be80*/  IMAD.MOV.U32 R2, RZ, RZ, R5 ;  /* 0x000000ffff027224 */ /* 0x002fca00078e0005 */
[----:B------:R1:W-:Y:S04]  /*6be90*/  STL [R1+0x16e4], R2 ;  /* 0x0016e40201007387 */ /* 0x0003e80000100800 */
[----:B------:R1:W-:Y:S02]  /*6bea0*/  STL [R1+0x16f0], R26 ;  /* 0x0016f01a01007387 */ /* 0x0003e40000100800 */
[----:B-1----:R-:W-:Y:S02]  /*6beb0*/  IMAD.MOV.U32 R2, RZ, RZ, R27 ;  /* 0x000000ffff027224 */ /* 0x002fe400078e001b */
[----:B------:R-:W4:Y:S04]  /*6bec0*/  LDL.LU.64 R4, [R1+0x1748] ;  /* 0x0017480001047983 */ /* 0x000f280000300a00 */
[----:B------:R-:W-:Y:S04]  /*6bed0*/  STL [R1+0x16f8], R18 ;  /* 0x0016f81201007387 */ /* 0x000fe80000100800 */
[----:B------:R1:W-:Y:S04]  /*6bee0*/  STL [R1+0x16ec], R2 ;  /* 0x0016ec0201007387 */ /* 0x0003e80000100800 */
[----:B------:R-:W4:Y:S01]  /*6bef0*/  LDL.LU.64 R26, [R1+0x1750] ;  /* 0x00175000011a7983 */ /* 0x000f220000300a00 */
[----:B-1----:R-:W-:-:S03]  /*6bf00*/  IMAD.MOV.U32 R2, RZ, RZ, R19 ;  /* 0x000000ffff027224 */ /* 0x002fc600078e0013 */
[----:B--2---:R-:W-:Y:S04]  /*6bf10*/  STL [R1+0x1700], R12 ;  /* 0x0017000c01007387 */ /* 0x004fe80000100800 */
[----:B------:R1:W-:Y:S04]  /*6bf20*/  STL [R1+0x16f4], R2 ;  /* 0x0016f40201007387 */ /* 0x0003e80000100800 */
[----:B------:R-:W2:Y:S01]  /*6bf30*/  LDL.LU.64 R18, [R1+0x1758] ;  /* 0x0017580001127983 */ /* 0x000ea20000300a00 */
[----:B-1----:R-:W-:-:S03]  /*6bf40*/  IMAD.MOV.U32 R2, RZ, RZ, R13 ;  /* 0x000000ffff027224 */ /* 0x002fc600078e000d */
[----:B---3--:R-:W-:Y:S04]  /*6bf50*/  STL [R1+0x1708], R14 ;  /* 0x0017080e01007387 */ /* 0x008fe80000100800 */
[----:B------:R1:W-:Y:S04]  /*6bf60*/  STL [R1+0x16fc], R2 ;  /* 0x0016fc0201007387 */ /* 0x0003e80000100800 */
[----:B------:R-:W3:Y:S01]  /*6bf70*/  LDL.LU.64 R12, [R1+0x1760] ;  /* 0x00176000010c7983 */ /* 0x000ee20000300a00 */
[----:B-1----:R-:W-:-:S03]  /*6bf80*/  IMAD.MOV.U32 R2, RZ, RZ, R15 ;  /* 0x000000ffff027224 */ /* 0x002fc600078e000f */
[----:B------:R-:W-:Y:S04]  /*6bf90*/  STL [R1+0x1710], R20 ;  /* 0x0017101401007387 */ /* 0x000fe80000100800 */
[----:B------:R1:W-:Y:S04]  /*6bfa0*/  STL [R1+0x1704], R2 ;  /* 0x0017040201007387 */ /* 0x0003e80000100800 */
[----:B------:R-:W3:Y:S01]  /*6bfb0*/  LDL.LU.64 R14, [R1+0x1768] ;  /* 0x00176800010e7983 */ /* 0x000ee20000300a00 */
[----:B-1----:R-:W-:-:S03]  /*6bfc0*/  IMAD.MOV.U32 R2, RZ, RZ, R21 ;  /* 0x000000ffff027224 */ /* 0x002fc600078e0015 */
[----:B------:R-:W-:Y:S04]  /*6bfd0*/  STL [R1+0x1718], R22 ;  /* 0x0017181601007387 */ /* 0x000fe80000100800 */
[----:B------:R1:W-:Y:S02]  /*6bfe0*/  STL [R1+0x170c], R2 ;  /* 0x00170c0201007387 */ /* 0x0003e40000100800 */
[----:B-1----:R-:W-:Y:S02]  /*6bff0*/  IMAD.MOV.U32 R2, RZ, RZ, R23 ;  /* 0x000000ffff027224 */ /* 0x002fe400078e0017 */
[----:B------:R-:W3:Y:S04]  /*6c000*/  LDL.LU.64 R22, [R1+0x1770] ;  /* 0x0017700001167983 */ /* 0x000ee80000300a00 */
[----:B------:R1:W-:Y:S04]  /*6c010*/  STL [R1+0x1714], R2 ;  /* 0x0017140201007387 */ /* 0x0003e80000100800 */
[----:B-----5:R5:W-:Y:S04]  /*6c020*/  STL [R1+0x1720], R8 ;  /* 0x0017200801007387 */ /* 0x020be80000100800 */
[----:B------:R-:W3:Y:S01]  /*6c030*/  LDL.LU.64 R20, [R1+0x528] ;  /* 0x0005280001147983 */ /* 0x000ee20000300a00 */
[----:B-1----:R-:W-:-:S05]  /*6c040*/  IMAD.MOV.U32 R2, RZ, RZ, R9 ;  /* 0x000000ffff027224 */ /* 0x002fca00078e0009 */
[----:B------:R1:W-:Y:S04]  /*6c050*/  STL [R1+0x171c], R2 ;  /* 0x00171c0201007387 */ /* 0x0003e80000100800 */
[----:B------:R1:W-:Y:S04]  /*6c060*/  STL [R1+0x1728], R10 ;  /* 0x0017280a01007387 */ /* 0x0003e80000100800 */
[----:B-----5:R-:W5:Y:S01]  /*6c070*/  LDL.LU.64 R8, [R1+0x1780] ;  /* 0x0017800001087983 */ /* 0x020f620000300a00 */
[----:B-1----:R-:W-:-:S03]  /*6c080*/  IMAD.MOV.U32 R2, RZ, RZ, R11 ;  /* 0x000000ffff027224 */ /* 0x002fc600078e000b */
[----:B------:R-:W5:Y:S04]  /*6c090*/  LDL.LU.64 R10, [R1+0x1788] ;  /* 0x00178800010a7983 */ /* 0x000f680000300a00 */
[----:B------:R1:W-:Y:S04]  /*6c0a0*/  STL [R1+0x1724], R2 ;  /* 0x0017240201007387 */ /* 0x0003e80000100800 */
[----:B----4-:R4:W-:Y:S01]  /*6c0b0*/  STL [R1+0x1730], R6 ;  /* 0x0017300601007387 */ /* 0x0109e20000100800 */
[----:B-1----:R-:W-:-:S03]  /*6c0c0*/  IMAD.MOV.U32 R2, RZ, RZ, R7 ;  /* 0x000000ffff027224 */ /* 0x002fc600078e0007 */
[----:B----4-:R-:W4:Y:S04]  /*6c0d0*/  LDL.LU.64 R6, [R1+0x1790] ;  /* 0x0017900001067983 */ /* 0x010f280000300a00 */
[----:B------:R1:W-:Y:S04]  /*6c0e0*/  STL [R1+0x172c], R2 ;  /* 0x00172c0201007387 */ /* 0x0003e80000100800 */
[----:B------:R-:W-:Y:S01]  /*6c0f0*/  STL [R1+0x1738], R24 ;  /* 0x0017381801007387 */ /* 0x000fe20000100800 */
[----:B-1----:R-:W-:-:S03]  /*6c100*/  IMAD.MOV.U32 R2, RZ, RZ, R25 ;  /* 0x000000ffff027224 */ /* 0x002fc600078e0019 */
[----:B------:R-:W-:Y:S04]  /*6c110*/  STL [R1+0x1740], R16 ;  /* 0x0017401001007387 */ /* 0x000fe80000100800 */
[----:B------:R1:W-:Y:S02]  /*6c120*/  STL [R1+0x1734], R2 ;  /* 0x0017340201007387 */ /* 0x0003e40000100800 */
[----:B-1----:R-:W-:Y:S02]  /*6c130*/  IMAD.MOV.U32 R2, RZ, RZ, R17 ;  /* 0x000000ffff027224 */ /* 0x002fe400078e0011 */
[----:B------:R-:W-:Y:S04]  /*6c140*/  STL [R1+0x1748], R4 ;  /* 0x0017480401007387 */ /* 0x000fe80000100800 */
[----:B------:R1:W-:Y:S04]  /*6c150*/  STL [R1+0x173c], R2 ;  /* 0x00173c0201007387 */ /* 0x0003e80000100800 */
[----:B------:R-:W4:Y:S01]  /*6c160*/  LDL.LU.64 R16, [R1+0x17a0] ;  /* 0x0017a00001107983 */ /* 0x000f220000300a00 */
[----:B-1----:R-:W-:-:S03]  /*6c170*/  IMAD.MOV.U32 R2, RZ, RZ, R5 ;  /* 0x000000ffff027224 */ /* 0x002fc600078e0005 */
[----:B------:R-:W-:Y:S04]  /*6c180*/  STL [R1+0x1750], R26 ;  /* 0x0017501a01007387 */ /* 0x000fe80000100800 */
[----:B------:R1:W-:Y:S04]  /*6c190*/  STL [R1+0x1744], R2 ;  /* 0x0017440201007387 */ /* 0x0003e80000100800 */
[----:B------:R-:W4:Y:S01]  /*6c1a0*/  LDL.LU.64 R4, [R1+0x17a8] ;  /* 0x0017a80001047983 */ /* 0x000f220000300a00 */
[----:B-1----:R-:W-:-:S03]  /*6c1b0*/  IMAD.MOV.U32 R2, RZ, RZ, R27 ;  /* 0x000000ffff027224 */ /* 0x002fc600078e001b */
[----:B--2---:R-:W-:Y:S04]  /*6c1c0*/  STL [R1+0x1758], R18 ;  /* 0x0017581201007387 */ /* 0x004fe80000100800 */
[----:B------:R1:W-:Y:S02]  /*6c1d0*/  STL [R1+0x174c], R2 ;  /* 0x00174c0201007387 */ /* 0x0003e40000100800 */
[----:B-1----:R-:W-:Y:S02]  /*6c1e0*/  IMAD.MOV.U32 R2, RZ, RZ, R19 ;  /* 0x000000ffff027224 */ /* 0x002fe400078e0013 */
[----:B------:R-:W2:Y:S04]  /*6c1f0*/  LDL.LU.64 R18, [R1+0x17b0] ;  /* 0x0017b00001127983 */ /* 0x000ea80000300a00 */
[----:B------:R3:W-:Y:S02]  /*6c200*/  STL [R1+0x1754], R2 ;  /* 0x0017540201007387 */ /* 0x0007e40000100800 */
[----:B---3--:R-:W-:-:S02]  /*6c210*/  IMAD.MOV.U32 R2, RZ, RZ, R13 ;  /* 0x000000ffff027224 */ /* 0x008fc400078e000d */
[----:B------:R1:W-:Y:S04]  /*6c220*/  STL [R1+0x1760], R12 ;  /* 0x0017600c01007387 */ /* 0x0003e80000100800 */
[----:B------:R-:W3:Y:S04]  /*6c230*/  LDL.LU.64 R26, [R1+0x520] ;  /* 0x00052000011a7983 */ /* 0x000ee80000300a00 */
[----:B------:R1:W-:Y:S04]  /*6c240*/  STL [R1+0x175c], R2 ;  /* 0x00175c0201007387 */ /* 0x0003e80000100800 */
[----:B------:R1:W-:Y:S04]  /*6c250*/  STL [R1+0x1768], R14 ;  /* 0x0017680e01007387 */ /* 0x0003e80000100800 */
[----:B-1----:R-:W3:Y:S01]  /*6c260*/  LDL.LU.64 R12, [R1+0x17c0] ;  /* 0x0017c000010c7983 */ /* 0x002ee20000300a00 */
[----:B------:R-:W-:-:S03]  /*6c270*/  IMAD.MOV.U32 R2, RZ, RZ, R15 ;  /* 0x000000ffff027224 */ /* 0x000fc600078e000f */
[----:B------:R-:W3:Y:S04]  /*6c280*/  LDL.LU.64 R14, [R1+0x17c8] ;  /* 0x0017c800010e7983 */ /* 0x000ee80000300a00 */
[----:B------:R1:W-:Y:S04]  /*6c290*/  STL [R1+0x1764], R2 ;  /* 0x0017640201007387 */ /* 0x0003e80000100800 */
[----:B------:R1:W-:Y:S02]  /*6c2a0*/  STL [R1+0x1770], R22 ;  /* 0x0017701601007387 */ /* 0x0003e40000100800 */
[----:B-1----:R-:W-:-:S02]  /*6c2b0*/  IMAD.MOV.U32 R2, RZ, RZ, R23 ;  /* 0x000000ffff027224 */ /* 0x002fc400078e0017 */
[----:B------:R-:W3:Y:S04]  /*6c2c0*/  LDL.LU.64 R22, [R1+0x17d0] ;  /* 0x0017d00001167983 */ /* 0x000ee80000300a00 */
[----:B------:R1:W-:Y:S04]  /*6c2d0*/  STL [R1+0x176c], R2 ;  /* 0x00176c0201007387 */ /* 0x0003e80000100800 */
[----:B------:R-:W-:Y:S01]  /*6c2e0*/  STL [R1+0x1778], R20 ;  /* 0x0017781401007387 */ /* 0x000fe20000100800 */
[----:B-1----:R-:W-:-:S03]  /*6c2f0*/  IMAD.MOV.U32 R2, RZ, RZ, R21 ;  /* 0x000000ffff027224 */ /* 0x002fc600078e0015 */
[----:B-----5:R-:W-:Y:S04]  /*6c300*/  STL [R1+0x1780], R8 ;  /* 0x0017800801007387 */ /* 0x020fe80000100800 */
[----:B------:R1:W-:Y:S04]  /*6c310*/  STL [R1+0x1774], R2 ;  /* 0x0017740201007387 */ /* 0x0003e80000100800 */
[----:B------:R-:W-:Y:S01]  /*6c320*/  STL [R1+0x1788], R10 ;  /* 0x0017880a01007387 */ /* 0x000fe20000100800 */
[----:B-1----:R-:W-:-:S05]  /*6c330*/  IMAD.MOV.U32 R2, RZ, RZ, R9 ;  /* 0x000000ffff027224 */ /* 0x002fca00078e0009 */
[----:B------:R1:W-:Y:S04]  /*6c340*/  STL [R1+0x177c], R2 ;  /* 0x00177c0201007387 */ /* 0x0003e80000100800 */
[----:B------:R-:W5:Y:S01]  /*6c350*/  LDL.LU.64 R8, [R1+0x17e0] ;  /* 0x0017e00001087983 */ /* 0x000f620000300a00 */
[----:B-1----:R-:W-:-:S03]  /*6c360*/  IMAD.MOV.U32 R2, RZ, RZ, R11 ;  /* 0x000000ffff027224 */ /* 0x002fc600078e000b */
[----:B----4-:R-:W-:Y:S04]  /*6c370*/  STL [R1+0x1790], R6 ;  /* 0x0017900601007387 */ /* 0x010fe80000100800 */
[----:B------:R1:W-:Y:S04]  /*6c380*/  STL [R1+0x1784], R2 ;  /* 0x0017840201007387 */ /* 0x0003e80000100800 */
[----:B------:R-:W4:Y:S01]  /*6c390*/  LDL.LU.64 R10, [R1+0x17e8] ;  /* 0x0017e800010a7983 */ /* 0x000f220000300a00 */
[----:B-1----:R-:W-:-:S03]  /*6c3a0*/  IMAD.MOV.U32 R2, RZ, RZ, R7 ;  /* 0x000000ffff027224 */ /* 0x002fc600078e0007 */
[----:B------:R-:W-:Y:S04]  /*6c3b0*/  STL [R1+0x1798], R188 ;  /* 0x001798bc01007387 */ /* 0x000fe80000100800 */
[----:B------:R1:W-:Y:S04]  /*6c3c0*/  STL [R1+0x178c], R2 ;  /* 0x00178c0201007387 */ /* 0x0003e80000100800 */
[----:B------:R-:W-:Y:S04]  /*6c3d0*/  STL [R1+0x1794], R189 ;  /* 0x001794bd01007387 */ /* 0x000fe80000100800 */
[----:B------:R-:W4:Y:S01]  /*6c3e0*/  LDL.LU.64 R6, [R1+0x17f0] ;  /* 0x0017f00001067983 */ /* 0x000f220000300a00 */
[----:B-1----:R-:W-:-:S03]  /*6c3f0*/  MOV R2, R17 ;  /* 0x0000001100027202 */ /* 0x002fc60000000f00 */
[----:B------:R1:W-:Y:S04]  /*6c400*/  STL [R1+0x17a0], R16 ;  /* 0x0017a01001007387 */ /* 0x0003e80000100800 */
[----:B------:R-:W4:Y:S04]  /*6c410*/  LDL.LU.64 R20, [R1+0x17f8] ;  /* 0x0017f80001147983 */ /* 0x000f280000300a00 */
[----:B------:R1:W-:Y:S04]  /*6c420*/  STL [R1+0x179c], R2 ;  /* 0x00179c0201007387 */ /* 0x0003e80000100800 */
[----:B------:R1:W-:Y:S04]  /*6c430*/  STL [R1+0x17a8], R4 ;  /* 0x0017a80401007387 */ /* 0x0003e80000100800 */
[----:B-1----:R-:W4:Y:S01]  /*6c440*/  LDL.LU.64 R16, [R1+0x1800] ;  /* 0x0018000001107983 */ /* 0x002f220000300a00 */
[----:B------:R-:W-:-:S03]  /*6c450*/  IMAD.MOV.U32 R2, RZ, RZ, R5 ;  /* 0x000000ffff027224 */ /* 0x000fc600078e0005 */
[----:B------:R-:W4:Y:S04]  /*6c460*/  LDL.LU.64 R4, [R1+0x1808] ;  /* 0x0018080001047983 */ /* 0x000f280000300a00 */
[----:B------:R1:W-:Y:S04]  /*6c470*/  STL [R1+0x17a4], R2 ;  /* 0x0017a40201007387 */ /* 0x0003e80000100800 */
[----:B--2---:R2:W-:Y:S01]  /*6c480*/  STL [R1+0x17b0], R18 ;  /* 0x0017b01201007387 */ /* 0x0045e20000100800 */
[----:B-1----:R-:W-:-:S03]  /*6c490*/  IMAD.MOV.U32 R2, RZ, RZ, R19 ;  /* 0x000000ffff027224 */ /* 0x002fc600078e0013 */
[----:B--2---:R-:W2:Y:S04]  /*6c4a0*/  LDL.LU.64 R18, [R1+0x1810] ;  /* 0x0018100001127983 */ /* 0x004ea80000300a00 */
[----:B------:R1:W-:Y:S04]  /*6c4b0*/  STL [R1+0x17ac], R2 ;  /* 0x0017ac0201007387 */ /* 0x0003e80000100800 */
[----:B---3--:R-:W-:Y:S01]  /*6c4c0*/  STL [R1+0x17b8], R26 ;  /* 0x0017b81a01007387 */ /* 0x008fe20000100800 */
[----:B-1----:R-:W-:-:S03]  /*6c4d0*/  IMAD.MOV.U32 R2, RZ, RZ, R27 ;  /* 0x000000ffff027224 */ /* 0x002fc600078e001b */
[----:B------:R-:W-:Y:S04]  /*6c4e0*/  STL [R1+0x17c0], R12 ;  /* 0x0017c00c01007387 */ /* 0x000fe80000100800 */
[----:B------:R1:W-:Y:S04]  /*6c4f0*/  STL [R1+0x17b4], R2 ;  /* 0x0017b40201007387 */ /* 0x0003e80000100800 */
[----:B------:R-:W-:Y:S01]  /*6c500*/  STL [R1+0x17c8], R14 ;  /* 0x0017c80e01007387 */ /* 0x000fe20000100800 */
[----:B-1----:R-:W-:-:S05]  /*6c510*/  IMAD.MOV.U32 R2, RZ, RZ, R13 ;  /* 0x000000ffff027224 */ /* 0x002fca00078e000d */
        /* <DEDUP_REMOVED lines=8> */
[----:B------:R1:W-:Y:S04]  /*6c5a0*/  STL [R1+0x17cc], R2 ;  /* 0x0017cc0201007387 */ /* 0x0003e80000100800 */
[----:B------:R-:W-:Y:S04]  /*6c5b0*/  STL [R1+0x17d4], R191 ;  /* 0x0017d4bf01007387 */ /* 0x000fe80000100800 */
[----:B------:R-:W3:Y:S04]  /*6c5c0*/  LDL.LU.64 R24, [R1+0x1830] ;  /* 0x0018300001187983 */ /* 0x000ee80000300a00 */
[----:B-----5:R5:W-:Y:S01]  /*6c5d0*/  STL [R1+0x17e0], R8 ;  /* 0x0017e00801007387 */ /* 0x020be20000100800 */
[----:B-1----:R-:W-:-:S03]  /*6c5e0*/  IMAD.MOV.U32 R2, RZ, RZ, R9 ;  /* 0x000000ffff027224 */ /* 0x002fc600078e0009 */
[----:B------:R-:W3:Y:S04]  /*6c5f0*/  LDL.LU.64 R22, [R1+0x1838] ;  /* 0x0018380001167983 */ /* 0x000ee80000300a00 */
[----:B------:R1:W-:Y:S04]  /*6c600*/  STL [R1+0x17dc], R2 ;  /* 0x0017dc0201007387 */ /* 0x0003e80000100800 */
[----:B----4-:R4:W-:Y:S04]  /*6c610*/  STL [R1+0x17e8], R10 ;  /* 0x0017e80a01007387 */ /* 0x0109e80000100800 */
[----:B-----5:R-:W5:Y:S01]  /*6c620*/  LDL.LU.64 R8, [R1+0x1840] ;  /* 0x0018400001087983 */ /* 0x020f620000300a00 */
[----:B-1----:R-:W-:-:S03]  /*6c630*/  IMAD.MOV.U32 R2, RZ, RZ, R11 ;  /* 0x000000ffff027224 */ /* 0x002fc600078e000b */
[----:B----4-:R-:W4:Y:S04]  /*6c640*/  LDL.LU.64 R10, [R1+0x1848] ;  /* 0x00184800010a7983 */ /* 0x010f280000300a00 */
[----:B------:R1:W-:Y:S04]  /*6c650*/  STL [R1+0x17e4], R2 ;  /* 0x0017e40201007387 */ /* 0x0003e80000100800 */
[----:B------:R1:W-:Y:S02]  /*6c660*/  STL [R1+0x17f0], R6 ;  /* 0x0017f00601007387 */ /* 0x0003e40000100800 */
[----:B-1----:R-:W-:-:S02]  /*6c670*/  IMAD.MOV.U32 R2, RZ, RZ, R7 ;  /* 0x000000ffff027224 */ /* 0x002fc400078e0007 */
[----:B------:R-:W4:Y:S04]  /*6c680*/  LDL.LU.64 R6, [R1+0x1850] ;  /* 0x0018500001067983 */ /* 0x000f280000300a00 */
[----:B------:R1:W-:Y:S04]  /*6c690*/  STL [R1+0x17ec], R2 ;  /* 0x0017ec0201007387 */ /* 0x0003e80000100800 */
[----:B------:R-:W-:Y:S01]  /*6c6a0*/  STL [R1+0x17f8], R20 ;  /* 0x0017f81401007387 */ /* 0x000fe20000100800 */
[----:B-1----:R-:W-:-:S03]  /*6c6b0*/  IMAD.MOV.U32 R2, RZ, RZ, R21 ;  /* 0x000000ffff027224 */ /* 0x002fc600078e0015 */
[----:B------:R-:W-:Y:S04]  /*6c6c0*/  STL [R1+0x1800], R16 ;  /* 0x0018001001007387 */ /* 0x000fe80000100800 */
[----:B------:R1:W-:Y:S04]  /*6c6d0*/  STL [R1+0x17f4], R2 ;  /* 0x0017f40201007387 */ /* 0x0003e80000100800 */
[----:B------:R-:W-:Y:S01]  /*6c6e0*/  STL [R1+0x1808], R4 ;  /* 0x0018080401007387 */ /* 0x000fe20000100800 */
[----:B-1----:R-:W-:-:S05]  /*6c6f0*/  IMAD.MOV.U32 R2, RZ, RZ, R17 ;  /* 0x000000ffff027224 */ /* 0x002fca00078e0011 */
[----:B------:R1:W-:Y:S04]  /*6c700*/  STL [R1+0x17fc], R2 ;  /* 0x0017fc0201007387 */ /* 0x0003e80000100800 */
[----:B------:R-:W4:Y:S01]  /*6c710*/  LDL.LU.64 R26, [R1+0x1860] ;  /* 0x00186000011a7983 */ /* 0x000f220000300a00 */
[----:B-1----:R-:W-:-:S03]  /*6c720*/  IMAD.MOV.U32 R2, RZ, RZ, R5 ;  /* 0x000000ffff027224 */ /* 0x002fc600078e0005 */
[----:B--2---:R-:W-:Y:S04]  /*6c730*/  STL [R1+0x1810], R18 ;  /* 0x0018101201007387 */ /* 0x004fe80000100800 */
[----:B------:R1:W-:Y:S04]  /*6c740*/  STL [R1+0x1804], R2 ;  /* 0x0018040201007387 */ /* 0x0003e80000100800 */
[----:B------:R-:W2:Y:S01]  /*6c750*/  LDL.LU.64 R4, [R1+0x1868] ;  /* 0x0018680001047983 */ /* 0x000ea20000300a00 */
[----:B-1----:R-:W-:-:S03]  /*6c760*/  IMAD.MOV.U32 R2, RZ, RZ, R19 ;  /* 0x000000ffff027224 */ /* 0x002fc600078e0013 */
[----:B------:R-:W-:Y:S04]  /*6c770*/  STL [R1+0x1818], R192 ;  /* 0x001818c001007387 */ /* 0x000fe80000100800 */
[----:B------:R1:W-:Y:S04]  /*6c780*/  STL [R1+0x180c], R2 ;  /* 0x00180c0201007387 */ /* 0x0003e80000100800 */
[----:B------:R-:W2:Y:S04]  /*6c790*/  LDL.LU.64 R16, [R1+0x1870] ;  /* 0x0018700001107983 */ /* 0x000ea80000300a00 */
[----:B------:R-:W-:Y:S04]  /*6c7a0*/  STL [R1+0x1814], R193 ;  /* 0x001814c101007387 */ /* 0x000fe80000100800 */
[----:B---3--:R3:W-:Y:S01]  /*6c7b0*/  STL [R1+0x1820], R12 ;  /* 0x0018200c01007387 */ /* 0x0087e20000100800 */
[----:B-1----:R-:W-:-:S03]  /*6c7c0*/  IMAD.MOV.U32 R2, RZ, RZ, R13 ;  /* 0x000000ffff027224 */ /* 0x002fc600078e000d */
[----:B------:R-:W2:Y:S04]  /*6c7d0*/  LDL.LU.64 R18, [R1+0x1878] ;  /* 0x0018780001127983 */ /* 0x000ea80000300a00 */
[----:B------:R-:W-:Y:S04]  /*6c7e0*/  STL [R1+0x1828], R14 ;  /* 0x0018280e01007387 */ /* 0x000fe80000100800 */
[----:B------:R1:W-:Y:S04]  /*6c7f0*/  STL [R1+0x181c], R2 ;  /* 0x00181c0201007387 */ /* 0x0003e80000100800 */
[----:B------:R-:W2:Y:S04]  /*6c800*/  LDL.LU.64 R20, [R1+0x1880] ;  /* 0x0018800001147983 */ /* 0x000ea80000300a00 */
[----:B---3--:R-:W3:Y:S01]  /*6c810*/  LDL.LU.64 R12, [R1+0x1888] ;  /* 0x00188800010c7983 */ /* 0x008ee20000300a00 */
[----:B-1----:R-:W-:-:S05]  /*6c820*/  IMAD.MOV.U32 R2, RZ, RZ, R15 ;  /* 0x000000ffff027224 */ /* 0x002fca00078e000f */
[----:B------:R1:W-:Y:S04]  /*6c830*/  STL [R1+0x1824], R2 ;  /* 0x0018240201007387 */ /* 0x0003e80000100800 */
[----:B------:R-:W-:Y:S04]  /*6c840*/  STL [R1+0x1830], R24 ;  /* 0x0018301801007387 */ /* 0x000fe80000100800 */
[----:B------:R-:W3:Y:S01]  /*6c850*/  LDL.LU.64 R14, [R1+0x1890] ;  /* 0x00189000010e7983 */ /* 0x000ee20000300a00 */
[----:B-1----:R-:W-:-:S03]  /*6c860*/  IMAD.MOV.U32 R2, RZ, RZ, R25 ;  /* 0x000000ffff027224 */ /* 0x002fc600078e0019 */
[----:B------:R-:W-:Y:S04]  /*6c870*/  STL [R1+0x1838], R22 ;  /* 0x0018381601007387 */ /* 0x000fe80000100800 */
[----:B------:R1:W-:Y:S02]  /*6c880*/  STL [R1+0x182c], R2 ;  /* 0x00182c0201007387 */ /* 0x0003e40000100800 */
[----:B-1----:R-:W-:Y:S02]  /*6c890*/  IMAD.MOV.U32 R2, RZ, RZ, R23 ;  /* 0x000000ffff027224 */ /* 0x002fe400078e0017 */
[----:B-----5:R-:W-:Y:S04]  /*6c8a0*/  STL [R1+0x1840], R8 ;  /* 0x0018400801007387 */ /* 0x020fe80000100800 */
[----:B------:R1:W-:Y:S04]  /*6c8b0*/  STL [R1+0x1834], R2 ;  /* 0x0018340201007387 */ /* 0x0003e80000100800 */
[----:B----4-:R-:W-:Y:S01]  /*6c8c0*/  STL [R1+0x1848], R10 ;  /* 0x0018480a01007387 */ /* 0x010fe20000100800 */
[----:B-1----:R-:W-:-:S05]  /*6c8d0*/  IMAD.MOV.U32 R2, RZ, RZ, R9 ;  /* 0x000000ffff027224 */ /* 0x002fca00078e0009 */
[----:B------:R1:W-:Y:S04]  /*6c8e0*/  STL [R1+0x183c], R2 ;  /* 0x00183c0201007387 */ /* 0x0003e80000100800 */
[----:B------:R-:W4:Y:S01]  /*6c8f0*/  LDL.LU.64 R8, [R1+0x18a0] ;  /* 0x0018a00001087983 */ /* 0x000f220000300a00 */
[----:B-1----:R-:W-:-:S03]  /*6c900*/  IMAD.MOV.U32 R2, RZ, RZ, R11 ;  /* 0x000000ffff027224 */ /* 0x002fc600078e000b */
[----:B------:R-:W-:Y:S04]  /*6c910*/  STL [R1+0x1850], R6 ;  /* 0x0018500601007387 */ /* 0x000fe80000100800 */
[----:B------:R1:W-:Y:S04]  /*6c920*/  STL [R1+0x1844], R2 ;  /* 0x0018440201007387 */ /* 0x0003e80000100800 */
[----:B------:R-:W5:Y:S01]  /*6c930*/  LDL.LU.64 R10, [R1+0x18a8] ;  /* 0x0018a800010a7983 */ /* 0x000f620000300a00 */
[----:B-1----:R-:W-:-:S03]  /*6c940*/  IMAD.MOV.U32 R2, RZ, RZ, R7 ;  /* 0x000000ffff027224 */ /* 0x002fc600078e0007 */
[----:B------:R-:W-:Y:S04]  /*6c950*/  STL [R1+0x1858], R194 ;  /* 0x001858c201007387 */ /* 0x000fe80000100800 */
[----:B------:R1:W-:Y:S04]  /*6c960*/  STL [R1+0x184c], R2 ;  /* 0x00184c0201007387 */ /* 0x0003e80000100800 */
[----:B------:R-:W5:Y:S04]  /*6c970*/  LDL.LU.64 R6, [R1+0x18b0] ;  /* 0x0018b00001067983 */ /* 0x000f680000300a00 */
[----:B------:R-:W-:Y:S04]  /*6c980*/  STL [R1+0x1854], R195 ;  /* 0x001854c301007387 */ /* 0x000fe80000100800 */
[----:B------:R-:W-:Y:S04]  /*6c990*/  STL [R1+0x1860], R26 ;  /* 0x0018601a01007387 */ /* 0x000fe80000100800 */
[----:B------:R-:W5:Y:S01]  /*6c9a0*/  LDL.LU.64 R22, [R1+0x18b8] ;  /* 0x0018b80001167983 */ /* 0x000f620000300a00 */
[----:B-1----:R-:W-:-:S03]  /*6c9b0*/  IMAD.MOV.U32 R2, RZ, RZ, R27 ;  /* 0x000000ffff027224 */ /* 0x002fc600078e001b */
[----:B--2---:R-:W-:Y:S04]  /*6c9c0*/  STL [R1+0x1868], R4 ;  /* 0x0018680401007387 */ /* 0x004fe80000100800 */
[----:B------:R1:W-:Y:S02]  /*6c9d0*/  STL [R1+0x185c], R2 ;  /* 0x00185c0201007387 */ /* 0x0003e40000100800 */
[----:B-1----:R-:W-:Y:S02]  /*6c9e0*/  IMAD.MOV.U32 R2, RZ, RZ, R5 ;  /* 0x000000ffff027224 */ /* 0x002fe400078e0005 */
[----:B------:R-:W2:Y:S04]  /*6c9f0*/  LDL.LU.64 R4, [R1+0x18c0] ;  /* 0x0018c00001047983 */ /* 0x000ea80000300a00 */
[----:B------:R1:W-:Y:S04]  /*6ca00*/  STL [R1+0x1864], R2 ;  /* 0x0018640201007387 */ /* 0x0003e80000100800 */
[----:B------:R1:W-:Y:S02]  /*6ca10*/  STL [R1+0x1870], R16 ;  /* 0x0018701001007387 */ /* 0x0003e40000100800 */
[----:B-1----:R-:W-:-:S02]  /*6ca20*/  IMAD.MOV.U32 R2, RZ, RZ, R17 ;  /* 0x000000ffff027224 */ /* 0x002fc400078e0011 */
[----:B------:R-:W2:Y:S04]  /*6ca30*/  LDL.LU.64 R16, [R1+0x18c8] ;  /* 0x0018c80001107983 */ /* 0x000ea80000300a00 */
[----:B------:R1:W-:Y:S04]  /*6ca40*/  STL [R1+0x186c], R2 ;  /* 0x00186c0201007387 */ /* 0x0003e80000100800 */
[----:B------:R1:W-:Y:S02]  /*6ca50*/  STL [R1+0x1878], R18 ;  /* 0x0018781201007387 */ /* 0x0003e40000100800 */
[----:B-1----:R-:W-:-:S02]  /*6ca60*/  IMAD.MOV.U32 R2, RZ, RZ, R19 ;  /* 0x000000ffff027224 */ /* 0x002fc400078e0013 */
[----:B------:R-:W2:Y:S04]  /*6ca70*/  LDL.LU.64 R18, [R1+0x18d0] ;  /* 0x0018d00001127983 */ /* 0x000ea80000300a00 */
[----:B------:R1:W-:Y:S02]  /*6ca80*/  STL [R1+0x1874], R2 ;  /* 0x0018740201007387 */ /* 0x0003e40000100800 */
[----:B-1----:R-:W-:Y:S02]  /*6ca90*/  IMAD.MOV.U32 R2, RZ, RZ, R21 ;  /* 0x000000ffff027224 */ /* 0x002fe400078e0015 */
[----:B------:R-:W-:Y:S04]  /*6caa0*/  STL [R1+0x1880], R20 ;  /* 0x0018801401007387 */ /* 0x000fe80000100800 */
[----:B---3--:R-:W-:Y:S04]  /*6cab0*/  STL [R1+0x1888], R12 ;  /* 0x0018880c01007387 */ /* 0x008fe80000100800 */
[----:B------:R1:W-:Y:S02]  /*6cac0*/  STL [R1+0x187c], R2 ;  /* 0x00187c0201007387 */ /* 0x0003e40000100800 */
[----:B-1----:R-:W-:-:S02]  /*6cad0*/  IMAD.MOV.U32 R2, RZ, RZ, R13 ;  /* 0x000000ffff027224 */ /* 0x002fc400078e000d */
[----:B------:R-:W-:Y:S04]  /*6cae0*/  STL [R1+0x1890], R14 ;  /* 0x0018900e01007387 */ /* 0x000fe80000100800 */
[----:B------:R1:W-:Y:S04]  /*6caf0*/  STL [R1+0x1884], R2 ;  /* 0x0018840201007387 */ /* 0x0003e80000100800 */
[----:B------:R-:W3:Y:S04]  /*6cb00*/  LDL.LU.64 R12, [R1+0x18e0] ;  /* 0x0018e000010c7983 */ /* 0x000ee80000300a00 */
[----:B------:R-:W3:Y:S01]  /*6cb10*/  LDL.LU.64 R24, [R1+0x18e8] ;  /* 0x0018e80001187983 */ /* 0x000ee20000300a00 */
[----:B-1----:R-:W-:-:S05]  /*6cb20*/  IMAD.MOV.U32 R2, RZ, RZ, R15 ;  /* 0x000000ffff027224 */ /* 0x002fca00078e000f */
[----:B------:R4:W-:Y:S04]  /*6cb30*/  STL [R1+0x188c], R2 ;  /* 0x00188c0201007387 */ /* 0x0009e80000100800 */
[----:B------:R-:W-:Y:S04]  /*6cb40*/  STL [R1+0x1898], R196 ;  /* 0x001898c401007387 */ /* 0x000fe80000100800 */
[----:B------:R-:W-:Y:S04]  /*6cb50*/  STL [R1+0x1894], R197 ;  /* 0x001894c501007387 */ /* 0x000fe80000100800 */
[----:B------:R-:W3:Y:S01]  /*6cb60*/  LDL.LU.64 R14, [R1+0x18f0] ;  /* 0x0018f000010e7983 */ /* 0x000ee20000300a00 */
[----:B----4-:R-:W-:-:S03]  /*6cb70*/  IMAD.MOV.U32 R2, RZ, RZ, R9 ;  /* 0x000000ffff027224 */ /* 0x010fc600078e0009 */
[----:B------:R1:W-:Y:S04]  /*6cb80*/  STL [R1+0x18a0], R8 ;  /* 0x0018a00801007387 */ /* 0x0003e80000100800 */
[----:B-1----:R-:W4:Y:S04]  /*6cb90*/  LDL.LU.64 R8, [R1+0x4f8] ;  /* 0x0004f80001087983 */ /* 0x002f280000300a00 */
[----:B------:R1:W-:Y:S04]  /*6cba0*/  STL [R1+0x189c], R2 ;  /* 0x00189c0201007387 */ /* 0x0003e80000100800 */
[----:B-----5:R5:W-:Y:S04]  /*6cbb0*/  STL [R1+0x18a8], R10 ;  /* 0x0018a80a01007387 */ /* 0x020be80000100800 */
[----:B------:R-:W4:Y:S01]  /*6cbc0*/  LDL.LU.64 R26, [R1+0x1900] ;  /* 0x00190000011a7983 */ /* 0x000f220000300a00 */
[----:B-1----:R-:W-:-:S03]  /*6cbd0*/  IMAD.MOV.U32 R2, RZ, RZ, R11 ;  /* 0x000000ffff027224 */ /* 0x002fc600078e000b */
[----:B------:R-:W-:Y:S04]  /*6cbe0*/  STL [R1+0x18b0], R6 ;  /* 0x0018b00601007387 */ /* 0x000fe80000100800 */
[----:B------:R1:W-:Y:S04]  /*6cbf0*/  STL [R1+0x18a4], R2 ;  /* 0x0018a40201007387 */ /* 0x0003e80000100800 */
[----:B-----5:R-:W5:Y:S01]  /*6cc00*/  LDL.LU.64 R10, [R1+0x1908] ;  /* 0x00190800010a7983 */ /* 0x020f620000300a00 */
[----:B-1----:R-:W-:-:S03]  /*6cc10*/  IMAD.MOV.U32 R2, RZ, RZ, R7 ;  /* 0x000000ffff027224 */ /* 0x002fc600078e0007 */
[----:B------:R-:W-:Y:S04]  /*6cc20*/  STL [R1+0x18b8], R22 ;  /* 0x0018b81601007387 */ /* 0x000fe80000100800 */
[----:B------:R1:W-:Y:S04]  /*6cc30*/  STL [R1+0x18ac], R2 ;  /* 0x0018ac0201007387 */ /* 0x0003e80000100800 */
[----:B------:R-:W5:Y:S04]  /*6cc40*/  LDL.LU.64 R6, [R1+0x1910] ;  /* 0x0019100001067983 */ /* 0x000f680000300a00 */
[----:B------:R-:W5:Y:S01]  /*6cc50*/  LDL.LU.64 R20, [R1+0x1918] ;  /* 0x0019180001147983 */ /* 0x000f620000300a00 */
[----:B-1----:R-:W-:-:S05]  /*6cc60*/  IMAD.MOV.U32 R2, RZ, RZ, R23 ;  /* 0x000000ffff027224 */ /* 0x002fca00078e0017 */
[----:B------:R1:W-:Y:S04]  /*6cc70*/  STL [R1+0x18b4], R2 ;  /* 0x0018b40201007387 */ /* 0x0003e80000100800 */
[----:B--2---:R2:W-:Y:S01]  /*6cc80*/  STL [R1+0x18c0], R4 ;  /* 0x0018c00401007387 */ /* 0x0045e20000100800 */
[----:B-1----:R-:W-:-:S03]  /*6cc90*/  IMAD.MOV.U32 R2, RZ, RZ, R5 ;  /* 0x000000ffff027224 */ /* 0x002fc600078e0005 */
[----:B--2---:R-:W2:Y:S04]  /*6cca0*/  LDL.LU.64 R4, [R1+0x1920] ;  /* 0x0019200001047983 */ /* 0x004ea80000300a00 */
[----:B------:R1:W-:Y:S04]  /*6ccb0*/  STL [R1+0x18bc], R2 ;  /* 0x0018bc0201007387 */ /* 0x0003e80000100800 */
[----:B------:R1:W-:Y:S04]  /*6ccc0*/  STL [R1+0x18c8], R16 ;  /* 0x0018c81001007387 */ /* 0x0003e80000100800 */
[----:B------:R-:W2:Y:S01]  /*6ccd0*/  LDL.LU.64 R22, [R1+0x1928] ;  /* 0x0019280001167983 */ /* 0x000ea20000300a00 */
[----:B-1----:R-:W-:-:S05]  /*6cce0*/  IMAD.MOV.U32 R2, RZ, RZ, R17 ;  /* 0x000000ffff027224 */ /* 0x002fca00078e0011 */
[----:B------:R1:W-:Y:S04]  /*6ccf0*/  STL [R1+0x18c4], R2 ;  /* 0x0018c40201007387 */ /* 0x0003e80000100800 */
[----:B------:R1:W-:Y:S04]  /*6cd00*/  STL [R1+0x18d0], R18 ;  /* 0x0018d01201007387 */ /* 0x0003e80000100800 */
[----:B------:R-:W2:Y:S01]  /*6cd10*/  LDL.LU.64 R16, [R1+0x1930] ;  /* 0x0019300001107983 */ /* 0x000ea20000300a00 */
[----:B-1----:R-:W-:-:S03]  /*6cd20*/  IMAD.MOV.U32 R2, RZ, RZ, R19 ;  /* 0x000000ffff027224 */ /* 0x002fc600078e0013 */
[----:B------:R-:W-:Y:S04]  /*6cd30*/  STL [R1+0x18d8], R198 ;  /* 0x0018d8c601007387 */ /* 0x000fe80000100800 */
[----:B------:R3:W-:Y:S04]  /*6cd40*/  STL [R1+0x18cc], R2 ;  /* 0x0018cc0201007387 */ /* 0x0007e80000100800 */
[----:B------:R-:W-:Y:S04]  /*6cd50*/  STL [R1+0x18d4], R199 ;  /* 0x0018d4c701007387 */ /* 0x000fe80000100800 */
[----:B------:R-:W2:Y:S01]  /*6cd60*/  LDL.LU.64 R18, [R1+0x4f0] ;  /* 0x0004f00001127983 */ /* 0x000ea20000300a00 */
[----:B---3--:R-:W-:-:S03]  /*6cd70*/  IMAD.MOV.U32 R2, RZ, RZ, R13 ;  /* 0x000000ffff027224 */ /* 0x008fc600078e000d */
[----:B------:R1:W-:Y:S04]  /*6cd80*/  STL [R1+0x18e0], R12 ;  /* 0x0018e00c01007387 */ /* 0x0003e80000100800 */
[----:B------:R-:W-:Y:S04]  /*6cd90*/  STL [R1+0x18e8], R24 ;  /* 0x0018e81801007387 */ /* 0x000fe80000100800 */
[----:B------:R3:W-:Y:S04]  /*6cda0*/  STL [R1+0x18dc], R2 ;  /* 0x0018dc0201007387 */ /* 0x0007e80000100800 */
[----:B-1----:R-:W2:Y:S01]  /*6cdb0*/  LDL.LU.64 R12, [R1+0x1940] ;  /* 0x00194000010c7983 */ /* 0x002ea20000300a00 */
[----:B---3--:R-:W-:-:S03]  /*6cdc0*/  IMAD.MOV.U32 R2, RZ, RZ, R25 ;  /* 0x000000ffff027224 */ /* 0x008fc600078e0019 */
[----:B------:R-:W-:Y:S04]  /*6cdd0*/  STL [R1+0x18f0], R14 ;  /* 0x0018f00e01007387 */ /* 0x000fe80000100800 */
[----:B------:R1:W-:Y:S02]  /*6cde0*/  STL [R1+0x18e4], R2 ;  /* 0x0018e40201007387 */ /* 0x0003e40000100800 */
[----:B-1----:R-:W-:Y:S02]  /*6cdf0*/  IMAD.MOV.U32 R2, RZ, RZ, R15 ;  /* 0x000000ffff027224 */ /* 0x002fe400078e000f */
[----:B------:R-:W3:Y:S04]  /*6ce00*/  LDL.LU.64 R14, [R1+0x1948] ;  /* 0x00194800010e7983 */ /* 0x000ee80000300a00 */
[----:B------:R4:W-:Y:S02]  /*6ce10*/  STL [R1+0x18ec], R2 ;  /* 0x0018ec0201007387 */ /* 0x0009e40000100800 */
[----:B----4-:R-:W-:-:S02]  /*6ce20*/  IMAD.MOV.U32 R2, RZ, RZ, R9 ;  /* 0x000000ffff027224 */ /* 0x010fc400078e0009 */
[----:B------:R1:W-:Y:S04]  /*6ce30*/  STL [R1+0x18f8], R8 ;  /* 0x0018f80801007387 */ /* 0x0003e80000100800 */
[----:B------:R-:W-:Y:S04]  /*6ce40*/  STL [R1+0x1900], R26 ;  /* 0x0019001a01007387 */ /* 0x000fe80000100800 */
[----:B------:R4:W-:Y:S04]  /*6ce50*/  STL [R1+0x18f4], R2 ;  /* 0x0018f40201007387 */ /* 0x0009e80000100800 */
[----:B-1----:R-:W3:Y:S01]  /*6ce60*/  LDL.LU.64 R8, [R1+0x1950] ;  /* 0x0019500001087983 */ /* 0x002ee20000300a00 */
[----:B----4-:R-:W-:-:S03]  /*6ce70*/  IMAD.MOV.U32 R2, RZ, RZ, R27 ;  /* 0x000000ffff027224 */ /* 0x010fc600078e001b */
[----:B-----5:R-:W-:Y:S04]  /*6ce80*/  STL [R1+0x1908], R10 ;  /* 0x0019080a01007387 */ /* 0x020fe80000100800 */
[----:B------:R1:W-:Y:S02]  /*6ce90*/  STL [R1+0x18fc], R2 ;  /* 0x0018fc0201007387 */ /* 0x0003e40000100800 */
[----:B-1----:R-:W-:Y:S02]  /*6cea0*/  IMAD.MOV.U32 R2, RZ, RZ, R11 ;  /* 0x000000ffff027224 */ /* 0x002fe400078e000b */
[----:B------:R-:W4:Y:S04]  /*6ceb0*/  LDL.LU.64 R10, [R1+0x1958] ;  /* 0x00195800010a7983 */ /* 0x000f280000300a00 */
[----:B------:R1:W-:Y:S04]  /*6cec0*/  STL [R1+0x1904], R2 ;  /* 0x0019040201007387 */ /* 0x0003e80000100800 */
[----:B------:R5:W-:Y:S01]  /*6ced0*/  STL [R1+0x1910], R6 ;  /* 0x0019100601007387 */ /* 0x000be20000100800 */
[----:B-1----:R-:W-:-:S03]  /*6cee0*/  IMAD.MOV.U32 R2, RZ, RZ, R7 ;  /* 0x000000ffff027224 */ /* 0x002fc600078e0007 */
[----:B------:R-:W-:Y:S04]  /*6cef0*/  STL [R1+0x1918], R20 ;  /* 0x0019181401007387 */ /* 0x000fe80000100800 */
[----:B------:R1:W-:Y:S04]  /*6cf00*/  STL [R1+0x190c], R2 ;  /* 0x00190c0201007387 */ /* 0x0003e80000100800 */
[----:B-----5:R-:W5:Y:S01]  /*6cf10*/  LDL.LU.64 R6, [R1+0x1960] ;  /* 0x0019600001067983 */ /* 0x020f620000300a00 */
[----:B-1----:R-:W-:-:S03]  /*6cf20*/  IMAD.MOV.U32 R2, RZ, RZ, R21 ;  /* 0x000000ffff027224 */ /* 0x002fc600078e0015 */
[----:B--2---:R-:W-:Y:S04]  /*6cf30*/  STL [R1+0x1920], R4 ;  /* 0x0019200401007387 */ /* 0x004fe80000100800 */
[----:B------:R1:W-:Y:S02]  /*6cf40*/  STL [R1+0x1914], R2 ;  /* 0x0019140201007387 */ /* 0x0003e40000100800 */
[----:B-1----:R-:W-:Y:S02]  /*6cf50*/  IMAD.MOV.U32 R2, RZ, RZ, R5 ;  /* 0x000000ffff027224 */ /* 0x002fe400078e0005 */
[----:B------:R-:W2:Y:S04]  /*6cf60*/  LDL.LU.64 R4, [R1+0x1968] ;  /* 0x0019680001047983 */ /* 0x000ea80000300a00 */
[----:B------:R1:W-:Y:S04]  /*6cf70*/  STL [R1+0x191c], R2 ;  /* 0x00191c0201007387 */ /* 0x0003e80000100800 */
[----:B------:R-:W-:Y:S01]  /*6cf80*/  STL [R1+0x1928], R22 ;  /* 0x0019281601007387 */ /* 0x000fe20000100800 */
[----:B-1----:R-:W-:-:S03]  /*6cf90*/  MOV R2, R23 ;  /* 0x0000001700027202 */ /* 0x002fc60000000f00 */
[----:B------:R-:W-:Y:S04]  /*6cfa0*/  STL [R1+0x1930], R16 ;  /* 0x0019301001007387 */ /* 0x000fe80000100800 */
[----:B------:R1:W-:Y:S04]  /*6cfb0*/  STL [R1+0x1924], R2 ;  /* 0x0019240201007387 */ /* 0x0003e80000100800 */
[----:B------:R-:W2:Y:S04]  /*6cfc0*/  LDL.LU.64 R68, [R1+0x1970] ;  /* 0x0019700001447983 */ /* 0x000ea80000300a00 */
[----:B------:R-:W2:Y:S01]  /*6cfd0*/  LDL.LU.64 R70, [R1+0x1978] ;  /* 0x0019780001467983 */ /* 0x000ea20000300a00 */
[----:B-1----:R-:W-:-:S05]  /*6cfe0*/  IMAD.MOV.U32 R2, RZ, RZ, R17 ;  /* 0x000000ffff027224 */ /* 0x002fca00078e0011 */
[----:B------:R1:W-:Y:S04]  /*6cff0*/  STL [R1+0x192c], R2 ;  /* 0x00192c0201007387 */ /* 0x0003e80000100800 */
[----:B------:R-:W-:Y:S04]  /*6d000*/  STL [R1+0x1938], R18 ;  /* 0x0019381201007387 */ /* 0x000fe80000100800 */
[----:B------:R-:W2:Y:S01]  /*6d010*/  LDL.LU.64 R64, [R1+0x1980] ;  /* 0x0019800001407983 */ /* 0x000ea20000300a00 */
[----:B-1----:R-:W-:-:S03]  /*6d020*/  IMAD.MOV.U32 R2, RZ, RZ, R19 ;  /* 0x000000ffff027224 */ /* 0x002fc600078e0013 */
[----:B------:R-:W2:Y:S04]  /*6d030*/  LDL.LU.64 R66, [R1+0x1988] ;  /* 0x0019880001427983 */ /* 0x000ea80000300a00 */
[----:B------:R1:W-:Y:S04]  /*6d040*/  STL [R1+0x1934], R2 ;  /* 0x0019340201007387 */ /* 0x0003e80000100800 */
[----:B------:R-:W-:Y:S04]  /*6d050*/  STL [R1+0x1940], R12 ;  /* 0x0019400c01007387 */ /* 0x000fe80000100800 */
[----:B------:R-:W2:Y:S01]  /*6d060*/  LDL.LU.64 R24, [R1+0x1990] ;  /* 0x0019900001187983 */ /* 0x000ea20000300a00 */
[----:B-1----:R-:W-:-:S03]  /*6d070*/  IMAD.MOV.U32 R2, RZ, RZ, R13 ;  /* 0x000000ffff027224 */ /* 0x002fc600078e000d */
[----:B------:R-:W2:Y:S04]  /*6d080*/  LDL.LU.64 R26, [R1+0x1998] ;  /* 0x00199800011a7983 */ /* 0x000ea80000300a00 */
[----:B------:R1:W-:Y:S04]  /*6d090*/  STL [R1+0x193c], R2 ;  /* 0x00193c0201007387 */ /* 0x0003e80000100800 */
[----:B---3--:R-:W-:Y:S04]  /*6d0a0*/  STL [R1+0x1948], R14 ;  /* 0x0019480e01007387 */ /* 0x008fe80000100800 */
[----:B------:R-:W3:Y:S01]  /*6d0b0*/  LDL.LU.64 R20, [R1+0x19a0] ;  /* 0x0019a00001147983 */ /* 0x000ee20000300a00 */
[----:B-1----:R-:W-:-:S03]  /*6d0c0*/  IMAD.MOV.U32 R2, RZ, RZ, R15 ;  /* 0x000000ffff027224 */ /* 0x002fc600078e000f */
[----:B------:R-:W3:Y:S04]  /*6d0d0*/  LDL.LU.64 R22, [R1+0x4e8] ;  /* 0x0004e80001167983 */ /* 0x000ee80000300a00 */
[----:B------:R1:W-:Y:S04]  /*6d0e0*/  STL [R1+0x1944], R2 ;  /* 0x0019440201007387 */ /* 0x0003e80000100800 */
[----:B------:R-:W-:Y:S04]  /*6d0f0*/  STL [R1+0x1950], R8 ;  /* 0x0019500801007387 */ /* 0x000fe80000100800 */
[----:B------:R-:W3:Y:S01]  /*6d100*/  LDL.LU.64 R16, [R1+0x4e0] ;  /* 0x0004e00001107983 */ /* 0x000ee20000300a00 */
[----:B-1----:R-:W-:-:S03]  /*6d110*/  IMAD.MOV.U32 R2, RZ, RZ, R9 ;  /* 0x000000ffff027224 */ /* 0x002fc600078e0009 */
[----:B------:R-:W3:Y:S04]  /*6d120*/  LDL.LU.64 R18, [R1+0x4d8] ;  /* 0x0004d80001127983 */ /* 0x000ee80000300a00 */
[----:B------:R1:W-:Y:S04]  /*6d130*/  STL [R1+0x194c], R2 ;  /* 0x00194c0201007387 */ /* 0x0003e80000100800 */
[----:B----4-:R-:W-:Y:S04]  /*6d140*/  STL [R1+0x1958], R10 ;  /* 0x0019580a01007387 */ /* 0x010fe80000100800 */
[----:B------:R-:W4:Y:S01]  /*6d150*/  LDL.LU.64 R12, [R1+0x450] ;  /* 0x00045000010c7983 */ /* 0x000f220000300a00 */
[----:B-1----:R-:W-:-:S03]  /*6d160*/  IMAD.MOV.U32 R2, RZ, RZ, R11 ;  /* 0x000000ffff027224 */ /* 0x002fc600078e000b */
[----:B------:R-:W4:Y:S04]  /*6d170*/  LDL.LU.64 R14, [R1+0x458] ;  /* 0x00045800010e7983 */ /* 0x000f280000300a00 */
[----:B------:R1:W-:Y:S04]  /*6d180*/  STL [R1+0x1954], R2 ;  /* 0x0019540201007387 */ /* 0x0003e80000100800 */
[----:B-----5:R5:W-:Y:S01]  /*6d190*/  STL [R1+0x1960], R6 ;  /* 0x0019600601007387 */ /* 0x020be20000100800 */
[----:B-1----:R-:W-:-:S03]  /*6d1a0*/  IMAD.MOV.U32 R2, RZ, RZ, R7 ;  /* 0x000000ffff027224 */ /* 0x002fc600078e0007 */
[----:B------:R-:W4:Y:S04]  /*6d1b0*/  LDL.LU.64 R8, [R1+0x460] ;  /* 0x0004600001087983 */ /* 0x000f280000300a00 */
[----:B------:R-:W4:Y:S04]  /*6d1c0*/  LDL.LU.64 R10, [R1+0x468] ;  /* 0x00046800010a7983 */ /* 0x000f280000300a00 */
[----:B------:R1:W-:Y:S04]  /*6d1d0*/  STL [R1+0x195c], R2 ;  /* 0x00195c0201007387 */ /* 0x0003e80000100800 */
[----:B--2---:R2:W-:Y:S04]  /*6d1e0*/  STL [R1+0x1968], R4 ;  /* 0x0019680401007387 */ /* 0x0045e80000100800 */
[----:B-----5:R-:W5:Y:S01]  /*6d1f0*/  LDL.LU.64 R6, [R1+0x470] ;  /* 0x0004700001067983 */ /* 0x020f620000300a00 */
[----:B-1----:R-:W-:-:S03]  /*6d200*/  IMAD.MOV.U32 R2, RZ, RZ, R5 ;  /* 0x000000ffff027224 */ /* 0x002fc600078e0005 */
[----:B--2---:R-:W2:Y:S04]  /*6d210*/  LDL.LU.64 R4, [R1+0x478] ;  /* 0x0004780001047983 */ /* 0x004ea80000300a00 */
[----:B------:R1:W-:Y:S02]  /*6d220*/  STL [R1+0x1964], R2 ;  /* 0x0019640201007387 */ /* 0x0003e40000100800 */
[----:B-1----:R-:W-:Y:S02]  /*6d230*/  IMAD.MOV.U32 R2, RZ, RZ, R69 ;  /* 0x000000ffff027224 */ /* 0x002fe400078e0045 */
[----:B------:R-:W-:Y:S04]  /*6d240*/  STL [R1+0x1970], R68 ;  /* 0x0019704401007387 */ /* 0x000fe80000100800 */
[----:B------:R-:W-:Y:S04]  /*6d250*/  STL [R1+0x1978], R70 ;  /* 0x0019784601007387 */ /* 0x000fe80000100800 */
[----:B------:R1:W-:Y:S02]  /*6d260*/  STL [R1+0x196c], R2 ;  /* 0x00196c0201007387 */ /* 0x0003e40000100800 */
[----:B-1----:R-:W-:-:S02]  /*6d270*/  IMAD.MOV.U32 R2, RZ, RZ, R71 ;  /* 0x000000ffff027224 */ /* 0x002fc400078e0047 */
[----:B------:R-:W-:Y:S04]  /*6d280*/  STL [R1+0x1980], R64 ;  /* 0x0019804001007387 */ /* 0x000fe80000100800 */
[----:B------:R1:W-:Y:S04]  /*6d290*/  STL [R1+0x1974], R2 ;  /* 0x0019740201007387 */ /* 0x0003e80000100800 */
[----:B------:R-:W-:Y:S01]  /*6d2a0*/  STL [R1+0x1988], R66 ;  /* 0x0019884201007387 */ /* 0x000fe20000100800 */
[----:B-1----:R-:W-:-:S05]  /*6d2b0*/  IMAD.MOV.U32 R2, RZ, RZ, R65 ;  /* 0x000000ffff027224 */ /* 0x002fca00078e0041 */
[----:B------:R1:W-:Y:S02]  /*6d2c0*/  STL [R1+0x197c], R2 ;  /* 0x00197c0201007387 */ /* 0x0003e40000100800 */
[----:B-1----:R-:W-:Y:S02]  /*6d2d0*/  IMAD.MOV.U32 R2, RZ, RZ, R67 ;  /* 0x000000ffff027224 */ /* 0x002fe400078e0043 */
[----:B------:R-:W-:Y:S04]  /*6d2e0*/  STL [R1+0x1990], R24 ;  /* 0x0019901801007387 */ /* 0x000fe80000100800 */
[----:B------:R1:W-:Y:S04]  /*6d2f0*/  STL [R1+0x1984], R2 ;  /* 0x0019840201007387 */ /* 0x0003e80000100800 */
[----:B------:R-:W-:Y:S01]  /*6d300*/  STL [R1+0x1998], R26 ;  /* 0x0019981a01007387 */ /* 0x000fe20000100800 */
[----:B-1----:R-:W-:-:S05]  /*6d310*/  IMAD.MOV.U32 R2, RZ, RZ, R25 ;  /* 0x000000ffff027224 */ /* 0x002fca00078e0019 */
[----:B------:R1:W-:Y:S04]  /*6d320*/  STL [R1+0x198c], R2 ;  /* 0x00198c0201007387 */ /* 0x0003e80000100800 */
[----:B---3--:R-:W-:Y:S01]  /*6d330*/  STL [R1+0x19a0], R20 ;  /* 0x0019a01401007387 */ /* 0x008fe20000100800 */
[----:B-1----:R-:W-:-:S05]  /*6d340*/  IMAD.MOV.U32 R2, RZ, RZ, R27 ;  /* 0x000000ffff027224 */ /* 0x002fca00078e001b */
        /* <DEDUP_REMOVED lines=10> */
[----:B----4-:R-:W-:Y:S01]  /*6d3f0*/  STL [R1+0x19c0], R12 ;  /* 0x0019c00c01007387 */ /* 0x010fe20000100800 */
[----:B-1----:R-:W-:-:S05]  /*6d400*/  IMAD.MOV.U32 R2, RZ, RZ, R19 ;  /* 0x000000ffff027224 */ /* 0x002fca00078e0013 */
[----:B------:R1:W-:Y:S04]  /*6d410*/  STL [R1+0x19b4], R2 ;  /* 0x0019b40201007387 */ /* 0x0003e80000100800 */
[----:B------:R-:W-:Y:S01]  /*6d420*/  STL [R1+0x19c8], R14 ;  /* 0x0019c80e01007387 */ /* 0x000fe20000100800 */
[----:B-1----:R-:W-:-:S05]  /*6d430*/  IMAD.MOV.U32 R2, RZ, RZ, R13 ;  /* 0x000000ffff027224 */ /* 0x002fca00078e000d */
[----:B------:R1:W-:Y:S04]  /*6d440*/  STL [R1+0x19bc], R2 ;  /* 0x0019bc0201007387 */ /* 0x0003e80000100800 */
[----:B------:R-:W-:Y:S01]  /*6d450*/  STL [R1+0x19d0], R8 ;  /* 0x0019d00801007387 */ /* 0x000fe20000100800 */
[----:B-1----:R-:W-:-:S05]  /*6d460*/  IMAD.MOV.U32 R2, RZ, RZ, R15 ;  /* 0x000000ffff027224 */ /* 0x002fca00078e000f */
[----:B------:R1:W-:Y:S04]  /*6d470*/  STL [R1+0x19c4], R2 ;  /* 0x0019c40201007387 */ /* 0x0003e80000100800 */
[----:B------:R-:W-:Y:S01]  /*6d480*/  STL [R1+0x19d8], R10 ;  /* 0x0019d80a01007387 */ /* 0x000fe20000100800 */
[----:B-1----:R-:W-:-:S05]  /*6d490*/  IMAD.MOV.U32 R2, RZ, RZ, R9 ;  /* 0x000000ffff027224 */ /* 0x002fca00078e0009 */
[----:B------:R1:W-:Y:S02]  /*6d4a0*/  STL [R1+0x19cc], R2 ;  /* 0x0019cc0201007387 */ /* 0x0003e40000100800 */
[----:B-1----:R-:W-:Y:S02]  /*6d4b0*/  IMAD.MOV.U32 R2, RZ, RZ, R11 ;  /* 0x000000ffff027224 */ /* 0x002fe400078e000b */
[----:B-----5:R1:W-:Y:S04]  /*6d4c0*/  STL [R1+0x19e0], R6 ;  /* 0x0019e00601007387 */ /* 0x0203e80000100800 */
[----:B-1----:R-:W1:Y:S04]  /*6d4d0*/  S2R R6, SR_TID.X ;  /* 0x0000000000067919 */ /* 0x002e680000002100 */
[----:B------:R3:W-:Y:S04]  /*6d4e0*/  STL [R1+0x19d4], R2 ;  /* 0x0019d40201007387 */ /* 0x0007e80000100800 */
[----:B--2---:R-:W-:Y:S01]  /*6d4f0*/  STL [R1+0x19e8], R4 ;  /* 0x0019e80401007387 */ /* 0x004fe20000100800 */
[----:B---3--:R-:W-:-:S05]  /*6d500*/  IMAD.MOV.U32 R2, RZ, RZ, R7 ;  /* 0x000000ffff027224 */ /* 0x008fca00078e0007 */
[----:B------:R2:W-:Y:S04]  /*6d510*/  STL [R1+0x19dc], R2 ;  /* 0x0019dc0201007387 */ /* 0x0005e80000100800 */
[----:B------:R-:W-:Y:S01]  /*6d520*/  STL [R1+0x19f0], R200 ;  /* 0x0019f0c801007387 */ /* 0x000fe20000100800 */
[----:B--2---:R-:W-:Y:S01]  /*6d530*/  IMAD.MOV.U32 R2, RZ, RZ, R5 ;  /* 0x000000ffff027224 */ /* 0x004fe200078e0005 */
[C---:B-1----:R-:W-:Y:S01]  /*6d540*/  LOP3.LUT R7, R6.reuse, 0x3, RZ, 0xc0, !PT ;  /* 0x0000000306077812 */ /* 0x042fe200078ec0ff */
[----:B------:R-:W-:-:S03]  /*6d550*/  IMAD.SHL.U32 R3, R6, 0x80, RZ ;  /* 0x0000008006037824 */ /* 0x000fc600078e00ff */
[----:B------:R1:W-:Y:S01]  /*6d560*/  STL [R1+0x19e4], R2 ;  /* 0x0019e40201007387 */ /* 0x0003e20000100800 */
[----:B------:R-:W-:-:S03]  /*6d570*/  IMAD.SHL.U32 R5, R6, 0x2, RZ ;  /* 0x0000000206057824 */ /* 0x000fc600078e00ff */
[----:B------:R-:W-:Y:S04]  /*6d580*/  STL [R1+0x19ec], R201 ;  /* 0x0019ecc901007387 */ /* 0x000fe80000100800 */
[----:B------:R-:W-:Y:S01]  /*6d590*/  STL [R1+0x19f8], R202 ;  /* 0x0019f8ca01007387 */ /* 0x000fe20000100800 */
[----:B-1----:R-:W-:-:S03]  /*6d5a0*/  LOP3.LUT R2, R6, 0x7, RZ, 0xc0, !PT ;  /* 0x0000000706027812 */ /* 0x002fc600078ec0ff */
[----:B------:R-:W-:Y:S01]  /*6d5b0*/  STL [R1+0x19f4], R203 ;  /* 0x0019f4cb01007387 */ /* 0x000fe20000100800 */
[----:B------:R-:W-:-:S03]  /*6d5c0*/  LOP3.LUT R6, R6, 0x1c, RZ, 0xc0, !PT ;  /* 0x0000001c06067812 */ /* 0x000fc600078ec0ff */
[----:B------:R-:W-:Y:S04]  /*6d5d0*/  STL [R1+0x1a00], R206 ;  /* 0x001a00ce01007387 */ /* 0x000fe80000100800 */
[----:B------:R-:W-:Y:S01]  /*6d5e0*/  STL [R1+0x19fc], R207 ;  /* 0x0019fccf01007387 */ /* 0x000fe20000100800 */
[----:B------:R-:W-:-:S03]  /*6d5f0*/  IMAD R176, R7, 0x220, R6 ;  /* 0x0000022007b07824 */ /* 0x000fc600078e0206 */
[----:B------:R-:W-:Y:S04]  /*6d600*/  STL [R1+0x1a08], R204 ;  /* 0x001a08cc01007387 */ /* 0x000fe80000100800 */
[----:B------:R-:W-:Y:S04]  /*6d610*/  STL [R1+0x1a04], R205 ;  /* 0x001a04cd01007387 */ /* 0x000fe80000100800 */
[----:B------:R-:W2:Y:S04]  /*6d620*/  LDL.LU.64 R8, [R1+0x22a0] ;  /* 0x0022a00001087983 */ /* 0x000ea80000300a00 */
[----:B------:R-:W3:Y:S01]  /*6d630*/  LDL.LU.64 R6, [R1+0x2298] ;  /* 0x0022980001067983 */ /* 0x000ee20000300a00 */
[----:B------:R-:W-:-:S05]  /*6d640*/  LOP3.LUT R3, R3, 0x3000, RZ, 0xc0, !PT ;  /* 0x0000300003037812 */ /* 0x000fca00078ec0ff */
[C---:B------:R-:W-:Y:S02]  /*6d650*/  IMAD R3, R2.reuse, 0x200, R3 ;  /* 0x0000020002037824 */ /* 0x040fe400078e0203 */
[----:B------:R-:W-:-:S05]  /*6d660*/  IMAD.SHL.U32 R2, R2, 0x10, RZ ;  /* 0x0000001002027824 */ /* 0x000fca00078e00ff */
[----:B------:R-:W-:-:S05]  /*6d670*/  LOP3.LUT R2, R2, 0x30, R5, 0x78, !PT ;  /* 0x0000003002027812 */ /* 0x000fca00078e7805 */
[----:B------:R-:W-:Y:S01]  /*6d680*/  IMAD.IADD R3, R3, 0x1, R2 ;  /* 0x0000000103037824 */ /* 0x000fe200078e0202 */
[----:B--2---:R1:W-:Y:S04]  /*6d690*/  STL.64 [R1+0xee8], R8 ;  /* 0x000ee80801007387 */ /* 0x0043e80000100a00 */
[----:B-1----:R-:W2:Y:S04]  /*6d6a0*/  LDL.LU.64 R8, [R1+0x2290] ;  /* 0x0022900001087983 */ /* 0x002ea80000300a00 */
[----:B---3--:R1:W-:Y:S04]  /*6d6b0*/  STL.64 [R1+0xee0], R6 ;  /* 0x000ee00601007387 */ /* 0x0083e80000100a00 */
[----:B------:R-:W-:Y:S04]  /*6d6c0*/  STL [R1+0x1e3c], R3 ;  /* 0x001e3c0301007387 */ /* 0x000fe80000100800 */
[----:B-1----:R-:W3:Y:S04]  /*6d6d0*/  LDL.LU.64 R6, [R1+0x2288] ;  /* 0x0022880001067983 */ /* 0x002ee80000300a00 */
[----:B--2---:R1:W-:Y:S04]  /*6d6e0*/  STL.64 [R1+0xed8], R8 ;  /* 0x000ed80801007387 */ /* 0x0043e80000100a00 */
[----:B-1----:R-:W2:Y:S04]  /*6d6f0*/  LDL.LU.64 R8, [R1+0x2280] ;  /* 0x0022800001087983 */ /* 0x002ea80000300a00 */
[----:B---3--:R1:W-:Y:S04]  /*6d700*/  STL.64 [R1+0xed0], R6 ;  /* 0x000ed00601007387 */ /* 0x0083e80000100a00 */
        /* <DEDUP_REMOVED lines=266> */
[----:B-1----:R-:W2:Y:S04]  /*6e7b0*/  LDL.64 R8, [R1+0x1e50] ;  /* 0x001e500001087983 */ /* 0x002ea80000100a00 */
[----:B---3--:R1:W-:Y:S04]  /*6e7c0*/  STL.64 [R1+0xaa0], R6 ;  /* 0x000aa00601007387 */ /* 0x0083e80000100a00 */
[----:B-1----:R-:W3:Y:S04]  /*6e7d0*/  LDL.64 R6, [R1+0x1e48] ;  /* 0x001e480001067983 */ /* 0x002ee80000100a00 */
[----:B--2---:R1:W-:Y:S04]  /*6e7e0*/  STL.64 [R1+0xa98], R8 ;  /* 0x000a980801007387 */ /* 0x0043e80000100a00 */
[----:B-1----:R-:W2:Y:S04]  /*6e7f0*/  LDL.64 R8, [R1+0x1e40] ;  /* 0x001e400001087983 */ /* 0x002ea80000100a00 */
        /* <DEDUP_REMOVED lines=19> */
[----:B------:R-:W-:Y:S04]  /*6e930*/  STL.64 [R1+0xa38], R214 ;  /* 0x000a38d601007387 */ /* 0x000fe80000100a00 */
[----:B---3--:R2:W-:Y:S04]  /*6e940*/  STL.64 [R1+0xa40], R6 ;  /* 0x000a400601007387 */ /* 0x0085e80000100a00 */
[----:B------:R3:W-:Y:S04]  /*6e950*/  STL.64 [R1+0xa30], R212 ;  /* 0x000a30d401007387 */ /* 0x0007e80000100a00 */
[----:B------:R3:W-:Y:S04]  /*6e960*/  STL.64 [R1+0xa28], R210 ;  /* 0x000a28d201007387 */ /* 0x0007e80000100a00 */
[----:B------:R3:W-:Y:S04]  /*6e970*/  STL.64 [R1+0xa20], R208 ;  /* 0x000a20d001007387 */ /* 0x0007e80000100a00 */
        /* <DEDUP_REMOVED lines=283> */
[----:B------:R3:W-:Y:S01]  /*6fb30*/  STL [R1+0x218], RZ ;  /* 0x000218ff01007387 */ /* 0x0007e20000100800 */
[----:B------:R-:W-:-:S03]  /*6fb40*/  SHF.R.S32.HI R4, RZ, 0x1f, R252 ;  /* 0x0000001fff047819 */ /* 0x000fc600000114fc */
[----:B------:R3:W-:Y:S04]  /*6fb50*/  STL [R1+0x21c], RZ ;  /* 0x00021cff01007387 */ /* 0x0007e80000100800 */
[----:B------:R3:W-:Y:S04]  /*6fb60*/  STL [R1+0x200], RZ ;  /* 0x000200ff01007387 */ /* 0x0007e80000100800 */
[----:B------:R3:W-:Y:S01]  /*6fb70*/  STL [R1+0x204], RZ ;  /* 0x000204ff01007387 */ /* 0x0007e20000100800 */
[----:B------:R-:W-:-:S03]  /*6fb80*/  SHF.R.S32.HI R2, RZ, 0x1f, R0 ;  /* 0x0000001fff027819 */ /* 0x000fc60000011400 */
[----:B------:R3:W-:Y:S01]  /*6fb90*/  STL [R1+0x208], RZ ;  /* 0x000208ff01007387 */ /* 0x0007e20000100800 */
[----:B------:R-:W-:-:S03]  /*6fba0*/  LEA.HI R4, R4, R252, RZ, 0x7 ;  /* 0x000000fc04047211 */ /* 0x000fc600078f38ff */
[----:B------:R3:W-:Y:S04]  /*6fbb0*/  STL [R1+0x20c], RZ ;  /* 0x00020cff01007387 */ /* 0x0007e80000100800 */
[----:B------:R3:W-:Y:S04]  /*6fbc0*/  STL [R1+0x1f0], RZ ;  /* 0x0001f0ff01007387 */ /* 0x0007e80000100800 */
[----:B------:R3:W-:Y:S01]  /*6fbd0*/  STL [R1+0x1f4], RZ ;  /* 0x0001f4ff01007387 */ /* 0x0007e20000100800 */
[----:B------:R-:W-:-:S03]  /*6fbe0*/  SHF.L.U64.HI R0, R0, 0x2, R2 ;  /* 0x0000000200007819 */ /* 0x000fc60000010202 */
[----:B------:R3:W-:Y:S01]  /*6fbf0*/  STL [R1+0x1f8], RZ ;  /* 0x0001f8ff01007387 */ /* 0x0007e20000100800 */
[----:B------:R-:W-:-:S03]  /*6fc00*/  SHF.R.S32.HI R0, RZ, 0x7, R4 ;  /* 0x00000007ff007819 */ /* 0x000fc60000011404 */
[----:B------:R3:W-:Y:S04]  /*6fc10*/  STL [R1+0x1fc], RZ ;  /* 0x0001fcff01007387 */ /* 0x0007e80000100800 */
[----:B------:R3:W-:Y:S04]  /*6fc20*/  STL [R1+0x1d0], RZ ;  /* 0x0001d0ff01007387 */ /* 0x0007e80000100800 */
[----:B------:R3:W-:Y:S01]  /*6fc30*/  STL [R1+0x1d4], RZ ;  /* 0x0001d4ff01007387 */ /* 0x0007e20000100800 */
[----:B------:R-:W-:-:S03]  /*6fc40*/  LOP3.LUT R2, R176, 0x20, RZ, 0x3c, !PT ;  /* 0x00000020b0027812 */ /* 0x000fc600078e3cff */
[----:B------:R3:W-:Y:S01]  /*6fc50*/  STL [R1+0x1d8], RZ ;  /* 0x0001d8ff01007387 */ /* 0x0007e20000100800 */
[----:B------:R-:W-:-:S03]  /*6fc60*/  IADD3 R2, R0, -0x5, RZ ;  /* 0xfffffffb00027810 */ /* 0x000fc60007ffe0ff */
[----:B------:R3:W-:Y:S01]  /*6fc70*/  STL [R1+0x1dc], RZ ;  /* 0x0001dcff01007387 */ /* 0x0007e20000100800 */
[----:B------:R-:W-:-:S03]  /*6fc80*/  LOP3.LUT R0, R3, 0x40, RZ, 0x3c, !PT ;  /* 0x0000004003007812 */ /* 0x000fc600078e3cff */
        /* <DEDUP_REMOVED lines=8> */
[----:B------:R3:W-:Y:S01]  /*6fd10*/  STL [R1+0x1e44], R0 ;  /* 0x001e440001007387 */ /* 0x0007e20000100800 */
[----:B------:R-:W-:Y:S01]  /*6fd20*/  USHF.R.S32.HI UR6, URZ, 0x1f, UR4 ;  /* 0x0000001f3f067899 */ /* 0x000fe20008011404 */
[C---:B------:R-:W-:Y:S01]  /*6fd30*/  LOP3.LUT R177, R176.reuse, 0x40, RZ, 0x3c, !PT ;  /* 0x00000040b0b17812 */ /* 0x040fe200078e3cff */
        /* <DEDUP_REMOVED lines=100> */
[----:B-1----:R-:W-:Y:S01]  /*70380*/  CS2R R8, SRZ ;  /* 0x0000000000087805 */ /* 0x002fe2000001ff00 */
[----:B------:R-:W-:Y:S01]  /*70390*/  CS2R R10, SRZ ;  /* 0x00000000000a7805 */ /* 0x000fe2000001ff00 */
[----:B------:R-:W-:Y:S01]  /*703a0*/  CS2R R4, SRZ ;  /* 0x0000000000047805 */ /* 0x000fe2000001ff00 */
[----:B--2---:R-:W-:Y:S01]  /*703b0*/  CS2R R6, SRZ ;  /* 0x0000000000067805 */ /* 0x004fe2000001ff00 */
[----:B------:R-:W-:Y:S01]  /*703c0*/  LOP3.LUT R176, R176, 0x60, RZ, 0x3c, !PT ;  /* 0x00000060b0b07812 */ /* 0x000fe200078e3cff */
[----:B------:R-:W-:-:S02]  /*703d0*/  USHF.L.U32 UR7, UR4, 0x2, URZ ;  /* 0x0000000204077899 */ /* 0x000fc4000800063f */
[----:B------:R-:W-:Y:S02]  /*703e0*/  USHF.L.U64.HI UR6, UR4, 0x2, UR6 ;  /* 0x0000000204067899 */ /* 0x000fe40008010206 */
[----:B------:R-:W-:Y:S02]  /*703f0*/  UMOV UR5, 0x4 ;  /* 0x0000000400057882 */ /* 0x000fe40000000000 */
[----:B---3--:R-:W-:Y:S02]  /*70400*/  UMOV UR4, 0xffffffff ;  /* 0xffffffff00047882 */ /* 0x008fe40000000000 */
.L_x_1:
[----:B------:R-:W2:Y:S01]  /*70410*/  LDL R178, [R1+0x1e3c] ;  /* 0x001e3c0001b27983 */ /* 0x000ea20000100800 */
[----:B------:R-:W-:Y:S01]  /*70420*/  UIADD3 UR4, UR4, 0x1, URZ ;  /* 0x0000000104047890 */ /* 0x000fe2000fffe03f */
[----:B------:R-:W-:-:S04]  /*70430*/  DEPBAR.LE SB0, 0x8 ;  /* 0x000082000000791a */ /* 0x000fc80000000000 */
[----:B------:R-:W-:Y:S01]  /*70440*/  STL.64 [R1+0x4290], R238 ;  /* 0x004290ee01007387 */ /* 0x000fe20000100a00 */
[----:B------:R-:W-:-:S03]  /*70450*/  UISETP.GT.AND UP0, UPT, UR4, 0x4, UPT ;  /* 0x000000040400788c */ /* 0x000fc6000bf04270 */
[----:B------:R1:W-:Y:S01]  /*70460*/  STL.64 [R1+0x4288], R236 ;  /* 0x004288ec01007387 */ /* 0x0003e20000100a00 */
[----:B------:R-:W-:-:S03]  /*70470*/  USEL UR4, UR4, URZ, !UP0 ;  /* 0x0000003f04047287 */ /* 0x000fc6000c000000 */
[----:B------:R-:W-:Y:S03]  /*70480*/  STL.64 [R1+0x4280], R242 ;  /* 0x004280f201007387 */ /* 0x000fe60000100a00 */
[----:B------:R-:W-:Y:S01]  /*70490*/  IMAD.U32 R0, RZ, RZ, UR4 ;  /* 0x00000004ff007e24 */ /* 0x000fe2000f8e00ff */
[----:B------:R3:W-:Y:S01]  /*704a0*/  STL.64 [R1+0x4278], R240 ;  /* 0x004278f001007387 */ /* 0x0007e20000100a00 */
[----:B------:R-:W-:-:S03]  /*704b0*/  IMAD.U32 R2, RZ, RZ, UR4 ;  /* 0x00000004ff027e24 */ /* 0x000fc6000f8e00ff */
[----:B------:R-:W-:Y:S04]  /*704c0*/  STL.64 [R1+0x4270], R246 ;  /* 0x004270f601007387 */ /* 0x000fe80000100a00 */
[----:B------:R4:W-:Y:S04]  /*704d0*/  STL.64 [R1+0x4268], R244 ;  /* 0x004268f401007387 */ /* 0x0009e80000100a00 */
[----:B------:R2:W-:Y:S04]  /*704e0*/  STL [R1+0x4264], R251 ;  /* 0x004264fb01007387 */ /* 0x0005e80000100800 */
[----:B-1----:R-:W2:Y:S04]  /*704f0*/  LDL.LU.64 R236, [R1+0x2d0] ;  /* 0x0002d00001ec7983 */ /* 0x002ea80000300a00 */
[----:B------:R-:W2:Y:S04]  /*70500*/  LDL.LU.64 R238, [R1+0x2d8] ;  /* 0x0002d80001ee7983 */ /* 0x000ea80000300a00 */
[----:B---3--:R-:W3:Y:S04]  /*70510*/  LDL.LU.64 R240, [R1+0x180] ;  /* 0x0001800001f07983 */ /* 0x008ee80000300a00 */
[----:B------:R-:W3:Y:S04]  /*70520*/  LDL.LU.64 R242, [R1+0x188] ;  /* 0x0001880001f27983 */ /* 0x000ee80000300a00 */
[----:B----4-:R-:W4:Y:S04]  /*70530*/  LDL.LU.64 R244, [R1+0x70] ;  /* 0x0000700001f47983 */ /* 0x010f280000300a00 */
[----:B------:R-:W4:Y:S04]  /*70540*/  LDL.LU.64 R246, [R1+0x78] ;  /* 0x0000780001f67983 */ /* 0x000f280000300a00 */
[----:B------:R-:W1:Y:S02]  /*70550*/  S2R R176, SR_TID.X ;  /* 0x0000000000b07919 */ /* 0x000e640000002100 */
[----:B-1----:R-:W-:-:S02]  /*70560*/  LOP3.LUT R180, R176, 0x1c, RZ, 0xc0, !PT ;  /* 0x0000001cb0b47812 */ /* 0x002fc400078ec0ff */
[C---:B------:R-:W-:Y:S02]  /*70570*/  LOP3.LUT R179, R176.reuse, 0x3, RZ, 0xc0, !PT ;  /* 0x00000003b0b37812 */ /* 0x040fe400078ec0ff */
[C---:B------:R-:W-:Y:S02]  /*70580*/  LOP3.LUT R177, R176.reuse, 0x1c, RZ, 0xc0, !PT ;  /* 0x0000001cb0b17812 */ /* 0x040fe400078ec0ff */
[C---:B------:R-:W-:Y:S01]  /*70590*/  LOP3.LUT R3, R176.reuse, 0x3, RZ, 0xc0, !PT ;  /* 0x00000003b0037812 */ /* 0x040fe200078ec0ff */
[----:B------:R-:W-:Y:S01]  /*705a0*/  IMAD R179, R179, 0x220, R180 ;  /* 0x00000220b3b37824 */ /* 0x000fe200078e02b4 */
[C---:B------:R-:W-:Y:S02]  /*705b0*/  LOP3.LUT R182, R176.reuse, 0x1c, RZ, 0xc0, !PT ;  /* 0x0000001cb0b67812 */ /* 0x040fe400078ec0ff */
[----:B------:R-:W-:Y:S01]  /*705c0*/  LOP3.LUT R181, R176, 0x3, RZ, 0xc0, !PT ;  /* 0x00000003b0b57812 */ /* 0x000fe200078ec0ff */
[----:B------:R-:W-:Y:S01]  /*705d0*/  IMAD R0, R0, 0x10000, R179 ;  /* 0x0001000000007824 */ /* 0x000fe200078e02b3 */
[----:B------:R-:W-:Y:S01]  /*705e0*/  BAR.SYNC.DEFER_BLOCKING 0x0 ;  /* 0x0000000000007b1d */ /* 0x000fe20000010000 */
[----:B------:R-:W-:Y:S01]  /*705f0*/  IMAD R3, R3, 0x220, R177 ;  /* 0x0000022003037824 */ /* 0x000fe200078e02b1 */
[----:B------:R-:W-:Y:S01]  /*70600*/  LOP3.LUT R179, R176, 0x3, RZ, 0xc0, !PT ;  /* 0x00000003b0b37812 */ /* 0x000fe200078ec0ff */
[----:B------:R-:W-:-:S02]  /*70610*/  IMAD R181, R181, 0x220, R182 ;  /* 0x00000220b5b57824 */ /* 0x000fc400078e02b6 */
[----:B------:R-:W-:Y:S01]  /*70620*/  IMAD.U32 R176, RZ, RZ, UR4 ;  /* 0x00000004ffb07e24 */ /* 0x000fe2000f8e00ff */
[----:B------:R-:W-:Y:S01]  /*70630*/  LOP3.LUT R3, R3, 0x20, RZ, 0x3c, !PT ;  /* 0x0000002003037812 */ /* 0x000fe200078e3cff */
[----:B------:R-:W-:Y:S01]  /*70640*/  IMAD R179, R179, 0x220, R180 ;  /* 0x00000220b3b37824 */ /* 0x000fe200078e02b4 */
[----:B------:R-:W-:Y:S01]  /*70650*/  LOP3.LUT R181, R181, 0x40, RZ, 0x3c, !PT ;  /* 0x00000040b5b57812 */ /* 0x000fe200078e3cff */
[----:B------:R-:W-:Y:S02]  /*70660*/  IMAD.U32 R177, RZ, RZ, UR4 ;  /* 0x00000004ffb17e24 */ /* 0x000fe4000f8e00ff */
[----:B------:R-:W-:Y:S01]  /*70670*/  IMAD R2, R2, 0x10000, R3 ;  /* 0x0001000002027824 */ /* 0x000fe200078e0203 */
[----:B------:R-:W-:Y:S01]  /*70680*/  LOP3.LUT R179, R179, 0x60, RZ, 0x3c, !PT ;  /* 0x00000060b3b37812 */ /* 0x000fe200078e3cff */
[----:B------:R-:W-:-:S04]  /*70690*/  IMAD.U32 R3, RZ, RZ, UR4 ;  /* 0x00000004ff037e24 */ /* 0x000fc8000f8e00ff */
[----:B------:R-:W-:Y:S02]  /*706a0*/  IMAD R3, R3, 0x10000, R181 ;  /* 0x0001000003037824 */ /* 0x000fe400078e02b5 */
[----:B------:R-:W-:Y:S01]  /*706b0*/  IMAD R252, R177, 0x10000, R179 ;  /* 0x00010000b1fc7824 */ /* 0x000fe200078e02b3 */
[----:B------:R-:W-:Y:S04]  /*706c0*/  LDS R192, [R0+0x140000] ;  /* 0x1400000000c07984 */ /* 0x000fe80000000800 */
        /* <DEDUP_REMOVED lines=30> */
[----:B------:R-:W-:Y:S01]  /*708b0*/  LDS R215, [R252+0x140980] ;  /* 0x14098000fcd77984 */ /* 0x000fe20000000800 */
[----:B--2---:R-:W-:-:S05]  /*708c0*/  IMAD R251, R176, 0x40000, R178 ;  /* 0x00040000b0fb7824 */ /* 0x004fca00078e02b2 */
[----:B------:R-:W1:Y:S04]  /*708d0*/  LDSM.16.M88.4 R180, [R251] ;  /* 0x00000000fbb4783b */ /* 0x000e680000000200 */
[----:B------:R-:W2:Y:S04]  /*708e0*/  LDSM.16.M88.4 R176, [R251+0x4000] ;  /* 0x00400000fbb0783b */ /* 0x000ea80000000200 */
[----:B------:R-:W-:Y:S04]  /*708f0*/  STL [R1+0x544], R251 ;  /* 0x000544fb01007387 */ /* 0x000fe80000100800 */
[----:B------:R-:W-:Y:S01]  /*70900*/  STL [R1+0x4228], R3 ;  /* 0x0042280301007387 */ /* 0x000fe20000100800 */
[-C--:B-1----:R-:W-:Y:S08]  /*70910*/  HMMA.1688.F32.TF32 R236, R192, R180.reuse, R236 ;  /* 0x000000b4c0ec723c */ /* 0x082ff000000810ec */
[-C--:B---3--:R-:W-:Y:S08]  /*70920*/  HMMA.1688.F32.TF32 R240, R196, R180.reuse, R240 ;  /* 0x000000b4c4f0723c */ /* 0x088ff000000810f0 */
[-C--:B----4-:R-:W-:Y:S01]  /*70930*/  HMMA.1688.F32.TF32 R244, R200, R180.reuse, R244 ;  /* 0x000000b4c8f4723c */ /* 0x090fe200000810f4 */
[----:B------:R-:W-:Y:S07]  /*70940*/  STL [R1+0x422c], R182 ;  /* 0x00422cb601007387 */ /* 0x000fee0000100800 */
[-C--:B-----5:R-:W-:Y:S01]  /*70950*/  HMMA.1688.F32.TF32 R60, R204, R180.reuse, R60 ;  /* 0x000000b4cc3c723c */ /* 0x0a0fe2000008103c */
[----:B------:R-:W-:Y:S07]  /*70960*/  STL [R1+0x421c], R183 ;  /* 0x00421cb701007387 */ /* 0x000fee0000100800 */
[-C--:B------:R-:W-:Y:S01]  /*70970*/  HMMA.1688.F32.TF32 R84, R208, R180.reuse, R84 ;  /* 0x000000b4d054723c */ /* 0x080fe20000081054 */
[----:B------:R-:W-:Y:S04]  /*70980*/  STL [R1+0x4230], R252 ;  /* 0x004230fc01007387 */ /* 0x000fe80000100800 */
[----:B--2---:R-:W-:Y:S03]  /*70990*/  STL [R1+0x4214], R178 ;  /* 0x004214b201007387 */ /* 0x004fe60000100800 */
[-C--:B------:R-:W-:Y:S01]  /*709a0*/  HMMA.1688.F32.TF32 R120, R188, R180.reuse, R120 ;  /* 0x000000b4bc78723c */ /* 0x080fe20000081078 */
[----:B------:R-:W-:Y:S04]  /*709b0*/  STL [R1+0x4210], R179 ;  /* 0x004210b301007387 */ /* 0x000fe80000100800 */
[----:B------:R-:W-:Y:S04]  /*709c0*/  STL.64 [R1+0x330], R236 ;  /* 0x000330ec01007387 */ /* 0x000fe80000100a00 */
[----:B------:R1:W-:Y:S04]  /*709d0*/  STL.64 [R1+0x338], R238 ;  /* 0x000338ee01007387 */ /* 0x0003e80000100a00 */
[----:B-1----:R-:W2:Y:S04]  /*709e0*/  LDL.LU.64 R238, [R1+0x4290] ;  /* 0x0042900001ee7983 */ /* 0x002ea80000300a00 */
[----:B------:R-:W2:Y:S04]  /*709f0*/  LDL.LU.64 R236, [R1+0x4288] ;  /* 0x0042880001ec7983 */ /* 0x000ea80000300a00 */
[----:B------:R-:W-:Y:S04]  /*70a00*/  STL.64 [R1+0x320], R240 ;  /* 0x000320f001007387 */ /* 0x000fe80000100a00 */
[----:B------:R1:W-:Y:S04]  /*70a10*/  STL.64 [R1+0x328], R242 ;  /* 0x000328f201007387 */ /* 0x0003e80000100a00 */
[----:B-1----:R-:W3:Y:S04]  /*70a20*/  LDL.LU.64 R242, [R1+0x4280] ;  /* 0x0042800001f27983 */ /* 0x002ee80000300a00 */
[----:B------:R-:W3:Y:S04]  /*70a30*/  LDL.LU.64 R240, [R1+0x4278] ;  /* 0x0042780001f07983 */ /* 0x000ee80000300a00 */
[----:B------:R-:W-:Y:S04]  /*70a40*/  STL.64 [R1+0x310], R244 ;  /* 0x000310f401007387 */ /* 0x000fe80000100a00 */
[----:B------:R1:W-:Y:S04]  /*70a50*/  STL.64 [R1+0x318], R246 ;  /* 0x000318f601007387 */ /* 0x0003e80000100a00 */
[----:B-1----:R-:W4:Y:S04]  /*70a60*/  LDL.LU.64 R246, [R1+0x4270] ;  /* 0x0042700001f67983 */ /* 0x002f280000300a00 */
[----:B------:R-:W4:Y:S04]  /*70a70*/  LDL.LU.64 R244, [R1+0x4268] ;  /* 0x0042680001f47983 */ /* 0x000f280000300a00 */
[----:B------:R1:W-:Y:S04]  /*70a80*/  STL.64 [R1+0x390], R60 ;  /* 0x0003903c01007387 */ /* 0x0003e80000100a00 */
[----:B------:R1:W-:Y:S04]  /*70a90*/  STL.64 [R1+0x398], R62 ;  /* 0x0003983e01007387 */ /* 0x0003e80000100a00 */
[----:B-1----:R-:W2:Y:S04]  /*70aa0*/  LDL.LU.64 R60, [R1] ;  /* 0x00000000013c7983 */ /* 0x002ea80000300a00 */
[----:B------:R-:W2:Y:S04]  /*70ab0*/  LDL.LU.64 R62, [R1+0x8] ;  /* 0x00000800013e7983 */ /* 0x000ea80000300a00 */
[----:B------:R1:W-:Y:S04]  /*70ac0*/  STL.64 [R1+0x460], R84 ;  /* 0x0004605401007387 */ /* 0x0003e80000100a00 */
[----:B------:R1:W-:Y:S04]  /*70ad0*/  STL.64 [R1+0x468], R86 ;  /* 0x0004685601007387 */ /* 0x0003e80000100a00 */
[----:B-1----:R-:W3:Y:S04]  /*70ae0*/  LDL.LU.64 R84, [R1+0x170] ;  /* 0x0001700001547983 */ /* 0x002ee80000300a00 */
[----:B------:R-:W3:Y:S04]  /*70af0*/  LDL.LU.64 R86, [R1+0x178] ;  /* 0x0001780001567983 */ /* 0x000ee80000300a00 */
[----:B------:R1:W-:Y:S04]  /*70b00*/  STL.64 [R1+0x520], R120 ;  /* 0x0005207801007387 */ /* 0x0003e80000100a00 */
[----:B------:R1:W-:Y:S04]  /*70b10*/  STL.64 [R1+0x528], R122 ;  /* 0x0005287a01007387 */ /* 0x0003e80000100a00 */
[----:B-1----:R-:W4:Y:S04]  /*70b20*/  LDL.LU.64 R120, [R1+0x3c0] ;  /* 0x0003c00001787983 */ /* 0x002f280000300a00 */
[----:B------:R-:W4:Y:S01]  /*70b30*/  LDL.LU.64 R122, [R1+0x3c8] ;  /* 0x0003c800017a7983 */ /* 0x000f220000300a00 */
[-C--:B------:R-:W-:Y:S08]  /*70b40*/  HMMA.1688.F32.TF32 R116, R184, R180.reuse, R116 ;  /* 0x000000b4b874723c */ /* 0x080ff00000081074 */
[----:B------:R-:W-:Y:S11]  /*70b50*/  HMMA.1688.F32.TF32 R32, R212, R180, R32 ;  /* 0x000000b4d420723c */ /* 0x000ff60000081020 */
[----:B------:R-:W-:Y:S04]  /*70b60*/  @!UPT UIADD3 URZ, URZ, URZ, URZ ;  /* 0x0000003f3f3ff290 */ /* 0x000fe8000fffe03f */
[----:B------:R-:W-:Y:S04]  /*70b70*/  STL.64 [R1+0x630], R116 ;  /* 0x0006307401007387 */ /* 0x000fe80000100a00 */
[----:B------:R-:W-:Y:S04]  /*70b80*/  STL.64 [R1+0x638], R118 ;  /* 0x0006387601007387 */ /* 0x000fe80000100a00 */
[----:B------:R3:W-:Y:S01]  /*70b90*/  STL.64 [R1+0x6a0], R32 ;  /* 0x0006a02001007387 */ /* 0x0007e20000100a00 */
[----:B------:R-:W-:Y:S02]  /*70ba0*/  IMAD.MOV.U32 R181, RZ, RZ, R34 ;  /* 0x000000ffffb57224 */ /* 0x000fe400078e0022 */
[----:B------:R-:W-:Y:S01]  /*70bb0*/  IMAD.MOV.U32 R180, RZ, RZ, R35 ;  /* 0x000000ffffb47224 */ /* 0x000fe200078e0023 */
[-C--:B------:R-:W-:Y:S04]  /*70bc0*/  HMMA.1688.F32.TF32 R52, R204, R176.reuse, R52 ;  /* 0x000000b0cc34723c */ /* 0x080fe80000081034 */
[----:B------:R-:W-:Y:S04]  /*70bd0*/  STL [R1+0x410c], R180 ;  /* 0x00410cb401007387 */ /* 0x000fe80000100800 */
[----:B------:R-:W-:Y:S01]  /*70be0*/  STL [R1+0x4108], R181 ;  /* 0x004108b501007387 */ /* 0x000fe20000100800 */
[-C--:B--2---:R-:W-:Y:S08]  /*70bf0*/  HMMA.1688.F32.TF32 R60, R200, R176.reuse, R60 ;  /* 0x000000b0c83c723c */ /* 0x084ff0000008103c */
[-C--:B---3--:R-:W-:Y:S08]  /*70c00*/  HMMA.1688.F32.TF32 R32, R196, R176.reuse, R84 ;  /* 0x000000b0c420723c */ /* 0x088ff00000081054 */
[-C--:B----4-:R-:W-:Y:S11]  /*70c10*/  HMMA.1688.F32.TF32 R116, R192, R176.reuse, R120 ;  /* 0x000000b0c074723c */ /* 0x090ff60000081078 */
[----:B------:R-:W-:Y:S11]  /*70c20*/  @!UPT UIADD3 URZ, URZ, URZ, URZ ;  /* 0x0000003f3f3ff290 */ /* 0x000ff6000fffe03f */
[----:B------:R-:W-:Y:S01]  /*70c30*/  @!UPT UIADD3 URZ, URZ, URZ, URZ ;  /* 0x0000003f3f3ff290 */ /* 0x000fe2000fffe03f */
[----:B------:R-:W-:Y:S04]  /*70c40*/  STL.64 [R1+0x250], R116 ;  /* 0x0002507401007387 */ /* 0x000fe80000100a00 */
[----:B------:R-:W-:Y:S04]  /*70c50*/  STL.64 [R1+0x258], R118 ;  /* 0x0002587601007387 */ /* 0x000fe80000100a00 */
[----:B------:R-:W-:Y:S04]  /*70c60*/  STL.64 [R1+0x240], R32 ;  /* 0x0002402001007387 */ /* 0x000fe80000100a00 */
[----:B------:R1:W-:Y:S02]  /*70c70*/  STL.64 [R1+0x248], R34 ;  /* 0x0002482201007387 */ /* 0x0003e40000100a00 */
[-C--:B-1----:R-:W-:Y:S02]  /*70c80*/  HMMA.1688.F32.TF32 R32, R208, R176.reuse, R56 ;  /* 0x000000b0d020723c */ /* 0x082fe40000081038 */
[----:B------:R-:W-:Y:S04]  /*70c90*/  STL.64 [R1+0x260], R60 ;  /* 0x0002603c01007387 */ /* 0x000fe80000100a00 */
[----:B------:R-:W-:Y:S04]  /*70ca0*/  STL.64 [R1+0x268], R62 ;  /* 0x0002683e01007387 */ /* 0x000fe80000100a00 */
[----:B------:R-:W2:Y:S04]  /*70cb0*/  LDL.LU.64 R84, [R1+0x510] ;  /* 0x0005100001547983 */ /* 0x000ea80000300a00 */
[----:B------:R-:W-:Y:S04]  /*70cc0*/  STL.64 [R1+0x350], R52 ;  /* 0x0003503401007387 */ /* 0x000fe80000100a00 */
[----:B------:R1:W-:Y:S04]  /*70cd0*/  STL.64 [R1+0x358], R54 ;  /* 0x0003583601007387 */ /* 0x0003e80000100a00 */
[----:B------:R-:W2:Y:S04]  /*70ce0*/  LDL.LU.64 R86, [R1+0x518] ;  /* 0x0005180001567983 */ /* 0x000ea80000300a00 */
[----:B------:R-:W-:Y:S01]  /*70cf0*/  STL.64 [R1+0x3d0], R32 ;  /* 0x0003d02001007387 */ /* 0x000fe20000100a00 */
[-C--:B-1----:R-:W-:Y:S03]  /*70d00*/  HMMA.1688.F32.TF32 R52, R188, R176.reuse, R92 ;  /* 0x000000b0bc34723c */ /* 0x082fe6000008105c */
[----:B------:R1:W-:Y:S04]  /*70d10*/  STL.64 [R1+0x3d8], R34 ;  /* 0x0003d82201007387 */ /* 0x0003e80000100a00 */
[----:B------:R-:W3:Y:S04]  /*70d20*/  LDL.LU.64 R92, [R1+0x2c0] ;  /* 0x0002c000015c7983 */ /* 0x000ee80000300a00 */
[----:B------:R-:W4:Y:S01]  /*70d30*/  LDSM.16.M88.4 R56, [R251+0x8000] ;  /* 0x00800000fb38783b */ /* 0x000f220000000200 */
[-C--:B-1----:R-:W-:Y:S11]  /*70d40*/  HMMA.1688.F32.TF32 R32, R184, R176.reuse, R172 ;  /* 0x000000b0b820723c */ /* 0x082ff600000810ac */
[----:B------:R-:W-:Y:S04]  /*70d50*/  STL.64 [R1+0x4b0], R52 ;  /* 0x0004b03401007387 */ /* 0x000fe80000100a00 */
[----:B------:R-:W-:Y:S04]  /*70d60*/  STL.64 [R1+0x4b8], R54 ;  /* 0x0004b83601007387 */ /* 0x000fe80000100a00 */
[----:B------:R-:W3:Y:S04]  /*70d70*/  LDL.LU.64 R94, [R1+0x2c8] ;  /* 0x0002c800015e7983 */ /* 0x000ee80000300a00 */
[----:B------:R-:W1:Y:S04]  /*70d80*/  LDSM.16.M88.4 R52, [R251+0xc000] ;  /* 0x00c00000fb34783b */ /* 0x000e680000000200 */
[----:B------:R-:W-:Y:S04]  /*70d90*/  STL.64 [R1+0x5c0], R32 ;  /* 0x0005c02001007387 */ /* 0x000fe80000100a00 */
[----:B------:R-:W-:Y:S04]  /*70da0*/  STL.64 [R1+0x5c8], R34 ;  /* 0x0005c82201007387 */ /* 0x000fe80000100a00 */
[----:B------:R-:W3:Y:S04]  /*70db0*/  LDL.LU.64 R60, [R1+0xa0] ;  /* 0x0000a000013c7983 */ /* 0x000ee80000300a00 */
[----:B------:R-:W3:Y:S04]  /*70dc0*/  LDL.LU.64 R62, [R1+0xa8] ;  /* 0x0000a800013e7983 */ /* 0x000ee80000300a00 */
[----:B------:R-:W1:Y:S01]  /*70dd0*/  LDSM.16.M88.4 R32, [R251+0x10000] ;  /* 0x01000000fb20783b */ /* 0x000e620000000200 */
[----:B------:R-:W-:Y:S03]  /*70de0*/  HMMA.1688.F32.TF32 R28, R212, R176, R28 ;  /* 0x000000b0d41c723c */ /* 0x000fe6000008101c */
[----:B----4-:R-:W-:Y:S11]  /*70df0*/  STL [R1+0x4234], R58 ;  /* 0x0042343a01007387 */ /* 0x010ff60000100800 */
[----:B------:R-:W-:Y:S09]  /*70e00*/  @!UPT UIADD3 URZ, URZ, URZ, URZ ;  /* 0x0000003f3f3ff290 */ /* 0x000ff2000fffe03f */
[----:B------:R-:W-:Y:S04]  /*70e10*/  STL.64 [R1+0x690], R28 ;  /* 0x0006901c01007387 */ /* 0x000fe80000100a00 */
[----:B------:R-:W-:Y:S04]  /*70e20*/  STL.64 [R1+0x698], R30 ;  /* 0x0006981e01007387 */ /* 0x000fe80000100a00 */
[----:B------:R-:W-:Y:S04]  /*70e30*/  STL [R1+0x4218], R59 ;  /* 0x0042183b01007387 */ /* 0x000fe80000100800 */
[----:B-1----:R-:W-:Y:S04]  /*70e40*/  STL [R1+0x423c], R54 ;  /* 0x00423c3601007387 */ /* 0x002fe80000100800 */
[----:B------:R-:W-:Y:S04]  /*70e50*/  STL [R1+0x4238], R55 ;  /* 0x0042383701007387 */ /* 0x000fe80000100800 */
[----:B------:R-:W-:Y:S04]  /*70e60*/  STL [R1+0x4244], R34 ;  /* 0x0042442201007387 */ /* 0x000fe80000100800 */
[----:B------:R-:W-:Y:S01]  /*70e70*/  STL [R1+0x4240], R35 ;  /* 0x0042402301007387 */ /* 0x000fe20000100800 */
[-C--:B------:R-:W-:Y:S03]  /*70e80*/  HMMA.1688.F32.TF32 R48, R204, R56.reuse, R48 ;  /* 0x00000038cc30723c */ /* 0x080fe60000081030 */
[----:B------:R-:W1:Y:S05]  /*70e90*/  LDSM.16.M88.4 R28, [R251+0x14000] ;  /* 0x01400000fb1c783b */ /* 0x000e6a0000000200 */
[----:B--2---:R-:W-:Y:S11]  /*70ea0*/  HMMA.1688.F32.TF32 R84, R192, R56, R84 ;  /* 0x00000038c054723c */ /* 0x004ff60000081054 */
[----:B------:R-:W-:Y:S11]  /*70eb0*/  @!UPT UIADD3 URZ, URZ, URZ, URZ ;  /* 0x0000003f3f3ff290 */ /* 0x000ff6000fffe03f */
[----:B------:R-:W-:Y:S01]  /*70ec0*/  @!UPT UIADD3 URZ, URZ, URZ, URZ ;  /* 0x0000003f3f3ff290 */ /* 0x000fe2000fffe03f */
[----:B------:R2:W-:Y:S01]  /*70ed0*/  STL.64 [R1+0x180], R84 ;  /* 0x0001805401007387 */ /* 0x0005e20000100a00 */
[----:B------:R-:W-:-:S03]  /*70ee0*/  IMAD.MOV.U32 R252, RZ, RZ, R87 ;  /* 0x000000fffffc7224 */ /* 0x000fc600078e0057 */
[----:B------:R4:W-:Y:S04]  /*70ef0*/  STL [R1+0x188], R86 ;  /* 0x0001885601007387 */ /* 0x0009e80000100800 */
[----:B--2---:R-:W2:Y:S04]  /*70f00*/  LDL.LU.64 R84, [R1+0x590] ;  /* 0x0005900001547983 */ /* 0x004ea80000300a00 */
[----:B----4-:R-:W2:Y:S01]  /*70f10*/  LDL.LU.64 R86, [R1+0x598] ;  /* 0x0005980001567983 */ /* 0x010ea20000300a00 */
[-C--:B---3--:R-:W-:Y:S08]  /*70f20*/  HMMA.1688.F32.TF32 R116, R196, R56.reuse, R92 ;  /* 0x00000038c474723c */ /* 0x088ff0000008105c */
[-C--:B------:R-:W-:Y:S01]  /*70f30*/  HMMA.1688.F32.TF32 R92, R200, R56.reuse, R60 ;  /* 0x00000038c85c723c */ /* 0x080fe2000008103c */
[----:B------:R-:W-:Y:S11]  /*70f40*/  STL [R1+0x4248], R252 ;  /* 0x004248fc01007387 */ /* 0x000ff60000100800 */
[----:B------:R-:W-:Y:S03]  /*70f50*/  @!UPT UIADD3 URZ, URZ, URZ, URZ ;  /* 0x0000003f3f3ff290 */ /* 0x000fe6000fffe03f */
[----:B------:R-:W-:Y:S04]  /*70f60*/  STL.64 [R1+0x1b0], R116 ;  /* 0x0001b07401007387 */ /* 0x000fe80000100a00 */
[----:B------:R-:W-:Y:S04]  /*70f70*/  STL.64 [R1+0x1b8], R118 ;  /* 0x0001b87601007387 */ /* 0x000fe80000100a00 */
[----:B------:R-:W3:Y:S01]  /*70f80*/  LDL.LU.64 R60, [R1+0x3f0] ;  /* 0x0003f000013c7983 */ /* 0x000ee20000300a00 */
[-C--:B------:R-:W-:Y:S03]  /*70f90*/  HMMA.1688.F32.TF32 R80, R208, R56.reuse, R80 ;  /* 0x00000038d050723c */ /* 0x080fe60000081050 */
[----:B------:R-:W-:Y:S04]  /*70fa0*/  LDSM.16.M88.4 R116, [R251+0x28000] ;  /* 0x02800000fb74783b */ /* 0x000fe80000000200 */
[----:B------:R-:W-:Y:S04]  /*70fb0*/  STL.64 [R1+0x1e0], R92 ;  /* 0x0001e05c01007387 */ /* 0x000fe80000100a00 */
[----:B------:R-:W-:Y:S04]  /*70fc0*/  STL.64 [R1+0x1e8], R94 ;  /* 0x0001e85e01007387 */ /* 0x000fe80000100a00 */
[----:B------:R-:W3:Y:S04]  /*70fd0*/  LDL.LU.64 R62, [R1+0x3f8] ;  /* 0x0003f800013e7983 */ /* 0x000ee80000300a00 */
[----:B------:R4:W-:Y:S04]  /*70fe0*/  STL.64 [R1+0x280], R48 ;  /* 0x0002803001007387 */ /* 0x0009e80000100a00 */
[----:B------:R1:W-:Y:S04]  /*70ff0*/  STL.64 [R1+0x288], R50 ;  /* 0x0002883201007387 */ /* 0x0003e80000100a00 */
[----:B----4-:R-:W4:Y:S04]  /*71000*/  LDL.LU.64 R48, [R1+0x90] ;  /* 0x0000900001307983 */ /* 0x010f280000300a00 */
[----:B-1----:R-:W4:Y:S01]  /*71010*/  LDL.LU.64 R50, [R1+0x98] ;  /* 0x0000980001327983 */ /* 0x002f220000300a00 */
[-C--:B------:R-:W-:Y:S03]  /*71020*/  HMMA.1688.F32.TF32 R68, R212, R56.reuse, R68 ;  /* 0x00000038d444723c */ /* 0x080fe60000081044 */
[----:B------:R-:W-:Y:S04]  /*71030*/  STL.64 [R1+0x380], R80 ;  /* 0x0003805001007387 */ /* 0x000fe80000100a00 */
[----:B------:R1:W-:Y:S02]  /*71040*/  STL.64 [R1+0x388], R82 ;  /* 0x0003885201007387 */ /* 0x0003e40000100a00 */
[-C--:B-1----:R-:W-:Y:S08]  /*71050*/  HMMA.1688.F32.TF32 R80, R188, R56.reuse, R72 ;  /* 0x00000038bc50723c */ /* 0x082ff00000081048 */
[----:B------:R-:W-:Y:S07]  /*71060*/  HMMA.1688.F32.TF32 R72, R184, R56, R140 ;  /* 0x00000038b848723c */ /* 0x000fee000008108c */
[----:B------:R-:W-:Y:S01]  /*71070*/  IMAD.MOV.U32 R180, RZ, RZ, R70 ;  /* 0x000000ffffb47224 */ /* 0x000fe200078e0046 */
[----:B------:R-:W-:-:S07]  /*71080*/  MOV R181, R71 ;  /* 0x0000004700b57202 */ /* 0x000fce0000000f00 */
[----:B------:R-:W-:Y:S04]  /*71090*/  STL.64 [R1+0x470], R80 ;  /* 0x0004705001007387 */ /* 0x000fe80000100a00 */
[----:B------:R-:W-:Y:S04]  /*710a0*/  STL.64 [R1+0x478], R82 ;  /* 0x0004785201007387 */ /* 0x000fe80000100a00 */
[----:B------:R-:W-:Y:S04]  /*710b0*/  STL.64 [R1+0x580], R72 ;  /* 0x0005804801007387 */ /* 0x000fe80000100a00 */
[----:B------:R-:W-:Y:S04]  /*710c0*/  STL.64 [R1+0x588], R74 ;  /* 0x0005884a01007387 */ /* 0x000fe80000100a00 */
[----:B------:R-:W-:Y:S04]  /*710d0*/  STL.64 [R1+0x650], R68 ;  /* 0x0006504401007387 */ /* 0x000fe80000100a00 */
[----:B------:R-:W-:Y:S04]  /*710e0*/  STL [R1+0x411c], R180 ;  /* 0x00411cb401007387 */ /* 0x000fe80000100800 */
[----:B------:R-:W-:Y:S01]  /*710f0*/  STL [R1+0x4118], R181 ;  /* 0x004118b501007387 */ /* 0x000fe20000100800 */
[-C--:B--2---:R-:W-:Y:S11]  /*71100*/  HMMA.1688.F32.TF32 R56, R192, R52.reuse, R84 ;  /* 0x00000034c038723c */ /* 0x084ff60000081054 */
[----:B------:R-:W-:Y:S11]  /*71110*/  @!UPT UIADD3 URZ, URZ, URZ, URZ ;  /* 0x0000003f3f3ff290 */ /* 0x000ff6000fffe03f */
[----:B------:R-:W-:Y:S02]  /*71120*/  @!UPT UIADD3 URZ, URZ, URZ, URZ ;  /* 0x0000003f3f3ff290 */ /* 0x000fe4000fffe03f */
[----:B------:R-:W-:Y:S02]  /*71130*/  IMAD.MOV.U32 R55, RZ, RZ, R58 ;  /* 0x000000ffff377224 */ /* 0x000fe400078e003a */
[----:B------:R-:W-:Y:S02]  /*71140*/  IMAD.MOV.U32 R58, RZ, RZ, R59 ;  /* 0x000000ffff3a7224 */ /* 0x000fe400078e003b */
[----:B------:R-:W-:Y:S02]  /*71150*/  IMAD.MOV.U32 R35, RZ, RZ, R56 ;  /* 0x000000ffff237224 */ /* 0x000fe400078e0038 */
[----:B------:R-:W-:Y:S01]  /*71160*/  IMAD.MOV.U32 R54, RZ, RZ, R57 ;  /* 0x000000ffff367224 */ /* 0x000fe200078e0039 */
[----:B------:R3:W-:Y:S02]  /*71170*/  STL [R1+0x4258], R58 ;  /* 0x0042583a01007387 */ /* 0x0007e40000100800 */
[-C--:B---3--:R-:W-:Y:S02]  /*71180*/  HMMA.1688.F32.TF32 R56, R196, R52.reuse, R60 ;  /* 0x00000034c438723c */ /* 0x088fe4000008103c */
[----:B------:R-:W-:Y:S04]  /*71190*/  STL [R1+0x4254], R55 ;  /* 0x0042543701007387 */ /* 0x000fe80000100800 */
[----:B------:R-:W-:Y:S04]  /*711a0*/  STL [R1+0x4250], R54 ;  /* 0x0042503601007387 */ /* 0x000fe80000100800 */
[----:B------:R-:W-:Y:S04]  /*711b0*/  STL [R1+0x424c], R35 ;  /* 0x00424c2301007387 */ /* 0x000fe80000100800 */
[----:B------:R-:W2:Y:S01]  /*711c0*/  LDL.LU.64 R80, [R1+0x5b0] ;  /* 0x0005b00001507983 */ /* 0x000ea20000300a00 */
[-C--:B----4-:R-:W-:Y:S08]  /*711d0*/  HMMA.1688.F32.TF32 R48, R200, R52.reuse, R48 ;  /* 0x00000034c830723c */ /* 0x090ff00000081030 */
[----:B------:R-:W-:Y:S04]  /*711e0*/  STL.64 [R1+0x160], R56 ;  /* 0x0001603801007387 */ /* 0x000fe80000100a00 */
[----:B------:R1:W-:Y:S04]  /*711f0*/  STL.64 [R1+0x168], R58 ;  /* 0x0001683a01007387 */ /* 0x0003e80000100a00 */
[----:B------:R-:W2:Y:S07]  /*71200*/  LDL.LU.64 R82, [R1+0x5b8] ;  /* 0x0005b80001527983 */ /* 0x000eae0000300a00 */
[----:B------:R-:W-:Y:S04]  /*71210*/  STL.64 [R1+0x170], R48 ;  /* 0x0001703001007387 */ /* 0x000fe80000100a00 */
[----:B------:R3:W-:Y:S04]  /*71220*/  STL.64 [R1+0x178], R50 ;  /* 0x0001783201007387 */ /* 0x0007e80000100a00 */
[----:B------:R-:W4:Y:S04]  /*71230*/  LDL.LU.64 R72, [R1+0x500] ;  /* 0x0005000001487983 */ /* 0x000f280000300a00 */
[----:B------:R-:W4:Y:S04]  /*71240*/  LDL.LU.64 R74, [R1+0x508] ;  /* 0x00050800014a7983 */ /* 0x000f280000300a00 */
[----:B------:R-:W4:Y:S04]  /*71250*/  LDL.LU.64 R68, [R1+0x80] ;  /* 0x0000800001447983 */ /* 0x000f280000300a00 */
[----:B------:R-:W4:Y:S01]  /*71260*/  LDL.LU.64 R70, [R1+0x88] ;  /* 0x0000880001467983 */ /* 0x000f220000300a00 */
[-C--:B-1----:R-:W-:Y:S08]  /*71270*/  HMMA.1688.F32.TF32 R56, R204, R52.reuse, R44 ;  /* 0x00000034cc38723c */ /* 0x082ff0000008102c */
[-C--:B---3--:R-:W-:Y:S08]  /*71280*/  HMMA.1688.F32.TF32 R48, R208, R52.reuse, R76 ;  /* 0x00000034d030723c */ /* 0x088ff0000008104c */
[-C--:B------:R-:W-:Y:S01]  /*71290*/  HMMA.1688.F32.TF32 R44, R188, R52.reuse, R100 ;  /* 0x00000034bc2c723c */ /* 0x080fe20000081064 */
[----:B------:R-:W-:Y:S06]  /*712a0*/  LDSM.16.M88.4 R100, [R251+0x38000] ;  /* 0x03800000fb64783b */ /* 0x000fec0000000200 */
[----:B------:R-:W-:Y:S04]  /*712b0*/  STL.64 [R1+0x1a0], R56 ;  /* 0x0001a03801007387 */ /* 0x000fe80000100a00 */
[----:B------:R-:W-:Y:S04]  /*712c0*/  STL.64 [R1+0x1a8], R58 ;  /* 0x0001a83a01007387 */ /* 0x000fe80000100a00 */
[----:B------:R-:W3:Y:S04]  /*712d0*/  LDL.LU.64 R60, [R1+0x670] ;  /* 0x00067000013c7983 */ /* 0x000ee80000300a00 */
[----:B------:R1:W-:Y:S04]  /*712e0*/  STL.64 [R1+0x360], R48 ;  /* 0x0003603001007387 */ /* 0x0003e80000100a00 */
[----:B------:R1:W-:Y:S04]  /*712f0*/  STL.64 [R1+0x368], R50 ;  /* 0x0003683201007387 */ /* 0x0003e80000100a00 */
[----:B------:R-:W3:Y:S04]  /*71300*/  LDL.LU.64 R62, [R1+0x678] ;  /* 0x00067800013e7983 */ /* 0x000ee80000300a00 */
[----:B------:R-:W-:Y:S04]  /*71310*/  STL.64 [R1+0x3f0], R44 ;  /* 0x0003f02c01007387 */ /* 0x000fe80000100a00 */
[----:B------:R1:W-:Y:S04]  /*71320*/  STL.64 [R1+0x3f8], R46 ;  /* 0x0003f82e01007387 */ /* 0x0003e80000100a00 */
[----:B-1----:R-:W3:Y:S04]  /*71330*/  LDL.LU.64 R48, [R1+0x550] ;  /* 0x0005500001307983 */ /* 0x002ee80000300a00 */
[----:B------:R-:W3:Y:S01]  /*71340*/  LDL.LU.64 R50, [R1+0x558] ;  /* 0x0005580001327983 */ /* 0x000ee20000300a00 */
[-C--:B------:R-:W-:Y:S11]  /*71350*/  HMMA.1688.F32.TF32 R44, R184, R52.reuse, R156 ;  /* 0x00000034b82c723c */ /* 0x080ff6000008109c */
[----:B------:R-:W-:Y:S11]  /*71360*/  @!UPT UIADD3 URZ, URZ, URZ, URZ ;  /* 0x0000003f3f3ff290 */ /* 0x000ff6000fffe03f */
[----:B------:R-:W-:Y:S01]  /*71370*/  @!UPT UIADD3 URZ, URZ, URZ, URZ ;  /* 0x0000003f3f3ff290 */ /* 0x000fe2000fffe03f */
[----:B------:R1:W-:Y:S04]  /*71380*/  STL.64 [R1+0x510], R44 ;  /* 0x0005102c01007387 */ /* 0x0003e80000100a00 */
[----:B------:R1:W-:Y:S04]  /*71390*/  STL.64 [R1+0x518], R46 ;  /* 0x0005182e01007387 */ /* 0x0003e80000100a00 */
[----:B-1----:R-:W3:Y:S04]  /*713a0*/  LDL.LU.64 R44, [R1+0x100] ;  /* 0x00010000012c7983 */ /* 0x002ee80000300a00 */
[----:B------:R-:W3:Y:S01]  /*713b0*/  LDL.LU.64 R46, [R1+0x108] ;  /* 0x00010800012e7983 */ /* 0x000ee20000300a00 */
[----:B------:R-:W-:Y:S11]  /*713c0*/  HMMA.1688.F32.TF32 R64, R212, R52, R64 ;  /* 0x00000034d440723c */ /* 0x000ff60000081040 */
[----:B------:R-:W-:Y:S11]  /*713d0*/  @!UPT UIADD3 URZ, URZ, URZ, URZ ;  /* 0x0000003f3f3ff290 */ /* 0x000ff6000fffe03f */
[----:B------:R-:W-:Y:S02]  /*713e0*/  @!UPT UIADD3 URZ, URZ, URZ, URZ ;  /* 0x0000003f3f3ff290 */ /* 0x000fe4000fffe03f */
[----:B------:R-:W-:Y:S02]  /*713f0*/  IMAD.MOV.U32 R57, RZ, RZ, R64 ;  /* 0x000000ffff397224 */ /* 0x000fe400078e0040 */
[----:B------:R-:W-:Y:S02]  /*71400*/  IMAD.MOV.U32 R56, RZ, RZ, R65 ;  /* 0x000000ffff387224 */ /* 0x000fe400078e0041 */
[----:B------:R-:W-:Y:S02]  /*71410*/  IMAD.MOV.U32 R53, RZ, RZ, R66 ;  /* 0x000000ffff357224 */ /* 0x000fe400078e0042 */
[----:B------:R-:W-:-:S05]  /*71420*/  IMAD.MOV.U32 R52, RZ, RZ, R67 ;  /* 0x000000ffff347224 */ /* 0x000fca00078e0043 */
[----:B------:R-:W-:Y:S04]  /*71430*/  STL [R1+0x4124], R52 ;  /* 0x0041243401007387 */ /* 0x000fe80000100800 */
[----:B------:R-:W-:Y:S04]  /*71440*/  STL [R1+0x4120], R53 ;  /* 0x0041203501007387 */ /* 0x000fe80000100800 */
[----:B------:R-:W-:Y:S04]  /*71450*/  STL [R1+0x4114], R56 ;  /* 0x0041143801007387 */ /* 0x000fe80000100800 */
[----:B------:R1:W-:Y:S02]  /*71460*/  STL [R1+0x4110], R57 ;  /* 0x0041103901007387 */ /* 0x0003e40000100800 */
[-C--:B-1----:R-:W-:Y:S08]  /*71470*/  HMMA.1688.F32.TF32 R56, R204, R32.reuse, R40 ;  /* 0x00000020cc38723c */ /* 0x082ff00000081028 */
[-C--:B------:R-:W-:Y:S01]  /*71480*/  HMMA.1688.F32.TF32 R40, R188, R32.reuse, R108 ;  /* 0x00000020bc28723c */ /* 0x080fe2000008106c */
[----:B------:R-:W-:Y:S07]  /*71490*/  LDSM.16.M88.4 R108, [R251+0x30000] ;  /* 0x03000000fb6c783b */ /* 0x000fee0000000200 */
[-C--:B------:R-:W-:Y:S08]  /*714a0*/  HMMA.1688.F32.TF32 R24, R212, R32.reuse, R24 ;  /* 0x00000020d418723c */ /* 0x080ff00000081018 */
[-C--:B--2---:R-:W-:Y:S11]  /*714b0*/  HMMA.1688.F32.TF32 R64, R192, R32.reuse, R80 ;  /* 0x00000020c040723c */ /* 0x084ff60000081050 */
[----:B------:R-:W-:Y:S11]  /*714c0*/  @!UPT UIADD3 URZ, URZ, URZ, URZ ;  /* 0x0000003f3f3ff290 */ /* 0x000ff6000fffe03f */
[----:B------:R-:W-:Y:S02]  /*714d0*/  @!UPT UIADD3 URZ, URZ, URZ, URZ ;  /* 0x0000003f3f3ff290 */ /* 0x000fe4000fffe03f */
[----:B------:R-:W-:Y:S02]  /*714e0*/  IMAD.MOV.U32 R54, RZ, RZ, R64 ;  /* 0x000000ffff367224 */ /* 0x000fe400078e0040 */
[----:B------:R-:W-:Y:S02]  /*714f0*/  IMAD.MOV.U32 R35, RZ, RZ, R65 ;  /* 0x000000ffff237224 */ /* 0x000fe400078e0041 */
[----:B------:R-:W-:Y:S02]  /*71500*/  IMAD.MOV.U32 R252, RZ, RZ, R66 ;  /* 0x000000fffffc7224 */ /* 0x000fe400078e0042 */
[----:B------:R-:W-:Y:S02]  /*71510*/  IMAD.MOV.U32 R34, RZ, RZ, R67 ;  /* 0x000000ffff227224 */ /* 0x000fe400078e0043 */
[-C--:B----4-:R-:W-:Y:S08]  /*71520*/  HMMA.1688.F32.TF32 R64, R196, R32.reuse, R72 ;  /* 0x00000020c440723c */ /* 0x090ff00000081048 */
[-C--:B------:R-:W-:Y:S01]  /*71530*/  HMMA.1688.F32.TF32 R68, R200, R32.reuse, R68 ;  /* 0x00000020c844723c */ /* 0x080fe20000081044 */
[----:B------:R-:W-:Y:S04]  /*71540*/  STL [R1+0x4260], R252 ;  /* 0x004260fc01007387 */ /* 0x000fe80000100800 */
[----:B------:R-:W-:Y:S10]  /*71550*/  STL [R1+0x425c], R34 ;  /* 0x00425c2201007387 */ /* 0x000ff40000100800 */
[----:B------:R-:W-:Y:S04]  /*71560*/  STL.64 [R1+0x120], R64 ;  /* 0x0001204001007387 */ /* 0x000fe80000100a00 */
[----:B------:R1:W-:Y:S04]  /*71570*/  STL.64 [R1+0x128], R66 ;  /* 0x0001284201007387 */ /* 0x0003e80000100a00 */
[----:B------:R-:W-:Y:S04]  /*71580*/  STL.64 [R1+0x130], R68 ;  /* 0x0001304401007387 */ /* 0x000fe80000100a00 */
[----:B------:R-:W-:Y:S01]  /*71590*/  STL.64 [R1+0x138], R70 ;  /* 0x0001384601007387 */ /* 0x000fe20000100a00 */
[-C--:B-1----:R-:W-:Y:S03]  /*715a0*/  HMMA.1688.F32.TF32 R64, R208, R32.reuse, R88 ;  /* 0x00000020d040723c */ /* 0x082fe60000081058 */
[----:B------:R-:W-:Y:S04]  /*715b0*/  STL.64 [R1+0x140], R56 ;  /* 0x0001403801007387 */ /* 0x000fe80000100a00 */
[----:B------:R1:W-:Y:S02]  /*715c0*/  STL.64 [R1+0x148], R58 ;  /* 0x0001483a01007387 */ /* 0x0003e40000100a00 */
[----:B-1----:R-:W-:Y:S11]  /*715d0*/  HMMA.1688.F32.TF32 R56, R184, R32, R144 ;  /* 0x00000020b838723c */ /* 0x002ff60000081090 */
[----:B------:R-:W-:Y:S03]  /*715e0*/  @!UPT UIADD3 URZ, URZ, URZ, URZ ;  /* 0x0000003f3f3ff290 */ /* 0x000fe6000fffe03f */
[----:B------:R1:W-:Y:S04]  /*715f0*/  STL.64 [R1+0x2b0], R64 ;  /* 0x0002b04001007387 */ /* 0x0003e80000100a00 */
[----:B------:R2:W-:Y:S04]  /*71600*/  STL.64 [R1+0x2b8], R66 ;  /* 0x0002b84201007387 */ /* 0x0005e80000100a00 */
[----:B------:R-:W-:Y:S04]  /*71610*/  STL.64 [R1+0x3b0], R40 ;  /* 0x0003b02801007387 */ /* 0x000fe80000100a00 */
[----:B------:R-:W-:Y:S04]  /*71620*/  STL.64 [R1+0x3b8], R42 ;  /* 0x0003b82a01007387 */ /* 0x000fe80000100a00 */
[----:B------:R-:W-:Y:S04]  /*71630*/  STL.64 [R1+0x4a0], R56 ;  /* 0x0004a03801007387 */ /* 0x000fe80000100a00 */
[----:B------:R-:W-:Y:S04]  /*71640*/  STL.64 [R1+0x4a8], R58 ;  /* 0x0004a83a01007387 */ /* 0x000fe80000100a00 */
[----:B------:R-:W-:Y:S04]  /*71650*/  STL.64 [R1+0x5b0], R24 ;  /* 0x0005b01801007387 */ /* 0x000fe80000100a00 */
[----:B------:R3:W-:Y:S04]  /*71660*/  STL.64 [R1+0x5b8], R26 ;  /* 0x0005b81a01007387 */ /* 0x0007e80000100a00 */
[----:B-1----:R-:W4:Y:S04]  /*71670*/  LDL.LU.64 R64, [R1+0x710] ;  /* 0x0007100001407983 */ /* 0x002f280000300a00 */
[----:B--2---:R-:W4:Y:S01]  /*71680*/  LDL.LU.64 R66, [R1+0x718] ;  /* 0x0007180001427983 */ /* 0x004f220000300a00 */
[-C--:B---3--:R-:W-:Y:S11]  /*71690*/  HMMA.1688.F32.TF32 R24, R196, R28.reuse, R48 ;  /* 0x0000001cc418723c */ /* 0x088ff60000081030 */
[----:B------:R-:W-:Y:S11]  /*716a0*/  @!UPT UIADD3 URZ, URZ, URZ, URZ ;  /* 0x0000003f3f3ff290 */ /* 0x000ff6000fffe03f */
[----:B------:R-:W-:Y:S01]  /*716b0*/  @!UPT UIADD3 URZ, URZ, URZ, URZ ;  /* 0x0000003f3f3ff290 */ /* 0x000fe2000fffe03f */
[----:B------:R-:W-:Y:S04]  /*716c0*/  STL.64 [R1+0xd0], R24 ;  /* 0x0000d01801007387 */ /* 0x000fe80000100a00 */
[----:B------:R1:W-:Y:S02]  /*716d0*/  STL.64 [R1+0xd8], R26 ;  /* 0x0000d81a01007387 */ /* 0x0003e40000100a00 */
[-C--:B-1----:R-:W-:Y:S08]  /*716e0*/  HMMA.1688.F32.TF32 R24, R200, R28.reuse, R44 ;  /* 0x0000001cc818723c */ /* 0x082ff0000008102c */
[----:B------:R-:W-:Y:S01]  /*716f0*/  HMMA.1688.F32.TF32 R40, R192, R28, R60 ;  /* 0x0000001cc028723c */ /* 0x000fe2000008103c */
[----:B------:R-:W2:Y:S04]  /*71700*/  LDL.LU.64 R60, [R1+0x600] ;  /* 0x00060000013c7983 */ /* 0x000ea80000300a00 */
[----:B------:R-:W2:Y:S10]  /*71710*/  LDL.LU.64 R62, [R1+0x608] ;  /* 0x00060800013e7983 */ /* 0x000eb40000300a00 */
[----:B------:R-:W-:Y:S04]  /*71720*/  STL.64 [R1+0xc0], R24 ;  /* 0x0000c01801007387 */ /* 0x000fe80000100a00 */
[----:B------:R1:W-:Y:S04]  /*71730*/  STL.64 [R1+0xc8], R26 ;  /* 0x0000c81a01007387 */ /* 0x0003e80000100a00 */
[----:B------:R-:W3:Y:S04]  /*71740*/  LDL.LU.64 R44, [R1+0x420] ;  /* 0x00042000012c7983 */ /* 0x000ee80000300a00 */
[----:B------:R-:W3:Y:S01]  /*71750*/  LDL.LU.64 R46, [R1+0x428] ;  /* 0x00042800012e7983 */ /* 0x000ee20000300a00 */
[----:B------:R-:W-:-:S02]  /*71760*/  IMAD.MOV.U32 R252, RZ, RZ, R40 ;  /* 0x000000fffffc7224 */ /* 0x000fc400078e0028 */
[----:B------:R-:W-:Y:S01]  /*71770*/  IMAD.MOV.U32 R34, RZ, RZ, R41 ;  /* 0x000000ffff227224 */ /* 0x000fe200078e0029 */
[----:B-1----:R-:W-:Y:S01]  /*71780*/  HMMA.1688.F32.TF32 R24, R204, R28, R36 ;  /* 0x0000001ccc18723c */ /* 0x002fe20000081024 */
[----:B------:R-:W-:Y:S02]  /*71790*/  IMAD.MOV.U32 R58, RZ, RZ, R42 ;  /* 0x000000ffff3a7224 */ /* 0x000fe400078e002a */
[----:B------:R-:W-:-:S05]  /*717a0*/  IMAD.MOV.U32 R55, RZ, RZ, R43 ;  /* 0x000000ffff377224 */ /* 0x000fca00078e002b */
[-C--:B------:R-:W-:Y:S01]  /*717b0*/  HMMA.1688.F32.TF32 R40, R208, R28.reuse, R104 ;  /* 0x0000001cd028723c */ /* 0x080fe20000081068 */
[----:B------:R-:W-:Y:S11]  /*717c0*/  LDSM.16.M88.4 R104, [R251+0x34000] ;  /* 0x03400000fb68783b */ /* 0x000ff60000000200 */
[----:B------:R-:W-:Y:S03]  /*717d0*/  @!UPT UIADD3 URZ, URZ, URZ, URZ ;  /* 0x0000003f3f3ff290 */ /* 0x000fe6000fffe03f */
[----:B------:R-:W-:Y:S04]  /*717e0*/  STL.64 [R1+0x100], R24 ;  /* 0x0001001801007387 */ /* 0x000fe80000100a00 */
[----:B------:R1:W-:Y:S04]  /*717f0*/  STL.64 [R1+0x108], R26 ;  /* 0x0001081a01007387 */ /* 0x0003e80000100a00 */
[----:B------:R-:W-:Y:S04]  /*71800*/  STL.64 [R1+0x230], R40 ;  /* 0x0002302801007387 */ /* 0x000fe80000100a00 */
[----:B------:R-:W-:Y:S04]  /*71810*/  STL.64 [R1+0x238], R42 ;  /* 0x0002382a01007387 */ /* 0x000fe80000100a00 */
[----:B------:R-:W1:Y:S01]  /*71820*/  LDSM.16.M88.4 R40, [R251+0x18000] ;  /* 0x01800000fb28783b */ /* 0x000e620000000200 */
[-C--:B------:R-:W-:Y:S08]  /*71830*/  HMMA.1688.F32.TF32 R36, R188, R28.reuse, R124 ;  /* 0x0000001cbc24723c */ /* 0x080ff0000008107c */
[-C--:B-1----:R-:W-:Y:S08]  /*71840*/  HMMA.1688.F32.TF32 R24, R184, R28.reuse, R160 ;  /* 0x0000001cb818723c */ /* 0x082ff000000810a0 */
[C---:B------:R-:W-:Y:S07]  /*71850*/  HMMA.1688.F32.TF32 R20, R212.reuse, R28, R20 ;  /* 0x0000001cd414723c */ /* 0x040fee0000081014 */
[----:B------:R-:W-:Y:S04]  /*71860*/  STL.64 [R1+0x370], R36 ;  /* 0x0003702401007387 */ /* 0x000fe80000100a00 */
[----:B------:R-:W-:Y:S04]  /*71870*/  STL.64 [R1+0x378], R38 ;  /* 0x0003782601007387 */ /* 0x000fe80000100a00 */
[----:B------:R-:W4:Y:S04]  /*71880*/  LDL.LU.64 R48, [R1+0x780] ;  /* 0x0007800001307983 */ /* 0x000f280000300a00 */
[----:B------:R-:W-:Y:S04]  /*71890*/  STL.64 [R1+0x480], R24 ;  /* 0x0004801801007387 */ /* 0x000fe80000100a00 */
[----:B------:R-:W-:Y:S04]  /*718a0*/  STL.64 [R1+0x488], R26 ;  /* 0x0004881a01007387 */ /* 0x000fe80000100a00 */
[----:B------:R-:W4:Y:S04]  /*718b0*/  LDL.LU.64 R50, [R1+0x788] ;  /* 0x0007880001327983 */ /* 0x000f280000300a00 */
[----:B------:R-:W-:Y:S04]  /*718c0*/  STL.64 [R1+0x590], R20 ;  /* 0x0005901401007387 */ /* 0x000fe80000100a00 */
[----:B------:R-:W-:Y:S04]  /*718d0*/  STL.64 [R1+0x598], R22 ;  /* 0x0005981601007387 */ /* 0x000fe80000100a00 */
[----:B------:R-:W1:Y:S01]  /*718e0*/  LDSM.16.M88.4 R36, [R251+0x1c000] ;  /* 0x01c00000fb24783b */ /* 0x000e620000000200 */
[-C--:B------:R-:W-:Y:S03]  /*718f0*/  HMMA.1688.F32.TF32 R16, R212, R40.reuse, R16 ;  /* 0x00000028d410723c */ /* 0x080fe60000081010 */
[----:B------:R-:W1:Y:S04]  /*71900*/  LDSM.16.M88.4 R24, [R251+0x20000] ;  /* 0x02000000fb18783b */ /* 0x000e680000000200 */
[----:B------:R-:W1:Y:S01]  /*71910*/  LDSM.16.M88.4 R20, [R251+0x24000] ;  /* 0x02400000fb14783b */ /* 0x000e620000000200 */
[-C--:B--2---:R-:W-:Y:S08]  /*71920*/  HMMA.1688.F32.TF32 R60, R196, R40.reuse, R60 ;  /* 0x00000028c43c723c */ /* 0x084ff0000008103c */
[-C--:B---3--:R-:W-:Y:S11]  /*71930*/  HMMA.1688.F32.TF32 R44, R200, R40.reuse, R44 ;  /* 0x00000028c82c723c */ /* 0x088ff6000008102c */
[----:B------:R-:W-:Y:S04]  /*71940*/  @!UPT UIADD3 URZ, URZ, URZ, URZ ;  /* 0x0000003f3f3ff290 */ /* 0x000fe8000fffe03f */
[----:B------:R-:W-:Y:S04]  /*71950*/  STL.64 [R1+0x80], R60 ;  /* 0x0000803c01007387 */ /* 0x000fe80000100a00 */
[----:B------:R-:W-:Y:S04]  /*71960*/  STL.64 [R1+0x88], R62 ;  /* 0x0000883e01007387 */ /* 0x000fe80000100a00 */
[----:B------:R2:W-:Y:S01]  /*71970*/  STL.64 [R1+0x70], R44 ;  /* 0x0000702c01007387 */ /* 0x0005e20000100a00 */
[----:B------:R-:W-:Y:S02]  /*71980*/  IMAD.MOV.U32 R29, RZ, RZ, R46 ;  /* 0x000000ffff1d7224 */ /* 0x000fe400078e002e */
[----:B------:R-:W-:Y:S01]  /*71990*/  IMAD.MOV.U32 R28, RZ, RZ, R47 ;  /* 0x000000ffff1c7224 */ /* 0x000fe200078e002f */
[----:B------:R-:W3:Y:S04]  /*719a0*/  LDL.LU.64 R68, [R1+0x6d0] ;  /* 0x0006d00001447983 */ /* 0x000ee80000300a00 */
[----:B------:R-:W3:Y:S04]  /*719b0*/  LDL.LU.64 R70, [R1+0x6d8] ;  /* 0x0006d80001467983 */ /* 0x000ee80000300a00 */
[----:B------:R-:W-:Y:S04]  /*719c0*/  STL.64 [R1+0x41d0], R30 ;  /* 0x0041d01e01007387 */ /* 0x000fe80000100a00 */
[----:B------:R1:W-:Y:S04]  /*719d0*/  STL.64 [R1+0x41c8], R28 ;  /* 0x0041c81c01007387 */ /* 0x0003e80000100a00 */
[----:B--2---:R-:W2:Y:S04]  /*719e0*/  LDL.LU.64 R44, [R1+0x5d0] ;  /* 0x0005d000012c7983 */ /* 0x004ea80000300a00 */
[----:B------:R-:W2:Y:S01]  /*719f0*/  LDL.LU.64 R46, [R1+0x5d8] ;  /* 0x0005d800012e7983 */ /* 0x000ea20000300a00 */
[-C--:B-1----:R-:W-:Y:S11]  /*71a00*/  HMMA.1688.F32.TF32 R28, R204, R40.reuse, R224 ;  /* 0x00000028cc1c723c */ /* 0x082ff600000810e0 */
[----:B------:R-:W-:Y:S11]  /*71a10*/  @!UPT UIADD3 URZ, URZ, URZ, URZ ;  /* 0x0000003f3f3ff290 */ /* 0x000ff6000fffe03f */
[----:B------:R-:W-:Y:S01]  /*71a20*/  @!UPT UIADD3 URZ, URZ, URZ, URZ ;  /* 0x0000003f3f3ff290 */ /* 0x000fe2000fffe03f */
[----:B------:R1:W-:Y:S04]  /*71a30*/  STL.64 [R1+0xa0], R28 ;  /* 0x0000a01c01007387 */ /* 0x0003e80000100a00 */
[----:B------:R4:W-:Y:S04]  /*71a40*/  STL.64 [R1+0xa8], R30 ;  /* 0x0000a81e01007387 */ /* 0x0009e80000100a00 */
[----:B-1----:R-:W2:Y:S04]  /*71a50*/  LDL.LU.64 R28, [R1+0x270] ;  /* 0x00027000011c7983 */ /* 0x002ea80000300a00 */
[----:B----4-:R-:W4:Y:S01]  /*71a60*/  LDL.LU.64 R30, [R1+0x278] ;  /* 0x00027800011e7983 */ /* 0x010f220000300a00 */
[-C--:B------:R-:W-:Y:S08]  /*71a70*/  HMMA.1688.F32.TF32 R64, R192, R40.reuse, R64 ;  /* 0x00000028c040723c */ /* 0x080ff00000081040 */
[-C--:B------:R-:W-:Y:S01]  /*71a80*/  HMMA.1688.F32.TF32 R60, R208, R40.reuse, R96 ;  /* 0x00000028d03c723c */ /* 0x080fe20000081060 */
[----:B------:R-:W-:Y:S01]  /*71a90*/  IMAD.MOV.U32 R180, RZ, RZ, R16 ;  /* 0x000000ffffb47224 */ /* 0x000fe200078e0010 */
[----:B------:R-:W-:Y:S11]  /*71aa0*/  LDSM.16.M88.4 R96, [R251+0x3c000] ;  /* 0x03c00000fb60783b */ /* 0x000ff60000000200 */
[----:B------:R-:W-:Y:S03]  /*71ab0*/  @!UPT UIADD3 URZ, URZ, URZ, URZ ;  /* 0x0000003f3f3ff290 */ /* 0x000fe6000fffe03f */
[----:B------:R-:W-:Y:S02]  /*71ac0*/  IMAD.MOV.U32 R182, RZ, RZ, R64 ;  /* 0x000000ffffb67224 */ /* 0x000fe400078e0040 */
[----:B------:R-:W-:Y:S02]  /*71ad0*/  IMAD.MOV.U32 R3, RZ, RZ, R65 ;  /* 0x000000ffff037224 */ /* 0x000fe400078e0041 */
[----:B------:R-:W-:Y:S02]  /*71ae0*/  IMAD.MOV.U32 R33, RZ, RZ, R66 ;  /* 0x000000ffff217224 */ /* 0x000fe400078e0042 */
[----:B------:R-:W-:Y:S01]  /*71af0*/  IMAD.MOV.U32 R32, RZ, RZ, R67 ;  /* 0x000000ffff207224 */ /* 0x000fe200078e0043 */
[----:B------:R-:W-:Y:S01]  /*71b00*/  STL.64 [R1+0xf0], R60 ;  /* 0x0000f03c01007387 */ /* 0x000fe20000100a00 */
[----:B------:R-:W-:Y:S03]  /*71b10*/  HMMA.1688.F32.TF32 R64, R188, R40, R112 ;  /* 0x00000028bc40723c */ /* 0x000fe60000081070 */
[----:B------:R1:W-:Y:S01]  /*71b20*/  STL.64 [R1+0xf8], R62 ;  /* 0x0000f83e01007387 */ /* 0x0003e20000100a00 */
[----:B------:R-:W-:-:S02]  /*71b30*/  IMAD.MOV.U32 R181, RZ, RZ, R17 ;  /* 0x000000ffffb57224 */ /* 0x000fc400078e0011 */
[----:B------:R-:W-:Y:S01]  /*71b40*/  IMAD.MOV.U32 R56, RZ, RZ, R18 ;  /* 0x000000ffff387224 */ /* 0x000fe200078e0012 */
[----:B------:R-:W2:Y:S01]  /*71b50*/  LDSM.16.M88.4 R112, [R251+0x2c000] ;  /* 0x02c00000fb70783b */ /* 0x000ea20000000200 */
[----:B-1----:R-:W-:Y:S01]  /*71b60*/  HMMA.1688.F32.TF32 R60, R184, R40, R148 ;  /* 0x00000028b83c723c */ /* 0x002fe20000081094 */
[----:B------:R-:W-:Y:S11]  /*71b70*/  IMAD.MOV.U32 R57, RZ, RZ, R19 ;  /* 0x000000ffff397224 */ /* 0x000ff600078e0013 */
[----:B------:R-:W-:Y:S03]  /*71b80*/  @!UPT UIADD3 URZ, URZ, URZ, URZ ;  /* 0x0000003f3f3ff290 */ /* 0x000fe6000fffe03f */
[----:B------:R1:W-:Y:S04]  /*71b90*/  STL.64 [R1+0x340], R64 ;  /* 0x0003404001007387 */ /* 0x0003e80000100a00 */
[----:B------:R1:W-:Y:S01]  /*71ba0*/  STL.64 [R1+0x348], R66 ;  /* 0x0003484201007387 */ /* 0x0003e20000100a00 */
[----:B------:R-:W-:Y:S03]  /*71bb0*/  HMMA.1688.F32.TF32 R16, R192, R36, R48 ;  /* 0x00000024c010723c */ /* 0x000fe60000081030 */
[----:B------:R1:W-:Y:S04]  /*71bc0*/  STL.64 [R1+0x450], R60 ;  /* 0x0004503c01007387 */ /* 0x0003e80000100a00 */
[----:B------:R1:W-:Y:S04]  /*71bd0*/  STL.64 [R1+0x458], R62 ;  /* 0x0004583e01007387 */ /* 0x0003e80000100a00 */
[----:B------:R-:W-:Y:S04]  /*71be0*/  STL [R1+0x4134], R180 ;  /* 0x004134b401007387 */ /* 0x000fe80000100800 */
[----:B------:R-:W-:Y:S04]  /*71bf0*/  STL [R1+0x4130], R181 ;  /* 0x004130b501007387 */ /* 0x000fe80000100800 */
[----:B------:R-:W-:Y:S04]  /*71c00*/  STL [R1+0x412c], R56 ;  /* 0x00412c3801007387 */ /* 0x000fe80000100800 */
[----:B------:R-:W-:Y:S04]  /*71c10*/  STL [R1+0x4128], R57 ;  /* 0x0041283901007387 */ /* 0x000fe80000100800 */
[----:B-1----:R-:W4:Y:S04]  /*71c20*/  LDL.LU.64 R64, [R1+0x7f0] ;  /* 0x0007f00001407983 */ /* 0x002f280000300a00 */
[----:B------:R-:W4:Y:S04]  /*71c30*/  LDL.LU.64 R66, [R1+0x7f8] ;  /* 0x0007f80001427983 */ /* 0x000f280000300a00 */
[----:B------:R-:W4:Y:S04]  /*71c40*/  LDL.LU.64 R60, [R1+0x6f0] ;  /* 0x0006f000013c7983 */ /* 0x000f280000300a00 */
[----:B------:R-:W4:Y:S04]  /*71c50*/  LDL.LU.64 R62, [R1+0x6f8] ;  /* 0x0006f800013e7983 */ /* 0x000f280000300a00 */
[----:B------:R-:W4:Y:S04]  /*71c60*/  LDL.LU.64 R72, [R1+0x5e0] ;  /* 0x0005e00001487983 */ /* 0x000f280000300a00 */
[----:B------:R-:W4:Y:S01]  /*71c70*/  LDL.LU.64 R74, [R1+0x5e8] ;  /* 0x0005e800014a7983 */ /* 0x000f220000300a00 */
[----:B------:R-:W-:-:S02]  /*71c80*/  IMAD.MOV.U32 R183, RZ, RZ, R16 ;  /* 0x000000ffffb77224 */ /* 0x000fc400078e0010 */
[----:B------:R-:W-:Y:S01]  /*71c90*/  IMAD.MOV.U32 R59, RZ, RZ, R17 ;  /* 0x000000ffff3b7224 */ /* 0x000fe200078e0011 */
[----:B------:R-:W4:Y:S01]  /*71ca0*/  LDL.LU.64 R48, [R1+0x290] ;  /* 0x0002900001307983 */ /* 0x000f220000300a00 */
[----:B------:R-:W-:Y:S02]  /*71cb0*/  IMAD.MOV.U32 R178, RZ, RZ, R18 ;  /* 0x000000ffffb27224 */ /* 0x000fe400078e0012 */
[----:B------:R-:W-:Y:S01]  /*71cc0*/  IMAD.MOV.U32 R179, RZ, RZ, R19 ;  /* 0x000000ffffb37224 */ /* 0x000fe200078e0013 */
[----:B------:R-:W4:Y:S01]  /*71cd0*/  LDL.LU.64 R50, [R1+0x298] ;  /* 0x0002980001327983 */ /* 0x000f220000300a00 */
[-C--:B---3--:R-:W-:Y:S08]  /*71ce0*/  HMMA.1688.F32.TF32 R16, R196, R36.reuse, R68 ;  /* 0x00000024c410723c */ /* 0x088ff00000081044 */
[-C--:B--2---:R-:W-:Y:S11]  /*71cf0*/  HMMA.1688.F32.TF32 R44, R200, R36.reuse, R44 ;  /* 0x00000024c82c723c */ /* 0x084ff6000008102c */
[----:B------:R-:W-:Y:S04]  /*71d00*/  @!UPT UIADD3 URZ, URZ, URZ, URZ ;  /* 0x0000003f3f3ff290 */ /* 0x000fe8000fffe03f */
[----:B------:R-:W-:Y:S04]  /*71d10*/  STL.64 [R1+0x41b0], R18 ;  /* 0x0041b01201007387 */ /* 0x000fe80000100a00 */
[----:B------:R4:W-:Y:S04]  /*71d20*/  STL.64 [R1+0x41a8], R16 ;  /* 0x0041a81001007387 */ /* 0x0009e80000100a00 */
[----:B------:R-:W-:Y:S01]  /*71d30*/  STL.64 [R1+0x41c0], R46 ;  /* 0x0041c02e01007387 */ /* 0x000fe20000100a00 */
[-C--:B----4-:R-:W-:Y:S03]  /*71d40*/  HMMA.1688.F32.TF32 R16, R204, R36.reuse, R28 ;  /* 0x00000024cc10723c */ /* 0x090fe6000008101c */
[----:B------:R1:W-:Y:S04]  /*71d50*/  STL.64 [R1+0x41b8], R44 ;  /* 0x0041b82c01007387 */ /* 0x0003e80000100a00 */
[----:B------:R-:W2:Y:S04]  /*71d60*/  LDL.LU.64 R68, [R1+0x800] ;  /* 0x0008000001447983 */ /* 0x000ea80000300a00 */
[----:B------:R-:W2:Y:S11]  /*71d70*/  LDL.LU.64 R70, [R1+0x808] ;  /* 0x0008080001467983 */ /* 0x000eb60000300a00 */
[----:B------:R-:W-:Y:S01]  /*71d80*/  @!UPT UIADD3 URZ, URZ, URZ, URZ ;  /* 0x0000003f3f3ff290 */ /* 0x000fe2000fffe03f */
[----:B------:R3:W-:Y:S04]  /*71d90*/  STL.64 [R1+0x50], R16 ;  /* 0x0000501001007387 */ /* 0x0007e80000100a00 */
[----:B------:R4:W-:Y:S04]  /*71da0*/  STL.64 [R1+0x58], R18 ;  /* 0x0000581201007387 */ /* 0x0009e80000100a00 */
[----:B-1----:R-:W2:Y:S04]  /*71db0*/  LDL.LU.64 R44, [R1+0x770] ;  /* 0x00077000012c7983 */ /* 0x002ea80000300a00 */
[----:B------:R-:W2:Y:S04]  /*71dc0*/  LDL.LU.64 R46, [R1+0x778] ;  /* 0x00077800012e7983 */ /* 0x000ea80000300a00 */
[----:B------:R-:W2:Y:S04]  /*71dd0*/  LDL.LU.64 R28, [R1+0x660] ;  /* 0x00066000011c7983 */ /* 0x000ea80000300a00 */
[----:B------:R-:W2:Y:S04]  /*71de0*/  LDL.LU.64 R30, [R1+0x668] ;  /* 0x00066800011e7983 */ /* 0x000ea80000300a00 */
[----:B---3--:R-:W3:Y:S04]  /*71df0*/  LDL.LU.64 R16, [R1+0x530] ;  /* 0x0005300001107983 */ /* 0x008ee80000300a00 */
[----:B----4-:R-:W3:Y:S01]  /*71e00*/  LDL.LU.64 R18, [R1+0x538] ;  /* 0x0005380001127983 */ /* 0x010ee20000300a00 */
[-C--:B------:R-:W-:Y:S08]  /*71e10*/  HMMA.1688.F32.TF32 R84, R208, R36.reuse, R128 ;  /* 0x00000024d054723c */ /* 0x080ff00000081080 */
[-C--:B------:R-:W-:Y:S08]  /*71e20*/  HMMA.1688.F32.TF32 R80, R188, R36.reuse, R152 ;  /* 0x00000024bc50723c */ /* 0x080ff00000081098 */
[-C--:B------:R-:W-:Y:S08]  /*71e30*/  HMMA.1688.F32.TF32 R76, R184, R36.reuse, R164 ;  /* 0x00000024b84c723c */ /* 0x080ff000000810a4 */
[----:B------:R-:W-:Y:S01]  /*71e40*/  HMMA.1688.F32.TF32 R12, R212, R36, R12 ;  /* 0x00000024d40c723c */ /* 0x000fe2000008100c */
[----:B------:R-:W-:Y:S04]  /*71e50*/  STL.64 [R1+0xe0], R84 ;  /* 0x0000e05401007387 */ /* 0x000fe80000100a00 */
[----:B------:R-:W-:Y:S04]  /*71e60*/  STL.64 [R1+0xe8], R86 ;  /* 0x0000e85601007387 */ /* 0x000fe80000100a00 */
[----:B------:R-:W-:Y:S04]  /*71e70*/  STL.64 [R1+0x300], R80 ;  /* 0x0003005001007387 */ /* 0x000fe80000100a00 */
[----:B------:R-:W-:Y:S04]  /*71e80*/  STL.64 [R1+0x308], R82 ;  /* 0x0003085201007387 */ /* 0x000fe80000100a00 */
[----:B------:R-:W-:Y:S01]  /*71e90*/  STL.64 [R1+0x41d8], R38 ;  /* 0x0041d82601007387 */ /* 0x000fe20000100a00 */
[-C--:B------:R-:W-:Y:S03]  /*71ea0*/  HMMA.1688.F32.TF32 R64, R192, R24.reuse, R64 ;  /* 0x00000018c040723c */ /* 0x080fe60000081040 */
[----:B------:R-:W-:Y:S04]  /*71eb0*/  STL.64 [R1+0x3e0], R76 ;  /* 0x0003e04c01007387 */ /* 0x000fe80000100a00 */
[----:B------:R-:W-:Y:S01]  /*71ec0*/  STL.64 [R1+0x3e8], R78 ;  /* 0x0003e84e01007387 */ /* 0x000fe20000100a00 */
[-C--:B------:R-:W-:Y:S03]  /*71ed0*/  HMMA.1688.F32.TF32 R60, R196, R24.reuse, R60 ;  /* 0x00000018c43c723c */ /* 0x080fe6000008103c */
[----:B------:R-:W-:Y:S04]  /*71ee0*/  STL.64 [R1+0x500], R12 ;  /* 0x0005000c01007387 */ /* 0x000fe80000100a00 */
[----:B------:R1:W-:Y:S02]  /*71ef0*/  STL.64 [R1+0x508], R14 ;  /* 0x0005080e01007387 */ /* 0x0003e40000100a00 */
[-C--:B-1----:R-:W-:Y:S06]  /*71f00*/  HMMA.1688.F32.TF32 R12, R200, R24.reuse, R72 ;  /* 0x00000018c80c723c */ /* 0x082fec0000081048 */
[----:B------:R-:W-:Y:S04]  /*71f10*/  STL.64 [R1+0x41e8], R66 ;  /* 0x0041e84201007387 */ /* 0x000fe80000100a00 */
[----:B------:R-:W-:Y:S01]  /*71f20*/  STL.64 [R1+0x41e0], R64 ;  /* 0x0041e04001007387 */ /* 0x000fe20000100a00 */
[-C--:B------:R-:W-:Y:S03]  /*71f30*/  HMMA.1688.F32.TF32 R48, R204, R24.reuse, R48 ;  /* 0x00000018cc30723c */ /* 0x080fe60000081030 */
[----:B------:R-:W-:Y:S04]  /*71f40*/  STL.64 [R1+0x41f8], R62 ;  /* 0x0041f83e01007387 */ /* 0x000fe80000100a00 */
[----:B------:R1:W-:Y:S01]  /*71f50*/  STL.64 [R1+0x41f0], R60 ;  /* 0x0041f03c01007387 */ /* 0x0003e20000100a00 */
[-C--:B------:R-:W-:Y:S08]  /*71f60*/  HMMA.1688.F32.TF32 R36, R188, R24.reuse, R132 ;  /* 0x00000018bc24723c */ /* 0x080ff00000081084 */
[-C--:B-1----:R-:W-:Y:S01]  /*71f70*/  HMMA.1688.F32.TF32 R60, R208, R24.reuse, R136 ;  /* 0x00000018d03c723c */ /* 0x082fe20000081088 */
[----:B------:R-:W-:Y:S04]  /*71f80*/  STL.64 [R1+0x4208], R14 ;  /* 0x0042080e01007387 */ /* 0x000fe80000100a00 */
[----:B------:R1:W-:Y:S03]  /*71f90*/  STL.64 [R1+0x4200], R12 ;  /* 0x0042000c01007387 */ /* 0x0003e60000100a00 */
[-C--:B-1----:R-:W-:Y:S01]  /*71fa0*/  HMMA.1688.F32.TF32 R12, R184, R24.reuse, R168 ;  /* 0x00000018b80c723c */ /* 0x082fe200000810a8 */
[----:B------:R-:W-:Y:S11]  /*71fb0*/  STL [R1+0x41a0], R51 ;  /* 0x0041a03301007387 */ /* 0x000ff60000100800 */
[----:B------:R-:W-:Y:S03]  /*71fc0*/  @!UPT UIADD3 URZ, URZ, URZ, URZ ;  /* 0x0000003f3f3ff290 */ /* 0x000fe6000fffe03f */
[----:B------:R-:W-:Y:S04]  /*71fd0*/  STL.64 [R1+0x60], R60 ;  /* 0x0000603c01007387 */ /* 0x000fe80000100a00 */
[----:B------:R-:W-:Y:S01]  /*71fe0*/  STL.64 [R1+0x68], R62 ;  /* 0x0000683e01007387 */ /* 0x000fe20000100a00 */
[----:B------:R-:W-:Y:S03]  /*71ff0*/  HMMA.1688.F32.TF32 R8, R212, R24, R8 ;  /* 0x00000018d408723c */ /* 0x000fe60000081008 */
[----:B------:R-:W-:Y:S04]  /*72000*/  STL.64 [R1+0x270], R36 ;  /* 0x0002702401007387 */ /* 0x000fe80000100a00 */
[----:B------:R-:W-:Y:S04]  /*72010*/  STL.64 [R1+0x278], R38 ;  /* 0x0002782601007387 */ /* 0x000fe80000100a00 */
[----:B------:R-:W-:Y:S04]  /*72020*/  STL.64 [R1+0x4220], R26 ;  /* 0x0042201a01007387 */ /* 0x000fe80000100a00 */
[----:B------:R-:W-:Y:S04]  /*72030*/  STL.64 [R1+0x3c0], R12 ;  /* 0x0003c00c01007387 */ /* 0x000fe80000100a00 */
[----:B------:R1:W-:Y:S02]  /*72040*/  STL.64 [R1+0x3c8], R14 ;  /* 0x0003c80e01007387 */ /* 0x0003e40000100a00 */
[-C--:B-1----:R-:W-:Y:S02]  /*72050*/  HMMA.1688.F32.TF32 R12, R208, R20.reuse, R228 ;  /* 0x00000014d00c723c */ /* 0x082fe400000810e4 */
[----:B------:R-:W-:Y:S04]  /*72060*/  STL.64 [R1+0x4d0], R8 ;  /* 0x0004d00801007387 */ /* 0x000fe80000100a00 */
[----:B------:R-:W-:Y:S02]  /*72070*/  STL.64 [R1+0x4d8], R10 ;  /* 0x0004d80a01007387 */ /* 0x000fe40000100a00 */
[----:B------:R-:W-:Y:S11]  /*72080*/  HMMA.1688.F32.TF32 R4, R212, R20, R4 ;  /* 0x00000014d404723c */ /* 0x000ff60000081004 */
[----:B------:R-:W-:Y:S04]  /*72090*/  @!UPT UIADD3 URZ, URZ, URZ, URZ ;  /* 0x0000003f3f3ff290 */ /* 0x000fe8000fffe03f */
[----:B------:R-:W-:Y:S01]  /*720a0*/  STL [R1+0x44], R13 ;  /* 0x0000440d01007387 */ /* 0x000fe20000100800 */
[----:B------:R-:W-:-:S03]  /*720b0*/  IMAD.MOV.U32 R51, RZ, RZ, R12 ;  /* 0x000000ffff337224 */ /* 0x000fc600078e000c */
[----:B------:R1:W-:Y:S04]  /*720c0*/  STL.64 [R1+0x48], R14 ;  /* 0x0000480e01007387 */ /* 0x0003e80000100a00 */
[----:B------:R-:W4:Y:S01]  /*720d0*/  LDL.LU.64 R88, [R1+0x8c0] ;  /* 0x0008c00001587983 */ /* 0x000f220000300a00 */
[-C--:B-1----:R-:W-:Y:S08]  /*720e0*/  HMMA.1688.F32.TF32 R12, R184, R20.reuse, R216 ;  /* 0x00000014b80c723c */ /* 0x082ff000000810d8 */
[-C--:B---3--:R-:W-:Y:S08]  /*720f0*/  HMMA.1688.F32.TF32 R72, R204, R20.reuse, R16 ;  /* 0x00000014cc48723c */ /* 0x088ff00000081010 */
[-C--:B------:R-:W-:Y:S11]  /*72100*/  HMMA.1688.F32.TF32 R16, R188, R20.reuse, R220 ;  /* 0x00000014bc10723c */ /* 0x080ff600000810dc */
[----:B------:R-:W-:Y:S11]  /*72110*/  @!UPT UIADD3 URZ, URZ, URZ, URZ ;  /* 0x0000003f3f3ff290 */ /* 0x000ff6000fffe03f */
[----:B------:R-:W-:Y:S01]  /*72120*/  @!UPT UIADD3 URZ, URZ, URZ, URZ ;  /* 0x0000003f3f3ff290 */ /* 0x000fe2000fffe03f */
[----:B------:R-:W-:Y:S04]  /*72130*/  STL.64 [R1+0x220], R16 ;  /* 0x0002201001007387 */ /* 0x000fe80000100a00 */
[----:B------:R-:W-:Y:S04]  /*72140*/  STL.64 [R1+0x228], R18 ;  /* 0x0002281201007387 */ /* 0x000fe80000100a00 */
[----:B------:R-:W4:Y:S04]  /*72150*/  LDL.LU.64 R90, [R1+0x8c8] ;  /* 0x0008c800015a7983 */ /* 0x000f280000300a00 */
[----:B------:R1:W-:Y:S04]  /*72160*/  STL.64 [R1+0x3a0], R12 ;  /* 0x0003a00c01007387 */ /* 0x0003e80000100a00 */
        /* <DEDUP_REMOVED lines=9> */
[----:B------:R-:W-:Y:S04]  /*72200*/  STL.64 [R1+0x490], R4 ;  /* 0x0004900401007387 */ /* 0x000fe80000100a00 */
[----:B------:R4:W-:Y:S04]  /*72210*/  STL.64 [R1+0x498], R6 ;  /* 0x0004980601007387 */ /* 0x0009e80000100a00 */
[----:B-1----:R-:W4:Y:S04]  /*72220*/  LDL.LU.64 R12, [R1+0x870] ;  /* 0x00087000010c7983 */ /* 0x002f280000300a00 */
[----:B---3--:R-:W3:Y:S01]  /*72230*/  LDL.LU.64 R14, [R1+0x878] ;  /* 0x00087800010e7983 */ /* 0x008ee20000300a00 */
[-C--:B--2---:R-:W-:Y:S03]  /*72240*/  HMMA.1688.F32.TF32 R8, R196, R20.reuse, R44 ;  /* 0x00000014c408723c */ /* 0x084fe6000008102c */
[----:B------:R-:W2:Y:S04]  /*72250*/  LDL.LU.64 R120, [R1+0x860] ;  /* 0x0008600001787983 */ /* 0x000ea80000300a00 */
[----:B------:R-:W2:Y:S04]  /*72260*/  LDL.LU.64 R122, [R1+0x868] ;  /* 0x00086800017a7983 */ /* 0x000ea80000300a00 */
[----:B------:R-:W2:Y:S04]  /*72270*/  LDL.LU.64 R44, [R1+0x850] ;  /* 0x00085000012c7983 */ /* 0x000ea80000300a00 */
[----:B------:R-:W2:Y:S04]  /*72280*/  LDL.LU.64 R46, [R1+0x858] ;  /* 0x00085800012e7983 */ /* 0x000ea80000300a00 */
[----:B------:R-:W2:Y:S04]  /*72290*/  LDL.LU.64 R60, [R1+0x840] ;  /* 0x00084000013c7983 */ /* 0x000ea80000300a00 */
[----:B------:R-:W2:Y:S04]  /*722a0*/  LDL.LU.64 R62, [R1+0x848] ;  /* 0x00084800013e7983 */ /* 0x000ea80000300a00 */
[----:B------:R-:W2:Y:S01]  /*722b0*/  LDL.LU.64 R36, [R1+0x830] ;  /* 0x0008300001247983 */ /* 0x000ea20000300a00 */
[-C--:B------:R-:W-:Y:S03]  /*722c0*/  HMMA.1688.F32.TF32 R76, R192, R20.reuse, R68 ;  /* 0x00000014c04c723c */ /* 0x080fe60000081044 */
[----:B------:R-:W2:Y:S04]  /*722d0*/  LDL.LU.64 R38, [R1+0x838] ;  /* 0x0008380001267983 */ /* 0x000ea80000300a00 */
[----:B------:R-:W2:Y:S01]  /*722e0*/  LDL.LU.64 R16, [R1+0x820] ;  /* 0x0008200001107983 */ /* 0x000ea20000300a00 */
[----:B------:R-:W-:Y:S03]  /*722f0*/  HMMA.1688.F32.TF32 R68, R200, R20, R28 ;  /* 0x00000014c844723c */ /* 0x000fe6000008101c */
[----:B------:R-:W2:Y:S04]  /*72300*/  LDL.LU.64 R18, [R1+0x828] ;  /* 0x0008280001127983 */ /* 0x000ea80000300a00 */
[----:B------:R-:W2:Y:S04]  /*72310*/  LDL.LU.64 R144, [R1+0x810] ;  /* 0x0008100001907983 */ /* 0x000ea80000300a00 */
[----:B------:R-:W2:Y:S04]  /*72320*/  LDL.LU.64 R146, [R1+0x818] ;  /* 0x0008180001927983 */ /* 0x000ea80000300a00 */
[----:B------:R-:W2:Y:S04]  /*72330*/  LDL.LU.64 R28, [R1+0x7e0] ;  /* 0x0007e000011c7983 */ /* 0x000ea80000300a00 */
[----:B------:R-:W2:Y:S04]  /*72340*/  LDL.LU.64 R30, [R1+0x7e8] ;  /* 0x0007e800011e7983 */ /* 0x000ea80000300a00 */
[----:B------:R-:W2:Y:S01]  /*72350*/  LDL.LU R251, [R1+0x4264] ;  /* 0x0042640001fb7983 */ /* 0x000ea20000300800 */
[C---:B----4-:R-:W-:Y:S08]  /*72360*/  HMMA.1688.F32.TF32 R88, R192.reuse, R116, R88 ;  /* 0x00000074c058723c */ /* 0x050ff00000081058 */
[C---:B------:R-:W-:Y:S01]  /*72370*/  HMMA.1688.F32.TF32 R92, R192.reuse, R112, R24 ;  /* 0x00000070c05c723c */ /* 0x040fe20000081018 */
[----:B------:R-:W4:Y:S04]  /*72380*/  LDL.LU.64 R24, [R1+0x7d0] ;  /* 0x0007d00001187983 */ /* 0x000f280000300a00 */
[----:B------:R-:W4:Y:S03]  /*72390*/  LDL.LU.64 R26, [R1+0x7d8] ;  /* 0x0007d800011a7983 */ /* 0x000f260000300a00 */
[C---:B------:R-:W-:Y:S01]  /*723a0*/  HMMA.1688.F32.TF32 R4, R192.reuse, R108, R84 ;  /* 0x0000006cc004723c */ /* 0x040fe20000081054 */
[----:B------:R-:W4:Y:S04]  /*723b0*/  LDL.LU.64 R140, [R1+0x7c0] ;  /* 0x0007c000018c7983 */ /* 0x000f280000300a00 */
[----:B------:R-:W4:Y:S03]  /*723c0*/  LDL.LU.64 R142, [R1+0x7c8] ;  /* 0x0007c800018e7983 */ /* 0x000f260000300a00 */
[C---:B------:R-:W-:Y:S08]  /*723d0*/  HMMA.1688.F32.TF32 R80, R192.reuse, R104, R80 ;  /* 0x00000068c050723c */ /* 0x040ff00000081050 */
[C---:B------:R-:W-:Y:S01]  /*723e0*/  HMMA.1688.F32.TF32 R84, R192.reuse, R100, R64 ;  /* 0x00000064c054723c */ /* 0x040fe20000081040 */
[----:B------:R-:W4:Y:S04]  /*723f0*/  LDL.LU.64 R64, [R1+0x7b0] ;  /* 0x0007b00001407983 */ /* 0x000f280000300a00 */
[----:B------:R-:W4:Y:S03]  /*72400*/  LDL.LU.64 R66, [R1+0x7b8] ;  /* 0x0007b80001427983 */ /* 0x000f260000300a00 */
[----:B---3--:R-:W-:Y:S01]  /*72410*/  HMMA.1688.F32.TF32 R192, R192, R96, R12 ;  /* 0x00000060c0c0723c */ /* 0x008fe2000008100c */
[----:B------:R-:W3:Y:S04]  /*72420*/  LDL.LU.64 R12, [R1+0x7a0] ;  /* 0x0007a000010c7983 */ /* 0x000ee80000300a00 */
[----:B------:R-:W3:Y:S03]  /*72430*/  LDL.LU.64 R14, [R1+0x7a8] ;  /* 0x0007a800010e7983 */ /* 0x000ee60000300a00 */
[C---:B--2---:R-:W-:Y:S08]  /*72440*/  HMMA.1688.F32.TF32 R136, R196.reuse, R116, R120 ;  /* 0x00000074c488723c */ /* 0x044ff00000081078 */
[C---:B------:R-:W-:Y:S01]  /*72450*/  HMMA.1688.F32.TF32 R124, R196.reuse, R112, R44 ;  /* 0x00000070c47c723c */ /* 0x040fe2000008102c */
[----:B------:R-:W2:Y:S04]  /*72460*/  LDL.LU.64 R44, [R1+0x790] ;  /* 0x00079000012c7983 */ /* 0x000ea80000300a00 */
[----:B------:R-:W2:Y:S03]  /*72470*/  LDL.LU.64 R46, [R1+0x798] ;  /* 0x00079800012e7983 */ /* 0x000ea60000300a00 */
        /* <DEDUP_REMOVED lines=9> */
[----:B------:R-:W-:Y:S08]  /*72510*/  HMMA.1688.F32.TF32 R196, R196, R96, R144 ;  /* 0x00000060c4c4723c */ /* 0x000ff00000081090 */
[C---:B------:R-:W-:Y:S01]  /*72520*/  HMMA.1688.F32.TF32 R148, R200.reuse, R116, R28 ;  /* 0x00000074c894723c */ /* 0x040fe2000008101c */
[----:B------:R-:W2:Y:S04]  /*72530*/  LDL.LU.64 R28, [R1+0x730] ;  /* 0x00073000011c7983 */ /* 0x000ea80000300a00 */
[----:B------:R-:W2:Y:S03]  /*72540*/  LDL.LU.64 R30, [R1+0x738] ;  /* 0x00073800011e7983 */ /* 0x000ea60000300a00 */
[C---:B----4-:R-:W-:Y:S01]  /*72550*/  HMMA.1688.F32.TF32 R156, R200.reuse, R112, R24 ;  /* 0x00000070c89c723c */ /* 0x050fe20000081018 */
[----:B------:R-:W4:Y:S04]  /*72560*/  LDL.LU.64 R24, [R1+0x720] ;  /* 0x0007200001187983 */ /* 0x000f280000300a00 */
[----:B------:R-:W4:Y:S03]  /*72570*/  LDL.LU.64 R26, [R1+0x728] ;  /* 0x00072800011a7983 */ /* 0x000f260000300a00 */
[C---:B---3--:R-:W-:Y:S01]  /*72580*/  HMMA.1688.F32.TF32 R144, R200.reuse, R100, R12 ;  /* 0x00000064c890723c */ /* 0x048fe2000008100c */
[----:B------:R-:W3:Y:S04]  /*72590*/  LDL.LU.64 R12, [R1+0x700] ;  /* 0x00070000010c7983 */ /* 0x000ee80000300a00 */
[----:B------:R-:W3:Y:S03]  /*725a0*/  LDL.LU.64 R14, [R1+0x708] ;  /* 0x00070800010e7983 */ /* 0x000ee60000300a00 */
[C---:B------:R-:W-:Y:S08]  /*725b0*/  HMMA.1688.F32.TF32 R152, R200.reuse, R108, R140 ;  /* 0x0000006cc898723c */ /* 0x040ff0000008108c */
[C---:B------:R-:W-:Y:S08]  /*725c0*/  HMMA.1688.F32.TF32 R140, R200.reuse, R104, R64 ;  /* 0x00000068c88c723c */ /* 0x040ff00000081040 */
[----:B--2---:R-:W-:Y:S01]  /*725d0*/  HMMA.1688.F32.TF32 R200, R200, R96, R44 ;  /* 0x00000060c8c8723c */ /* 0x004fe2000008102c */
[----:B------:R-:W2:Y:S04]  /*725e0*/  LDL.LU.64 R44, [R1+0x6c0] ;  /* 0x0006c000012c7983 */ /* 0x000ea80000300a00 */
[----:B------:R-:W2:Y:S03]  /*725f0*/  LDL.LU.64 R46, [R1+0x6c8] ;  /* 0x0006c800012e7983 */ /* 0x000ea60000300a00 */
[C---:B------:R-:W-:Y:S08]  /*72600*/  HMMA.1688.F32.TF32 R164, R204.reuse, R112, R36 ;  /* 0x00000070cca4723c */ /* 0x040ff00000081024 */
[C---:B------:R-:W-:Y:S01]  /*72610*/  HMMA.1688.F32.TF32 R160, R204.reuse, R108, R16 ;  /* 0x0000006ccca0723c */ /* 0x040fe20000081010 */
[----:B------:R-:W2:Y:S04]  /*72620*/  LDL.LU.64 R16, [R1+0x6b0] ;  /* 0x0006b00001107983 */ /* 0x000ea80000300a00 */
[----:B------:R-:W2:Y:S04]  /*72630*/  LDL.LU.64 R18, [R1+0x6b8] ;  /* 0x0006b80001127983 */ /* 0x000ea80000300a00 */
[----:B------:R-:W2:Y:S04]  /*72640*/  LDL.LU.64 R36, [R1+0x680] ;  /* 0x0006800001247983 */ /* 0x000ea80000300a00 */
[----:B------:R-:W2:Y:S01]  /*72650*/  LDL.LU.64 R38, [R1+0x688] ;  /* 0x0006880001267983 */ /* 0x000ea20000300a00 */
[C---:B------:R-:W-:Y:S03]  /*72660*/  HMMA.1688.F32.TF32 R168, R204.reuse, R104, R28 ;  /* 0x00000068cca8723c */ /* 0x040fe6000008101c */
[----:B------:R-:W2:Y:S04]  /*72670*/  LDL.LU.64 R28, [R1+0x620] ;  /* 0x00062000011c7983 */ /* 0x000ea80000300a00 */
[----:B------:R-:W2:Y:S01]  /*72680*/  LDL.LU.64 R30, [R1+0x628] ;  /* 0x00062800011e7983 */ /* 0x000ea20000300a00 */
[C---:B----4-:R-:W-:Y:S03]  /*72690*/  HMMA.1688.F32.TF32 R172, R204.reuse, R100, R24 ;  /* 0x00000064ccac723c */ /* 0x050fe60000081018 */
[----:B------:R-:W4:Y:S04]  /*726a0*/  LDL.LU.64 R24, [R1+0x30] ;  /* 0x0000300001187983 */ /* 0x000f280000300a00 */
[----:B------:R-:W4:Y:S01]  /*726b0*/  LDL.LU.64 R26, [R1+0x38] ;  /* 0x00003800011a7983 */ /* 0x000f220000300a00 */
[C---:B---3--:R-:W-:Y:S03]  /*726c0*/  HMMA.1688.F32.TF32 R228, R204.reuse, R96, R12 ;  /* 0x00000060cce4723c */ /* 0x048fe6000008100c */
[----:B------:R-:W3:Y:S04]  /*726d0*/  LDL.LU.64 R12, [R1+0x20] ;  /* 0x00002000010c7983 */ /* 0x000ee80000300a00 */
[----:B------:R-:W3:Y:S01]  /*726e0*/  LDL.LU.64 R14, [R1+0x28] ;  /* 0x00002800010e7983 */ /* 0x000ee20000300a00 */
[-C--:B------:R-:W-:Y:S08]  /*726f0*/  HMMA.1688.F32.TF32 R216, R204, R116.reuse, R60 ;  /* 0x00000074ccd8723c */ /* 0x080ff0000008103c */
[C---:B--2---:R-:W-:Y:S08]  /*72700*/  HMMA.1688.F32.TF32 R224, R208.reuse, R116, R44 ;  /* 0x00000074d0e0723c */ /* 0x044ff0000008102c */
[C---:B------:R-:W-:Y:S08]  /*72710*/  HMMA.1688.F32.TF32 R232, R208.reuse, R108, R232 ;  /* 0x0000006cd0e8723c */ /* 0x040ff000000810e8 */
[C---:B------:R-:W-:Y:S07]  /*72720*/  HMMA.1688.F32.TF32 R204, R208.reuse, R112, R16 ;  /* 0x00000070d0cc723c */ /* 0x040fee0000081010 */
[----:B------:R-:W-:Y:S04]  /*72730*/  STL [R1+0x4180], R224 ;  /* 0x004180e001007387 */ /* 0x000fe80000100800 */
[----:B------:R-:W-:Y:S04]  /*72740*/  STL [R1+0x417c], R225 ;  /* 0x00417ce101007387 */ /* 0x000fe80000100800 */
[----:B------:R-:W-:Y:S04]  /*72750*/  STL [R1+0x4178], R226 ;  /* 0x004178e201007387 */ /* 0x000fe80000100800 */
[----:B------:R-:W-:Y:S04]  /*72760*/  STL [R1+0x4174], R227 ;  /* 0x004174e301007387 */ /* 0x000fe80000100800 */
[----:B------:R-:W2:Y:S04]  /*72770*/  LDL.LU.64 R16, [R1+0x10] ;  /* 0x0000100001107983 */ /* 0x000ea80000300a00 */
[----:B------:R-:W2:Y:S04]  /*72780*/  LDL.LU.64 R18, [R1+0x18] ;  /* 0x0000180001127983 */ /* 0x000ea80000300a00 */
[----:B------:R-:W-:Y:S04]  /*72790*/  STL [R1+0x4190], R204 ;  /* 0x004190cc01007387 */ /* 0x000fe80000100800 */
[----:B------:R1:W-:Y:S04]  /*727a0*/  STL [R1+0x418c], R205 ;  /* 0x00418ccd01007387 */ /* 0x0003e80000100800 */
[----:B------:R1:W-:Y:S04]  /*727b0*/  STL [R1+0x4188], R206 ;  /* 0x004188ce01007387 */ /* 0x0003e80000100800 */
[----:B------:R1:W-:Y:S01]  /*727c0*/  STL [R1+0x4184], R207 ;  /* 0x004184cf01007387 */ /* 0x0003e20000100800 */
[C---:B------:R-:W-:Y:S03]  /*727d0*/  HMMA.1688.F32.TF32 R220, R208.reuse, R100, R36 ;  /* 0x00000064d0dc723c */ /* 0x040fe60000081024 */
[----:B------:R1:W-:Y:S04]  /*727e0*/  STL [R1+0x419c], R232 ;  /* 0x00419ce801007387 */ /* 0x0003e80000100800 */
[----:B------:R1:W-:Y:S04]  /*727f0*/  STL [R1+0x4198], R233 ;  /* 0x004198e901007387 */ /* 0x0003e80000100800 */
[----:B------:R1:W-:Y:S04]  /*72800*/  STL [R1+0x4194], R234 ;  /* 0x004194ea01007387 */ /* 0x0003e80000100800 */
[----:B------:R1:W-:Y:S04]  /*72810*/  STL [R1+0x4170], R235 ;  /* 0x004170eb01007387 */ /* 0x0003e80000100800 */
[----:B------:R-:W2:Y:S04]  /*72820*/  LDL.LU.64 R36, [R1+0x2a0] ;  /* 0x0002a00001247983 */ /* 0x000ea80000300a00 */
[----:B------:R-:W2:Y:S01]  /*72830*/  LDL.LU.64 R38, [R1+0x2a8] ;  /* 0x0002a80001267983 */ /* 0x000ea20000300a00 */
[C---:B------:R-:W-:Y:S08]  /*72840*/  HMMA.1688.F32.TF32 R236, R208.reuse, R104, R236 ;  /* 0x00000068d0ec723c */ /* 0x040ff000000810ec */
[----:B------:R-:W-:Y:S08]  /*72850*/  HMMA.1688.F32.TF32 R208, R208, R96, R28 ;  /* 0x00000060d0d0723c */ /* 0x000ff0000008101c */
[C---:B----4-:R-:W-:Y:S08]  /*72860*/  HMMA.1688.F32.TF32 R24, R188.reuse, R116, R24 ;  /* 0x00000074bc18723c */ /* 0x050ff00000081018 */
[----:B---3--:R-:W-:Y:S11]  /*72870*/  HMMA.1688.F32.TF32 R12, R188, R112, R12 ;  /* 0x00000070bc0c723c */ /* 0x008ff6000008100c */
[----:B------:R-:W-:Y:S05]  /*72880*/  @!UPT UIADD3 URZ, URZ, URZ, URZ ;  /* 0x0000003f3f3ff290 */ /* 0x000fea000fffe03f */
[----:B-1----:R-:W-:Y:S02]  /*72890*/  IMAD.MOV.U32 R205, RZ, RZ, R24 ;  /* 0x000000ffffcd7224 */ /* 0x002fe400078e0018 */
[----:B------:R-:W-:Y:S02]  /*728a0*/  IMAD.MOV.U32 R206, RZ, RZ, R25 ;  /* 0x000000ffffce7224 */ /* 0x000fe400078e0019 */
[----:B------:R-:W-:Y:S02]  /*728b0*/  IMAD.MOV.U32 R207, RZ, RZ, R26 ;  /* 0x000000ffffcf7224 */ /* 0x000fe400078e001a */
[----:B------:R-:W-:Y:S02]  /*728c0*/  IMAD.MOV.U32 R224, RZ, RZ, R27 ;  /* 0x000000ffffe07224 */ /* 0x000fe400078e001b */
[----:B------:R-:W-:Y:S02]  /*728d0*/  IMAD.MOV.U32 R232, RZ, RZ, R12 ;  /* 0x000000ffffe87224 */ /* 0x000fe400078e000c */
[----:B------:R-:W-:-:S02]  /*728e0*/  IMAD.MOV.U32 R233, RZ, RZ, R13 ;  /* 0x000000ffffe97224 */ /* 0x000fc400078e000d */
[----:B------:R-:W-:Y:S01]  /*728f0*/  IMAD.MOV.U32 R234, RZ, RZ, R14 ;  /* 0x000000ffffea7224 */ /* 0x000fe200078e000e */
[----:B------:R-:W3:Y:S01]  /*72900*/  LDL.LU.64 R12, [R1+0x2f0] ;  /* 0x0002f000010c7983 */ /* 0x000ee20000300a00 */
[----:B------:R-:W-:-:S03]  /*72910*/  IMAD.MOV.U32 R204, RZ, RZ, R15 ;  /* 0x000000ffffcc7224 */ /* 0x000fc600078e000f */
[----:B------:R-:W3:Y:S04]  /*72920*/  LDL.LU.64 R14, [R1+0x2f8] ;  /* 0x0002f800010e7983 */ /* 0x000ee80000300a00 */
[----:B------:R-:W4:Y:S04]  /*72930*/  LDL.LU.64 R28, [R1+0x4c0] ;  /* 0x0004c000011c7983 */ /* 0x000f280000300a00 */
[----:B------:R-:W4:Y:S04]  /*72940*/  LDL.LU.64 R30, [R1+0x4c8] ;  /* 0x0004c800011e7983 */ /* 0x000f280000300a00 */
[----:B------:R-:W4:Y:S04]  /*72950*/  LDL.LU.64 R24, [R1+0x440] ;  /* 0x0004400001187983 */ /* 0x000f280000300a00 */
[----:B------:R-:W4:Y:S01]  /*72960*/  LDL.LU.64 R26, [R1+0x448] ;  /* 0x00044800011a7983 */ /* 0x000f220000300a00 */
[----:B--2---:R-:W-:Y:S08]  /*72970*/  HMMA.1688.F32.TF32 R16, R188, R108, R16 ;  /* 0x0000006cbc10723c */ /* 0x004ff00000081010 */
[----:B------:R-:W-:Y:S11]  /*72980*/  HMMA.1688.F32.TF32 R36, R184, R116, R36 ;  /* 0x00000074b824723c */ /* 0x000ff60000081024 */
[----:B------:R-:W-:Y:S05]  /*72990*/  @!UPT UIADD3 URZ, URZ, URZ, URZ ;  /* 0x0000003f3f3ff290 */ /* 0x000fea000fffe03f */
[----:B------:R-:W-:Y:S02]  /*729a0*/  IMAD.MOV.U32 R225, RZ, RZ, R16 ;  /* 0x000000ffffe17224 */ /* 0x000fe400078e0010 */
[----:B------:R-:W-:Y:S02]  /*729b0*/  IMAD.MOV.U32 R226, RZ, RZ, R17 ;  /* 0x000000ffffe27224 */ /* 0x000fe400078e0011 */
[----:B------:R-:W-:Y:S01]  /*729c0*/  IMAD.MOV.U32 R227, RZ, RZ, R18 ;  /* 0x000000ffffe37224 */ /* 0x000fe200078e0012 */
[----:B------:R-:W2:Y:S01]  /*729d0*/  LDL.LU.64 R16, [R1+0x410] ;  /* 0x0004100001107983 */ /* 0x000ea20000300a00 */
[----:B------:R-:W-:-:S03]  /*729e0*/  IMAD.MOV.U32 R235, RZ, RZ, R19 ;  /* 0x000000ffffeb7224 */ /* 0x000fc600078e0013 */
[----:B------:R-:W2:Y:S04]  /*729f0*/  LDL.LU.64 R18, [R1+0x418] ;  /* 0x0004180001127983 */ /* 0x000ea80000300a00 */
[----:B------:R-:W-:Y:S04]  /*72a00*/  STL.64 [R1+0x2a0], R36 ;  /* 0x0002a02401007387 */ /* 0x000fe80000100a00 */
[----:B------:R-:W-:Y:S01]  /*72a10*/  STL.64 [R1+0x2a8], R38 ;  /* 0x0002a82601007387 */ /* 0x000fe20000100a00 */
[C---:B---3--:R-:W-:Y:S08]  /*72a20*/  HMMA.1688.F32.TF32 R12, R184.reuse, R112, R12 ;  /* 0x00000070b80c723c */ /* 0x048ff0000008100c */
[C---:B----4-:R-:W-:Y:S08]  /*72a30*/  HMMA.1688.F32.TF32 R28, R184.reuse, R108, R28 ;  /* 0x0000006cb81c723c */ /* 0x050ff0000008101c */
[----:B------:R-:W-:Y:S07]  /*72a40*/  HMMA.1688.F32.TF32 R24, R184, R104, R24 ;  /* 0x00000068b818723c */ /* 0x000fee0000081018 */
[----:B------:R1:W-:Y:S01]  /*72a50*/  STL.64 [R1+0x2f0], R12 ;  /* 0x0002f00c01007387 */ /* 0x0003e20000100a00 */
[----:B------:R-:W-:Y:S01]  /*72a60*/  MOV R180, R14 ;  /* 0x0000000e00b47202 */ /* 0x000fe20000000f00 */
[----:B------:R-:W-:-:S02]  /*72a70*/  IMAD.MOV.U32 R181, RZ, RZ, R15 ;  /* 0x000000ffffb57224 */ /* 0x000fc400078e000f */
[----:B-1----:R-:W3:Y:S04]  /*72a80*/  LDL.LU.64 R12, [R1+0x400] ;  /* 0x00040000010c7983 */ /* 0x002ee80000300a00 */
[----:B------:R-:W3:Y:S04]  /*72a90*/  LDL.LU.64 R14, [R1+0x408] ;  /* 0x00040800010e7983 */ /* 0x000ee80000300a00 */
[----:B------:R1:W-:Y:S04]  /*72aa0*/  STL [R1+0x413c], R181 ;  /* 0x00413cb501007387 */ /* 0x0003e80000100800 */
[----:B------:R4:W-:Y:S04]  /*72ab0*/  STL [R1+0x4138], R180 ;  /* 0x004138b401007387 */ /* 0x0009e80000100800 */
[----:B------:R4:W-:Y:S01]  /*72ac0*/  STL.64 [R1+0x2e0], R28 ;  /* 0x0002e01c01007387 */ /* 0x0009e20000100a00 */
[----:B-1----:R-:W-:-:S03]  /*72ad0*/  IMAD.MOV.U32 R181, RZ, RZ, R26 ;  /* 0x000000ffffb57224 */ /* 0x002fc600078e001a */
[----:B------:R1:W-:Y:S01]  /*72ae0*/  STL.64 [R1+0x2e8], R30 ;  /* 0x0002e81e01007387 */ /* 0x0003e20000100a00 */
[----:B----4-:R-:W-:-:S03]  /*72af0*/  IMAD.MOV.U32 R180, RZ, RZ, R27 ;  /* 0x000000ffffb47224 */ /* 0x010fc600078e001b */
[----:B------:R4:W-:Y:S04]  /*72b00*/  STL.64 [R1+0x2d0], R24 ;  /* 0x0002d01801007387 */ /* 0x0009e80000100a00 */
[----:B------:R-:W3:Y:S04]  /*72b10*/  LDL.LU.64 R28, [R1+0x210] ;  /* 0x00021000011c7983 */ /* 0x000ee80000300a00 */
[----:B-1----:R-:W3:Y:S04]  /*72b20*/  LDL.LU.64 R30, [R1+0x218] ;  /* 0x00021800011e7983 */ /* 0x002ee80000300a00 */
[----:B------:R-:W-:Y:S04]  /*72b30*/  STL [R1+0x4144], R180 ;  /* 0x004144b401007387 */ /* 0x000fe80000100800 */
[----:B------:R-:W-:Y:S04]  /*72b40*/  STL [R1+0x4140], R181 ;  /* 0x004140b501007387 */ /* 0x000fe80000100800 */
[----:B----4-:R-:W4:Y:S04]  /*72b50*/  LDL.LU.64 R24, [R1+0x200] ;  /* 0x0002000001187983 */ /* 0x010f280000300a00 */
[----:B------:R-:W4:Y:S01]  /*72b60*/  LDL.LU.64 R26, [R1+0x208] ;  /* 0x00020800011a7983 */ /* 0x000f220000300a00 */
[----:B--2---:R-:W-:Y:S11]  /*72b70*/  HMMA.1688.F32.TF32 R16, R184, R100, R16 ;  /* 0x00000064b810723c */ /* 0x004ff60000081010 */
[----:B------:R-:W-:Y:S11]  /*72b80*/  @!UPT UIADD3 URZ, URZ, URZ, URZ ;  /* 0x0000003f3f3ff290 */ /* 0x000ff6000fffe03f */
[----:B------:R-:W-:Y:S01]  /*72b90*/  @!UPT UIADD3 URZ, URZ, URZ, URZ ;  /* 0x0000003f3f3ff290 */ /* 0x000fe2000fffe03f */
[----:B------:R1:W-:Y:S04]  /*72ba0*/  STL.64 [R1+0x2c0], R16 ;  /* 0x0002c01001007387 */ /* 0x0003e80000100a00 */
[----:B------:R2:W-:Y:S04]  /*72bb0*/  STL.64 [R1+0x2c8], R18 ;  /* 0x0002c81201007387 */ /* 0x0005e80000100a00 */
[----:B-1----:R-:W4:Y:S04]  /*72bc0*/  LDL.LU.64 R16, [R1+0x1f0] ;  /* 0x0001f00001107983 */ /* 0x002f280000300a00 */
[----:B--2---:R-:W2:Y:S01]  /*72bd0*/  LDL.LU.64 R18, [R1+0x1f8] ;  /* 0x0001f80001127983 */ /* 0x004ea20000300a00 */
[----:B------:R-:W-:-:S02]  /*72be0*/  IMAD.MOV.U32 R44, RZ, RZ, R252 ;  /* 0x000000ffff2c7224 */ /* 0x000fc400078e00fc */
[----:B------:R-:W-:Y:S02]  /*72bf0*/  IMAD.MOV.U32 R45, RZ, RZ, R34 ;  /* 0x000000ffff2d7224 */ /* 0x000fe400078e0022 */
[----:B------:R-:W-:Y:S02]  /*72c00*/  IMAD.MOV.U32 R46, RZ, RZ, R58 ;  /* 0x000000ffff2e7224 */ /* 0x000fe400078e003a */
[----:B------:R-:W-:Y:S01]  /*72c10*/  IMAD.MOV.U32 R47, RZ, RZ, R55 ;  /* 0x000000ffff2f7224 */ /* 0x000fe200078e0037 */
[----:B---3--:R-:W-:Y:S08]  /*72c20*/  HMMA.1688.F32.TF32 R12, R184, R96, R12 ;  /* 0x00000060b80c723c */ /* 0x008ff0000008100c */
[C---:B------:R-:W-:Y:S11]  /*72c30*/  HMMA.1688.F32.TF32 R28, R212.reuse, R116, R28 ;  /* 0x00000074d41c723c */ /* 0x040ff6000008101c */
[----:B------:R-:W-:Y:S05]  /*72c40*/  @!UPT UIADD3 URZ, URZ, URZ, URZ ;  /* 0x0000003f3f3ff290 */ /* 0x000fea000fffe03f */
[----:B------:R-:W-:Y:S02]  /*72c50*/  IMAD.MOV.U32 R56, RZ, RZ, R12 ;  /* 0x000000ffff387224 */ /* 0x000fe400078e000c */
[----:B------:R-:W-:Y:S02]  /*72c60*/  IMAD.MOV.U32 R57, RZ, RZ, R13 ;  /* 0x000000ffff397224 */ /* 0x000fe400078e000d */
[----:B------:R-:W-:Y:S01]  /*72c70*/  IMAD.MOV.U32 R52, RZ, RZ, R14 ;  /* 0x000000ffff347224 */ /* 0x000fe200078e000e */
[----:B------:R-:W3:Y:S01]  /*72c80*/  LDL.LU.64 R12, [R1+0x1d0] ;  /* 0x0001d000010c7983 */ /* 0x000ee20000300a00 */
[----:B----4-:R-:W-:Y:S01]  /*72c90*/  HMMA.1688.F32.TF32 R24, R212, R112, R24 ;  /* 0x00000070d418723c */ /* 0x010fe20000081018 */
[----:B------:R-:W-:Y:S02]  /*72ca0*/  IMAD.MOV.U32 R53, RZ, RZ, R15 ;  /* 0x000000ffff357224 */ /* 0x000fe400078e000f */
[----:B------:R-:W3:Y:S04]  /*72cb0*/  LDL.LU.64 R14, [R1+0x1d8] ;  /* 0x0001d800010e7983 */ /* 0x000ee80000300a00 */
[----:B------:R-:W-:Y:S01]  /*72cc0*/  STL [R1+0x4154], R53 ;  /* 0x0041543501007387 */ /* 0x000fe20000100800 */
[----:B------:R-:W-:-:S02]  /*72cd0*/  IMAD.MOV.U32 R116, RZ, RZ, R31 ;  /* 0x000000ffff747224 */ /* 0x000fc400078e001f */
[----:B------:R-:W-:Y:S01]  /*72ce0*/  IMAD.MOV.U32 R117, RZ, RZ, R30 ;  /* 0x000000ffff757224 */ /* 0x000fe200078e001e */
[----:B------:R-:W-:Y:S01]  /*72cf0*/  STL [R1+0x4150], R52 ;  /* 0x0041503401007387 */ /* 0x000fe20000100800 */
[----:B------:R-:W-:Y:S02]  /*72d00*/  IMAD.MOV.U32 R176, RZ, RZ, R29 ;  /* 0x000000ffffb07224 */ /* 0x000fe400078e001d */
[----:B------:R-:W-:Y:S01]  /*72d10*/  IMAD.MOV.U32 R177, RZ, RZ, R28 ;  /* 0x000000ffffb17224 */ /* 0x000fe200078e001c */
[----:B------:R1:W-:Y:S04]  /*72d20*/  STL [R1+0x414c], R57 ;  /* 0x00414c3901007387 */ /* 0x0003e80000100800 */
[----:B------:R4:W-:Y:S04]  /*72d30*/  STL [R1+0x4148], R56 ;  /* 0x0041483801007387 */ /* 0x0009e80000100800 */
[----:B------:R-:W-:Y:S01]  /*72d40*/  STL [R1+0x4164], R116 ;  /* 0x0041647401007387 */ /* 0x000fe20000100800 */
[----:B-1----:R-:W-:-:S03]  /*72d50*/  IMAD.MOV.U32 R57, RZ, RZ, R24 ;  /* 0x000000ffff397224 */ /* 0x002fc600078e0018 */
[----:B------:R-:W-:Y:S01]  /*72d60*/  STL [R1+0x4160], R117 ;  /* 0x0041607501007387 */ /* 0x000fe20000100800 */
[----:B----4-:R-:W-:-:S03]  /*72d70*/  IMAD.MOV.U32 R56, RZ, RZ, R25 ;  /* 0x000000ffff387224 */ /* 0x010fc600078e0019 */
[----:B------:R-:W-:Y:S01]  /*72d80*/  STL [R1+0x415c], R176 ;  /* 0x00415cb001007387 */ /* 0x000fe20000100800 */
[----:B------:R-:W-:-:S03]  /*72d90*/  IMAD.MOV.U32 R180, RZ, RZ, R26 ;  /* 0x000000ffffb47224 */ /* 0x000fc600078e001a */
[----:B------:R-:W-:Y:S01]  /*72da0*/  STL [R1+0x4158], R177 ;  /* 0x004158b101007387 */ /* 0x000fe20000100800 */
[----:B------:R-:W-:-:S03]  /*72db0*/  IMAD.MOV.U32 R181, RZ, RZ, R27 ;  /* 0x000000ffffb57224 */ /* 0x000fc600078e001b */
[----:B------:R1:W-:Y:S04]  /*72dc0*/  STL [R1+0x416c], R56 ;  /* 0x00416c3801007387 */ /* 0x0003e80000100800 */
[----:B------:R4:W-:Y:S04]  /*72dd0*/  STL [R1+0x4168], R57 ;  /* 0x0041683901007387 */ /* 0x0009e80000100800 */
[----:B------:R-:W2:Y:S04]  /*72de0*/  LDL.LU.64 R24, [R1+0x1c0] ;  /* 0x0001c00001187983 */ /* 0x000ea80000300a00 */
[----:B------:R-:W2:Y:S04]  /*72df0*/  LDL.LU.64 R26, [R1+0x1c8] ;  /* 0x0001c800011a7983 */ /* 0x000ea80000300a00 */
[----:B------:R-:W2:Y:S01]  /*72e00*/  LDL.LU R252, [R1+0x4260] ;  /* 0x0042600001fc7983 */ /* 0x000ea20000300800 */
[----:B------:R-:W-:-:S03]  /*72e10*/  IMAD.MOV.U32 R28, RZ, RZ, R54 ;  /* 0x000000ffff1c7224 */ /* 0x000fc600078e0036 */
[----:B------:R-:W2:Y:S01]  /*72e20*/  LDL.LU R34, [R1+0x425c] ;  /* 0x00425c0001227983 */ /* 0x000ea20000300800 */
[----:B------:R-:W-:-:S03]  /*72e30*/  IMAD.MOV.U32 R29, RZ, RZ, R35 ;  /* 0x000000ffff1d7224 */ /* 0x000fc600078e0023 */
[----:B------:R-:W2:Y:S04]  /*72e40*/  LDL.LU R58, [R1+0x4258] ;  /* 0x00425800013a7983 */ /* 0x000ea80000300800 */
[----:B------:R-:W2:Y:S04]  /*72e50*/  LDL.LU R55, [R1+0x4254] ;  /* 0x0042540001377983 */ /* 0x000ea80000300800 */
[----:B------:R-:W2:Y:S04]  /*72e60*/  LDL.LU R54, [R1+0x4250] ;  /* 0x0042500001367983 */ /* 0x000ea80000300800 */
[----:B------:R-:W2:Y:S01]  /*72e70*/  LDL.LU R35, [R1+0x424c] ;  /* 0x00424c0001237983 */ /* 0x000ea20000300800 */
[----:B---3--:R-:W-:Y:S11]  /*72e80*/  HMMA.1688.F32.TF32 R12, R212, R104, R12 ;  /* 0x00000068d40c723c */ /* 0x008ff6000008100c */
[----:B------:R-:W-:Y:S11]  /*72e90*/  @!UPT UIADD3 URZ, URZ, URZ, URZ ;  /* 0x0000003f3f3ff290 */ /* 0x000ff6000fffe03f */
[----:B------:R-:W-:Y:S02]  /*72ea0*/  @!UPT UIADD3 URZ, URZ, URZ, URZ ;  /* 0x0000003f3f3ff290 */ /* 0x000fe4000fffe03f */
[----:B-1----:R-:W-:Y:S02]  /*72eb0*/  IMAD.MOV.U32 R56, RZ, RZ, R12 ;  /* 0x000000ffff387224 */ /* 0x002fe400078e000c */
[----:B----4-:R-:W-:Y:S02]  /*72ec0*/  IMAD.MOV.U32 R57, RZ, RZ, R13 ;  /* 0x000000ffff397224 */ /* 0x010fe400078e000d */
[----:B------:R-:W-:Y:S02]  /*72ed0*/  IMAD.MOV.U32 R116, RZ, RZ, R14 ;  /* 0x000000ffff747224 */ /* 0x000fe400078e000e */
[----:B------:R-:W-:Y:S02]  /*72ee0*/  IMAD.MOV.U32 R117, RZ, RZ, R15 ;  /* 0x000000ffff757224 */ /* 0x000fe400078e000f */
[----:B--2---:R-:W-:Y:S02]  /*72ef0*/  IMAD.MOV.U32 R30, RZ, RZ, R252 ;  /* 0x000000ffff1e7224 */ /* 0x004fe400078e00fc */
[----:B------:R-:W2:Y:S01]  /*72f00*/  LDL.LU R252, [R1+0x4248] ;  /* 0x0042480001fc7983 */ /* 0x000ea20000300800 */
[----:B------:R-:W-:-:S03]  /*72f10*/  IMAD.MOV.U32 R31, RZ, RZ, R34 ;  /* 0x000000ffff1f7224 */ /* 0x000fc600078e0022 */
[----:B------:R-:W3:Y:S04]  /*72f20*/  LDL.LU R34, [R1+0x4244] ;  /* 0x0042440001227983 */ /* 0x000ee80000300800 */
[----:B------:R-:W4:Y:S04]  /*72f30*/  LDL.LU R12, [R1+0x330] ;  /* 0x00033000010c7983 */ /* 0x000f280000300800 */
[----:B------:R-:W4:Y:S01]  /*72f40*/  LDL.LU R13, [R1+0x334] ;  /* 0x00033400010d7983 */ /* 0x000f220000300800 */
[----:B------:R-:W-:-:S03]  /*72f50*/  IMAD.MOV.U32 R38, RZ, RZ, R55 ;  /* 0x000000ffff267224 */ /* 0x000fc600078e0037 */
[----:B------:R-:W4:Y:S01]  /*72f60*/  LDL.LU R14, [R1+0x338] ;  /* 0x00033800010e7983 */ /* 0x000f220000300800 */
[----:B------:R-:W-:Y:S02]  /*72f70*/  IMAD.MOV.U32 R37, RZ, RZ, R54 ;  /* 0x000000ffff257224 */ /* 0x000fe400078e0036 */
[----:B------:R-:W-:Y:S01]  /*72f80*/  IMAD.MOV.U32 R36, RZ, RZ, R35 ;  /* 0x000000ffff247224 */ /* 0x000fe200078e0023 */
[----:B------:R-:W4:Y:S01]  /*72f90*/  LDL.LU R15, [R1+0x33c] ;  /* 0x00033c00010f7983 */ /* 0x000f220000300800 */
[----:B------:R-:W-:-:S03]  /*72fa0*/  IMAD.MOV.U32 R39, RZ, RZ, R58 ;  /* 0x000000ffff277224 */ /* 0x000fc600078e003a */
[----:B------:R-:W3:Y:S04]  /*72fb0*/  LDL.LU R35, [R1+0x4240] ;  /* 0x0042400001237983 */ /* 0x000ee80000300800 */
[----:B------:R-:W3:Y:S04]  /*72fc0*/  LDL.LU R54, [R1+0x423c] ;  /* 0x00423c0001367983 */ /* 0x000ee80000300800 */
[----:B------:R-:W3:Y:S04]  /*72fd0*/  LDL.LU R55, [R1+0x4238] ;  /* 0x0042380001377983 */ /* 0x000ee80000300800 */
[----:B------:R-:W3:Y:S04]  /*72fe0*/  LDL.LU R58, [R1+0x4234] ;  /* 0x00423400013a7983 */ /* 0x000ee80000300800 */
[----:B------:R-:W3:Y:S04]  /*72ff0*/  LDL.LU.64 R184, [R1+0x190] ;  /* 0x0001900001b87983 */ /* 0x000ee80000300a00 */
[----:B------:R-:W3:Y:S01]  /*73000*/  LDL.LU.64 R186, [R1+0x198] ;  /* 0x0001980001ba7983 */ /* 0x000ee20000300a00 */
[C---:B------:R-:W-:Y:S03]  /*73010*/  HMMA.1688.F32.TF32 R16, R212.reuse, R108, R16 ;  /* 0x0000006cd410723c */ /* 0x040fe60000081010 */
[----:B------:R-:W4:Y:S04]  /*73020*/  LDL.LU R60, [R1+0x250] ;  /* 0x00025000013c7983 */ /* 0x000f280000300800 */
[----:B------:R-:W4:Y:S01]  /*73030*/  LDL.LU R61, [R1+0x254] ;  /* 0x00025400013d7983 */ /* 0x000f220000300800 */
[----:B------:R-:W-:Y:S03]  /*73040*/  HMMA.1688.F32.TF32 R24, R212, R100, R24 ;  /* 0x00000064d418723c */ /* 0x000fe60000081018 */
[----:B------:R-:W4:Y:S04]  /*73050*/  LDL.LU R62, [R1+0x258] ;  /* 0x00025800013e7983 */ /* 0x000f280000300800 */
[----:B------:R-:W4:Y:S04]  /*73060*/  LDL.LU R63, [R1+0x25c] ;  /* 0x00025c00013f7983 */ /* 0x000f280000300800 */
[----:B------:R-:W4:Y:S04]  /*73070*/  LDL.LU R64, [R1+0x180] ;  /* 0x0001800001407983 */ /* 0x000f280000300800 */
[----:B------:R-:W4:Y:S01]  /*73080*/  LDL.LU R65, [R1+0x184] ;  /* 0x0001840001417983 */ /* 0x000f220000300800 */
[----:B------:R-:W-:-:S02]  /*73090*/  IMAD.MOV.U32 R176, RZ, RZ, R16 ;  /* 0x000000ffffb07224 */ /* 0x000fc400078e0010 */
[----:B------:R-:W-:Y:S01]  /*730a0*/  IMAD.MOV.U32 R177, RZ, RZ, R17 ;  /* 0x000000ffffb17224 */ /* 0x000fe200078e0011 */
[----:B------:R-:W4:Y:S01]  /*730b0*/  LDL.LU R66, [R1+0x188] ;  /* 0x0001880001427983 */ /* 0x000f220000300800 */
[----:B------:R-:W-:Y:S02]  /*730c0*/  IMAD.MOV.U32 R53, RZ, RZ, R18 ;  /* 0x000000ffff357224 */ /* 0x000fe400078e0012 */
[----:B------:R-:W-:Y:S02]  /*730d0*/  IMAD.MOV.U32 R52, RZ, RZ, R19 ;  /* 0x000000ffff347224 */ /* 0x000fe400078e0013 */
[----:B------:R-:W-:Y:S02]  /*730e0*/  IMAD.MOV.U32 R16, RZ, RZ, R182 ;  /* 0x000000ffff107224 */ /* 0x000fe400078e00b6 */
[----:B------:R-:W-:Y:S02]  /*730f0*/  IMAD.MOV.U32 R17, RZ, RZ, R3 ;  /* 0x000000ffff117224 */ /* 0x000fe400078e0003 */
[----:B------:R-:W-:-:S02]  /*73100*/  IMAD.MOV.U32 R18, RZ, RZ, R33 ;  /* 0x000000ffff127224 */ /* 0x000fc400078e0021 */
[----:B------:R-:W-:Y:S01]  /*73110*/  IMAD.MOV.U32 R19, RZ, RZ, R32 ;  /* 0x000000ffff137224 */ /* 0x000fe200078e0020 */
[----:B------:R-:W-:Y:S01]  /*73120*/  MOV R32, R27 ;  /* 0x0000001b00207202 */ /* 0x000fe20000000f00 */
[----:B------:R-:W-:Y:S02]  /*73130*/  IMAD.MOV.U32 R33, RZ, RZ, R26 ;  /* 0x000000ffff217224 */ /* 0x000fe400078e001a */
[----:B--2---:R-:W-:Y:S02]  /*73140*/  IMAD.MOV.U32 R67, RZ, RZ, R252 ;  /* 0x000000ffff437224 */ /* 0x004fe400078e00fc */
[----:B------:R-:W2:Y:S04]  /*73150*/  LDL.LU R252, [R1+0x4230] ;  /* 0x0042300001fc7983 */ /* 0x000ea80000300800 */
[----:B------:R-:W4:Y:S04]  /*73160*/  LDL.LU R182, [R1+0x422c] ;  /* 0x00422c0001b67983 */ /* 0x000f280000300800 */
[----:B------:R-:W4:Y:S04]  /*73170*/  LDL.LU R3, [R1+0x4228] ;  /* 0x0042280001037983 */ /* 0x000f280000300800 */
[----:B------:R-:W4:Y:S01]  /*73180*/  LDL.LU.64 R26, [R1+0x4220] ;  /* 0x00422000011a7983 */ /* 0x000f220000300a00 */
[----:B---3--:R-:W-:Y:S11]  /*73190*/  HMMA.1688.F32.TF32 R212, R212, R96, R184 ;  /* 0x00000060d4d4723c */ /* 0x008ff600000810b8 */
[----:B------:R-:W-:Y:S11]  /*731a0*/  @!UPT UIADD3 URZ, URZ, URZ, URZ ;  /* 0x0000003f3f3ff290 */ /* 0x000ff6000fffe03f */
[----:B------:R-:W-:Y:S01]  /*731b0*/  @!UPT UIADD3 URZ, URZ, URZ, URZ ;  /* 0x0000003f3f3ff290 */ /* 0x000fe2000fffe03f */
[----:B------:R-:W-:Y:S04]  /*731c0*/  STL.64 [R1+0x40c0], R214 ;  /* 0x0040c0d601007387 */ /* 0x000fe80000100a00 */
[----:B------:R1:W-:Y:S02]  /*731d0*/  STL.64 [R1+0x40b8], R212 ;  /* 0x0040b8d401007387 */ /* 0x0003e40000100a00 */
[----:B-1----:R-:W-:Y:S02]  /*731e0*/  IMAD.MOV.U32 R212, RZ, RZ, R183 ;  /* 0x000000ffffd47224 */ /* 0x002fe400078e00b7 */
[----:B------:R-:W3:Y:S01]  /*731f0*/  LDL.LU R183, [R1+0x421c] ;  /* 0x00421c0001b77983 */ /* 0x000ee20000300800 */
[----:B------:R-:W-:Y:S02]  /*73200*/  IMAD.MOV.U32 R213, RZ, RZ, R59 ;  /* 0x000000ffffd57224 */ /* 0x000fe400078e003b */
[----:B------:R-:W-:Y:S01]  /*73210*/  IMAD.MOV.U32 R214, RZ, RZ, R178 ;  /* 0x000000ffffd67224 */ /* 0x000fe200078e00b2 */
[----:B------:R-:W3:Y:S01]  /*73220*/  LDL.LU R59, [R1+0x4218] ;  /* 0x00421800013b7983 */ /* 0x000ee20000300800 */
[----:B------:R-:W-:-:S03]  /*73230*/  IMAD.MOV.U32 R215, RZ, RZ, R179 ;  /* 0x000000ffffd77224 */ /* 0x000fc600078e00b3 */
[----:B------:R-:W3:Y:S04]  /*73240*/  LDL.LU R178, [R1+0x4214] ;  /* 0x0042140001b27983 */ /* 0x000ee80000300800 */
[----:B------:R-:W3:Y:S01]  /*73250*/  LDL.LU R179, [R1+0x4210] ;  /* 0x0042100001b37983 */ /* 0x000ee20000300800 */
[C---:B------:R-:W-:Y:S08]  /*73260*/  HMMA.1688.F32.TF32 R240, R188.reuse, R104, R240 ;  /* 0x00000068bcf0723c */ /* 0x040ff000000810f0 */
[C---:B------:R-:W-:Y:S08]  /*73270*/  HMMA.1688.F32.TF32 R244, R188.reuse, R100, R244 ;  /* 0x00000064bcf4723c */ /* 0x040ff000000810f4 */
[----:B------:R-:W-:Y:S01]  /*73280*/  HMMA.1688.F32.TF32 R188, R188, R96, R248 ;  /* 0x00000060bcbc723c */ /* 0x000fe200000810f8 */
[----:B------:R-:W-:Y:S04]  /*73290*/  LDS R248, [R0+0x141000] ;  /* 0x1410000000f87984 */ /* 0x000fe80000000800 */
[----:B------:R-:W-:Y:S04]  /*732a0*/  LDS R250, [R0+0x141800] ;  /* 0x1418000000fa7984 */ /* 0x000fe80000000800 */
[----:B------:R-:W-:Y:S04]  /*732b0*/  LDS R249, [R2+0x141000] ;  /* 0x1410000002f97984 */ /* 0x000fe80000000800 */
[----:B------:R-:W1:Y:S02]  /*732c0*/  LDS R251, [R2+0x141800] ;  /* 0x1418000002fb7984 */ /* 0x000e640000000800 */
[C---:B-1----:R-:W-:Y:S08]  /*732d0*/  HMMA.1688.F32.TF32 R36, R248.reuse, R54, R36 ;  /* 0x00000036f824723c */ /* 0x042ff00000081024 */
[----:B------:R-:W-:Y:S01]  /*732e0*/  HMMA.1688.F32.TF32 R28, R248, R34, R28 ;  /* 0x00000022f81c723c */ /* 0x000fe2000008101c */
[----:B------:R-:W-:-:S02]  /*732f0*/  IMAD.MOV.U32 R41, RZ, RZ, R24 ;  /* 0x000000ffff297224 */ /* 0x000fc400078e0018 */
[----:B------:R-:W-:Y:S01]  /*73300*/  IMAD.MOV.U32 R40, RZ, RZ, R25 ;  /* 0x000000ffff287224 */ /* 0x000fe200078e0019 */
[----:B--2---:R-:W-:Y:S04]  /*73310*/  LDS R185, [R252+0x141000] ;  /* 0x14100000fcb97984 */ /* 0x004fe80000000800 */
[----:B------:R-:W-:Y:S04]  /*73320*/  LDS R187, [R252+0x141800] ;  /* 0x14180000fcbb7984 */ /* 0x000fe80000000800 */
[----:B----4-:R-:W-:Y:S04]  /*73330*/  LDS R184, [R3+0x141000] ;  /* 0x1410000003b87984 */ /* 0x010fe80000000800 */
[----:B------:R-:W1:Y:S01]  /*73340*/  LDS R186, [R3+0x141800] ;  /* 0x1418000003ba7984 */ /* 0x000e620000000800 */
[C---:B---3--:R-:W-:Y:S08]  /*73350*/  HMMA.1688.F32.TF32 R12, R248.reuse, R182, R12 ;  /* 0x000000b6f80c723c */ /* 0x048ff0000008100c */
[C---:B------:R-:W-:Y:S08]  /*73360*/  HMMA.1688.F32.TF32 R64, R248.reuse, R58, R64 ;  /* 0x0000003af840723c */ /* 0x040ff00000081040 */
[----:B------:R-:W-:Y:S08]  /*73370*/  HMMA.1688.F32.TF32 R60, R248, R178, R60 ;  /* 0x000000b2f83c723c */ /* 0x000ff0000008103c */
[----:B------:R-:W-:-:S02]  /*73380*/  IMAD.MOV.U32 R96, RZ, RZ, R15 ;  /* 0x000000ffff607224 */ /* 0x000fc400078e000f */
[----:B------:R-:W-:Y:S02]  /*73390*/  IMAD.MOV.U32 R100, RZ, RZ, R13 ;  /* 0x000000ffff647224 */ /* 0x000fe400078e000d */
[----:B------:R-:W-:Y:S02]  /*733a0*/  IMAD.MOV.U32 R101, RZ, RZ, R12 ;  /* 0x000000ffff657224 */ /* 0x000fe400078e000c */
[----:B------:R-:W-:Y:S02]  /*733b0*/  IMAD.MOV.U32 R97, RZ, RZ, R14 ;  /* 0x000000ffff617224 */ /* 0x000fe400078e000e */
[----:B------:R-:W2:Y:S04]  /*733c0*/  LDL.LU.64 R14, [R1+0x4208] ;  /* 0x00420800010e7983 */ /* 0x000ea80000300a00 */
[----:B------:R-:W2:Y:S04]  /*733d0*/  LDL.LU.64 R12, [R1+0x4200] ;  /* 0x00420000010c7983 */ /* 0x000ea80000300a00 */
[----:B------:R-:W-:Y:S04]  /*733e0*/  STL [R1+0x40a0], R96 ;  /* 0x0040a06001007387 */ /* 0x000fe80000100800 */
[----:B------:R-:W-:Y:S04]  /*733f0*/  STL [R1+0x409c], R100 ;  /* 0x00409c6401007387 */ /* 0x000fe80000100800 */
[----:B------:R-:W-:Y:S04]  /*73400*/  STL [R1+0x4098], R101 ;  /* 0x0040986501007387 */ /* 0x000fe80000100800 */
[----:B------:R-:W-:Y:S04]  /*73410*/  STL [R1+0x4094], R97 ;  /* 0x0040946101007387 */ /* 0x000fe80000100800 */
[----:B------:R-:W-:Y:S04]  /*73420*/  STL.64 [R1+0x4f0], R60 ;  /* 0x0004f03c01007387 */ /* 0x000fe80000100a00 */
[----:B------:R3:W-:Y:S04]  /*73430*/  STL.64 [R1+0x4f8], R62 ;  /* 0x0004f83e01007387 */ /* 0x0007e80000100a00 */
[----:B---3--:R-:W3:Y:S04]  /*73440*/  LDL.LU.64 R62, [R1+0x41f8] ;  /* 0x0041f800013e7983 */ /* 0x008ee80000300a00 */
[----:B------:R-:W3:Y:S04]  /*73450*/  LDL.LU.64 R60, [R1+0x41f0] ;  /* 0x0041f000013c7983 */ /* 0x000ee80000300a00 */
[----:B------:R-:W-:Y:S04]  /*73460*/  STL.64 [R1+0x530], R64 ;  /* 0x0005304001007387 */ /* 0x000fe80000100a00 */
[----:B------:R4:W-:Y:S04]  /*73470*/  STL.64 [R1+0x538], R66 ;  /* 0x0005384201007387 */ /* 0x0009e80000100a00 */
[----:B----4-:R-:W4:Y:S04]  /*73480*/  LDL.LU.64 R66, [R1+0x41e8] ;  /* 0x0041e80001427983 */ /* 0x010f280000300a00 */
[----:B------:R-:W4:Y:S04]  /*73490*/  LDL.LU.64 R64, [R1+0x41e0] ;  /* 0x0041e00001407983 */ /* 0x000f280000300a00 */
[----:B------:R-:W-:Y:S04]  /*734a0*/  STL.64 [R1+0x5a0], R36 ;  /* 0x0005a02401007387 */ /* 0x000fe80000100a00 */
[----:B------:R1:W-:Y:S04]  /*734b0*/  STL.64 [R1+0x5a8], R38 ;  /* 0x0005a82601007387 */ /* 0x0003e80000100a00 */
[----:B-1----:R-:W2:Y:S04]  /*734c0*/  LDL.LU.64 R38, [R1+0x41d8] ;  /* 0x0041d80001267983 */ /* 0x002ea80000300a00 */
[----:B------:R-:W-:Y:S04]  /*734d0*/  STL.64 [R1+0x600], R28 ;  /* 0x0006001c01007387 */ /* 0x000fe80000100a00 */
[----:B------:R1:W-:Y:S04]  /*734e0*/  STL.64 [R1+0x608], R30 ;  /* 0x0006081e01007387 */ /* 0x0003e80000100a00 */
[----:B-1----:R-:W3:Y:S01]  /*734f0*/  LDL.LU.64 R30, [R1+0x41d0] ;  /* 0x0041d000011e7983 */ /* 0x002ee20000300a00 */
[C---:B------:R-:W-:Y:S03]  /*73500*/  HMMA.1688.F32.TF32 R16, R248.reuse, R42, R16 ;  /* 0x0000002af810723c */ /* 0x040fe60000081010 */
[----:B------:R-:W4:Y:S05]  /*73510*/  LDL.LU.64 R28, [R1+0x41c8] ;  /* 0x0041c800011c7983 */ /* 0x000f2a0000300a00 */
[C---:B------:R-:W-:Y:S08]  /*73520*/  HMMA.1688.F32.TF32 R88, R248.reuse, R118, R88 ;  /* 0x00000076f858723c */ /* 0x040ff00000081058 */
[C---:B--2---:R-:W-:Y:S08]  /*73530*/  HMMA.1688.F32.TF32 R212, R248.reuse, R38, R212 ;  /* 0x00000026f8d4723c */ /* 0x044ff000000810d4 */
[C---:B---3--:R-:W-:Y:S11]  /*73540*/  HMMA.1688.F32.TF32 R44, R248.reuse, R30, R44 ;  /* 0x0000001ef82c723c */ /* 0x048ff6000008102c */
[----:B------:R-:W-:Y:S11]  /*73550*/  @!UPT UIADD3 URZ, URZ, URZ, URZ ;  /* 0x0000003f3f3ff290 */ /* 0x000ff6000fffe03f */
[----:B------:R-:W-:Y:S01]  /*73560*/  @!UPT UIADD3 URZ, URZ, URZ, URZ ;  /* 0x0000003f3f3ff290 */ /* 0x000fe2000fffe03f */
        /* <DEDUP_REMOVED lines=9> */
[----:B------:R4:W-:Y:S02]  /*73600*/  STL.64 [R1+0x728], R214 ;  /* 0x000728d601007387 */ /* 0x0009e40000100a00 */
[C---:B----4-:R-:W-:Y:S08]  /*73610*/  HMMA.1688.F32.TF32 R212, R248.reuse, R26, R64 ;  /* 0x0000001af8d4723c */ /* 0x050ff00000081040 */
[C---:B------:R-:W-:Y:S08]  /*73620*/  HMMA.1688.F32.TF32 R64, R248.reuse, R22, R76 ;  /* 0x00000016f840723c */ /* 0x040ff0000008104c */
[C---:B------:R-:W-:Y:S07]  /*73630*/  HMMA.1688.F32.TF32 R76, R248.reuse, R114, R92 ;  /* 0x00000072f84c723c */ /* 0x040fee000008105c */
[----:B------:R-:W-:Y:S04]  /*73640*/  STL.64 [R1+0x770], R212 ;  /* 0x000770d401007387 */ /* 0x000fe80000100a00 */
[----:B------:R-:W-:Y:S04]  /*73650*/  STL.64 [R1+0x778], R214 ;  /* 0x000778d601007387 */ /* 0x000fe80000100a00 */
[----:B------:R-:W-:Y:S04]  /*73660*/  STL.64 [R1+0x800], R64 ;  /* 0x0008004001007387 */ /* 0x000fe80000100a00 */
[----:B------:R1:W-:Y:S02]  /*73670*/  STL.64 [R1+0x808], R66 ;  /* 0x0008084201007387 */ /* 0x0003e40000100a00 */
[C---:B-1----:R-:W-:Y:S08]  /*73680*/  HMMA.1688.F32.TF32 R64, R248.reuse, R110, R4 ;  /* 0x0000006ef840723c */ /* 0x042ff00000081004 */
[C---:B------:R-:W-:Y:S01]  /*73690*/  HMMA.1688.F32.TF32 R4, R248.reuse, R106, R80 ;  /* 0x0000006af804723c */ /* 0x040fe20000081050 */
[----:B------:R-:W-:Y:S04]  /*736a0*/  STL.64 [R1+0x870], R88 ;  /* 0x0008705801007387 */ /* 0x000fe80000100a00 */
[----:B------:R-:W-:Y:S04]  /*736b0*/  STL.64 [R1+0x878], R90 ;  /* 0x0008785a01007387 */ /* 0x000fe80000100a00 */
[----:B------:R1:W-:Y:S04]  /*736c0*/  STL.64 [R1+0x920], R76 ;  /* 0x0009204c01007387 */ /* 0x0003e80000100a00 */
[----:B------:R4:W-:Y:S04]  /*736d0*/  STL.64 [R1+0x928], R78 ;  /* 0x0009284e01007387 */ /* 0x0009e80000100a00 */
[----:B-1----:R-:W2:Y:S04]  /*736e0*/  LDL.LU R76, [R1+0x120] ;  /* 0x00012000014c7983 */ /* 0x002ea80000300800 */
[----:B------:R-:W-:Y:S04]  /*736f0*/  STL.64 [R1+0x910], R64 ;  /* 0x0009104001007387 */ /* 0x000fe80000100a00 */
[----:B------:R-:W-:Y:S04]  /*73700*/  STL.64 [R1+0x918], R66 ;  /* 0x0009184201007387 */ /* 0x000fe80000100a00 */
[----:B------:R-:W-:Y:S04]  /*73710*/  STL.64 [R1+0x900], R4 ;  /* 0x0009000401007387 */ /* 0x000fe80000100a00 */
[----:B------:R1:W-:Y:S04]  /*73720*/  STL.64 [R1+0x908], R6 ;  /* 0x0009080601007387 */ /* 0x0003e80000100a00 */
[----:B------:R-:W2:Y:S04]  /*73730*/  LDL.LU R77, [R1+0x124] ;  /* 0x00012400014d7983 */ /* 0x000ea80000300800 */
[----:B----4-:R-:W2:Y:S01]  /*73740*/  LDL.LU R78, [R1+0x128] ;  /* 0x00012800014e7983 */ /* 0x010ea20000300800 */
[C---:B-1----:R-:W-:Y:S03]  /*73750*/  HMMA.1688.F32.TF32 R4, R248.reuse, R102, R84 ;  /* 0x00000066f804723c */ /* 0x042fe60000081054 */
[----:B------:R-:W2:Y:S04]  /*73760*/  LDL.LU R79, [R1+0x12c] ;  /* 0x00012c00014f7983 */ /* 0x000ea80000300800 */
[----:B------:R-:W4:Y:S04]  /*73770*/  LDL.LU R80, [R1+0x240] ;  /* 0x0002400001507983 */ /* 0x000f280000300800 */
[----:B------:R-:W4:Y:S04]  /*73780*/  LDL.LU R81, [R1+0x244] ;  /* 0x0002440001517983 */ /* 0x000f280000300800 */
[----:B------:R-:W4:Y:S04]  /*73790*/  LDL.LU R82, [R1+0x248] ;  /* 0x0002480001527983 */ /* 0x000f280000300800 */
[----:B------:R-:W4:Y:S04]  /*737a0*/  LDL.LU R83, [R1+0x24c] ;  /* 0x00024c0001537983 */ /* 0x000f280000300800 */
[----:B------:R-:W2:Y:S04]  /*737b0*/  LDL.LU R92, [R1+0x1b0] ;  /* 0x0001b000015c7983 */ /* 0x000ea80000300800 */
        /* <DEDUP_REMOVED lines=16> */
[----:B------:R-:W-:Y:S04]  /*738c0*/  STL.64 [R1+0x8f0], R4 ;  /* 0x0008f00401007387 */ /* 0x000fe80000100a00 */
[----:B------:R-:W-:Y:S04]  /*738d0*/  STL.64 [R1+0x8f8], R6 ;  /* 0x0008f80601007387 */ /* 0x000fe80000100a00 */
[----:B------:R-:W2:Y:S04]  /*738e0*/  LDL.LU R85, [R1+0x324] ;  /* 0x0003240001557983 */ /* 0x000ea80000300800 */
[----:B------:R-:W2:Y:S04]  /*738f0*/  LDL.LU R86, [R1+0x328] ;  /* 0x0003280001567983 */ /* 0x000ea80000300800 */
[----:B------:R-:W2:Y:S01]  /*73900*/  LDL.LU R87, [R1+0x32c] ;  /* 0x00032c0001577983 */ /* 0x000ea20000300800 */
[----:B------:R-:W-:Y:S03]  /*73910*/  HMMA.1688.F32.TF32 R192, R248, R98, R192 ;  /* 0x00000062f8c0723c */ /* 0x000fe600000810c0 */
[----:B------:R-:W-:Y:S04]  /*73920*/  LDS R4, [R0+0x141080] ;  /* 0x1410800000047984 */ /* 0x000fe80000000800 */
[----:B------:R-:W-:Y:S01]  /*73930*/  LDS R6, [R0+0x141880] ;  /* 0x1418800000067984 */ /* 0x000fe20000000800 */
[C---:B------:R-:W-:Y:S03]  /*73940*/  HMMA.1688.F32.TF32 R8, R184.reuse, R22, R8 ;  /* 0x00000016b808723c */ /* 0x040fe60000081008 */
[----:B------:R-:W-:Y:S04]  /*73950*/  LDS R5, [R2+0x141080] ;  /* 0x1410800002057984 */ /* 0x000fe80000000800 */
[----:B------:R-:W1:Y:S08]  /*73960*/  LDS R7, [R2+0x141880] ;  /* 0x1418800002077984 */ /* 0x000e700000000800 */
[----:B------:R-:W-:Y:S04]  /*73970*/  STL.64 [R1+0x8a0], R192 ;  /* 0x0008a0c001007387 */ /* 0x000fe80000100a00 */
[----:B------:R-:W-:Y:S01]  /*73980*/  STL.64 [R1+0x8a8], R194 ;  /* 0x0008a8c201007387 */ /* 0x000fe20000100a00 */
[C---:B----4-:R-:W-:Y:S11]  /*73990*/  HMMA.1688.F32.TF32 R80, R184.reuse, R178, R80 ;  /* 0x000000b2b850723c */ /* 0x050ff60000081050 */
[----:B------:R-:W-:Y:S11]  /*739a0*/  @!UPT UIADD3 URZ, URZ, URZ, URZ ;  /* 0x0000003f3f3ff290 */ /* 0x000ff6000fffe03f */
[----:B------:R-:W-:Y:S02]  /*739b0*/  @!UPT UIADD3 URZ, URZ, URZ, URZ ;  /* 0x0000003f3f3ff290 */ /* 0x000fe4000fffe03f */
[----:B------:R-:W-:Y:S02]  /*739c0*/  IMAD.MOV.U32 R96, RZ, RZ, R81 ;  /* 0x000000ffff607224 */ /* 0x000fe400078e0051 */
[----:B------:R-:W-:Y:S02]  /*739d0*/  IMAD.MOV.U32 R100, RZ, RZ, R82 ;  /* 0x000000ffff647224 */ /* 0x000fe400078e0052 */
[----:B------:R-:W-:Y:S01]  /*739e0*/  IMAD.MOV.U32 R101, RZ, RZ, R83 ;  /* 0x000000ffff657224 */ /* 0x000fe200078e0053 */
[C---:B--2---:R-:W-:Y:S11]  /*739f0*/  HMMA.1688.F32.TF32 R84, R184.reuse, R182, R84 ;  /* 0x000000b6b854723c */ /* 0x044ff60000081054 */
[----:B------:R-:W-:Y:S11]  /*73a00*/  @!UPT UIADD3 URZ, URZ, URZ, URZ ;  /* 0x0000003f3f3ff290 */ /* 0x000ff6000fffe03f */
[----:B------:R-:W-:Y:S02]  /*73a10*/  @!UPT UIADD3 URZ, URZ, URZ, URZ ;  /* 0x0000003f3f3ff290 */ /* 0x000fe4000fffe03f */
[----:B------:R-:W-:Y:S02]  /*73a20*/  IMAD.MOV.U32 R104, RZ, RZ, R87 ;  /* 0x000000ffff687224 */ /* 0x000fe400078e0057 */
[----:B------:R-:W-:Y:S02]  /*73a30*/  IMAD.MOV.U32 R105, RZ, RZ, R86 ;  /* 0x000000ffff697224 */ /* 0x000fe400078e0056 */
[----:B------:R-:W-:Y:S02]  /*73a40*/  IMAD.MOV.U32 R108, RZ, RZ, R85 ;  /* 0x000000ffff6c7224 */ /* 0x000fe400078e0055 */
[----:B------:R-:W-:Y:S01]  /*73a50*/  IMAD.MOV.U32 R109, RZ, RZ, R84 ;  /* 0x000000ffff6d7224 */ /* 0x000fe200078e0054 */
[----:B------:R-:W-:Y:S04]  /*73a60*/  STL [R1+0x40b0], R104 ;  /* 0x0040b06801007387 */ /* 0x000fe80000100800 */
[----:B------:R-:W-:Y:S04]  /*73a70*/  STL [R1+0x40ac], R105 ;  /* 0x0040ac6901007387 */ /* 0x000fe80000100800 */
[----:B------:R-:W-:Y:S04]  /*73a80*/  STL [R1+0x40a8], R108 ;  /* 0x0040a86c01007387 */ /* 0x000fe80000100800 */
[----:B------:R-:W-:Y:S04]  /*73a90*/  STL [R1+0x40a4], R109 ;  /* 0x0040a46d01007387 */ /* 0x000fe80000100800 */
[----:B------:R2:W-:Y:S02]  /*73aa0*/  STL [R1+0x1f0], R80 ;  /* 0x0001f05001007387 */ /* 0x0005e40000100800 */
[C---:B--2---:R-:W-:Y:S08]  /*73ab0*/  HMMA.1688.F32.TF32 R80, R184.reuse, R58, R92 ;  /* 0x0000003ab850723c */ /* 0x044ff0000008105c */
[C---:B------:R-:W-:Y:S11]  /*73ac0*/  HMMA.1688.F32.TF32 R76, R184.reuse, R34, R76 ;  /* 0x00000022b84c723c */ /* 0x040ff6000008104c */
[----:B------:R-:W-:Y:S04]  /*73ad0*/  @!UPT UIADD3 URZ, URZ, URZ, URZ ;  /* 0x0000003f3f3ff290 */ /* 0x000fe8000fffe03f */
[----:B------:R2:W-:Y:S01]  /*73ae0*/  STL.64 [R1+0x208], R82 ;  /* 0x0002085201007387 */ /* 0x0005e20000100a00 */
[----:B------:R-:W-:Y:S02]  /*73af0*/  IMAD.MOV.U32 R24, RZ, RZ, R80 ;  /* 0x000000ffff187224 */ /* 0x000fe400078e0050 */
[----:B------:R-:W-:Y:S02]  /*73b00*/  IMAD.MOV.U32 R25, RZ, RZ, R81 ;  /* 0x000000ffff197224 */ /* 0x000fe400078e0051 */
[C---:B--2---:R-:W-:Y:S01]  /*73b10*/  HMMA.1688.F32.TF32 R80, R184.reuse, R54, R88 ;  /* 0x00000036b850723c */ /* 0x044fe20000081058 */
[----:B------:R-:W-:Y:S03]  /*73b20*/  STL [R1+0x4090], R24 ;  /* 0x0040901801007387 */ /* 0x000fe60000100800 */
[----:B------:R-:W-:Y:S02]  /*73b30*/  IMAD.MOV.U32 R21, RZ, RZ, R78 ;  /* 0x000000ffff157224 */ /* 0x000fe400078e004e */
[----:B------:R-:W-:Y:S11]  /*73b40*/  IMAD.MOV.U32 R20, RZ, RZ, R79 ;  /* 0x000000ffff147224 */ /* 0x000ff600078e004f */
[----:B------:R-:W-:Y:S06]  /*73b50*/  @!UPT UIADD3 URZ, URZ, URZ, URZ ;  /* 0x0000003f3f3ff290 */ /* 0x000fec000fffe03f */
[----:B------:R-:W-:Y:S04]  /*73b60*/  STL.64 [R1+0x320], R80 ;  /* 0x0003205001007387 */ /* 0x000fe80000100a00 */
[----:B------:R2:W-:Y:S04]  /*73b70*/  STL.64 [R1+0x328], R82 ;  /* 0x0003285201007387 */ /* 0x0005e80000100a00 */
[----:B------:R4:W-:Y:S01]  /*73b80*/  STL.64 [R1+0x330], R76 ;  /* 0x0003304c01007387 */ /* 0x0009e20000100a00 */
[C---:B--2---:R-:W-:Y:S08]  /*73b90*/  HMMA.1688.F32.TF32 R80, R184.reuse, R30, R64 ;  /* 0x0000001eb850723c */ /* 0x044ff00000081040 */
[C---:B----4-:R-:W-:Y:S08]  /*73ba0*/  HMMA.1688.F32.TF32 R76, R184.reuse, R42, R212 ;  /* 0x0000002ab84c723c */ /* 0x050ff000000810d4 */
[C---:B---3--:R-:W-:Y:S08]  /*73bb0*/  HMMA.1688.F32.TF32 R64, R184.reuse, R38, R16 ;  /* 0x00000026b840723c */ /* 0x048ff00000081010 */
[C---:B------:R-:W-:Y:S01]  /*73bc0*/  HMMA.1688.F32.TF32 R16, R184.reuse, R26, R60 ;  /* 0x0000001ab810723c */ /* 0x040fe2000008103c */
[----:B------:R-:W-:Y:S04]  /*73bd0*/  STL [R1+0x405c], R20 ;  /* 0x00405c1401007387 */ /* 0x000fe80000100800 */
[----:B------:R-:W-:Y:S04]  /*73be0*/  STL [R1+0x4058], R21 ;  /* 0x0040581501007387 */ /* 0x000fe80000100800 */
[----:B------:R2:W-:Y:S04]  /*73bf0*/  STL.64 [R1+0x4c0], R80 ;  /* 0x0004c05001007387 */ /* 0x0005e80000100a00 */
[----:B------:R3:W-:Y:S04]  /*73c00*/  STL.64 [R1+0x4c8], R82 ;  /* 0x0004c85201007387 */ /* 0x0007e80000100a00 */
[----:B------:R-:W-:Y:S04]  /*73c10*/  STL.64 [R1+0x550], R76 ;  /* 0x0005504c01007387 */ /* 0x000fe80000100a00 */
[----:B------:R-:W-:Y:S04]  /*73c20*/  STL.64 [R1+0x558], R78 ;  /* 0x0005584e01007387 */ /* 0x000fe80000100a00 */
[----:B------:R-:W-:Y:S04]  /*73c30*/  STL.64 [R1+0x620], R64 ;  /* 0x0006204001007387 */ /* 0x000fe80000100a00 */
[----:B------:R-:W-:Y:S04]  /*73c40*/  STL.64 [R1+0x628], R66 ;  /* 0x0006284201007387 */ /* 0x000fe80000100a00 */
[----:B--2---:R-:W2:Y:S04]  /*73c50*/  LDL.LU R80, [R1+0x310] ;  /* 0x0003100001507983 */ /* 0x004ea80000300800 */
[----:B------:R-:W-:Y:S04]  /*73c60*/  STL.64 [R1+0x670], R16 ;  /* 0x0006701001007387 */ /* 0x000fe80000100a00 */
[----:B------:R-:W-:Y:S04]  /*73c70*/  STL.64 [R1+0x678], R18 ;  /* 0x0006781201007387 */ /* 0x000fe80000100a00 */
[----:B------:R-:W-:Y:S04]  /*73c80*/  STL.64 [R1+0x710], R8 ;  /* 0x0007100801007387 */ /* 0x000fe80000100a00 */
[----:B------:R4:W-:Y:S04]  /*73c90*/  STL.64 [R1+0x718], R10 ;  /* 0x0007180a01007387 */ /* 0x0009e80000100a00 */
[----:B------:R-:W2:Y:S04]  /*73ca0*/  LDL.LU R81, [R1+0x314] ;  /* 0x0003140001517983 */ /* 0x000ea80000300800 */
[----:B---3--:R-:W2:Y:S01]  /*73cb0*/  LDL.LU R82, [R1+0x318] ;  /* 0x0003180001527983 */ /* 0x008ea20000300800 */
[C---:B----4-:R-:W-:Y:S03]  /*73cc0*/  HMMA.1688.F32.TF32 R8, R184.reuse, R118, R136 ;  /* 0x00000076b808723c */ /* 0x050fe60000081088 */
[----:B------:R-:W2:Y:S04]  /*73cd0*/  LDL.LU R83, [R1+0x31c] ;  /* 0x00031c0001537983 */ /* 0x000ea80000300800 */
[----:B------:R-:W3:Y:S01]  /*73ce0*/  LDL.LU R92, [R1+0x260] ;  /* 0x00026000015c7983 */ /* 0x000ee20000300800 */
[C---:B------:R-:W-:Y:S11]  /*73cf0*/  HMMA.1688.F32.TF32 R16, R184.reuse, R114, R124 ;  /* 0x00000072b810723c */ /* 0x040ff6000008107c */
[----:B------:R-:W-:Y:S04]  /*73d00*/  @!UPT UIADD3 URZ, URZ, URZ, URZ ;  /* 0x0000003f3f3ff290 */ /* 0x000fe8000fffe03f */
[----:B------:R-:W-:Y:S04]  /*73d10*/  STL.64 [R1+0x760], R8 ;  /* 0x0007600801007387 */ /* 0x000fe80000100a00 */
[----:B------:R4:W-:Y:S04]  /*73d20*/  STL.64 [R1+0x768], R10 ;  /* 0x0007680a01007387 */ /* 0x0009e80000100a00 */
[----:B------:R-:W3:Y:S04]  /*73d30*/  LDL.LU R93, [R1+0x264] ;  /* 0x00026400015d7983 */ /* 0x000ee80000300800 */
[----:B------:R-:W3:Y:S01]  /*73d40*/  LDL.LU R94, [R1+0x268] ;  /* 0x00026800015e7983 */ /* 0x000ee20000300800 */
[C---:B----4-:R-:W-:Y:S03]  /*73d50*/  HMMA.1688.F32.TF32 R8, R184.reuse, R110, R132 ;  /* 0x0000006eb808723c */ /* 0x050fe60000081084 */
[----:B------:R-:W3:Y:S04]  /*73d60*/  LDL.LU R95, [R1+0x26c] ;  /* 0x00026c00015f7983 */ /* 0x000ee80000300800 */
[----:B------:R-:W4:Y:S04]  /*73d70*/  LDL.LU R88, [R1+0x1e0] ;  /* 0x0001e00001587983 */ /* 0x000f280000300800 */
[----:B------:R-:W-:Y:S04]  /*73d80*/  STL.64 [R1+0x860], R16 ;  /* 0x0008601001007387 */ /* 0x000fe80000100a00 */
[----:B------:R-:W-:Y:S08]  /*73d90*/  STL.64 [R1+0x868], R18 ;  /* 0x0008681201007387 */ /* 0x000ff00000100a00 */
[----:B------:R-:W-:Y:S04]  /*73da0*/  STL.64 [R1+0x850], R8 ;  /* 0x0008500801007387 */ /* 0x000fe80000100a00 */
[----:B------:R1:W-:Y:S04]  /*73db0*/  STL.64 [R1+0x858], R10 ;  /* 0x0008580a01007387 */ /* 0x0003e80000100a00 */
        /* <DEDUP_REMOVED lines=15> */
[C---:B-1----:R-:W-:Y:S08]  /*73eb0*/  HMMA.1688.F32.TF32 R8, R184.reuse, R106, R128 ;  /* 0x0000006ab808723c */ /* 0x042ff00000081080 */
[C---:B------:R-:W-:Y:S08]  /*73ec0*/  HMMA.1688.F32.TF32 R60, R184.reuse, R102, R120 ;  /* 0x00000066b83c723c */ /* 0x040ff00000081078 */
[----:B------:R-:W-:Y:S07]  /*73ed0*/  HMMA.1688.F32.TF32 R16, R184, R98, R196 ;  /* 0x00000062b810723c */ /* 0x000fee00000810c4 */
[----:B------:R-:W-:Y:S04]  /*73ee0*/  STL.64 [R1+0x840], R8 ;  /* 0x0008400801007387 */ /* 0x000fe80000100a00 */
[----:B------:R-:W-:Y:S04]  /*73ef0*/  STL.64 [R1+0x848], R10 ;  /* 0x0008480a01007387 */ /* 0x000fe80000100a00 */
[----:B------:R-:W-:Y:S04]  /*73f00*/  STL.64 [R1+0x830], R60 ;  /* 0x0008303c01007387 */ /* 0x000fe80000100a00 */
[----:B------:R-:W-:Y:S04]  /*73f10*/  STL.64 [R1+0x838], R62 ;  /* 0x0008383e01007387 */ /* 0x000fe80000100a00 */
[----:B------:R-:W-:Y:S04]  /*73f20*/  STL.64 [R1+0x820], R16 ;  /* 0x0008201001007387 */ /* 0x000fe80000100a00 */
[----:B------:R2:W-:Y:S01]  /*73f30*/  STL.64 [R1+0x828], R18 ;  /* 0x0008281201007387 */ /* 0x0005e20000100a00 */
[C---:B------:R-:W-:Y:S03]  /*73f40*/  HMMA.1688.F32.TF32 R44, R4.reuse, R38, R44 ;  /* 0x00000026042c723c */ /* 0x040fe6000008102c */
[----:B------:R-:W-:Y:S04]  /*73f50*/  LDS R8, [R3+0x141080] ;  /* 0x1410800003087984 */ /* 0x000fe80000000800 */
[----:B------:R-:W-:Y:S04]  /*73f60*/  LDS R10, [R3+0x141880] ;  /* 0x14188000030a7984 */ /* 0x000fe80000000800 */
[----:B------:R-:W-:Y:S04]  /*73f70*/  LDS R9, [R252+0x141080] ;  /* 0x14108000fc097984 */ /* 0x000fe80000000800 */
[----:B------:R-:W1:Y:S01]  /*73f80*/  LDS R11, [R252+0x141880] ;  /* 0x14188000fc0b7984 */ /* 0x000e620000000800 */
[C---:B--2---:R-:W-:Y:S03]  /*73f90*/  HMMA.1688.F32.TF32 R16, R4.reuse, R182, R80 ;  /* 0x000000b60410723c */ /* 0x044fe60000081050 */
[----:B------:R-:W2:Y:S04]  /*73fa0*/  LDL.LU R80, [R1+0x70] ;  /* 0x0000700001507983 */ /* 0x000ea80000300800 */
[----:B------:R-:W2:Y:S11]  /*73fb0*/  LDL.LU R81, [R1+0x74] ;  /* 0x0000740001517983 */ /* 0x000eb60000300800 */
[----:B------:R-:W-:Y:S06]  /*73fc0*/  @!UPT UIADD3 URZ, URZ, URZ, URZ ;  /* 0x0000003f3f3ff290 */ /* 0x000fec000fffe03f */
[----:B------:R-:W-:Y:S02]  /*73fd0*/  IMAD.MOV.U32 R97, RZ, RZ, R16 ;  /* 0x000000ffff617224 */ /* 0x000fe400078e0010 */
[----:B------:R-:W-:Y:S02]  /*73fe0*/  IMAD.MOV.U32 R24, RZ, RZ, R17 ;  /* 0x000000ffff187224 */ /* 0x000fe400078e0011 */
[----:B------:R-:W-:Y:S02]  /*73ff0*/  IMAD.MOV.U32 R113, RZ, RZ, R18 ;  /* 0x000000ffff717224 */ /* 0x000fe400078e0012 */
[----:B------:R-:W-:Y:S02]  /*74000*/  IMAD.MOV.U32 R112, RZ, RZ, R19 ;  /* 0x000000ffff707224 */ /* 0x000fe400078e0013 */
[C---:B---3--:R-:W-:Y:S11]  /*74010*/  HMMA.1688.F32.TF32 R16, R4.reuse, R178, R92 ;  /* 0x000000b20410723c */ /* 0x048ff6000008105c */
[----:B------:R-:W-:Y:S11]  /*74020*/  @!UPT UIADD3 URZ, URZ, URZ, URZ ;  /* 0x0000003f3f3ff290 */ /* 0x000ff6000fffe03f */
[----:B------:R-:W-:Y:S02]  /*74030*/  @!UPT UIADD3 URZ, URZ, URZ, URZ ;  /* 0x0000003f3f3ff290 */ /* 0x000fe4000fffe03f */
[----:B------:R-:W-:Y:S02]  /*74040*/  IMAD.MOV.U32 R104, RZ, RZ, R16 ;  /* 0x000000ffff687224 */ /* 0x000fe400078e0010 */
[----:B------:R-:W-:Y:S02]  /*74050*/  IMAD.MOV.U32 R105, RZ, RZ, R17 ;  /* 0x000000ffff697224 */ /* 0x000fe400078e0011 */
[----:B------:R-:W-:Y:S02]  /*74060*/  IMAD.MOV.U32 R108, RZ, RZ, R18 ;  /* 0x000000ffff6c7224 */ /* 0x000fe400078e0012 */
[----:B------:R-:W-:Y:S02]  /*74070*/  IMAD.MOV.U32 R109, RZ, RZ, R19 ;  /* 0x000000ffff6d7224 */ /* 0x000fe400078e0013 */
[C---:B----4-:R-:W-:Y:S01]  /*74080*/  HMMA.1688.F32.TF32 R16, R4.reuse, R58, R88 ;  /* 0x0000003a0410723c */ /* 0x050fe20000081058 */
[----:B------:R-:W-:Y:S02]  /*74090*/  IMAD.MOV.U32 R82, RZ, RZ, R29 ;  /* 0x000000ffff527224 */ /* 0x000fe400078e001d */
[----:B------:R-:W-:Y:S11]  /*740a0*/  IMAD.MOV.U32 R83, RZ, RZ, R28 ;  /* 0x000000ffff537224 */ /* 0x000ff600078e001c */
[----:B------:R-:W-:Y:S09]  /*740b0*/  @!UPT UIADD3 URZ, URZ, URZ, URZ ;  /* 0x0000003f3f3ff290 */ /* 0x000ff2000fffe03f */
[----:B------:R3:W-:Y:S01]  /*740c0*/  STL.64 [R1+0xd8], R18 ;  /* 0x0000d81201007387 */ /* 0x0007e20000100a00 */
[----:B------:R-:W-:Y:S02]  /*740d0*/  IMAD.MOV.U32 R28, RZ, RZ, R16 ;  /* 0x000000ffff1c7224 */ /* 0x000fe400078e0010 */
[----:B------:R-:W-:Y:S02]  /*740e0*/  IMAD.MOV.U32 R29, RZ, RZ, R17 ;  /* 0x000000ffff1d7224 */ /* 0x000fe400078e0011 */
[C---:B---3--:R-:W-:Y:S08]  /*740f0*/  HMMA.1688.F32.TF32 R16, R4.reuse, R54, R76 ;  /* 0x000000360410723c */ /* 0x048ff0000008104c */
[C---:B------:R-:W-:Y:S11]  /*74100*/  HMMA.1688.F32.TF32 R60, R4.reuse, R34, R64 ;  /* 0x00000022043c723c */ /* 0x040ff60000081040 */
[----:B------:R-:W-:Y:S04]  /*74110*/  @!UPT UIADD3 URZ, URZ, URZ, URZ ;  /* 0x0000003f3f3ff290 */ /* 0x000fe8000fffe03f */
[----:B------:R3:W-:Y:S01]  /*74120*/  STL.64 [R1+0x120], R16 ;  /* 0x0001201001007387 */ /* 0x0007e20000100a00 */
[----:B------:R-:W-:Y:S02]  /*74130*/  IMAD.MOV.U32 R20, RZ, RZ, R18 ;  /* 0x000000ffff147224 */ /* 0x000fe400078e0012 */
[----:B------:R-:W-:Y:S02]  /*74140*/  IMAD.MOV.U32 R21, RZ, RZ, R19 ;  /* 0x000000ffff157224 */ /* 0x000fe400078e0013 */
[C---:B---3--:R-:W-:Y:S03]  /*74150*/  HMMA.1688.F32.TF32 R16, R4.reuse, R30, R212 ;  /* 0x0000001e0410723c */ /* 0x048fe600000810d4 */
[----:B------:R-:W-:Y:S04]  /*74160*/  STL [R1+0x4064], R21 ;  /* 0x0040641501007387 */ /* 0x000fe80000100800 */
[----:B------:R-:W-:Y:S04]  /*74170*/  STL [R1+0x4060], R20 ;  /* 0x0040601401007387 */ /* 0x000fe80000100800 */
[----:B------:R-:W1:Y:S04]  /*74180*/  LDL.LU R88, [R1+0x350] ;  /* 0x0003500001587983 */ /* 0x000e680000300800 */
[----:B------:R-:W-:Y:S04]  /*74190*/  STL.64 [R1+0x150], R60 ;  /* 0x0001503c01007387 */ /* 0x000fe80000100a00 */
[----:B------:R-:W-:Y:S04]  /*741a0*/  STL.64 [R1+0x158], R62 ;  /* 0x0001583e01007387 */ /* 0x000fe80000100a00 */
[----:B------:R-:W-:Y:S04]  /*741b0*/  STL.64 [R1+0x160], R16 ;  /* 0x0001601001007387 */ /* 0x000fe80000100a00 */
[----:B------:R2:W-:Y:S04]  /*741c0*/  STL.64 [R1+0x168], R18 ;  /* 0x0001681201007387 */ /* 0x0005e80000100a00 */
[----:B------:R-:W1:Y:S04]  /*741d0*/  LDL.LU R89, [R1+0x354] ;  /* 0x0003540001597983 */ /* 0x000e680000300800 */
[----:B------:R-:W1:Y:S04]  /*741e0*/  LDL.LU R90, [R1+0x358] ;  /* 0x00035800015a7983 */ /* 0x000e680000300800 */
[----:B------:R-:W1:Y:S04]  /*741f0*/  LDL.LU R91, [R1+0x35c] ;  /* 0x00035c00015b7983 */ /* 0x000e680000300800 */
[----:B------:R-:W3:Y:S04]  /*74200*/  LDL.LU R92, [R1+0x390] ;  /* 0x00039000015c7983 */ /* 0x000ee80000300800 */
[----:B------:R-:W3:Y:S04]  /*74210*/  LDL.LU R93, [R1+0x394] ;  /* 0x00039400015d7983 */ /* 0x000ee80000300800 */
[----:B------:R-:W3:Y:S04]  /*74220*/  LDL.LU R94, [R1+0x398] ;  /* 0x00039800015e7983 */ /* 0x000ee80000300800 */
        /* <DEDUP_REMOVED lines=13> */
[C---:B--2---:R-:W-:Y:S11]  /*74300*/  HMMA.1688.F32.TF32 R16, R4.reuse, R42, R80 ;  /* 0x0000002a0410723c */ /* 0x044ff60000081050 */
[----:B------:R-:W-:Y:S11]  /*74310*/  @!UPT UIADD3 URZ, URZ, URZ, URZ ;  /* 0x0000003f3f3ff290 */ /* 0x000ff6000fffe03f */
[----:B------:R-:W-:Y:S01]  /*74320*/  @!UPT UIADD3 URZ, URZ, URZ, URZ ;  /* 0x0000003f3f3ff290 */ /* 0x000fe2000fffe03f */
[----:B------:R2:W-:Y:S01]  /*74330*/  STL.64 [R1+0x178], R18 ;  /* 0x0001781201007387 */ /* 0x0005e20000100a00 */
[----:B------:R-:W-:Y:S02]  /*74340*/  IMAD.MOV.U32 R36, RZ, RZ, R16 ;  /* 0x000000ffff247224 */ /* 0x000fe400078e0010 */
[----:B------:R-:W-:Y:S02]  /*74350*/  IMAD.MOV.U32 R37, RZ, RZ, R17 ;  /* 0x000000ffff257224 */ /* 0x000fe400078e0011 */
[C---:B--2---:R-:W-:Y:S08]  /*74360*/  HMMA.1688.F32.TF32 R16, R4.reuse, R26, R12 ;  /* 0x0000001a0410723c */ /* 0x044ff0000008100c */
[C---:B------:R-:W-:Y:S01]  /*74370*/  HMMA.1688.F32.TF32 R12, R4.reuse, R22, R68 ;  /* 0x00000016040c723c */ /* 0x040fe20000081044 */
[----:B------:R-:W-:Y:S04]  /*74380*/  STL [R1+0x406c], R37 ;  /* 0x00406c2501007387 */ /* 0x000fe80000100800 */
[----:B------:R-:W-:Y:S04]  /*74390*/  STL [R1+0x4068], R36 ;  /* 0x0040682401007387 */ /* 0x000fe80000100800 */
[----:B------:R-:W-:Y:S04]  /*743a0*/  STL.64 [R1+0x1e0], R44 ;  /* 0x0001e02c01007387 */ /* 0x000fe80000100a00 */
[----:B------:R2:W-:Y:S04]  /*743b0*/  STL.64 [R1+0x1e8], R46 ;  /* 0x0001e82e01007387 */ /* 0x0005e80000100a00 */
[----:B------:R-:W-:Y:S04]  /*743c0*/  STL.64 [R1+0x310], R16 ;  /* 0x0003101001007387 */ /* 0x000fe80000100a00 */
[----:B------:R2:W-:Y:S02]  /*743d0*/  STL.64 [R1+0x318], R18 ;  /* 0x0003181201007387 */ /* 0x0005e40000100a00 */
[C---:B--2---:R-:W-:Y:S02]  /*743e0*/  HMMA.1688.F32.TF32 R44, R4.reuse, R118, R148 ;  /* 0x00000076042c723c */ /* 0x044fe40000081094 */
[----:B------:R-:W-:Y:S04]  /*743f0*/  STL.64 [R1+0x570], R12 ;  /* 0x0005700c01007387 */ /* 0x000fe80000100a00 */
[----:B------:R2:W-:Y:S02]  /*74400*/  STL.64 [R1+0x578], R14 ;  /* 0x0005780e01007387 */ /* 0x0005e40000100a00 */
[C---:B------:R-:W-:Y:S08]  /*74410*/  HMMA.1688.F32.TF32 R16, R4.reuse, R114, R156 ;  /* 0x000000720410723c */ /* 0x040ff0000008109c */
[C---:B--2---:R-:W-:Y:S07]  /*74420*/  HMMA.1688.F32.TF32 R12, R4.reuse, R110, R152 ;  /* 0x0000006e040c723c */ /* 0x044fee0000081098 */
        /* <DEDUP_REMOVED lines=8> */
[----:B--2---:R-:W-:Y:S01]  /*744b0*/  HMMA.1688.F32.TF32 R12, R4, R98, R200 ;  /* 0x00000062040c723c */ /* 0x004fe200000810c8 */
[----:B------:R-:W-:Y:S04]  /*744c0*/  LDS R4, [R0+0x141100] ;  /* 0x1411000000047984 */ /* 0x000fe80000000800 */
[----:B------:R-:W-:Y:S04]  /*744d0*/  LDS R6, [R0+0x141900] ;  /* 0x1419000000067984 */ /* 0x000fe80000000800 */
[----:B------:R-:W-:Y:S04]  /*744e0*/  STL.64 [R1+0x7c0], R44 ;  /* 0x0007c02c01007387 */ /* 0x000fe80000100a00 */
[----:B------:R1:W-:Y:S04]  /*744f0*/  STL.64 [R1+0x7c8], R46 ;  /* 0x0007c82e01007387 */ /* 0x0003e80000100a00 */
[----:B------:R-:W-:Y:S04]  /*74500*/  STL.64 [R1+0x7b0], R16 ;  /* 0x0007b01001007387 */ /* 0x000fe80000100a00 */
[----:B------:R-:W-:Y:S04]  /*74510*/  STL.64 [R1+0x7b8], R18 ;  /* 0x0007b81201007387 */ /* 0x000fe80000100a00 */
[----:B------:R-:W-:Y:S04]  /*74520*/  STL.64 [R1+0x790], R12 ;  /* 0x0007900c01007387 */ /* 0x000fe80000100a00 */
[----:B------:R4:W-:Y:S04]  /*74530*/  STL.64 [R1+0x798], R14 ;  /* 0x0007980e01007387 */ /* 0x0009e80000100a00 */
[----:B------:R-:W-:Y:S04]  /*74540*/  LDS R5, [R2+0x141100] ;  /* 0x1411000002057984 */ /* 0x000fe80000000800 */
[----:B------:R-:W2:Y:S01]  /*74550*/  LDS R7, [R2+0x141900] ;  /* 0x1419000002077984 */ /* 0x000ea20000000800 */
[C---:B-1----:R-:W-:Y:S08]  /*74560*/  HMMA.1688.F32.TF32 R44, R8.reuse, R178, R88 ;  /* 0x000000b2082c723c */ /* 0x042ff00000081058 */
[C---:B---3--:R-:W-:Y:S08]  /*74570*/  HMMA.1688.F32.TF32 R248, R8.reuse, R182, R92 ;  /* 0x000000b608f8723c */ /* 0x048ff0000008105c */
[C---:B----4-:R-:W-:Y:S08]  /*74580*/  HMMA.1688.F32.TF32 R12, R8.reuse, R54, R64 ;  /* 0x00000036080c723c */ /* 0x050ff00000081040 */
[C---:B------:R-:W-:Y:S11]  /*74590*/  HMMA.1688.F32.TF32 R16, R8.reuse, R58, R76 ;  /* 0x0000003a0810723c */ /* 0x040ff6000008104c */
[----:B------:R-:W-:Y:S05]  /*745a0*/  @!UPT UIADD3 URZ, URZ, URZ, URZ ;  /* 0x0000003f3f3ff290 */ /* 0x000fea000fffe03f */
[----:B------:R-:W-:Y:S02]  /*745b0*/  IMAD.MOV.U32 R37, RZ, RZ, R12 ;  /* 0x000000ffff257224 */ /* 0x000fe400078e000c */
[----:B------:R-:W-:Y:S02]  /*745c0*/  IMAD.MOV.U32 R36, RZ, RZ, R13 ;  /* 0x000000ffff247224 */ /* 0x000fe400078e000d */
[----:B------:R-:W-:Y:S02]  /*745d0*/  IMAD.MOV.U32 R21, RZ, RZ, R14 ;  /* 0x000000ffff157224 */ /* 0x000fe400078e000e */
[----:B------:R-:W-:Y:S02]  /*745e0*/  IMAD.MOV.U32 R20, RZ, RZ, R15 ;  /* 0x000000ffff147224 */ /* 0x000fe400078e000f */
[----:B------:R-:W-:Y:S01]  /*745f0*/  HMMA.1688.F32.TF32 R12, R8, R34, R212 ;  /* 0x00000022080c723c */ /* 0x000fe200000810d4 */
[----:B------:R-:W-:Y:S04]  /*74600*/  STL.64 [R1+0x4078], R250 ;  /* 0x004078fa01007387 */ /* 0x000fe80000100a00 */
[----:B------:R-:W-:Y:S04]  /*74610*/  STL.64 [R1+0x4070], R248 ;  /* 0x004070f801007387 */ /* 0x000fe80000100a00 */
[----:B------:R-:W-:Y:S04]  /*74620*/  STL.64 [R1+0x4088], R46 ;  /* 0x0040882e01007387 */ /* 0x000fe80000100a00 */
[----:B------:R-:W-:Y:S04]  /*74630*/  STL.64 [R1+0x4080], R44 ;  /* 0x0040802c01007387 */ /* 0x000fe80000100a00 */
[----:B------:R-:W-:Y:S04]  /*74640*/  STL.64 [R1+0x40d0], R18 ;  /* 0x0040d01201007387 */ /* 0x000fe80000100a00 */
[----:B------:R1:W-:Y:S04]  /*74650*/  STL.64 [R1+0x40c8], R16 ;  /* 0x0040c81001007387 */ /* 0x0003e80000100a00 */
[----:B------:R-:W3:Y:S04]  /*74660*/  LDL.LU R88, [R1+0x60] ;  /* 0x0000600001587983 */ /* 0x000ee80000300800 */
[----:B------:R-:W-:Y:S04]  /*74670*/  STL.64 [R1+0x70], R12 ;  /* 0x0000700c01007387 */ /* 0x000fe80000100a00 */
[----:B------:R4:W-:Y:S04]  /*74680*/  STL.64 [R1+0x78], R14 ;  /* 0x0000780e01007387 */ /* 0x0009e80000100a00 */
[----:B------:R-:W3:Y:S04]  /*74690*/  LDL.LU R89, [R1+0x64] ;  /* 0x0000640001597983 */ /* 0x000ee80000300800 */
[----:B------:R-:W3:Y:S04]  /*746a0*/  LDL.LU R90, [R1+0x68] ;  /* 0x00006800015a7983 */ /* 0x000ee80000300800 */
[----:B------:R-:W3:Y:S04]  /*746b0*/  LDL.LU R91, [R1+0x6c] ;  /* 0x00006c00015b7983 */ /* 0x000ee80000300800 */
        /* <DEDUP_REMOVED lines=12> */
[----:B------:R-:W1:Y:S04]  /*74780*/  LDL.LU R128, [R1+0x100] ;  /* 0x0001000001807983 */ /* 0x000e680000300800 */
[----:B------:R-:W1:Y:S04]  /*74790*/  LDL.LU R129, [R1+0x104] ;  /* 0x0001040001817983 */ /* 0x000e680000300800 */
[----:B------:R-:W1:Y:S04]  /*747a0*/  LDL.LU R130, [R1+0x108] ;  /* 0x0001080001827983 */ /* 0x000e680000300800 */
[----:B------:R-:W1:Y:S04]  /*747b0*/  LDL.LU R131, [R1+0x10c] ;  /* 0x00010c0001837983 */ /* 0x000e680000300800 */
[----:B------:R-:W4:Y:S04]  /*747c0*/  LDL.LU R124, [R1+0x50] ;  /* 0x00005000017c7983 */ /* 0x000f280000300800 */
[----:B------:R-:W4:Y:S04]  /*747d0*/  LDL.LU R125, [R1+0x54] ;  /* 0x00005400017d7983 */ /* 0x000f280000300800 */
[----:B------:R-:W4:Y:S04]  /*747e0*/  LDL.LU R126, [R1+0x58] ;  /* 0x00005800017e7983 */ /* 0x000f280000300800 */
[----:B------:R-:W4:Y:S04]  /*747f0*/  LDL.LU R127, [R1+0x5c] ;  /* 0x00005c00017f7983 */ /* 0x000f280000300800 */
        /* <DEDUP_REMOVED lines=20> */
[----:B------:R-:W-:-:S03]  /*74940*/  IMAD.MOV.U32 R212, RZ, RZ, R51 ;  /* 0x000000ffffd47224 */ /* 0x000fc600078e0033 */
        /* <DEDUP_REMOVED lines=8> */
[C---:B-1----:R-:W-:Y:S08]  /*749d0*/  HMMA.1688.F32.TF32 R16, R8.reuse, R30, R128 ;  /* 0x0000001e0810723c */ /* 0x042ff00000081080 */
[C---:B--2---:R-:W-:Y:S08]  /*749e0*/  HMMA.1688.F32.TF32 R44, R8.reuse, R42, R132 ;  /* 0x0000002a082c723c */ /* 0x044ff00000081084 */
[C---:B----4-:R-:W-:Y:S07]  /*749f0*/  HMMA.1688.F32.TF32 R12, R8.reuse, R38, R124 ;  /* 0x00000026080c723c */ /* 0x050fee000008107c */
[----:B------:R-:W-:Y:S04]  /*74a00*/  STL.64 [R1+0x90], R16 ;  /* 0x0000901001007387 */ /* 0x000fe80000100a00 */
[----:B------:R-:W-:Y:S04]  /*74a10*/  STL.64 [R1+0x98], R18 ;  /* 0x0000981201007387 */ /* 0x000fe80000100a00 */
[----:B------:R-:W-:Y:S04]  /*74a20*/  STL.64 [R1+0xa0], R44 ;  /* 0x0000a02c01007387 */ /* 0x000fe80000100a00 */
[----:B------:R1:W-:Y:S04]  /*74a30*/  STL.64 [R1+0xa8], R46 ;  /* 0x0000a82e01007387 */ /* 0x0003e80000100a00 */
[----:B------:R-:W-:Y:S04]  /*74a40*/  STL.64 [R1+0x100], R12 ;  /* 0x0001000c01007387 */ /* 0x000fe80000100a00 */
[----:B------:R2:W-:Y:S01]  /*74a50*/  STL.64 [R1+0x108], R14 ;  /* 0x0001080e01007387 */ /* 0x0005e20000100a00 */
[C---:B-1----:R-:W-:Y:S08]  /*74a60*/  HMMA.1688.F32.TF32 R44, R8.reuse, R22, R72 ;  /* 0x00000016082c723c */ /* 0x042ff00000081048 */
[C---:B--2---:R-:W-:Y:S08]  /*74a70*/  HMMA.1688.F32.TF32 R12, R8.reuse, R118, R216 ;  /* 0x00000076080c723c */ /* 0x044ff000000810d8 */
[C---:B---3--:R-:W-:Y:S11]  /*74a80*/  HMMA.1688.F32.TF32 R16, R8.reuse, R26, R48 ;  /* 0x0000001a0810723c */ /* 0x048ff60000081030 */
[----:B------:R-:W-:Y:S11]  /*74a90*/  @!UPT UIADD3 URZ, URZ, URZ, URZ ;  /* 0x0000003f3f3ff290 */ /* 0x000ff6000fffe03f */
[----:B------:R-:W-:Y:S01]  /*74aa0*/  @!UPT UIADD3 URZ, URZ, URZ, URZ ;  /* 0x0000003f3f3ff290 */ /* 0x000fe2000fffe03f */
[----:B------:R-:W-:Y:S04]  /*74ab0*/  STL.64 [R1+0x110], R16 ;  /* 0x0001101001007387 */ /* 0x000fe80000100a00 */
[----:B------:R1:W-:Y:S02]  /*74ac0*/  STL.64 [R1+0x118], R18 ;  /* 0x0001181201007387 */ /* 0x0003e40000100a00 */
[C---:B-1----:R-:W-:Y:S02]  /*74ad0*/  HMMA.1688.F32.TF32 R16, R8.reuse, R114, R164 ;  /* 0x000000720810723c */ /* 0x042fe400000810a4 */
[----:B------:R-:W-:Y:S04]  /*74ae0*/  STL.64 [R1+0x130], R44 ;  /* 0x0001302c01007387 */ /* 0x000fe80000100a00 */
[----:B------:R1:W-:Y:S04]  /*74af0*/  STL.64 [R1+0x138], R46 ;  /* 0x0001382e01007387 */ /* 0x0003e80000100a00 */
[----:B------:R-:W-:Y:S04]  /*74b00*/  STL.64 [R1+0x140], R12 ;  /* 0x0001400c01007387 */ /* 0x000fe80000100a00 */
[----:B------:R2:W-:Y:S01]  /*74b10*/  STL.64 [R1+0x148], R14 ;  /* 0x0001480e01007387 */ /* 0x0005e20000100a00 */
[C---:B-1----:R-:W-:Y:S08]  /*74b20*/  HMMA.1688.F32.TF32 R44, R8.reuse, R110, R160 ;  /* 0x0000006e082c723c */ /* 0x042ff000000810a0 */
[----:B------:R-:W-:Y:S01]  /*74b30*/  STL.64 [R1+0x6f0], R16 ;  /* 0x0006f01001007387 */ /* 0x000fe20000100a00 */
[C---:B--2---:R-:W-:Y:S03]  /*74b40*/  HMMA.1688.F32.TF32 R12, R8.reuse, R106, R168 ;  /* 0x0000006a080c723c */ /* 0x044fe600000810a8 */
[----:B------:R1:W-:Y:S05]  /*74b50*/  STL.64 [R1+0x6f8], R18 ;  /* 0x0006f81201007387 */ /* 0x0003ea0000100a00 */
[C---:B-1----:R-:W-:Y:S08]  /*74b60*/  HMMA.1688.F32.TF32 R16, R8.reuse, R102, R172 ;  /* 0x000000660810723c */ /* 0x042ff000000810ac */
[----:B------:R-:W-:Y:S01]  /*74b70*/  HMMA.1688.F32.TF32 R8, R8, R98, R228 ;  /* 0x000000620808723c */ /* 0x000fe200000810e4 */
[----:B------:R-:W-:Y:S04]  /*74b80*/  STL.64 [R1+0x6e0], R44 ;  /* 0x0006e02c01007387 */ /* 0x000fe80000100a00 */
[----:B------:R1:W-:Y:S03]  /*74b90*/  STL.64 [R1+0x6e8], R46 ;  /* 0x0006e82e01007387 */ /* 0x0003e60000100a00 */
[C---:B------:R-:W-:Y:S01]  /*74ba0*/  HMMA.1688.F32.TF32 R80, R4.reuse, R182, R80 ;  /* 0x000000b60450723c */ /* 0x040fe20000081050 */
[----:B------:R-:W-:Y:S04]  /*74bb0*/  STL.64 [R1+0x6d0], R12 ;  /* 0x0006d00c01007387 */ /* 0x000fe80000100a00 */
[----:B------:R-:W-:Y:S03]  /*74bc0*/  STL.64 [R1+0x6d8], R14 ;  /* 0x0006d80e01007387 */ /* 0x000fe60000100a00 */
[C---:B------:R-:W-:Y:S01]  /*74bd0*/  HMMA.1688.F32.TF32 R76, R4.reuse, R178, R76 ;  /* 0x000000b2044c723c */ /* 0x040fe2000008104c */
[----:B------:R-:W-:Y:S04]  /*74be0*/  STL.64 [R1+0x6c0], R16 ;  /* 0x0006c01001007387 */ /* 0x000fe80000100a00 */
[----:B------:R2:W-:Y:S03]  /*74bf0*/  STL.64 [R1+0x6c8], R18 ;  /* 0x0006c81201007387 */ /* 0x0005e60000100a00 */
[C---:B------:R-:W-:Y:S01]  /*74c00*/  HMMA.1688.F32.TF32 R84, R4.reuse, R58, R84 ;  /* 0x0000003a0454723c */ /* 0x040fe20000081054 */
[----:B------:R-:W-:Y:S07]  /*74c10*/  STL.64 [R1+0x6b0], R8 ;  /* 0x0006b00801007387 */ /* 0x000fee0000100a00 */
[C---:B-1----:R-:W-:Y:S01]  /*74c20*/  HMMA.1688.F32.TF32 R44, R4.reuse, R38, R92 ;  /* 0x00000026042c723c */ /* 0x042fe2000008105c */
[----:B------:R1:W-:Y:S04]  /*74c30*/  STL.64 [R1+0x6b8], R10 ;  /* 0x0006b80a01007387 */ /* 0x0003e80000100a00 */
[----:B------:R-:W-:Y:S03]  /*74c40*/  LDS R12, [R3+0x141100] ;  /* 0x14110000030c7984 */ /* 0x000fe60000000800 */
[C---:B--2---:R-:W-:Y:S01]  /*74c50*/  HMMA.1688.F32.TF32 R16, R4.reuse, R26, R88 ;  /* 0x0000001a0410723c */ /* 0x044fe20000081058 */
[----:B------:R-:W-:Y:S04]  /*74c60*/  LDS R14, [R3+0x141900] ;  /* 0x14190000030e7984 */ /* 0x000fe80000000800 */
[----:B------:R-:W-:Y:S03]  /*74c70*/  LDS R13, [R252+0x141100] ;  /* 0x14110000fc0d7984 */ /* 0x000fe60000000800 */
[----:B-1----:R-:W-:Y:S01]  /*74c80*/  HMMA.1688.F32.TF32 R8, R4, R22, R212 ;  /* 0x000000160408723c */ /* 0x002fe200000810d4 */
[----:B------:R-:W-:Y:S04]  /*74c90*/  STL.64 [R1+0x40e0], R82 ;  /* 0x0040e05201007387 */ /* 0x000fe80000100a00 */
[----:B------:R-:W-:Y:S04]  /*74ca0*/  STL.64 [R1+0x40d8], R80 ;  /* 0x0040d85001007387 */ /* 0x000fe80000100a00 */
[----:B------:R-:W-:Y:S04]  /*74cb0*/  STL.64 [R1+0x40f0], R78 ;  /* 0x0040f04e01007387 */ /* 0x000fe80000100a00 */
[----:B------:R-:W-:Y:S04]  /*74cc0*/  STL.64 [R1+0x40e8], R76 ;  /* 0x0040e84c01007387 */ /* 0x000fe80000100a00 */
[----:B------:R-:W-:Y:S04]  /*74cd0*/  STL.64 [R1+0x4100], R86 ;  /* 0x0041005601007387 */ /* 0x000fe80000100a00 */
[----:B------:R-:W-:Y:S01]  /*74ce0*/  STL.64 [R1+0x40f8], R84 ;  /* 0x0040f85401007387 */ /* 0x000fe20000100a00 */
[----:B------:R-:W-:-:S03]  /*74cf0*/  IMAD.MOV.U32 R92, RZ, RZ, R232 ;  /* 0x000000ffff5c7224 */ /* 0x000fc600078e00e8 */
[----:B------:R-:W-:Y:S04]  /*74d00*/  STL.64 [R1+0x50], R44 ;  /* 0x0000502c01007387 */ /* 0x000fe80000100a00 */
[----:B------:R-:W-:Y:S04]  /*74d10*/  STL.64 [R1+0x58], R46 ;  /* 0x0000582e01007387 */ /* 0x000fe80000100a00 */
[----:B------:R-:W-:Y:S01]  /*74d20*/  STL.64 [R1+0x60], R16 ;  /* 0x0000601001007387 */ /* 0x000fe20000100a00 */
[----:B------:R-:W-:-:S03]  /*74d30*/  IMAD.MOV.U32 R93, RZ, RZ, R233 ;  /* 0x000000ffff5d7224 */ /* 0x000fc600078e00e9 */
[----:B------:R-:W-:Y:S01]  /*74d40*/  STL.64 [R1+0x68], R18 ;  /* 0x0000681201007387 */ /* 0x000fe20000100a00 */
[----:B------:R-:W-:-:S03]  /*74d50*/  IMAD.MOV.U32 R94, RZ, RZ, R234 ;  /* 0x000000ffff5e7224 */ /* 0x000fc600078e00ea */
[----:B------:R-:W2:Y:S01]  /*74d60*/  LDL.LU R232, [R1+0x419c] ;  /* 0x00419c0001e87983 */ /* 0x000ea20000300800 */
[----:B------:R-:W-:Y:S03]  /*74d70*/  HMMA.1688.F32.TF32 R68, R4, R42, R192 ;  /* 0x0000002a0444723c */ /* 0x000fe600000810c0 */
[----:B------:R-:W-:Y:S01]  /*74d80*/  STL.64 [R1+0x40], R8 ;  /* 0x0000400801007387 */ /* 0x000fe20000100a00 */
[----:B------:R-:W-:-:S03]  /*74d90*/  MOV R95, R204 ;  /* 0x000000cc005f7202 */ /* 0x000fc60000000f00 */
[----:B------:R-:W-:Y:S01]  /*74da0*/  STL.64 [R1+0x48], R10 ;  /* 0x0000480a01007387 */ /* 0x000fe20000100a00 */
[----:B------:R-:W-:-:S03]  /*74db0*/  IMAD.MOV.U32 R192, RZ, RZ, R205 ;  /* 0x000000ffffc07224 */ /* 0x000fc600078e00cd */
[----:B------:R-:W2:Y:S01]  /*74dc0*/  LDL.LU R233, [R1+0x4198] ;  /* 0x0041980001e97983 */ /* 0x000ea20000300800 */
[----:B------:R-:W-:-:S03]  /*74dd0*/  IMAD.MOV.U32 R193, RZ, RZ, R206 ;  /* 0x000000ffffc17224 */ /* 0x000fc600078e00ce */
[----:B------:R-:W2:Y:S01]  /*74de0*/  LDL.LU R234, [R1+0x4194] ;  /* 0x0041940001ea7983 */ /* 0x000ea20000300800 */
[----:B------:R-:W-:-:S03]  /*74df0*/  IMAD.MOV.U32 R194, RZ, RZ, R207 ;  /* 0x000000ffffc27224 */ /* 0x000fc600078e00cf */
[----:B------:R-:W3:Y:S01]  /*74e00*/  LDL.LU R204, [R1+0x4190] ;  /* 0x0041900001cc7983 */ /* 0x000ee20000300800 */
[----:B------:R-:W-:-:S03]  /*74e10*/  IMAD.MOV.U32 R195, RZ, RZ, R224 ;  /* 0x000000ffffc37224 */ /* 0x000fc600078e00e0 */
[----:B------:R-:W3:Y:S04]  /*74e20*/  LDL.LU R205, [R1+0x418c] ;  /* 0x00418c0001cd7983 */ /* 0x000ee80000300800 */
[----:B------:R-:W3:Y:S04]  /*74e30*/  LDL.LU R206, [R1+0x4188] ;  /* 0x0041880001ce7983 */ /* 0x000ee80000300800 */
[----:B------:R-:W3:Y:S04]  /*74e40*/  LDL.LU R207, [R1+0x4184] ;  /* 0x0041840001cf7983 */ /* 0x000ee80000300800 */
[----:B------:R-:W4:Y:S04]  /*74e50*/  LDL.LU R224, [R1+0x4180] ;  /* 0x0041800001e07983 */ /* 0x000f280000300800 */
[----:B------:R-:W2:Y:S04]  /*74e60*/  LDL.LU R120, [R1+0x220] ;  /* 0x0002200001787983 */ /* 0x000ea80000300800 */
[----:B------:R-:W2:Y:S04]  /*74e70*/  LDL.LU R121, [R1+0x224] ;  /* 0x0002240001797983 */ /* 0x000ea80000300800 */
[----:B------:R-:W2:Y:S04]  /*74e80*/  LDL.LU R122, [R1+0x228] ;  /* 0x00022800017a7983 */ /* 0x000ea80000300800 */
[----:B------:R-:W2:Y:S01]  /*74e90*/  LDL.LU R123, [R1+0x22c] ;  /* 0x00022c00017b7983 */ /* 0x000ea20000300800 */
[----:B------:R-:W-:Y:S03]  /*74ea0*/  HMMA.1688.F32.TF32 R48, R4, R54, R136 ;  /* 0x000000360430723c */ /* 0x000fe60000081088 */
[----:B------:R-:W2:Y:S04]  /*74eb0*/  LDL.LU R184, [R1+0x300] ;  /* 0x0003000001b87983 */ /* 0x000ea80000300800 */
[----:B------:R-:W2:Y:S04]  /*74ec0*/  LDL.LU R185, [R1+0x304] ;  /* 0x0003040001b97983 */ /* 0x000ea80000300800 */
[----:B------:R-:W2:Y:S04]  /*74ed0*/  LDL.LU R186, [R1+0x308] ;  /* 0x0003080001ba7983 */ /* 0x000ea80000300800 */
[----:B------:R-:W2:Y:S04]  /*74ee0*/  LDL.LU R187, [R1+0x30c] ;  /* 0x00030c0001bb7983 */ /* 0x000ea80000300800 */
        /* <DEDUP_REMOVED lines=28> */
[----:B------:R-:W-:-:S03]  /*750b0*/  IMAD.MOV.U32 R88, RZ, RZ, R225 ;  /* 0x000000ffff587224 */ /* 0x000fc600078e00e1 */
[----:B------:R-:W4:Y:S01]  /*750c0*/  LDL.LU R196, [R1+0x270] ;  /* 0x0002700001c47983 */ /* 0x000f220000300800 */
[----:B------:R-:W-:-:S03]  /*750d0*/  IMAD.MOV.U32 R89, RZ, RZ, R226 ;  /* 0x000000ffff597224 */ /* 0x000fc600078e00e2 */
[----:B------:R-:W4:Y:S01]  /*750e0*/  LDL.LU R197, [R1+0x274] ;  /* 0x0002740001c57983 */ /* 0x000f220000300800 */
[----:B------:R-:W-:-:S03]  /*750f0*/  IMAD.MOV.U32 R90, RZ, RZ, R227 ;  /* 0x000000ffff5a7224 */ /* 0x000fc600078e00e3 */
[----:B------:R-:W4:Y:S04]  /*75100*/  LDL.LU R198, [R1+0x278] ;  /* 0x0002780001c67983 */ /* 0x000f280000300800 */
[----:B------:R-:W4:Y:S04]  /*75110*/  LDL.LU R199, [R1+0x27c] ;  /* 0x00027c0001c77983 */ /* 0x000f280000300800 */
[----:B------:R-:W4:Y:S04]  /*75120*/  LDL.LU R225, [R1+0x417c] ;  /* 0x00417c0001e17983 */ /* 0x000f280000300800 */
[----:B------:R-:W4:Y:S04]  /*75130*/  LDL.LU R226, [R1+0x4178] ;  /* 0x0041780001e27983 */ /* 0x000f280000300800 */
[----:B------:R-:W4:Y:S01]  /*75140*/  LDL.LU R227, [R1+0x4174] ;  /* 0x0041740001e37983 */ /* 0x000f220000300800 */
[----:B------:R-:W-:-:S03]  /*75150*/  IMAD.MOV.U32 R91, RZ, RZ, R235 ;  /* 0x000000ffff5b7224 */ /* 0x000fc600078e00eb */
[----:B------:R-:W4:Y:S04]  /*75160*/  LDL.LU R235, [R1+0x4170] ;  /* 0x0041700001eb7983 */ /* 0x000f280000300800 */
[----:B------:R-:W1:Y:S04]  /*75170*/  LDS R15, [R252+0x141900] ;  /* 0x14190000fc0f7984 */ /* 0x000e680000000800 */
[----:B------:R-:W4:Y:S04]  /*75180*/  LDL.LU R212, [R1+0x630] ;  /* 0x0006300001d47983 */ /* 0x000f280000300800 */
[----:B------:R-:W4:Y:S04]  /*75190*/  LDL.LU R213, [R1+0x634] ;  /* 0x0006340001d57983 */ /* 0x000f280000300800 */
[----:B------:R-:W4:Y:S04]  /*751a0*/  LDL.LU R214, [R1+0x638] ;  /* 0x0006380001d67983 */ /* 0x000f280000300800 */
[----:B------:R-:W4:Y:S01]  /*751b0*/  LDL.LU R215, [R1+0x63c] ;  /* 0x00063c0001d77983 */ /* 0x000f220000300800 */
[C---:B------:R-:W-:Y:S08]  /*751c0*/  HMMA.1688.F32.TF32 R64, R4.reuse, R34, R64 ;  /* 0x000000220440723c */ /* 0x040ff00000081040 */
[----:B------:R-:W-:Y:S08]  /*751d0*/  HMMA.1688.F32.TF32 R60, R4, R30, R60 ;  /* 0x0000001e043c723c */ /* 0x000ff0000008103c */
[----:B-1----:R-:W-:Y:S08]  /*751e0*/  HMMA.1688.F32.TF32 R76, R12, R110, R88 ;  /* 0x0000006e0c4c723c */ /* 0x002ff00000081058 */
[----:B---3--:R-:W-:Y:S08]  /*751f0*/  HMMA.1688.F32.TF32 R16, R4, R114, R204 ;  /* 0x000000720410723c */ /* 0x008ff000000810cc */
[C---:B------:R-:W-:Y:S08]  /*75200*/  HMMA.1688.F32.TF32 R228, R12.reuse, R118, R192 ;  /* 0x000000760ce4723c */ /* 0x040ff000000810c0 */
[C---:B--2---:R-:W-:Y:S08]  /*75210*/  HMMA.1688.F32.TF32 R72, R12.reuse, R38, R184 ;  /* 0x000000260c48723c */ /* 0x044ff000000810b8 */
[C---:B----4-:R-:W-:Y:S08]  /*75220*/  HMMA.1688.F32.TF32 R136, R12.reuse, R42, R136 ;  /* 0x0000002a0c88723c */ /* 0x050ff00000081088 */
[C---:B------:R-:W-:Y:S08]  /*75230*/  HMMA.1688.F32.TF32 R128, R12.reuse, R30, R128 ;  /* 0x0000001e0c80723c */ /* 0x040ff00000081080 */
[----:B------:R-:W-:Y:S08]  /*75240*/  HMMA.1688.F32.TF32 R124, R12, R54, R124 ;  /* 0x000000360c7c723c */ /* 0x000ff0000008107c */
[C---:B------:R-:W-:Y:S08]  /*75250*/  HMMA.1688.F32.TF32 R8, R4.reuse, R118, R224 ;  /* 0x000000760408723c */ /* 0x040ff000000810e0 */
[C---:B------:R-:W-:Y:S11]  /*75260*/  HMMA.1688.F32.TF32 R44, R4.reuse, R110, R232 ;  /* 0x0000006e042c723c */ /* 0x040ff600000810e8 */
[----:B------:R-:W-:Y:S04]  /*75270*/  @!UPT UIADD3 URZ, URZ, URZ, URZ ;  /* 0x0000003f3f3ff290 */ /* 0x000fe8000fffe03f */
[----:B------:R-:W-:Y:S04]  /*75280*/  STL.64 [R1+0xc0], R8 ;  /* 0x0000c00801007387 */ /* 0x000fe80000100a00 */
[----:B------:R1:W-:Y:S04]  /*75290*/  STL.64 [R1+0xc8], R10 ;  /* 0x0000c80a01007387 */ /* 0x0003e80000100a00 */
[----:B------:R-:W-:Y:S04]  /*752a0*/  STL.64 [R1+0x5f0], R16 ;  /* 0x0005f01001007387 */ /* 0x000fe80000100a00 */
[----:B------:R2:W-:Y:S01]  /*752b0*/  STL.64 [R1+0x5f8], R18 ;  /* 0x0005f81201007387 */ /* 0x0005e20000100a00 */
[C---:B-1----:R-:W-:Y:S08]  /*752c0*/  HMMA.1688.F32.TF32 R8, R4.reuse, R106, R236 ;  /* 0x0000006a0408723c */ /* 0x042ff000000810ec */
[C---:B--2---:R-:W-:Y:S01]  /*752d0*/  HMMA.1688.F32.TF32 R16, R4.reuse, R102, R220 ;  /* 0x000000660410723c */ /* 0x044fe200000810dc */
[----:B------:R-:W-:Y:S04]  /*752e0*/  STL.64 [R1+0x5e0], R44 ;  /* 0x0005e02c01007387 */ /* 0x000fe80000100a00 */
[----:B------:R1:W-:Y:S03]  /*752f0*/  STL.64 [R1+0x5e8], R46 ;  /* 0x0005e82e01007387 */ /* 0x0003e60000100a00 */
[----:B------:R-:W-:Y:S07]  /*75300*/  HMMA.1688.F32.TF32 R4, R4, R98, R208 ;  /* 0x000000620404723c */ /* 0x000fee00000810d0 */
[----:B------:R-:W-:Y:S04]  /*75310*/  STL.64 [R1+0x5d0], R8 ;  /* 0x0005d00801007387 */ /* 0x000fe80000100a00 */
[----:B------:R-:W-:Y:S04]  /*75320*/  STL.64 [R1+0x5d8], R10 ;  /* 0x0005d80a01007387 */ /* 0x000fe80000100a00 */
[----:B------:R-:W-:Y:S04]  /*75330*/  STL.64 [R1+0x350], R16 ;  /* 0x0003501001007387 */ /* 0x000fe80000100a00 */
[----:B------:R2:W-:Y:S01]  /*75340*/  STL.64 [R1+0x358], R18 ;  /* 0x0003581201007387 */ /* 0x0005e20000100a00 */
[C---:B-1----:R-:W-:Y:S08]  /*75350*/  HMMA.1688.F32.TF32 R44, R12.reuse, R106, R240 ;  /* 0x0000006a0c2c723c */ /* 0x042ff000000810f0 */
[C---:B------:R-:W-:Y:S08]  /*75360*/  HMMA.1688.F32.TF32 R156, R12.reuse, R182, R156 ;  /* 0x000000b60c9c723c */ /* 0x040ff0000008109c */
[C---:B------:R-:W-:Y:S08]  /*75370*/  HMMA.1688.F32.TF32 R160, R12.reuse, R178, R152 ;  /* 0x000000b20ca0723c */ /* 0x040ff00000081098 */
[C---:B------:R-:W-:Y:S08]  /*75380*/  HMMA.1688.F32.TF32 R164, R12.reuse, R58, R148 ;  /* 0x0000003a0ca4723c */ /* 0x040ff00000081094 */
[C---:B------:R-:W-:Y:S08]  /*75390*/  HMMA.1688.F32.TF32 R132, R12.reuse, R34, R132 ;  /* 0x000000220c84723c */ /* 0x040ff00000081084 */
[C---:B------:R-:W-:Y:S08]  /*753a0*/  HMMA.1688.F32.TF32 R216, R12.reuse, R26, R196 ;  /* 0x0000001a0cd8723c */ /* 0x040ff000000810c4 */
[----:B------:R-:W-:Y:S01]  /*753b0*/  HMMA.1688.F32.TF32 R224, R12, R22, R120 ;  /* 0x000000160ce0723c */ /* 0x000fe20000081078 */
[----:B------:R-:W-:Y:S01]  /*753c0*/  IMAD.MOV.U32 R204, RZ, RZ, R176 ;  /* 0x000000ffffcc7224 */ /* 0x000fe200078e00b0 */
[----:B------:R-:W-:Y:S01]  /*753d0*/  LDS R8, [R0+0x141180] ;  /* 0x1411800000087984 */ /* 0x000fe20000000800 */
[----:B------:R-:W-:-:S02]  /*753e0*/  IMAD.MOV.U32 R205, RZ, RZ, R177 ;  /* 0x000000ffffcd7224 */ /* 0x000fc400078e00b1 */
[----:B------:R-:W-:Y:S01]  /*753f0*/  IMAD.MOV.U32 R206, RZ, RZ, R53 ;  /* 0x000000ffffce7224 */ /* 0x000fe200078e0035 */
[----:B------:R-:W-:Y:S02]  /*75400*/  LDS R10, [R0+0x141980] ;  /* 0x14198000000a7984 */ /* 0x000fe40000000800 */
[----:B--2---:R-:W-:Y:S02]  /*75410*/  HMMA.1688.F32.TF32 R16, R12, R114, R92 ;  /* 0x000000720c10723c */ /* 0x004fe4000008105c */
[----:B------:R-:W-:Y:S04]  /*75420*/  STL.64 [R1+0x2b0], R4 ;  /* 0x0002b00401007387 */ /* 0x000fe80000100a00 */
[----:B------:R-:W-:Y:S01]  /*75430*/  STL.64 [R1+0x2b8], R6 ;  /* 0x0002b80601007387 */ /* 0x000fe20000100a00 */
[----:B------:R-:W-:-:S02]  /*75440*/  IMAD.MOV.U32 R207, RZ, RZ, R52 ;  /* 0x000000ffffcf7224 */ /* 0x000fc400078e0034 */
[----:B------:R-:W-:Y:S01]  /*75450*/  IMAD.MOV.U32 R234, RZ, RZ, R180 ;  /* 0x000000ffffea7224 */ /* 0x000fe200078e00b4 */
[----:B------:R-:W-:Y:S01]  /*75460*/  LDS R9, [R2+0x141180] ;  /* 0x1411800002097984 */ /* 0x000fe20000000800 */
[----:B------:R-:W-:-:S03]  /*75470*/  IMAD.MOV.U32 R235, RZ, RZ, R181 ;  /* 0x000000ffffeb7224 */ /* 0x000fc600078e00b5 */
[----:B------:R-:W1:Y:S04]  /*75480*/  LDS R11, [R2+0x141980] ;  /* 0x14198000020b7984 */ /* 0x000e680000000800 */
[----:B------:R-:W-:Y:S04]  /*75490*/  LDS R4, [R3+0x141180] ;  /* 0x1411800003047984 */ /* 0x000fe80000000800 */
[----:B------:R-:W-:Y:S04]  /*754a0*/  LDS R6, [R3+0x141980] ;  /* 0x1419800003067984 */ /* 0x000fe80000000800 */
[----:B------:R-:W-:Y:S04]  /*754b0*/  STL.64 [R1+0x240], R16 ;  /* 0x0002401001007387 */ /* 0x000fe80000100a00 */
[----:B------:R2:W-:Y:S04]  /*754c0*/  STL.64 [R1+0x248], R18 ;  /* 0x0002481201007387 */ /* 0x0005e80000100a00 */
[----:B------:R-:W-:Y:S04]  /*754d0*/  LDS R5, [R252+0x141180] ;  /* 0x14118000fc057984 */ /* 0x000fe80000000800 */
[----:B------:R-:W3:Y:S01]  /*754e0*/  LDS R7, [R252+0x141980] ;  /* 0x14198000fc077984 */ /* 0x000ee20000000800 */
[C---:B--2---:R-:W-:Y:S08]  /*754f0*/  HMMA.1688.F32.TF32 R16, R12.reuse, R102, R244 ;  /* 0x000000660c10723c */ /* 0x044ff000000810f4 */
[----:B------:R-:W-:Y:S01]  /*75500*/  HMMA.1688.F32.TF32 R12, R12, R98, R188 ;  /* 0x000000620c0c723c */ /* 0x000fe200000810bc */
[----:B------:R-:W-:Y:S04]  /*75510*/  STL.64 [R1+0x230], R76 ;  /* 0x0002304c01007387 */ /* 0x000fe80000100a00 */
[----:B------:R-:W-:Y:S04]  /*75520*/  STL.64 [R1+0x238], R78 ;  /* 0x0002384e01007387 */ /* 0x000fe80000100a00 */
[----:B------:R2:W-:Y:S04]  /*75530*/  STL.64 [R1+0x220], R44 ;  /* 0x0002202c01007387 */ /* 0x0005e80000100a00 */
[----:B------:R4:W-:Y:S04]  /*75540*/  STL.64 [R1+0x228], R46 ;  /* 0x0002282e01007387 */ /* 0x0009e80000100a00 */
[----:B------:R-:W-:Y:S04]  /*75550*/  STL.64 [R1+0x210], R16 ;  /* 0x0002101001007387 */ /* 0x000fe80000100a00 */
[----:B------:R-:W-:Y:S01]  /*75560*/  STL.64 [R1+0x218], R18 ;  /* 0x0002181201007387 */ /* 0x000fe20000100a00 */
[----:B--2---:R-:W-:-:S03]  /*75570*/  IMAD.MOV.U32 R44, RZ, RZ, R56 ;  /* 0x000000ffff2c7224 */ /* 0x004fc600078e0038 */
[----:B------:R2:W-:Y:S01]  /*75580*/  STL.64 [R1+0x1c0], R12 ;  /* 0x0001c00c01007387 */ /* 0x0005e20000100a00 */
[----:B------:R-:W-:-:S03]  /*75590*/  IMAD.MOV.U32 R45, RZ, RZ, R57 ;  /* 0x000000ffff2d7224 */ /* 0x000fc600078e0039 */
[----:B------:R1:W-:Y:S04]  /*755a0*/  STL.64 [R1+0x1c8], R14 ;  /* 0x0001c80e01007387 */ /* 0x0003e80000100a00 */
[----:B------:R-:W2:Y:S04]  /*755b0*/  LDL.LU R56, [R1+0x416c] ;  /* 0x00416c0001387983 */ /* 0x000ea80000300800 */
[----:B------:R-:W3:Y:S01]  /*755c0*/  LDL.LU R57, [R1+0x4168] ;  /* 0x0041680001397983 */ /* 0x000ee20000300800 */
[----:B----4-:R-:W-:Y:S02]  /*755d0*/  IMAD.MOV.U32 R46, RZ, RZ, R116 ;  /* 0x000000ffff2e7224 */ /* 0x010fe400078e0074 */
[----:B------:R-:W-:Y:S01]  /*755e0*/  IMAD.MOV.U32 R47, RZ, RZ, R117 ;  /* 0x000000ffff2f7224 */ /* 0x000fe200078e0075 */
[----:B------:R-:W4:Y:S04]  /*755f0*/  LDL.LU R116, [R1+0x4164] ;  /* 0x0041640001747983 */ /* 0x000f280000300800 */
[----:B------:R-:W4:Y:S04]  /*75600*/  LDL.LU R117, [R1+0x4160] ;  /* 0x0041600001757983 */ /* 0x000f280000300800 */
[----:B------:R-:W4:Y:S04]  /*75610*/  LDL.LU R176, [R1+0x415c] ;  /* 0x00415c0001b07983 */ /* 0x000f280000300800 */
[----:B------:R-:W4:Y:S04]  /*75620*/  LDL.LU R177, [R1+0x4158] ;  /* 0x0041580001b17983 */ /* 0x000f280000300800 */
[----:B------:R-:W4:Y:S04]  /*75630*/  LDL.LU R53, [R1+0x4154] ;  /* 0x0041540001357983 */ /* 0x000f280000300800 */
[----:B------:R-:W4:Y:S01]  /*75640*/  LDL.LU R52, [R1+0x4150] ;  /* 0x0041500001347983 */ /* 0x000f220000300800 */
[----:B--2---:R-:W-:-:S02]  /*75650*/  IMAD.MOV.U32 R233, RZ, RZ, R56 ;  /* 0x000000ffffe97224 */ /* 0x004fc400078e0038 */
[----:B---3--:R-:W-:Y:S02]  /*75660*/  IMAD.MOV.U32 R232, RZ, RZ, R57 ;  /* 0x000000ffffe87224 */ /* 0x008fe400078e0039 */
[----:B------:R-:W2:Y:S04]  /*75670*/  LDL.LU R57, [R1+0x414c] ;  /* 0x00414c0001397983 */ /* 0x000ea80000300800 */
[----:B------:R-:W3:Y:S04]  /*75680*/  LDL.LU R56, [R1+0x4148] ;  /* 0x0041480001387983 */ /* 0x000ee80000300800 */
        /* <DEDUP_REMOVED lines=85> */
[----:B------:R-:W3:Y:S01]  /*75be0*/  LDL.LU R181, [R1+0x4130] ;  /* 0x0041300001b57983 */ /* 0x000ee20000300800 */
[----:B------:R-:W-:Y:S07]  /*75bf0*/  HMMA.1688.F32.TF32 R168, R8, R182, R212 ;  /* 0x000000b608a8723c */ /* 0x000fee00000810d4 */
[----:B------:R-:W-:-:S02]  /*75c00*/  IMAD.MOV.U32 R212, RZ, RZ, R56 ;  /* 0x000000ffffd47224 */ /* 0x000fc400078e0038 */
[----:B------:R-:W3:Y:S01]  /*75c10*/  LDL.LU R56, [R1+0x412c] ;  /* 0x00412c0001387983 */ /* 0x000ee20000300800 */
[----:B------:R-:W-:Y:S02]  /*75c20*/  IMAD.MOV.U32 R213, RZ, RZ, R57 ;  /* 0x000000ffffd57224 */ /* 0x000fe400078e0039 */
[----:B----4-:R-:W-:Y:S01]  /*75c30*/  IMAD.MOV.U32 R214, RZ, RZ, R52 ;  /* 0x000000ffffd67224 */ /* 0x010fe200078e0034 */
[----:B------:R-:W4:Y:S01]  /*75c40*/  LDL.LU R57, [R1+0x4128] ;  /* 0x0041280001397983 */ /* 0x000f220000300800 */
[----:B------:R-:W-:-:S03]  /*75c50*/  IMAD.MOV.U32 R215, RZ, RZ, R53 ;  /* 0x000000ffffd77224 */ /* 0x000fc600078e0035 */
[----:B------:R-:W4:Y:S04]  /*75c60*/  LDL.LU R52, [R1+0x4124] ;  /* 0x0041240001347983 */ /* 0x000f280000300800 */
[----:B------:R-:W4:Y:S01]  /*75c70*/  LDL.LU R53, [R1+0x4120] ;  /* 0x0041200001357983 */ /* 0x000f220000300800 */
[----:B--2---:R-:W-:-:S03]  /*75c80*/  IMAD.MOV.U32 R188, RZ, RZ, R180 ;  /* 0x000000ffffbc7224 */ /* 0x004fc600078e00b4 */
[----:B------:R-:W2:Y:S01]  /*75c90*/  LDL.LU R180, [R1+0x411c] ;  /* 0x00411c0001b47983 */ /* 0x000ea20000300800 */
[----:B---3--:R-:W-:-:S03]  /*75ca0*/  IMAD.MOV.U32 R189, RZ, RZ, R181 ;  /* 0x000000ffffbd7224 */ /* 0x008fc600078e00b5 */
[----:B------:R-:W3:Y:S01]  /*75cb0*/  LDL.LU R181, [R1+0x4118] ;  /* 0x0041180001b57983 */ /* 0x000ee20000300800 */
[C---:B------:R-:W-:Y:S08]  /*75cc0*/  HMMA.1688.F32.TF32 R84, R8.reuse, R114, R84 ;  /* 0x000000720854723c */ /* 0x040ff00000081054 */
[C---:B------:R-:W-:Y:S08]  /*75cd0*/  HMMA.1688.F32.TF32 R76, R8.reuse, R110, R76 ;  /* 0x0000006e084c723c */ /* 0x040ff0000008104c */
[----:B------:R-:W-:Y:S01]  /*75ce0*/  HMMA.1688.F32.TF32 R80, R8, R106, R80 ;  /* 0x0000006a0850723c */ /* 0x000fe20000081050 */
[----:B------:R-:W-:-:S02]  /*75cf0*/  IMAD.MOV.U32 R190, RZ, RZ, R56 ;  /* 0x000000ffffbe7224 */ /* 0x000fc400078e0038 */
[----:B------:R-:W3:Y:S05]  /*75d00*/  LDL.LU R56, [R1+0x4114] ;  /* 0x0041140001387983 */ /* 0x000eea0000300800 */
[C---:B------:R-:W-:Y:S01]  /*75d10*/  HMMA.1688.F32.TF32 R16, R8.reuse, R102, R16 ;  /* 0x000000660810723c */ /* 0x040fe20000081010 */
[----:B----4-:R-:W-:Y:S02]  /*75d20*/  IMAD.MOV.U32 R191, RZ, RZ, R57 ;  /* 0x000000ffffbf7224 */ /* 0x010fe400078e0039 */
[----:B------:R-:W4:Y:S04]  /*75d30*/  LDL.LU R57, [R1+0x4110] ;  /* 0x0041100001397983 */ /* 0x000f280000300800 */
[----:B------:R-:W4:Y:S01]  /*75d40*/  LDL.LU R200, [R1+0x650] ;  /* 0x0006500001c87983 */ /* 0x000f220000300800 */
[C---:B------:R-:W-:Y:S03]  /*75d50*/  HMMA.1688.F32.TF32 R184, R8.reuse, R178, R184 ;  /* 0x000000b208b8723c */ /* 0x040fe600000810b8 */
[----:B------:R-:W4:Y:S05]  /*75d60*/  LDL.LU R201, [R1+0x654] ;  /* 0x0006540001c97983 */ /* 0x000f2a0000300800 */
[C---:B------:R-:W-:Y:S08]  /*75d70*/  HMMA.1688.F32.TF32 R172, R8.reuse, R58, R172 ;  /* 0x0000003a08ac723c */ /* 0x040ff000000810ac */
        /* <DEDUP_REMOVED lines=8> */
[----:B------:R-:W-:Y:S01]  /*75e00*/  HMMA.1688.F32.TF32 R8, R8, R98, R212 ;  /* 0x000000620808723c */ /* 0x000fe200000810d4 */
[----:B--2---:R-:W-:-:S02]  /*75e10*/  IMAD.MOV.U32 R202, RZ, RZ, R180 ;  /* 0x000000ffffca7224 */ /* 0x004fc400078e00b4 */
[----:B------:R-:W2:Y:S01]  /*75e20*/  LDL.LU R180, [R1+0x410c] ;  /* 0x00410c0001b47983 */ /* 0x000ea20000300800 */
[----:B---3--:R-:W-:-:S03]  /*75e30*/  IMAD.MOV.U32 R203, RZ, RZ, R181 ;  /* 0x000000ffffcb7224 */ /* 0x008fc600078e00b5 */
[----:B------:R-:W3:Y:S04]  /*75e40*/  LDL.LU R181, [R1+0x4108] ;  /* 0x0041080001b57983 */ /* 0x000ee80000300800 */
[----:B------:R-:W-:Y:S04]  /*75e50*/  STL.64 [R1+0x1b0], R84 ;  /* 0x0001b05401007387 */ /* 0x000fe80000100a00 */
[----:B------:R1:W-:Y:S04]  /*75e60*/  STL.64 [R1+0x1b8], R86 ;  /* 0x0001b85601007387 */ /* 0x0003e80000100a00 */
[----:B-1----:R-:W3:Y:S04]  /*75e70*/  LDL.LU.64 R86, [R1+0x4100] ;  /* 0x0041000001567983 */ /* 0x002ee80000300a00 */
[----:B------:R-:W3:Y:S04]  /*75e80*/  LDL.LU.64 R84, [R1+0x40f8] ;  /* 0x0040f80001547983 */ /* 0x000ee80000300a00 */
        /* <DEDUP_REMOVED lines=12> */
[----:B------:R-:W3:Y:S04]  /*75f50*/  LDL.LU.64 R214, [R1+0x40c0] ;  /* 0x0040c00001d67983 */ /* 0x000ee80000300a00 */
[----:B------:R-:W3:Y:S04]  /*75f60*/  LDL.LU.64 R212, [R1+0x40b8] ;  /* 0x0040b80001d47983 */ /* 0x000ee80000300a00 */
[----:B------:R1:W-:Y:S04]  /*75f70*/  STL.64 [R1+0x290], R8 ;  /* 0x0002900801007387 */ /* 0x0003e80000100a00 */
[----:B------:R2:W-:Y:S04]  /*75f80*/  STL.64 [R1+0x298], R10 ;  /* 0x0002980a01007387 */ /* 0x0005e80000100a00 */
[----:B-1----:R-:W3:Y:S04]  /*75f90*/  LDL.LU R8, [R1+0x6a0] ;  /* 0x0006a00001087983 */ /* 0x002ee80000300800 */
[----:B------:R-:W3:Y:S01]  /*75fa0*/  LDL.LU R9, [R1+0x6a4] ;  /* 0x0006a40001097983 */ /* 0x000ee20000300800 */
[----:B------:R-:W-:-:S02]  /*75fb0*/  IMAD.MOV.U32 R248, RZ, RZ, R41 ;  /* 0x000000fffff87224 */ /* 0x000fc400078e0029 */
[----:B------:R-:W-:Y:S02]  /*75fc0*/  IMAD.MOV.U32 R249, RZ, RZ, R40 ;  /* 0x000000fffff97224 */ /* 0x000fe400078e0028 */
[----:B------:R-:W-:Y:S01]  /*75fd0*/  HMMA.1688.F32.TF32 R40, R4, R42, R188 ;  /* 0x0000002a0428723c */ /* 0x000fe200000810bc */
[----:B------:R-:W-:Y:S02]  /*75fe0*/  IMAD.MOV.U32 R250, RZ, RZ, R33 ;  /* 0x000000fffffa7224 */ /* 0x000fe400078e0021 */
[----:B------:R-:W-:-:S05]  /*75ff0*/  IMAD.MOV.U32 R251, RZ, RZ, R32 ;  /* 0x000000fffffb7224 */ /* 0x000fca00078e0020 */
[C---:B------:R-:W-:Y:S08]  /*76000*/  HMMA.1688.F32.TF32 R188, R4.reuse, R22, R208 ;  /* 0x0000001604bc723c */ /* 0x040ff000000810d0 */
[C---:B------:R-:W-:Y:S01]  /*76010*/  HMMA.1688.F32.TF32 R208, R4.reuse, R114, R232 ;  /* 0x0000007204d0723c */ /* 0x040fe200000810e8 */
[----:B------:R-:W-:Y:S01]  /*76020*/  IMAD.MOV.U32 R236, RZ, RZ, R177 ;  /* 0x000000ffffec7224 */ /* 0x000fe200078e00b1 */
[----:B------:R-:W-:Y:S06]  /*76030*/  LDS R114, [R0+0x142900] ;  /* 0x1429000000727984 */ /* 0x000fec0000000800 */
[C---:B------:R-:W-:Y:S01]  /*76040*/  HMMA.1688.F32.TF32 R32, R4.reuse, R34, R12 ;  /* 0x000000220420723c */ /* 0x040fe2000008100c */
[----:B------:R-:W-:Y:S01]  /*76050*/  IMAD.MOV.U32 R237, RZ, RZ, R176 ;  /* 0x000000ffffed7224 */ /* 0x000fe200078e00b0 */
[----:B------:R-:W-:Y:S06]  /*76060*/  LDS R115, [R2+0x142900] ;  /* 0x1429000002737984 */ /* 0x000fec0000000800 */
[----:B------:R-:W-:Y:S01]  /*76070*/  HMMA.1688.F32.TF32 R12, R4, R110, R204 ;  /* 0x0000006e040c723c */ /* 0x000fe200000810cc */
[----:B----4-:R-:W-:Y:S01]  /*76080*/  IMAD.MOV.U32 R176, RZ, RZ, R57 ;  /* 0x000000ffffb07224 */ /* 0x010fe200078e0039 */
[----:B------:R-:W-:Y:S01]  /*76090*/  LDS R110, [R3+0x142880] ;  /* 0x14288000036e7984 */ /* 0x000fe20000000800 */
[----:B------:R-:W-:-:S05]  /*760a0*/  IMAD.MOV.U32 R177, RZ, RZ, R56 ;  /* 0x000000ffffb17224 */ /* 0x000fca00078e0038 */
[C---:B------:R-:W-:Y:S08]  /*760b0*/  HMMA.1688.F32.TF32 R196, R4.reuse, R178, R196 ;  /* 0x000000b204c4723c */ /* 0x040ff000000810c4 */
[C---:B------:R-:W-:Y:S01]  /*760c0*/  HMMA.1688.F32.TF32 R200, R4.reuse, R58, R200 ;  /* 0x0000003a04c8723c */ /* 0x040fe200000810c8 */
[----:B------:R-:W-:Y:S01]  /*760d0*/  IMAD.MOV.U32 R232, RZ, RZ, R97 ;  /* 0x000000ffffe87224 */ /* 0x000fe200078e0061 */
[----:B------:R-:W-:Y:S06]  /*760e0*/  LDS R111, [R252+0x142880] ;  /* 0x14288000fc6f7984 */ /* 0x000fec0000000800 */
[----:B------:R-:W-:Y:S01]  /*760f0*/  HMMA.1688.F32.TF32 R204, R4, R106, R44 ;  /* 0x0000006a04cc723c */ /* 0x000fe2000008102c */
[----:B------:R-:W-:Y:S01]  /*76100*/  IMAD.MOV.U32 R178, RZ, RZ, R53 ;  /* 0x000000ffffb27224 */ /* 0x000fe200078e0035 */
[----:B------:R-:W-:Y:S01]  /*76110*/  LDS R106, [R0+0x142880] ;  /* 0x14288000006a7984 */ /* 0x000fe20000000800 */
[----:B------:R-:W-:Y:S01]  /*76120*/  IMAD.MOV.U32 R179, RZ, RZ, R52 ;  /* 0x000000ffffb37224 */ /* 0x000fe200078e0034 */
[----:B--2---:R-:W-:Y:S01]  /*76130*/  MOV R11, R180 ;  /* 0x000000b4000b7202 */ /* 0x004fe20000000f00 */
[----:B---3--:R-:W-:-:S03]  /*76140*/  IMAD.MOV.U32 R10, RZ, RZ, R181 ;  /* 0x000000ffff0a7224 */ /* 0x008fc600078e00b5 */
[----:B------:R-:W-:Y:S01]  /*76150*/  HMMA.1688.F32.TF32 R44, R4, R102, R248 ;  /* 0x00000066042c723c */ /* 0x000fe200000810f8 */
[----:B------:R-:W-:Y:S01]  /*76160*/  IMAD.MOV.U32 R238, RZ, RZ, R117 ;  /* 0x000000ffffee7224 */ /* 0x000fe200078e0075 */
[----:B------:R-:W-:Y:S01]  /*76170*/  LDS R102, [R3+0x142800] ;  /* 0x1428000003667984 */ /* 0x000fe20000000800 */
[----:B------:R-:W-:-:S03]  /*76180*/  IMAD.MOV.U32 R239, RZ, RZ, R116 ;  /* 0x000000ffffef7224 */ /* 0x000fc600078e0074 */
[----:B------:R-:W-:Y:S02]  /*76190*/  LDS R103, [R252+0x142800] ;  /* 0x14280000fc677984 */ /* 0x000fe40000000800 */
[C---:B------:R-:W-:Y:S08]  /*761a0*/  HMMA.1688.F32.TF32 R56, R4.reuse, R54, R176 ;  /* 0x000000360438723c */ /* 0x040ff000000810b0 */
[C---:B------:R-:W-:Y:S01]  /*761b0*/  HMMA.1688.F32.TF32 R192, R4.reuse, R30, R192 ;  /* 0x0000001e04c0723c */ /* 0x040fe200000810c0 */
[----:B------:R-:W-:Y:S01]  /*761c0*/  IMAD.MOV.U32 R233, RZ, RZ, R24 ;  /* 0x000000ffffe97224 */ /* 0x000fe200078e0018 */
[----:B------:R-:W-:Y:S06]  /*761d0*/  LDS R107, [R2+0x142880] ;  /* 0x14288000026b7984 */ /* 0x000fec0000000800 */
[----:B------:R-:W-:Y:S07]  /*761e0*/  HMMA.1688.F32.TF32 R176, R4, R26, R240 ;  /* 0x0000001a04b0723c */ /* 0x000fee00000810f0 */
[----:B------:R-:W-:-:S02]  /*761f0*/  IMAD.MOV.U32 R240, RZ, RZ, R104 ;  /* 0x000000fffff07224 */ /* 0x000fc400078e0068 */
[----:B------:R-:W-:Y:S02]  /*76200*/  IMAD.MOV.U32 R241, RZ, RZ, R105 ;  /* 0x000000fffff17224 */ /* 0x000fe400078e0069 */
[----:B------:R-:W-:Y:S01]  /*76210*/  IMAD.MOV.U32 R242, RZ, RZ, R108 ;  /* 0x000000fffff27224 */ /* 0x000fe200078e006c */
[----:B------:R-:W-:Y:S01]  /*76220*/  HMMA.1688.F32.TF32 R52, R4, R38, R244 ;  /* 0x000000260434723c */ /* 0x000fe200000810f4 */
[----:B------:R-:W-:-:S06]  /*76230*/  IMAD.MOV.U32 R243, RZ, RZ, R109 ;  /* 0x000000fffff37224 */ /* 0x000fcc00078e006d */
[----:B------:R-:W-:Y:S02]  /*76240*/  IMAD.MOV.U32 R245, RZ, RZ, R96 ;  /* 0x000000fffff57224 */ /* 0x000fe400078e0060 */
[----:B------:R-:W-:Y:S02]  /*76250*/  IMAD.MOV.U32 R246, RZ, RZ, R100 ;  /* 0x000000fffff67224 */ /* 0x000fe400078e0064 */
[----:B------:R-:W-:Y:S01]  /*76260*/  IMAD.MOV.U32 R247, RZ, RZ, R101 ;  /* 0x000000fffff77224 */ /* 0x000fe200078e0065 */
[C---:B------:R-:W-:Y:S01]  /*76270*/  HMMA.1688.F32.TF32 R180, R4.reuse, R182, R8 ;  /* 0x000000b604b4723c */ /* 0x040fe20000081008 */
[----:B------:R-:W2:Y:S04]  /*76280*/  LDL R8, [R1+0x1e44] ;  /* 0x001e440001087983 */ /* 0x000ea80000100800 */
[----:B------:R-:W-:Y:S04]  /*76290*/  STL.64 [R1+0x270], R208 ;  /* 0x000270d001007387 */ /* 0x000fe80000100a00 */
[----:B------:R-:W-:Y:S04]  /*762a0*/  STL.64 [R1+0x278], R210 ;  /* 0x000278d201007387 */ /* 0x000fe80000100a00 */
[----:B------:R-:W-:Y:S04]  /*762b0*/  STL.64 [R1+0x260], R12 ;  /* 0x0002600c01007387 */ /* 0x000fe80000100a00 */
[----:B------:R1:W-:Y:S01]  /*762c0*/  STL.64 [R1+0x268], R14 ;  /* 0x0002680e01007387 */ /* 0x0003e20000100a00 */
[----:B------:R-:W-:Y:S01]  /*762d0*/  HMMA.1688.F32.TF32 R116, R4, R118, R236 ;  /* 0x000000760474723c */ /* 0x000fe200000810ec */
[----:B------:R-:W-:-:S02]  /*762e0*/  IMAD.MOV.U32 R234, RZ, RZ, R113 ;  /* 0x000000ffffea7224 */ /* 0x000fc400078e0071 */
[----:B------:R-:W-:Y:S01]  /*762f0*/  IMAD.MOV.U32 R235, RZ, RZ, R112 ;  /* 0x000000ffffeb7224 */ /* 0x000fe200078e0070 */
[----:B------:R-:W-:Y:S04]  /*76300*/  LDS R208, [R0+0x142180] ;  /* 0x1421800000d07984 */ /* 0x000fe80000000800 */
[----:B------:R-:W-:Y:S01]  /*76310*/  LDS R210, [R0+0x142980] ;  /* 0x1429800000d27984 */ /* 0x000fe20000000800 */
[----:B-1----:R-:W-:Y:S03]  /*76320*/  HMMA.1688.F32.TF32 R12, R4, R98, R212 ;  /* 0x00000062040c723c */ /* 0x002fe600000810d4 */
[----:B------:R-:W-:Y:S04]  /*76330*/  STL.64 [R1+0x250], R204 ;  /* 0x000250cc01007387 */ /* 0x000fe80000100a00 */
[----:B------:R-:W-:Y:S04]  /*76340*/  STL.64 [R1+0x258], R206 ;  /* 0x000258ce01007387 */ /* 0x000fe80000100a00 */
[----:B------:R-:W-:Y:S04]  /*76350*/  STL.64 [R1+0xf0], R44 ;  /* 0x0000f02c01007387 */ /* 0x000fe80000100a00 */
[----:B------:R1:W-:Y:S01]  /*76360*/  STL.64 [R1+0xf8], R46 ;  /* 0x0000f82e01007387 */ /* 0x0003e20000100a00 */
[----:B------:R-:W-:-:S03]  /*76370*/  IMAD.U32 R4, RZ, RZ, UR4 ;  /* 0x00000004ff047e24 */ /* 0x000fc6000f8e00ff */
[----:B------:R-:W-:Y:S04]  /*76380*/  LDS R98, [R0+0x142800] ;  /* 0x1428000000627984 */ /* 0x000fe80000000800 */
[----:B------:R-:W-:Y:S04]  /*76390*/  LDS R99, [R2+0x142800] ;  /* 0x1428000002637984 */ /* 0x000fe80000000800 */
[----:B------:R-:W-:Y:S04]  /*763a0*/  STL.64 [R1+0xe0], R12 ;  /* 0x0000e00c01007387 */ /* 0x000fe80000100a00 */
[----:B------:R-:W-:Y:S04]  /*763b0*/  STL.64 [R1+0xe8], R14 ;  /* 0x0000e80e01007387 */ /* 0x000fe80000100a00 */
[----:B------:R-:W3:Y:S04]  /*763c0*/  LDL.LU R104, [R1+0x40b0] ;  /* 0x0040b00001687983 */ /* 0x000ee80000300800 */
[----:B------:R-:W4:Y:S04]  /*763d0*/  LDL.LU R105, [R1+0x40ac] ;  /* 0x0040ac0001697983 */ /* 0x000f280000300800 */
[----:B------:R-:W3:Y:S04]  /*763e0*/  LDL.LU R108, [R1+0x40a8] ;  /* 0x0040a800016c7983 */ /* 0x000ee80000300800 */
[----:B------:R-:W3:Y:S04]  /*763f0*/  LDL.LU R109, [R1+0x40a4] ;  /* 0x0040a400016d7983 */ /* 0x000ee80000300800 */
[----:B------:R-:W3:Y:S04]  /*76400*/  LDL.LU R244, [R1+0x1f0] ;  /* 0x0001f00001f47983 */ /* 0x000ee80000300800 */
[----:B------:R-:W1:Y:S04]  /*76410*/  LDL.LU R96, [R1+0x40a0] ;  /* 0x0040a00001607983 */ /* 0x000e680000300800 */
[----:B------:R-:W3:Y:S04]  /*76420*/  LDL.LU R100, [R1+0x409c] ;  /* 0x00409c0001647983 */ /* 0x000ee80000300800 */
[----:B------:R-:W4:Y:S04]  /*76430*/  LDL.LU R101, [R1+0x4098] ;  /* 0x0040980001657983 */ /* 0x000f280000300800 */
[----:B------:R-:W4:Y:S04]  /*76440*/  LDL.LU R97, [R1+0x4094] ;  /* 0x0040940001617983 */ /* 0x000f280000300800 */
[----:B------:R-:W4:Y:S04]  /*76450*/  LDL.LU R24, [R1+0x4090] ;  /* 0x0040900001187983 */ /* 0x000f280000300800 */
        /* <DEDUP_REMOVED lines=13> */
[----:B------:R-:W2:Y:S04]  /*76530*/  LDSM.16.M88.4 R4, [R236] ;  /* 0x00000000ec04783b */ /* 0x000ea80000000200 */
[----:B------:R-:W1:Y:S04]  /*76540*/  LDSM.16.M88.4 R8, [R236+0x4000] ;  /* 0x00400000ec08783b */ /* 0x000e680000000200 */
[----:B------:R-:W-:Y:S04]  /*76550*/  LDSM.16.M88.4 R12, [R236+0x8000] ;  /* 0x00800000ec0c783b */ /* 0x000fe80000000200 */
[----:B------:R-:W-:Y:S04]  /*76560*/  STL [R1+0x548], R236 ;  /* 0x000548ec01007387 */ /* 0x000fe80000100800 */
[----:B------:R-:W-:Y:S01]  /*76570*/  STL [R1+0x3fc0], R3 ;  /* 0x003fc00301007387 */ /* 0x000fe20000100800 */
[----:B-1----:R-:W-:-:S03]  /*76580*/  IMAD.MOV.U32 R47, RZ, RZ, R96 ;  /* 0x000000ffff2f7224 */ /* 0x002fc600078e0060 */
[----:B------:R-:W-:Y:S01]  /*76590*/  LDS R96, [R0+0x142000] ;  /* 0x1420000000607984 */ /* 0x000fe20000000800 */
[----:B---3--:R-:W-:-:S03]  /*765a0*/  IMAD.MOV.U32 R45, RZ, RZ, R100 ;  /* 0x000000ffff2d7224 */ /* 0x008fc600078e0064 */
[----:B------:R-:W-:Y:S01]  /*765b0*/  LDS R100, [R3+0x142000] ;  /* 0x1420000003647984 */ /* 0x000fe20000000800 */
[----:B----4-:R-:W-:-:S03]  /*765c0*/  IMAD.MOV.U32 R44, RZ, RZ, R101 ;  /* 0x000000ffff2c7224 */ /* 0x010fc600078e0065 */
[----:B------:R-:W1:Y:S01]  /*765d0*/  LDS R101, [R252+0x142000] ;  /* 0x14200000fc657984 */ /* 0x000e620000000800 */
[----:B------:R-:W-:-:S03]  /*765e0*/  IMAD.MOV.U32 R46, RZ, RZ, R97 ;  /* 0x000000ffff2e7224 */ /* 0x000fc600078e0061 */
[----:B------:R-:W3:Y:S01]  /*765f0*/  LDS R97, [R2+0x142000] ;  /* 0x1420000002617984 */ /* 0x000ee20000000800 */
[----:B------:R-:W-:Y:S02]  /*76600*/  IMAD.MOV.U32 R248, RZ, RZ, R109 ;  /* 0x000000fffff87224 */ /* 0x000fe400078e006d */
[----:B------:R-:W-:Y:S02]  /*76610*/  IMAD.MOV.U32 R249, RZ, RZ, R108 ;  /* 0x000000fffff97224 */ /* 0x000fe400078e006c */
[----:B------:R-:W-:Y:S02]  /*76620*/  IMAD.MOV.U32 R250, RZ, RZ, R105 ;  /* 0x000000fffffa7224 */ /* 0x000fe400078e0069 */
[----:B------:R-:W-:Y:S01]  /*76630*/  IMAD.MOV.U32 R251, RZ, RZ, R104 ;  /* 0x000000fffffb7224 */ /* 0x000fe200078e0068 */
[----:B--2---:R-:W-:Y:S04]  /*76640*/  STL [R1+0x3fc8], R6 ;  /* 0x003fc80601007387 */ /* 0x004fe80000100800 */
[----:B------:R-:W-:Y:S04]  /*76650*/  STL [R1+0x3fc4], R7 ;  /* 0x003fc40701007387 */ /* 0x000fe80000100800 */
[----:B------:R-:W-:Y:S04]  /*76660*/  STL [R1+0x3fb0], R10 ;  /* 0x003fb00a01007387 */ /* 0x000fe80000100800 */
[----:B------:R-:W-:Y:S04]  /*76670*/  STL [R1+0x3fac], R11 ;  /* 0x003fac0b01007387 */ /* 0x000fe80000100800 */
[----:B------:R-:W-:Y:S04]  /*76680*/  LDS R104, [R0+0x142080] ;  /* 0x1420800000687984 */ /* 0x000fe80000000800 */
[----:B------:R-:W2:Y:S04]  /*76690*/  LDS R105, [R2+0x142080] ;  /* 0x1420800002697984 */ /* 0x000ea80000000800 */
[----:B------:R-:W-:Y:S01]  /*766a0*/  LDS R108, [R3+0x142080] ;  /* 0x14208000036c7984 */ /* 0x000fe20000000800 */
[-C--:B-1----:R-:W-:Y:S08]  /*766b0*/  HMMA.1688.F32.TF32 R248, R100, R4.reuse, R248 ;  /* 0x0000000464f8723c */ /* 0x082ff000000810f8 */
[----:B---3--:R-:W-:Y:S01]  /*766c0*/  HMMA.1688.F32.TF32 R44, R96, R4, R44 ;  /* 0x00000004602c723c */ /* 0x008fe2000008102c */
[----:B------:R-:W-:Y:S04]  /*766d0*/  STL [R1+0x3fa8], R14 ;  /* 0x003fa80e01007387 */ /* 0x000fe80000100800 */
[----:B------:R1:W-:Y:S04]  /*766e0*/  STL [R1+0x3fa4], R15 ;  /* 0x003fa40f01007387 */ /* 0x0003e80000100800 */
[----:B------:R-:W3:Y:S07]  /*766f0*/  LDS R109, [R252+0x142080] ;  /* 0x14208000fc6d7984 */ /* 0x000eee0000000800 */
[----:B-1----:R-:W-:-:S07]  /*76700*/  IMAD.MOV.U32 R15, RZ, RZ, R248 ;  /* 0x000000ffff0f7224 */ /* 0x002fce00078e00f8 */
[----:B------:R-:W-:Y:S04]  /*76710*/  STL.64 [R1+0x280], R44 ;  /* 0x0002802c01007387 */ /* 0x000fe80000100a00 */
[----:B------:R1:W-:Y:S04]  /*76720*/  STL.64 [R1+0x288], R46 ;  /* 0x0002882e01007387 */ /* 0x0003e80000100a00 */
[----:B-1----:R-:W4:Y:S04]  /*76730*/  LDL.LU.64 R46, [R1+0x4088] ;  /* 0x00408800012e7983 */ /* 0x002f280000300a00 */
[----:B------:R-:W4:Y:S04]  /*76740*/  LDL.LU.64 R44, [R1+0x4080] ;  /* 0x00408000012c7983 */ /* 0x000f280000300a00 */
[----:B------:R-:W-:Y:S04]  /*76750*/  STL [R1+0x384], R249 ;  /* 0x000384f901007387 */ /* 0x000fe80000100800 */
[----:B------:R1:W-:Y:S04]  /*76760*/  STL.64 [R1+0x388], R250 ;  /* 0x000388fa01007387 */ /* 0x0003e80000100a00 */
[----:B-1----:R-:W3:Y:S04]  /*76770*/  LDL.LU.64 R250, [R1+0x4078] ;  /* 0x0040780001fa7983 */ /* 0x002ee80000300a00 */
[----:B------:R-:W3:Y:S01]  /*76780*/  LDL.LU.64 R248, [R1+0x4070] ;  /* 0x0040700001f87983 */ /* 0x000ee20000300a00 */
[-C--:B--2---:R-:W-:Y:S11]  /*76790*/  HMMA.1688.F32.TF32 R232, R104, R4.reuse, R232 ;  /* 0x0000000468e8723c */ /* 0x084ff600000810e8 */
[----:B------:R-:W-:Y:S11]  /*767a0*/  @!UPT UIADD3 URZ, URZ, URZ, URZ ;  /* 0x0000003f3f3ff290 */ /* 0x000ff6000fffe03f */
[----:B------:R-:W-:Y:S01]  /*767b0*/  @!UPT UIADD3 URZ, URZ, URZ, URZ ;  /* 0x0000003f3f3ff290 */ /* 0x000fe2000fffe03f */
[----:B------:R-:W-:Y:S04]  /*767c0*/  STL.64 [R1+0x470], R232 ;  /* 0x000470e801007387 */ /* 0x000fe80000100a00 */
[----:B------:R3:W-:Y:S01]  /*767d0*/  STL.64 [R1+0x478], R234 ;  /* 0x000478ea01007387 */ /* 0x0007e20000100a00 */
[-C--:B------:R-:W-:Y:S08]  /*767e0*/  HMMA.1688.F32.TF32 R80, R112, R4.reuse, R80 ;  /* 0x000000047050723c */ /* 0x080ff00000081050 */
[-C--:B---3--:R-:W-:Y:S01]  /*767f0*/  HMMA.1688.F32.TF32 R232, R108, R4.reuse, R248 ;  /* 0x000000046ce8723c */ /* 0x088fe200000810f8 */
[----:B------:R-:W2:Y:S11]  /*76800*/  LDL.LU R248, [R1+0x4f0] ;  /* 0x0004f00001f87983 */ /* 0x000eb60000300800 */
[----:B------:R-:W-:Y:S11]  /*76810*/  @!UPT UIADD3 URZ, URZ, URZ, URZ ;  /* 0x0000003f3f3ff290 */ /* 0x000ff6000fffe03f */
[----:B------:R1:W-:Y:S04]  /*76820*/  STL.64 [R1+0x500], R232 ;  /* 0x000500e801007387 */ /* 0x0003e80000100a00 */
[----:B------:R3:W-:Y:S04]  /*76830*/  STL.64 [R1+0x508], R234 ;  /* 0x000508ea01007387 */ /* 0x0007e80000100a00 */
[----:B------:R-:W2:Y:S04]  /*76840*/  LDL.LU R249, [R1+0x4f4] ;  /* 0x0004f40001f97983 */ /* 0x000ea80000300800 */
[----:B------:R-:W2:Y:S04]  /*76850*/  LDL.LU R250, [R1+0x4f8] ;  /* 0x0004f80001fa7983 */ /* 0x000ea80000300800 */
[----:B------:R-:W2:Y:S04]  /*76860*/  LDL.LU R251, [R1+0x4fc] ;  /* 0x0004fc0001fb7983 */ /* 0x000ea80000300800 */
[----:B-1----:R-:W2:Y:S04]  /*76870*/  LDL.LU R232, [R1+0x530] ;  /* 0x0005300001e87983 */ /* 0x002ea80000300800 */
[----:B------:R-:W2:Y:S04]  /*76880*/  LDL.LU R233, [R1+0x534] ;  /* 0x0005340001e97983 */ /* 0x000ea80000300800 */
[----:B---3--:R-:W3:Y:S04]  /*76890*/  LDL.LU R234, [R1+0x538] ;  /* 0x0005380001ea7983 */ /* 0x008ee80000300800 */
[----:B------:R-:W3:Y:S04]  /*768a0*/  LDL.LU R235, [R1+0x53c] ;  /* 0x00053c0001eb7983 */ /* 0x000ee80000300800 */
[----:B------:R-:W-:Y:S04]  /*768b0*/  STL.64 [R1+0x700], R80 ;  /* 0x0007005001007387 */ /* 0x000fe80000100a00 */
[----:B------:R1:W-:Y:S02]  /*768c0*/  STL.64 [R1+0x708], R82 ;  /* 0x0007085201007387 */ /* 0x0003e40000100a00 */
[-C--:B-1----:R-:W-:Y:S08]  /*768d0*/  HMMA.1688.F32.TF32 R80, R204, R4.reuse, R156 ;  /* 0x00000004cc50723c */ /* 0x082ff0000008109c */
[-C--:B------:R-:W-:Y:S11]  /*768e0*/  HMMA.1688.F32.TF32 R156, R208, R4.reuse, R168 ;  /* 0x00000004d09c723c */ /* 0x080ff600000810a8 */
[----:B------:R-:W-:Y:S04]  /*768f0*/  @!UPT UIADD3 URZ, URZ, URZ, URZ ;  /* 0x0000003f3f3ff290 */ /* 0x000fe8000fffe03f */
[----:B------:R-:W-:Y:S04]  /*76900*/  STL.64 [R1+0x7f0], R80 ;  /* 0x0007f05001007387 */ /* 0x000fe80000100a00 */
[----:B------:R1:W-:Y:S02]  /*76910*/  STL.64 [R1+0x7f8], R82 ;  /* 0x0007f85201007387 */ /* 0x0003e40000100a00 */
[----:B-1----:R-:W-:Y:S11]  /*76920*/  HMMA.1688.F32.TF32 R80, R212, R4, R180 ;  /* 0x00000004d450723c */ /* 0x002ff600000810b4 */
[----:B------:R-:W-:Y:S11]  /*76930*/  @!UPT UIADD3 URZ, URZ, URZ, URZ ;  /* 0x0000003f3f3ff290 */ /* 0x000ff6000fffe03f */
[----:B------:R-:W-:Y:S01]  /*76940*/  @!UPT UIADD3 URZ, URZ, URZ, URZ ;  /* 0x0000003f3f3ff290 */ /* 0x000fe2000fffe03f */
[----:B------:R-:W-:Y:S01]  /*76950*/  STL.64 [R1+0x940], R80 ;  /* 0x0009405001007387 */ /* 0x000fe20000100a00 */
[----:B------:R-:W-:-:S03]  /*76960*/  IMAD.MOV.U32 R5, RZ, RZ, R83 ;  /* 0x000000ffff057224 */ /* 0x000fc600078e0053 */
[----:B------:R-:W-:Y:S04]  /*76970*/  STL.64 [R1+0x890], R156 ;  /* 0x0008909c01007387 */ /* 0x000fe80000100a00 */
[----:B------:R4:W-:Y:S04]  /*76980*/  STL.64 [R1+0x898], R158 ;  /* 0x0008989e01007387 */ /* 0x0009e80000100a00 */
[----:B------:R2:W-:Y:S04]  /*76990*/  STL [R1+0x948], R82 ;  /* 0x0009485201007387 */ /* 0x0005e80000100800 */
[----:B------:R-:W-:Y:S01]  /*769a0*/  STL [R1+0x3f70], R5 ;  /* 0x003f700501007387 */ /* 0x000fe20000100800 */
[-C--:B----4-:R-:W-:Y:S08]  /*769b0*/  HMMA.1688.F32.TF32 R156, R108, R8.reuse, R44 ;  /* 0x000000086c9c723c */ /* 0x090ff0000008102c */
[-C--:B------:R-:W-:Y:S08]  /*769c0*/  HMMA.1688.F32.TF32 R44, R112, R8.reuse, R76 ;  /* 0x00000008702c723c */ /* 0x080ff0000008104c */
        /* <DEDUP_REMOVED lines=8> */
[-C--:B------:R-:W-:Y:S11]  /*76a50*/  HMMA.1688.F32.TF32 R80, R100, R8.reuse, R244 ;  /* 0x000000086450723c */ /* 0x080ff600000810f4 */
[----:B------:R-:W-:Y:S11]  /*76a60*/  @!UPT UIADD3 URZ, URZ, URZ, URZ ;  /* 0x0000003f3f3ff290 */ /* 0x000ff6000fffe03f */
[----:B------:R-:W-:Y:S01]  /*76a70*/  @!UPT UIADD3 URZ, URZ, URZ, URZ ;  /* 0x0000003f3f3ff290 */ /* 0x000fe2000fffe03f */
[----:B------:R1:W-:Y:S01]  /*76a80*/  STL [R1+0x2e0], R80 ;  /* 0x0002e05001007387 */ /* 0x0003e20000100800 */
[----:B------:R-:W-:Y:S02]  /*76a90*/  IMAD.MOV.U32 R10, RZ, RZ, R81 ;  /* 0x000000ffff0a7224 */ /* 0x000fe400078e0051 */
[----:B------:R-:W-:Y:S02]  /*76aa0*/  IMAD.MOV.U32 R11, RZ, RZ, R82 ;  /* 0x000000ffff0b7224 */ /* 0x000fe400078e0052 */
[----:B------:R-:W-:Y:S02]  /*76ab0*/  IMAD.MOV.U32 R14, RZ, RZ, R83 ;  /* 0x000000ffff0e7224 */ /* 0x000fe400078e0053 */
[-C--:B-1----:R-:W-:Y:S11]  /*76ac0*/  HMMA.1688.F32.TF32 R80, R104, R8.reuse, R240 ;  /* 0x000000086850723c */ /* 0x082ff600000810f0 */
[----:B------:R-:W-:Y:S11]  /*76ad0*/  @!UPT UIADD3 URZ, URZ, URZ, URZ ;  /* 0x0000003f3f3ff290 */ /* 0x000ff6000fffe03f */
[----:B------:R-:W-:Y:S01]  /*76ae0*/  @!UPT UIADD3 URZ, URZ, URZ, URZ ;  /* 0x0000003f3f3ff290 */ /* 0x000fe2000fffe03f */
        /* <DEDUP_REMOVED lines=9> */
[----:B------:R-:W-:Y:S04]  /*76b80*/  STL.64 [R1+0x780], R80 ;  /* 0x0007805001007387 */ /* 0x000fe80000100a00 */
[----:B------:R-:W-:Y:S04]  /*76b90*/  STL.64 [R1+0x788], R82 ;  /* 0x0007885201007387 */ /* 0x000fe80000100a00 */
[----:B------:R-:W-:Y:S04]  /*76ba0*/  STL.64 [R1+0x880], R76 ;  /* 0x0008804c01007387 */ /* 0x000fe80000100a00 */
[----:B------:R3:W-:Y:S04]  /*76bb0*/  STL.64 [R1+0x888], R78 ;  /* 0x0008884e01007387 */ /* 0x0007e80000100a00 */
[----:B------:R-:W-:Y:S04]  /*76bc0*/  STL.64 [R1+0x930], R44 ;  /* 0x0009302c01007387 */ /* 0x000fe80000100a00 */
[----:B------:R-:W-:Y:S04]  /*76bd0*/  STL.64 [R1+0x938], R46 ;  /* 0x0009382e01007387 */ /* 0x000fe80000100a00 */
[----:B------:R-:W2:Y:S01]  /*76be0*/  LDL.LU R26, [R1+0x208] ;  /* 0x00020800011a7983 */ /* 0x000ea20000300800 */
[----:B------:R-:W-:-:S03]  /*76bf0*/  IMAD.MOV.U32 R244, RZ, RZ, R37 ;  /* 0x000000fffff47224 */ /* 0x000fc600078e0025 */
[----:B------:R-:W2:Y:S01]  /*76c00*/  LDL.LU R27, [R1+0x20c] ;  /* 0x00020c00011b7983 */ /* 0x000ea20000300800 */
[----:B------:R-:W-:-:S03]  /*76c10*/  IMAD.MOV.U32 R245, RZ, RZ, R36 ;  /* 0x000000fffff57224 */ /* 0x000fc600078e0024 */
[----:B------:R-:W4:Y:S01]  /*76c20*/  LDL.LU R30, [R1+0xd8] ;  /* 0x0000d800011e7983 */ /* 0x000f220000300800 */
[----:B------:R-:W-:-:S03]  /*76c30*/  IMAD.MOV.U32 R246, RZ, RZ, R21 ;  /* 0x000000fffff67224 */ /* 0x000fc600078e0015 */
[----:B------:R-:W4:Y:S01]  /*76c40*/  LDL.LU R31, [R1+0xdc] ;  /* 0x0000dc00011f7983 */ /* 0x000f220000300800 */
[----:B------:R-:W-:-:S03]  /*76c50*/  IMAD.MOV.U32 R247, RZ, RZ, R20 ;  /* 0x000000fffff77224 */ /* 0x000fc600078e0014 */
[----:B------:R1:W-:Y:S04]  /*76c60*/  STL.64 [R1+0x3fb8], R10 ;  /* 0x003fb80a01007387 */ /* 0x0003e80000100a00 */
[----:B------:R-:W2:Y:S04]  /*76c70*/  LDL.LU R37, [R1+0x406c] ;  /* 0x00406c0001257983 */ /* 0x000ea80000300800 */
[----:B------:R-:W2:Y:S04]  /*76c80*/  LDL.LU R36, [R1+0x4068] ;  /* 0x0040680001247983 */ /* 0x000ea80000300800 */
        /* <DEDUP_REMOVED lines=19> */
[----:B------:R-:W4:Y:S01]  /*76dc0*/  LDL.LU R243, [R1+0x60c] ;  /* 0x00060c0001f37983 */ /* 0x000f220000300800 */
[-C--:B------:R-:W-:Y:S03]  /*76dd0*/  HMMA.1688.F32.TF32 R76, R96, R12.reuse, R232 ;  /* 0x0000000c604c723c */ /* 0x080fe600000810e8 */
[----:B------:R-:W4:Y:S04]  /*76de0*/  LDL.LU R232, [R1+0x330] ;  /* 0x0003300001e87983 */ /* 0x000f280000300800 */
[----:B------:R-:W4:Y:S01]  /*76df0*/  LDL.LU R233, [R1+0x334] ;  /* 0x0003340001e97983 */ /* 0x000f220000300800 */
[-C--:B------:R-:W-:Y:S03]  /*76e00*/  HMMA.1688.F32.TF32 R80, R100, R12.reuse, R24 ;  /* 0x0000000c6450723c */ /* 0x080fe60000081018 */
[----:B------:R-:W-:Y:S05]  /*76e10*/  LDSM.16.M88.4 R24, [R236+0x14000] ;  /* 0x01400000ec18783b */ /* 0x000fea0000000200 */
[-C--:B------:R-:W-:Y:S07]  /*76e20*/  HMMA.1688.F32.TF32 R16, R108, R12.reuse, R16 ;  /* 0x0000000c6c10723c */ /* 0x080fee0000081010 */
[----:B------:R-:W-:Y:S01]  /*76e30*/  STL.64 [R1+0x3fd8], R78 ;  /* 0x003fd84e01007387 */ /* 0x000fe20000100a00 */
[----:B-1----:R-:W-:Y:S03]  /*76e40*/  HMMA.1688.F32.TF32 R8, R112, R12, R84 ;  /* 0x0000000c7008723c */ /* 0x002fe60000081054 */
[----:B------:R-:W-:Y:S04]  /*76e50*/  STL.64 [R1+0x3fd0], R76 ;  /* 0x003fd04c01007387 */ /* 0x000fe80000100a00 */
[----:B------:R-:W-:Y:S04]  /*76e60*/  STL.64 [R1+0x3fe8], R82 ;  /* 0x003fe85201007387 */ /* 0x000fe80000100a00 */
[----:B------:R-:W-:Y:S01]  /*76e70*/  STL.64 [R1+0x3fe0], R80 ;  /* 0x003fe05001007387 */ /* 0x000fe20000100a00 */
[----:B--2---:R-:W-:-:S02]  /*76e80*/  IMAD.MOV.U32 R235, RZ, RZ, R20 ;  /* 0x000000ffffeb7224 */ /* 0x004fc400078e0014 */
[----:B---3--:R-:W-:Y:S02]  /*76e90*/  IMAD.MOV.U32 R234, RZ, RZ, R21 ;  /* 0x000000ffffea7224 */ /* 0x008fe400078e0015 */
[-C--:B----4-:R-:W-:Y:S01]  /*76ea0*/  HMMA.1688.F32.TF32 R20, R104, R12.reuse, R28 ;  /* 0x0000000c6814723c */ /* 0x090fe2000008101c */
[----:B------:R-:W-:Y:S11]  /*76eb0*/  LDSM.16.M88.4 R28, [R236+0x18000] ;  /* 0x01800000ec1c783b */ /* 0x000ff60000000200 */
[----:B------:R-:W-:Y:S11]  /*76ec0*/  @!UPT UIADD3 URZ, URZ, URZ, URZ ;  /* 0x0000003f3f3ff290 */ /* 0x000ff6000fffe03f */
[----:B------:R-:W-:Y:S04]  /*76ed0*/  STL.64 [R1+0x3d0], R20 ;  /* 0x0003d01401007387 */ /* 0x000fe80000100a00 */
[----:B------:R1:W-:Y:S04]  /*76ee0*/  STL.64 [R1+0x3d8], R22 ;  /* 0x0003d81601007387 */ /* 0x0003e80000100a00 */
[----:B------:R-:W-:Y:S04]  /*76ef0*/  STL.64 [R1+0x490], R16 ;  /* 0x0004901001007387 */ /* 0x000fe80000100a00 */
[----:B------:R2:W-:Y:S01]  /*76f00*/  STL.64 [R1+0x498], R18 ;  /* 0x0004981201007387 */ /* 0x0005e20000100a00 */
[-C--:B-1----:R-:W-:Y:S08]  /*76f10*/  HMMA.1688.F32.TF32 R20, R204, R12.reuse, R164 ;  /* 0x0000000ccc14723c */ /* 0x082ff000000810a4 */
[-C--:B--2---:R-:W-:Y:S01]  /*76f20*/  HMMA.1688.F32.TF32 R16, R208, R12.reuse, R172 ;  /* 0x0000000cd010723c */ /* 0x084fe200000810ac */
[----:B------:R-:W-:Y:S04]  /*76f30*/  STL.64 [R1+0x5c0], R8 ;  /* 0x0005c00801007387 */ /* 0x000fe80000100a00 */
[----:B------:R1:W-:Y:S10]  /*76f40*/  STL.64 [R1+0x5c8], R10 ;  /* 0x0005c80a01007387 */ /* 0x0003f40000100a00 */
[----:B------:R-:W-:Y:S04]  /*76f50*/  STL.64 [R1+0x730], R20 ;  /* 0x0007301401007387 */ /* 0x000fe80000100a00 */
[----:B------:R-:W-:Y:S04]  /*76f60*/  STL.64 [R1+0x738], R22 ;  /* 0x0007381601007387 */ /* 0x000fe80000100a00 */
[----:B------:R-:W-:Y:S04]  /*76f70*/  STL.64 [R1+0x3ff0], R14 ;  /* 0x003ff00e01007387 */ /* 0x000fe80000100a00 */
[----:B------:R-:W-:Y:S04]  /*76f80*/  STL.64 [R1+0x810], R16 ;  /* 0x0008101001007387 */ /* 0x000fe80000100a00 */
[----:B------:R-:W-:Y:S04]  /*76f90*/  STL.64 [R1+0x818], R18 ;  /* 0x0008181201007387 */ /* 0x000fe80000100a00 */
[----:B------:R-:W2:Y:S01]  /*76fa0*/  LDSM.16.M88.4 R16, [R236+0xc000] ;  /* 0x00c00000ec10783b */ /* 0x000ea20000000200 */
[----:B-1----:R-:W-:Y:S03]  /*76fb0*/  HMMA.1688.F32.TF32 R8, R212, R12, R200 ;  /* 0x0000000cd408723c */ /* 0x002fe600000810c8 */
[----:B------:R-:W1:Y:S11]  /*76fc0*/  LDSM.16.M88.4 R20, [R236+0x10000] ;  /* 0x01000000ec14783b */ /* 0x000e760000000200 */
[----:B------:R-:W-:Y:S09]  /*76fd0*/  @!UPT UIADD3 URZ, URZ, URZ, URZ ;  /* 0x0000003f3f3ff290 */ /* 0x000ff2000fffe03f */
[----:B------:R-:W-:Y:S04]  /*76fe0*/  STL.64 [R1+0x8e0], R8 ;  /* 0x0008e00801007387 */ /* 0x000fe80000100a00 */
[----:B------:R3:W-:Y:S01]  /*76ff0*/  STL.64 [R1+0x8e8], R10 ;  /* 0x0008e80a01007387 */ /* 0x0007e20000100a00 */
[-C--:B--2---:R-:W-:Y:S08]  /*77000*/  HMMA.1688.F32.TF32 R156, R96, R16.reuse, R156 ;  /* 0x00000010609c723c */ /* 0x084ff0000008109c */
[-C--:B------:R-:W-:Y:S08]  /*77010*/  HMMA.1688.F32.TF32 R84, R100, R16.reuse, R168 ;  /* 0x000000106454723c */ /* 0x080ff000000810a8 */
[-C--:B------:R-:W-:Y:S08]  /*77020*/  HMMA.1688.F32.TF32 R44, R104, R16.reuse, R248 ;  /* 0x00000010682c723c */ /* 0x080ff000000810f8 */
[-C--:B------:R-:W-:Y:S08]  /*77030*/  HMMA.1688.F32.TF32 R12, R108, R16.reuse, R244 ;  /* 0x000000106c0c723c */ /* 0x080ff000000810f4 */
[-C--:B---3--:R-:W-:Y:S01]  /*77040*/  HMMA.1688.F32.TF32 R8, R112, R16.reuse, R48 ;  /* 0x000000107008723c */ /* 0x088fe20000081030 */
[----:B------:R-:W-:Y:S04]  /*77050*/  STL.64 [R1+0x4000], R158 ;  /* 0x0040009e01007387 */ /* 0x000fe80000100a00 */
[----:B------:R-:W-:Y:S04]  /*77060*/  STL.64 [R1+0x3ff8], R156 ;  /* 0x003ff89c01007387 */ /* 0x000fe80000100a00 */
[----:B------:R-:W-:Y:S04]  /*77070*/  STL.64 [R1+0x4010], R86 ;  /* 0x0040105601007387 */ /* 0x000fe80000100a00 */
[----:B------:R-:W-:Y:S04]  /*77080*/  STL.64 [R1+0x4008], R84 ;  /* 0x0040085401007387 */ /* 0x000fe80000100a00 */
[----:B------:R-:W-:Y:S04]  /*77090*/  STL.64 [R1+0x3a0], R44 ;  /* 0x0003a02c01007387 */ /* 0x000fe80000100a00 */
[----:B------:R2:W-:Y:S04]  /*770a0*/  STL.64 [R1+0x3a8], R46 ;  /* 0x0003a82e01007387 */ /* 0x0005e80000100a00 */
[----:B------:R-:W-:Y:S04]  /*770b0*/  STL.64 [R1+0x460], R12 ;  /* 0x0004600c01007387 */ /* 0x000fe80000100a00 */
[----:B------:R3:W-:Y:S01]  /*770c0*/  STL.64 [R1+0x468], R14 ;  /* 0x0004680e01007387 */ /* 0x0007e20000100a00 */
[-C--:B--2---:R-:W-:Y:S03]  /*770d0*/  HMMA.1688.F32.TF32 R44, R204, R16.reuse, R124 ;  /* 0x00000010cc2c723c */ /* 0x084fe6000008107c */
[----:B------:R-:W-:Y:S04]  /*770e0*/  STL.64 [R1+0x4e0], R8 ;  /* 0x0004e00801007387 */ /* 0x000fe80000100a00 */
[----:B------:R2:W-:Y:S01]  /*770f0*/  STL.64 [R1+0x4e8], R10 ;  /* 0x0004e80a01007387 */ /* 0x0005e20000100a00 */
[-C--:B---3--:R-:W-:Y:S08]  /*77100*/  HMMA.1688.F32.TF32 R12, R208, R16.reuse, R144 ;  /* 0x00000010d00c723c */ /* 0x088ff00000081090 */
[----:B--2---:R-:W-:Y:S08]  /*77110*/  HMMA.1688.F32.TF32 R8, R212, R16, R56 ;  /* 0x00000010d408723c */ /* 0x004ff00000081038 */
[-C--:B-1----:R-:W-:Y:S01]  /*77120*/  HMMA.1688.F32.TF32 R160, R96, R20.reuse, R240 ;  /* 0x0000001460a0723c */ /* 0x082fe200000810f0 */
[----:B------:R-:W-:Y:S04]  /*77130*/  STL.64 [R1+0x630], R44 ;  /* 0x0006302c01007387 */ /* 0x000fe80000100a00 */
[----:B------:R-:W-:Y:S04]  /*77140*/  STL.64 [R1+0x638], R46 ;  /* 0x0006382e01007387 */ /* 0x000fe80000100a00 */
[----:B------:R-:W-:Y:S04]  /*77150*/  STL.64 [R1+0x4018], R18 ;  /* 0x0040181201007387 */ /* 0x000fe80000100a00 */
[----:B------:R-:W-:Y:S04]  /*77160*/  STL.64 [R1+0x7a0], R12 ;  /* 0x0007a00c01007387 */ /* 0x000fe80000100a00 */
[----:B------:R-:W-:Y:S04]  /*77170*/  STL.64 [R1+0x7a8], R14 ;  /* 0x0007a80e01007387 */ /* 0x000fe80000100a00 */
[----:B------:R1:W-:Y:S04]  /*77180*/  STL.64 [R1+0x8d0], R8 ;  /* 0x0008d00801007387 */ /* 0x0003e80000100a00 */
[----:B------:R2:W-:Y:S04]  /*77190*/  STL.64 [R1+0x8d8], R10 ;  /* 0x0008d80a01007387 */ /* 0x0005e80000100a00 */
[----:B------:R-:W-:Y:S04]  /*771a0*/  STL.64 [R1+0x4028], R162 ;  /* 0x004028a201007387 */ /* 0x000fe80000100a00 */
[----:B------:R-:W-:Y:S04]  /*771b0*/  STL.64 [R1+0x4020], R160 ;  /* 0x004020a001007387 */ /* 0x000fe80000100a00 */
[----:B------:R-:W3:Y:S04]  /*771c0*/  LDL.LU R38, [R1+0x178] ;  /* 0x0001780001267983 */ /* 0x000ee80000300800 */
[----:B------:R-:W3:Y:S04]  /*771d0*/  LDL.LU R39, [R1+0x17c] ;  /* 0x00017c0001277983 */ /* 0x000ee80000300800 */
        /* <DEDUP_REMOVED lines=8> */
[----:B-1----:R-:W3:Y:S04]  /*77260*/  LDL.LU R8, [R1+0x70] ;  /* 0x0000700001087983 */ /* 0x002ee80000300800 */
[----:B------:R-:W3:Y:S04]  /*77270*/  LDL.LU R9, [R1+0x74] ;  /* 0x0000740001097983 */ /* 0x000ee80000300800 */
[----:B--2---:R-:W3:Y:S04]  /*77280*/  LDL.LU R10, [R1+0x78] ;  /* 0x00007800010a7983 */ /* 0x004ee80000300800 */
[----:B------:R-:W3:Y:S04]  /*77290*/  LDL.LU R11, [R1+0x7c] ;  /* 0x00007c00010b7983 */ /* 0x000ee80000300800 */
        /* <DEDUP_REMOVED lines=24> */
[-C--:B------:R-:W-:Y:S03]  /*77420*/  HMMA.1688.F32.TF32 R144, R100, R20.reuse, R232 ;  /* 0x000000146490723c */ /* 0x080fe600000810e8 */
        /* <DEDUP_REMOVED lines=8> */
[----:B------:R-:W-:Y:S04]  /*774b0*/  STL.64 [R1+0x4038], R146 ;  /* 0x0040389201007387 */ /* 0x000fe80000100a00 */
[----:B------:R-:W-:Y:S01]  /*774c0*/  STL.64 [R1+0x4030], R144 ;  /* 0x0040309001007387 */ /* 0x000fe20000100a00 */
[-C--:B---3--:R-:W-:Y:S08]  /*774d0*/  HMMA.1688.F32.TF32 R12, R108, R20.reuse, R8 ;  /* 0x000000146c0c723c */ /* 0x088ff00000081008 */
[-C--:B------:R-:W-:Y:S08]  /*774e0*/  HMMA.1688.F32.TF32 R8, R112, R20.reuse, R64 ;  /* 0x000000147008723c */ /* 0x080ff00000081040 */
[-C--:B--2---:R-:W-:Y:S11]  /*774f0*/  HMMA.1688.F32.TF32 R16, R104, R20.reuse, R76 ;  /* 0x000000146810723c */ /* 0x084ff6000008104c */
[----:B------:R-:W-:Y:S11]  /*77500*/  @!UPT UIADD3 URZ, URZ, URZ, URZ ;  /* 0x0000003f3f3ff290 */ /* 0x000ff6000fffe03f */
[----:B------:R-:W-:Y:S01]  /*77510*/  @!UPT UIADD3 URZ, URZ, URZ, URZ ;  /* 0x0000003f3f3ff290 */ /* 0x000fe2000fffe03f */
[----:B------:R-:W-:Y:S04]  /*77520*/  STL.64 [R1+0x360], R16 ;  /* 0x0003601001007387 */ /* 0x000fe80000100a00 */
[----:B------:R1:W-:Y:S04]  /*77530*/  STL.64 [R1+0x368], R18 ;  /* 0x0003681201007387 */ /* 0x0003e80000100a00 */
[----:B------:R-:W-:Y:S04]  /*77540*/  STL.64 [R1+0x420], R12 ;  /* 0x0004200c01007387 */ /* 0x000fe80000100a00 */
[----:B------:R2:W-:Y:S01]  /*77550*/  STL.64 [R1+0x428], R14 ;  /* 0x0004280e01007387 */ /* 0x0005e20000100a00 */
[-C--:B-1----:R-:W-:Y:S03]  /*77560*/  HMMA.1688.F32.TF32 R16, R204, R20.reuse, R132 ;  /* 0x00000014cc10723c */ /* 0x082fe60000081084 */
[----:B------:R-:W-:Y:S04]  /*77570*/  STL.64 [R1+0x4a0], R8 ;  /* 0x0004a00801007387 */ /* 0x000fe80000100a00 */
[----:B------:R1:W-:Y:S01]  /*77580*/  STL.64 [R1+0x4a8], R10 ;  /* 0x0004a80a01007387 */ /* 0x0003e20000100a00 */
[-C--:B--2---:R-:W-:Y:S08]  /*77590*/  HMMA.1688.F32.TF32 R12, R208, R20.reuse, R140 ;  /* 0x00000014d00c723c */ /* 0x084ff0000008108c */
[----:B-1----:R-:W-:Y:S01]  /*775a0*/  HMMA.1688.F32.TF32 R8, R212, R20, R32 ;  /* 0x00000014d408723c */ /* 0x002fe20000081020 */
[----:B------:R-:W1:Y:S06]  /*775b0*/  LDSM.16.M88.4 R32, [R236+0x1c000] ;  /* 0x01c00000ec20783b */ /* 0x000e6c0000000200 */
[----:B------:R-:W-:Y:S01]  /*775c0*/  STL.64 [R1+0x5a0], R16 ;  /* 0x0005a01001007387 */ /* 0x000fe20000100a00 */
[-C--:B----4-:R-:W-:Y:S03]  /*775d0*/  HMMA.1688.F32.TF32 R180, R96, R24.reuse, R180 ;  /* 0x0000001860b4723c */ /* 0x090fe600000810b4 */
[----:B------:R-:W-:Y:S04]  /*775e0*/  STL.64 [R1+0x5a8], R18 ;  /* 0x0005a81201007387 */ /* 0x000fe80000100a00 */
[----:B------:R-:W-:Y:S04]  /*775f0*/  STL.64 [R1+0x4040], R22 ;  /* 0x0040401601007387 */ /* 0x000fe80000100a00 */
[----:B------:R-:W-:Y:S04]  /*77600*/  STL.64 [R1+0x740], R12 ;  /* 0x0007400c01007387 */ /* 0x000fe80000100a00 */
[----:B------:R2:W-:Y:S04]  /*77610*/  STL.64 [R1+0x748], R14 ;  /* 0x0007480e01007387 */ /* 0x0005e80000100a00 */
[----:B------:R-:W-:Y:S04]  /*77620*/  STL.64 [R1+0x8c0], R8 ;  /* 0x0008c00801007387 */ /* 0x000fe80000100a00 */
[----:B------:R3:W-:Y:S01]  /*77630*/  STL.64 [R1+0x8c8], R10 ;  /* 0x0008c80a01007387 */ /* 0x0007e20000100a00 */
[-C--:B--2---:R-:W-:Y:S08]  /*77640*/  HMMA.1688.F32.TF32 R12, R108, R24.reuse, R44 ;  /* 0x000000186c0c723c */ /* 0x084ff0000008102c */
[-C--:B---3--:R-:W-:Y:S01]  /*77650*/  HMMA.1688.F32.TF32 R8, R112, R24.reuse, R60 ;  /* 0x000000187008723c */ /* 0x088fe2000008103c */
[----:B------:R-:W-:Y:S04]  /*77660*/  STL.64 [R1+0x4050], R182 ;  /* 0x004050b601007387 */ /* 0x000fe80000100a00 */
[----:B------:R-:W-:Y:S03]  /*77670*/  STL.64 [R1+0x4048], R180 ;  /* 0x004048b401007387 */ /* 0x000fe60000100a00 */
[-C--:B------:R-:W-:Y:S01]  /*77680*/  HMMA.1688.F32.TF32 R16, R204, R24.reuse, R128 ;  /* 0x00000018cc10723c */ /* 0x080fe20000081080 */
[----:B------:R-:W-:Y:S06]  /*77690*/  LDSM.16.M88.4 R44, [R236+0x28000] ;  /* 0x02800000ec2c783b */ /* 0x000fec0000000200 */
[----:B------:R-:W-:Y:S04]  /*776a0*/  STL.64 [R1+0x3e0], R12 ;  /* 0x0003e00c01007387 */ /* 0x000fe80000100a00 */
[----:B------:R2:W-:Y:S04]  /*776b0*/  STL.64 [R1+0x3e8], R14 ;  /* 0x0003e80e01007387 */ /* 0x0005e80000100a00 */
[----:B------:R-:W-:Y:S04]  /*776c0*/  STL.64 [R1+0x480], R8 ;  /* 0x0004800801007387 */ /* 0x000fe80000100a00 */
[----:B------:R3:W-:Y:S01]  /*776d0*/  STL.64 [R1+0x488], R10 ;  /* 0x0004880a01007387 */ /* 0x0007e20000100a00 */
[-C--:B--2---:R-:W-:Y:S08]  /*776e0*/  HMMA.1688.F32.TF32 R12, R208, R24.reuse, R148 ;  /* 0x00000018d00c723c */ /* 0x084ff00000081094 */
[----:B---3--:R-:W-:Y:S01]  /*776f0*/  HMMA.1688.F32.TF32 R8, R212, R24, R192 ;  /* 0x00000018d408723c */ /* 0x008fe200000810c0 */
[----:B------:R-:W-:Y:S04]  /*77700*/  STL.64 [R1+0x590], R16 ;  /* 0x0005901001007387 */ /* 0x000fe80000100a00 */
[----:B------:R-:W-:Y:S10]  /*77710*/  STL.64 [R1+0x598], R18 ;  /* 0x0005981201007387 */ /* 0x000ff40000100a00 */
[----:B------:R-:W-:Y:S04]  /*77720*/  STL.64 [R1+0x690], R12 ;  /* 0x0006900c01007387 */ /* 0x000fe80000100a00 */
[----:B------:R2:W-:Y:S04]  /*77730*/  STL.64 [R1+0x698], R14 ;  /* 0x0006980e01007387 */ /* 0x0005e80000100a00 */
[----:B------:R-:W-:Y:S04]  /*77740*/  STL.64 [R1+0x8b0], R8 ;  /* 0x0008b00801007387 */ /* 0x000fe80000100a00 */
[----:B------:R3:W-:Y:S01]  /*77750*/  STL.64 [R1+0x8b8], R10 ;  /* 0x0008b80a01007387 */ /* 0x0007e20000100a00 */
[-C--:B--2---:R-:W-:Y:S08]  /*77760*/  HMMA.1688.F32.TF32 R12, R108, R28.reuse, R244 ;  /* 0x0000001c6c0c723c */ /* 0x084ff000000810f4 */
[-C--:B---3--:R-:W-:Y:S08]  /*77770*/  HMMA.1688.F32.TF32 R8, R112, R28.reuse, R68 ;  /* 0x0000001c7008723c */ /* 0x088ff00000081044 */
[-C--:B------:R-:W-:Y:S07]  /*77780*/  HMMA.1688.F32.TF32 R16, R204, R28.reuse, R136 ;  /* 0x0000001ccc10723c */ /* 0x080fee0000081088 */
[----:B------:R-:W-:Y:S04]  /*77790*/  STL.64 [R1+0x3b0], R12 ;  /* 0x0003b00c01007387 */ /* 0x000fe80000100a00 */
[----:B------:R2:W-:Y:S04]  /*777a0*/  STL.64 [R1+0x3b8], R14 ;  /* 0x0003b80e01007387 */ /* 0x0005e80000100a00 */
[----:B------:R-:W-:Y:S04]  /*777b0*/  STL.64 [R1+0x450], R8 ;  /* 0x0004500801007387 */ /* 0x000fe80000100a00 */
[----:B------:R3:W-:Y:S01]  /*777c0*/  STL.64 [R1+0x458], R10 ;  /* 0x0004580a01007387 */ /* 0x0007e20000100a00 */
[-C--:B--2---:R-:W-:Y:S08]  /*777d0*/  HMMA.1688.F32.TF32 R12, R208, R28.reuse, R152 ;  /* 0x0000001cd00c723c */ /* 0x084ff00000081098 */
[----:B---3--:R-:W-:Y:S01]  /*777e0*/  HMMA.1688.F32.TF32 R8, R212, R28, R40 ;  /* 0x0000001cd408723c */ /* 0x008fe20000081028 */
[----:B------:R2:W-:Y:S04]  /*777f0*/  STL.64 [R1+0x580], R16 ;  /* 0x0005801001007387 */ /* 0x0005e80000100a00 */
[----:B------:R3:W-:Y:S03]  /*77800*/  STL.64 [R1+0x588], R18 ;  /* 0x0005881201007387 */ /* 0x0007e60000100a00 */
[----:B------:R-:W-:Y:S01]  /*77810*/  HMMA.1688.F32.TF32 R172, R100, R24, R196 ;  /* 0x0000001864ac723c */ /* 0x000fe200000810c4 */
[----:B------:R-:W-:Y:S06]  /*77820*/  LDSM.16.M88.4 R40, [R236+0x24000] ;  /* 0x02400000ec28783b */ /* 0x000fec0000000200 */
[----:B------:R2:W-:Y:S01]  /*77830*/  STL.64 [R1+0x600], R12 ;  /* 0x0006000c01007387 */ /* 0x0005e20000100a00 */
[----:B-1----:R-:W-:Y:S03]  /*77840*/  HMMA.1688.F32.TF32 R196, R96, R32, R240 ;  /* 0x0000002060c4723c */ /* 0x002fe600000810f0 */
[----:B------:R1:W-:Y:S04]  /*77850*/  STL.64 [R1+0x608], R14 ;  /* 0x0006080e01007387 */ /* 0x0003e80000100a00 */
[----:B------:R1:W-:Y:S04]  /*77860*/  STL.64 [R1+0x750], R8 ;  /* 0x0007500801007387 */ /* 0x0003e80000100a00 */
        /* <DEDUP_REMOVED lines=41> */
[----:B--2---:R-:W2:Y:S04]  /*77b00*/  LDL.LU R16, [R1+0x50] ;  /* 0x0000500001107983 */ /* 0x004ea80000300800 */
[----:B------:R-:W2:Y:S04]  /*77b10*/  LDL.LU R17, [R1+0x54] ;  /* 0x0000540001117983 */ /* 0x000ea80000300800 */
[----:B---3--:R-:W2:Y:S04]  /*77b20*/  LDL.LU R18, [R1+0x58] ;  /* 0x0000580001127983 */ /* 0x008ea80000300800 */
[----:B------:R-:W2:Y:S04]  /*77b30*/  LDL.LU R19, [R1+0x5c] ;  /* 0x00005c0001137983 */ /* 0x000ea80000300800 */
        /* <DEDUP_REMOVED lines=16> */
[----:B------:R-:W-:Y:S08]  /*77c40*/  HMMA.1688.F32.TF32 R64, R104, R24, R184 ;  /* 0x000000186840723c */ /* 0x000ff000000810b8 */
[-C--:B------:R-:W-:Y:S01]  /*77c50*/  HMMA.1688.F32.TF32 R184, R100, R28.reuse, R248 ;  /* 0x0000001c64b8723c */ /* 0x080fe200000810f8 */
[----:B------:R-:W3:Y:S04]  /*77c60*/  LDL.LU R248, [R1+0x760] ;  /* 0x0007600001f87983 */ /* 0x000ee80000300800 */
[----:B------:R-:W3:Y:S03]  /*77c70*/  LDL.LU R249, [R1+0x764] ;  /* 0x0007640001f97983 */ /* 0x000ee60000300800 */
[----:B------:R-:W-:Y:S01]  /*77c80*/  HMMA.1688.F32.TF32 R192, R96, R28, R168 ;  /* 0x0000001c60c0723c */ /* 0x000fe200000810a8 */
[----:B------:R-:W3:Y:S04]  /*77c90*/  LDL.LU R250, [R1+0x768] ;  /* 0x0007680001fa7983 */ /* 0x000ee80000300800 */
[----:B------:R-:W3:Y:S04]  /*77ca0*/  LDL.LU R251, [R1+0x76c] ;  /* 0x00076c0001fb7983 */ /* 0x000ee80000300800 */
[----:B------:R-:W3:Y:S01]  /*77cb0*/  LDL.LU R168, [R1+0x870] ;  /* 0x0008700001a87983 */ /* 0x000ee20000300800 */
[----:B------:R-:W-:Y:S03]  /*77cc0*/  HMMA.1688.F32.TF32 R68, R100, R32, R232 ;  /* 0x000000206444723c */ /* 0x000fe600000810e8 */
[----:B------:R-:W3:Y:S04]  /*77cd0*/  LDL.LU R169, [R1+0x874] ;  /* 0x0008740001a97983 */ /* 0x000ee80000300800 */
[----:B------:R-:W3:Y:S04]  /*77ce0*/  LDL.LU R170, [R1+0x878] ;  /* 0x0008780001aa7983 */ /* 0x000ee80000300800 */
[----:B------:R-:W3:Y:S04]  /*77cf0*/  LDL.LU R171, [R1+0x87c] ;  /* 0x00087c0001ab7983 */ /* 0x000ee80000300800 */
[----:B------:R-:W3:Y:S04]  /*77d00*/  LDL.LU R232, [R1+0xc0] ;  /* 0x0000c00001e87983 */ /* 0x000ee80000300800 */
[----:B------:R-:W3:Y:S04]  /*77d10*/  LDL.LU R233, [R1+0xc4] ;  /* 0x0000c40001e97983 */ /* 0x000ee80000300800 */
[----:B------:R-:W3:Y:S04]  /*77d20*/  LDL.LU R234, [R1+0xc8] ;  /* 0x0000c80001ea7983 */ /* 0x000ee80000300800 */
[----:B------:R-:W3:Y:S01]  /*77d30*/  LDL.LU R235, [R1+0xcc] ;  /* 0x0000cc0001eb7983 */ /* 0x000ee20000300800 */
[----:B------:R-:W-:Y:S03]  /*77d40*/  HMMA.1688.F32.TF32 R124, R104, R28, R36 ;  /* 0x0000001c687c723c */ /* 0x000fe60000081024 */
[----:B------:R-:W3:Y:S05]  /*77d50*/  LDSM.16.M88.4 R36, [R236+0x20000] ;  /* 0x02000000ec24783b */ /* 0x000eea0000000200 */
[-C--:B------:R-:W-:Y:S08]  /*77d60*/  HMMA.1688.F32.TF32 R60, R204, R32.reuse, R72 ;  /* 0x00000020cc3c723c */ /* 0x080ff00000081048 */
[-C--:B----4-:R-:W-:Y:S08]  /*77d70*/  HMMA.1688.F32.TF32 R20, R108, R32.reuse, R160 ;  /* 0x000000206c14723c */ /* 0x090ff000000810a0 */
[-C--:B--2---:R-:W-:Y:S11]  /*77d80*/  HMMA.1688.F32.TF32 R16, R112, R32.reuse, R16 ;  /* 0x000000207010723c */ /* 0x084ff60000081010 */
[----:B------:R-:W-:Y:S04]  /*77d90*/  @!UPT UIADD3 URZ, URZ, URZ, URZ ;  /* 0x0000003f3f3ff290 */ /* 0x000fe8000fffe03f */
[----:B------:R-:W-:Y:S04]  /*77da0*/  STL.64 [R1+0x370], R20 ;  /* 0x0003701401007387 */ /* 0x000fe80000100a00 */
[----:B------:R1:W-:Y:S02]  /*77db0*/  STL.64 [R1+0x378], R22 ;  /* 0x0003781601007387 */ /* 0x0003e40000100a00 */
[-C--:B-1----:R-:W-:Y:S02]  /*77dc0*/  HMMA.1688.F32.TF32 R20, R208, R32.reuse, R120 ;  /* 0x00000020d014723c */ /* 0x082fe40000081078 */
[----:B------:R-:W-:Y:S04]  /*77dd0*/  STL.64 [R1+0x430], R16 ;  /* 0x0004301001007387 */ /* 0x000fe80000100a00 */
[----:B------:R1:W-:Y:S02]  /*77de0*/  STL.64 [R1+0x438], R18 ;  /* 0x0004381201007387 */ /* 0x0003e40000100a00 */
[----:B-1----:R-:W-:Y:S02]  /*77df0*/  HMMA.1688.F32.TF32 R16, R212, R32, R52 ;  /* 0x00000020d410723c */ /* 0x002fe40000081034 */
[----:B------:R-:W-:Y:S04]  /*77e00*/  STL.64 [R1+0x530], R60 ;  /* 0x0005303c01007387 */ /* 0x000fe80000100a00 */
[----:B------:R-:W-:Y:S09]  /*77e10*/  STL.64 [R1+0x538], R62 ;  /* 0x0005383e01007387 */ /* 0x000ff20000100a00 */
[----:B------:R-:W-:Y:S04]  /*77e20*/  STL.64 [R1+0x5b0], R20 ;  /* 0x0005b01401007387 */ /* 0x000fe80000100a00 */
[----:B------:R-:W-:Y:S01]  /*77e30*/  STL.64 [R1+0x5b8], R22 ;  /* 0x0005b81601007387 */ /* 0x000fe20000100a00 */
[-C--:B---3--:R-:W-:Y:S03]  /*77e40*/  HMMA.1688.F32.TF32 R12, R112, R36.reuse, R12 ;  /* 0x00000024700c723c */ /* 0x088fe6000008100c */
[----:B------:R-:W-:Y:S04]  /*77e50*/  LDSM.16.M88.4 R52, [R236+0x30000] ;  /* 0x03000000ec34783b */ /* 0x000fe80000000200 */
[----:B------:R-:W-:Y:S04]  /*77e60*/  LDSM.16.M88.4 R60, [R236+0x38000] ;  /* 0x03800000ec3c783b */ /* 0x000fe80000000200 */
[----:B------:R-:W-:Y:S04]  /*77e70*/  STL.64 [R1+0x6a0], R16 ;  /* 0x0006a01001007387 */ /* 0x000fe80000100a00 */
[----:B------:R1:W-:Y:S02]  /*77e80*/  STL.64 [R1+0x6a8], R18 ;  /* 0x0006a81201007387 */ /* 0x0003e40000100a00 */
[-C--:B-1----:R-:W-:Y:S08]  /*77e90*/  HMMA.1688.F32.TF32 R16, R108, R36.reuse, R156 ;  /* 0x000000246c10723c */ /* 0x082ff0000008109c */
[-C--:B------:R-:W-:Y:S11]  /*77ea0*/  HMMA.1688.F32.TF32 R20, R204, R36.reuse, R216 ;  /* 0x00000024cc14723c */ /* 0x080ff600000810d8 */
[----:B------:R-:W-:Y:S04]  /*77eb0*/  @!UPT UIADD3 URZ, URZ, URZ, URZ ;  /* 0x0000003f3f3ff290 */ /* 0x000fe8000fffe03f */
[----:B------:R-:W-:Y:S04]  /*77ec0*/  STL.64 [R1+0x2d0], R16 ;  /* 0x0002d01001007387 */ /* 0x000fe80000100a00 */
[----:B------:R1:W-:Y:S04]  /*77ed0*/  STL.64 [R1+0x2d8], R18 ;  /* 0x0002d81201007387 */ /* 0x0003e80000100a00 */
[----:B------:R-:W-:Y:S04]  /*77ee0*/  STL.64 [R1+0x3f0], R12 ;  /* 0x0003f00c01007387 */ /* 0x000fe80000100a00 */
[----:B------:R2:W-:Y:S01]  /*77ef0*/  STL.64 [R1+0x3f8], R14 ;  /* 0x0003f80e01007387 */ /* 0x0005e20000100a00 */
[-C--:B-1----:R-:W-:Y:S08]  /*77f00*/  HMMA.1688.F32.TF32 R16, R208, R36.reuse, R88 ;  /* 0x00000024d010723c */ /* 0x082ff00000081058 */
[----:B--2---:R-:W-:Y:S01]  /*77f10*/  HMMA.1688.F32.TF32 R12, R212, R36, R176 ;  /* 0x00000024d40c723c */ /* 0x004fe200000810b0 */
[----:B------:R-:W-:Y:S04]  /*77f20*/  STL.64 [R1+0x520], R20 ;  /* 0x0005201401007387 */ /* 0x000fe80000100a00 */
[----:B------:R1:W-:Y:S10]  /*77f30*/  STL.64 [R1+0x528], R22 ;  /* 0x0005281601007387 */ /* 0x0003f40000100a00 */
[----:B------:R-:W-:Y:S01]  /*77f40*/  STL.64 [R1+0x560], R16 ;  /* 0x0005601001007387 */ /* 0x000fe20000100a00 */
[-C--:B-1----:R-:W-:Y:S03]  /*77f50*/  HMMA.1688.F32.TF32 R20, R108, R40.reuse, R76 ;  /* 0x000000286c14723c */ /* 0x082fe6000008104c */
[----:B------:R1:W-:Y:S04]  /*77f60*/  STL.64 [R1+0x568], R18 ;  /* 0x0005681201007387 */ /* 0x0003e80000100a00 */
[----:B------:R-:W-:Y:S04]  /*77f70*/  STL.64 [R1+0x650], R12 ;  /* 0x0006500c01007387 */ /* 0x000fe80000100a00 */
[----:B------:R2:W-:Y:S01]  /*77f80*/  STL.64 [R1+0x658], R14 ;  /* 0x0006580e01007387 */ /* 0x0005e20000100a00 */
[-C--:B-1----:R-:W-:Y:S08]  /*77f90*/  HMMA.1688.F32.TF32 R16, R112, R40.reuse, R8 ;  /* 0x000000287010723c */ /* 0x082ff00000081008 */
[-C--:B--2---:R-:W-:Y:S08]  /*77fa0*/  HMMA.1688.F32.TF32 R12, R204, R40.reuse, R224 ;  /* 0x00000028cc0c723c */ /* 0x084ff000000810e0 */
[----:B------:R-:W-:Y:S01]  /*77fb0*/  HMMA.1688.F32.TF32 R8, R208, R40, R92 ;  /* 0x00000028d008723c */ /* 0x000fe2000008105c */
[----:B------:R-:W-:Y:S04]  /*77fc0*/  STL.64 [R1+0xb0], R20 ;  /* 0x0000b01401007387 */ /* 0x000fe80000100a00 */
[----:B------:R-:W-:Y:S04]  /*77fd0*/  STL.64 [R1+0xb8], R22 ;  /* 0x0000b81601007387 */ /* 0x000fe80000100a00 */
[----:B------:R-:W-:Y:S01]  /*77fe0*/  STL.64 [R1+0x3c0], R16 ;  /* 0x0003c01001007387 */ /* 0x000fe20000100a00 */
[-C--:B------:R-:W-:Y:S03]  /*77ff0*/  HMMA.1688.F32.TF32 R120, R96, R36.reuse, R56 ;  /* 0x000000246078723c */ /* 0x080fe60000081038 */
[----:B------:R-:W-:Y:S04]  /*78000*/  STL.64 [R1+0x3c8], R18 ;  /* 0x0003c81201007387 */ /* 0x000fe80000100a00 */
[----:B------:R-:W-:Y:S01]  /*78010*/  STL.64 [R1+0x510], R12 ;  /* 0x0005100c01007387 */ /* 0x000fe20000100a00 */
[-C--:B------:R-:W-:Y:S03]  /*78020*/  HMMA.1688.F32.TF32 R72, R100, R36.reuse, R48 ;  /* 0x000000246448723c */ /* 0x080fe60000081030 */
[----:B------:R-:W-:Y:S03]  /*78030*/  STL.64 [R1+0x518], R14 ;  /* 0x0005180e01007387 */ /* 0x000fe60000100a00 */
[----:B------:R-:W-:Y:S01]  /*78040*/  IMAD.MOV.U32 R5, RZ, RZ, R10 ;  /* 0x000000ffff057224 */ /* 0x000fe200078e000a */
[----:B------:R1:W-:Y:S01]  /*78050*/  STL.64 [R1+0x4f0], R8 ;  /* 0x0004f00801007387 */ /* 0x0003e20000100a00 */
[----:B------:R-:W-:Y:S03]  /*78060*/  HMMA.1688.F32.TF32 R132, R104, R36, R84 ;  /* 0x000000246884723c */ /* 0x000fe60000081054 */
[----:B------:R-:W-:Y:S04]  /*78070*/  LDSM.16.M88.4 R56, [R236+0x34000] ;  /* 0x03400000ec38783b */ /* 0x000fe80000000200 */
[----:B------:R-:W-:-:S02]  /*78080*/  MOV R37, R11 ;  /* 0x0000000b00257202 */ /* 0x000fc40000000f00 */
[----:B-1----:R-:W-:Y:S08]  /*78090*/  HMMA.1688.F32.TF32 R8, R212, R40, R188 ;  /* 0x00000028d408723c */ /* 0x002ff000000810bc */
[-C--:B------:R-:W-:Y:S01]  /*780a0*/  HMMA.1688.F32.TF32 R12, R108, R44.reuse, R240 ;  /* 0x0000002c6c0c723c */ /* 0x080fe200000810f0 */
[----:B------:R-:W-:Y:S04]  /*780b0*/  STL [R1+0x3f78], R37 ;  /* 0x003f782501007387 */ /* 0x000fe80000100800 */
[----:B------:R-:W-:Y:S03]  /*780c0*/  STL [R1+0x3f74], R5 ;  /* 0x003f740501007387 */ /* 0x000fe60000100800 */
[-C--:B------:R-:W-:Y:S07]  /*780d0*/  HMMA.1688.F32.TF32 R16, R204, R44.reuse, R228 ;  /* 0x0000002ccc10723c */ /* 0x080fee00000810e4 */
[----:B------:R-:W-:Y:S04]  /*780e0*/  STL.64 [R1+0x4c0], R8 ;  /* 0x0004c00801007387 */ /* 0x000fe80000100a00 */
[----:B------:R1:W-:Y:S04]  /*780f0*/  STL.64 [R1+0x4c8], R10 ;  /* 0x0004c80a01007387 */ /* 0x0003e80000100a00 */
[----:B------:R-:W-:Y:S04]  /*78100*/  STL.64 [R1+0x80], R12 ;  /* 0x0000800c01007387 */ /* 0x000fe80000100a00 */
[----:B------:R2:W-:Y:S01]  /*78110*/  STL.64 [R1+0x88], R14 ;  /* 0x0000880e01007387 */ /* 0x0005e20000100a00 */
[-C--:B-1----:R-:W-:Y:S08]  /*78120*/  HMMA.1688.F32.TF32 R8, R112, R44.reuse, R232 ;  /* 0x0000002c7008723c */ /* 0x082ff000000810e8 */
[-C--:B--2---:R-:W-:Y:S11]  /*78130*/  HMMA.1688.F32.TF32 R12, R208, R44.reuse, R220 ;  /* 0x0000002cd00c723c */ /* 0x084ff600000810dc */
[----:B------:R-:W-:Y:S04]  /*78140*/  @!UPT UIADD3 URZ, URZ, URZ, URZ ;  /* 0x0000003f3f3ff290 */ /* 0x000fe8000fffe03f */
[----:B------:R1:W-:Y:S04]  /*78150*/  STL.64 [R1+0x390], R8 ;  /* 0x0003900801007387 */ /* 0x0003e80000100a00 */
[----:B------:R2:W-:Y:S01]  /*78160*/  STL.64 [R1+0x398], R10 ;  /* 0x0003980a01007387 */ /* 0x0005e20000100a00 */
[-C--:B------:R-:W-:Y:S03]  /*78170*/  HMMA.1688.F32.TF32 R188, R100, R44.reuse, R248 ;  /* 0x0000002c64bc723c */ /* 0x080fe600000810f8 */
[----:B-1----:R-:W3:Y:S04]  /*78180*/  LDL.LU R8, [R1+0x6c0] ;  /* 0x0006c00001087983 */ /* 0x002ee80000300800 */
[----:B------:R-:W-:Y:S04]  /*78190*/  STL.64 [R1+0x4b0], R16 ;  /* 0x0004b01001007387 */ /* 0x000fe80000100a00 */
[----:B------:R-:W-:Y:S04]  /*781a0*/  STL.64 [R1+0x4b8], R18 ;  /* 0x0004b81201007387 */ /* 0x000fe80000100a00 */
[----:B------:R1:W-:Y:S04]  /*781b0*/  STL.64 [R1+0x410], R12 ;  /* 0x0004100c01007387 */ /* 0x0003e80000100a00 */
[----:B------:R4:W-:Y:S04]  /*781c0*/  STL.64 [R1+0x418], R14 ;  /* 0x0004180e01007387 */ /* 0x0009e80000100a00 */
[----:B------:R-:W3:Y:S04]  /*781d0*/  LDL.LU R9, [R1+0x6c4] ;  /* 0x0006c40001097983 */ /* 0x000ee80000300800 */
[----:B--2---:R-:W3:Y:S04]  /*781e0*/  LDL.LU R10, [R1+0x6c8] ;  /* 0x0006c800010a7983 */ /* 0x004ee80000300800 */
[----:B------:R-:W3:Y:S04]  /*781f0*/  LDL.LU R11, [R1+0x6cc] ;  /* 0x0006cc00010b7983 */ /* 0x000ee80000300800 */
[----:B------:R-:W2:Y:S04]  /*78200*/  LDL.LU R248, [R1+0x6f0] ;  /* 0x0006f00001f87983 */ /* 0x000ea80000300800 */
[----:B------:R-:W2:Y:S04]  /*78210*/  LDL.LU R249, [R1+0x6f4] ;  /* 0x0006f40001f97983 */ /* 0x000ea80000300800 */
[----:B------:R-:W2:Y:S04]  /*78220*/  LDL.LU R250, [R1+0x6f8] ;  /* 0x0006f80001fa7983 */ /* 0x000ea80000300800 */
[----:B------:R-:W2:Y:S04]  /*78230*/  LDL.LU R251, [R1+0x6fc] ;  /* 0x0006fc0001fb7983 */ /* 0x000ea80000300800 */
[----:B-1----:R-:W2:Y:S04]  /*78240*/  LDL.LU R12, [R1+0x790] ;  /* 0x00079000010c7983 */ /* 0x002ea80000300800 */
[----:B------:R-:W2:Y:S04]  /*78250*/  LDL.LU R13, [R1+0x794] ;  /* 0x00079400010d7983 */ /* 0x000ea80000300800 */
[----:B----4-:R-:W4:Y:S04]  /*78260*/  LDL.LU R14, [R1+0x798] ;  /* 0x00079800010e7983 */ /* 0x010f280000300800 */
[----:B------:R-:W4:Y:S01]  /*78270*/  LDL.LU R15, [R1+0x79c] ;  /* 0x00079c00010f7983 */ /* 0x000f220000300800 */
[----:B------:R-:W-:Y:S03]  /*78280*/  HMMA.1688.F32.TF32 R216, R96, R44, R168 ;  /* 0x0000002c60d8723c */ /* 0x000fe600000810a8 */
[----:B------:R-:W2:Y:S04]  /*78290*/  LDL.LU R156, [R1+0x7b0] ;  /* 0x0007b000019c7983 */ /* 0x000ea80000300800 */
[----:B------:R-:W2:Y:S04]  /*782a0*/  LDL.LU R157, [R1+0x7b4] ;  /* 0x0007b400019d7983 */ /* 0x000ea80000300800 */
[----:B------:R-:W2:Y:S04]  /*782b0*/  LDL.LU R158, [R1+0x7b8] ;  /* 0x0007b800019e7983 */ /* 0x000ea80000300800 */
[----:B------:R-:W2:Y:S04]  /*782c0*/  LDL.LU R159, [R1+0x7bc] ;  /* 0x0007bc00019f7983 */ /* 0x000ea80000300800 */
[----:B------:R-:W2:Y:S04]  /*782d0*/  LDL.LU R168, [R1+0x7d0] ;  /* 0x0007d00001a87983 */ /* 0x000ea80000300800 */
[----:B------:R-:W2:Y:S04]  /*782e0*/  LDL.LU R169, [R1+0x7d4] ;  /* 0x0007d40001a97983 */ /* 0x000ea80000300800 */
[----:B------:R-:W3:Y:S04]  /*782f0*/  LDL.LU R170, [R1+0x7d8] ;  /* 0x0007d80001aa7983 */ /* 0x000ee80000300800 */
[----:B------:R-:W3:Y:S04]  /*78300*/  LDL.LU R171, [R1+0x7dc] ;  /* 0x0007dc0001ab7983 */ /* 0x000ee80000300800 */
[----:B------:R-:W3:Y:S04]  /*78310*/  LDL.LU R84, [R1+0x7e0] ;  /* 0x0007e00001547983 */ /* 0x000ee80000300800 */
[----:B------:R-:W3:Y:S04]  /*78320*/  LDL.LU R85, [R1+0x7e4] ;  /* 0x0007e40001557983 */ /* 0x000ee80000300800 */
[----:B------:R-:W3:Y:S04]  /*78330*/  LDL.LU R86, [R1+0x7e8] ;  /* 0x0007e80001567983 */ /* 0x000ee80000300800 */
[----:B------:R-:W3:Y:S01]  /*78340*/  LDL.LU R87, [R1+0x7ec] ;  /* 0x0007ec0001577983 */ /* 0x000ee20000300800 */
[C---:B------:R-:W-:Y:S03]  /*78350*/  HMMA.1688.F32.TF32 R128, R104.reuse, R32, R144 ;  /* 0x000000206880723c */ /* 0x040fe60000081090 */
        /* <DEDUP_REMOVED lines=28> */
[----:B------:R-:W-:Y:S03]  /*78520*/  HMMA.1688.F32.TF32 R140, R104, R44, R244 ;  /* 0x0000002c688c723c */ /* 0x000fe600000810f4 */
        /* <DEDUP_REMOVED lines=26> */
[----:B------:R-:W-:Y:S11]  /*786d0*/  HMMA.1688.F32.TF32 R48, R212, R44, R116 ;  /* 0x0000002cd430723c */ /* 0x000ff60000081074 */
[----:B------:R-:W-:Y:S11]  /*786e0*/  @!UPT UIADD3 URZ, URZ, URZ, URZ ;  /* 0x0000003f3f3ff290 */ /* 0x000ff6000fffe03f */
[----:B------:R-:W-:Y:S01]  /*786f0*/  @!UPT UIADD3 URZ, URZ, URZ, URZ ;  /* 0x0000003f3f3ff290 */ /* 0x000fe2000fffe03f */
[----:B------:R-:W-:Y:S01]  /*78700*/  STL.64 [R1+0x400], R48 ;  /* 0x0004003001007387 */ /* 0x000fe20000100a00 */
[----:B------:R-:W-:Y:S02]  /*78710*/  IMAD.MOV.U32 R37, RZ, RZ, R50 ;  /* 0x000000ffff257224 */ /* 0x000fe400078e0032 */
[----:B------:R-:W-:Y:S02]  /*78720*/  IMAD.MOV.U32 R5, RZ, RZ, R51 ;  /* 0x000000ffff057224 */ /* 0x000fe400078e0033 */
[----:B------:R-:W2:Y:S04]  /*78730*/  LDSM.16.M88.4 R48, [R236+0x2c000] ;  /* 0x02c00000ec30783b */ /* 0x000ea80000000200 */
[----:B------:R-:W1:Y:S01]  /*78740*/  LDSM.16.M88.4 R236, [R236+0x3c000] ;  /* 0x03c00000ecec783b */ /* 0x000e620000000200 */
[----:B------:R-:W-:Y:S03]  /*78750*/  HMMA.1688.F32.TF32 R200, R96, R40, R200 ;  /* 0x0000002860c8723c */ /* 0x000fe600000810c8 */
[----:B------:R-:W-:Y:S04]  /*78760*/  STL [R1+0x3f80], R5 ;  /* 0x003f800501007387 */ /* 0x000fe80000100800 */
[----:B------:R-:W-:Y:S01]  /*78770*/  STL [R1+0x3f7c], R37 ;  /* 0x003f7c2501007387 */ /* 0x000fe20000100800 */
[----:B--2---:R-:W-:Y:S11]  /*78780*/  HMMA.1688.F32.TF32 R248, R108, R48, R248 ;  /* 0x000000306cf8723c */ /* 0x004ff600000810f8 */
[----:B------:R-:W-:Y:S11]  /*78790*/  @!UPT UIADD3 URZ, URZ, URZ, URZ ;  /* 0x0000003f3f3ff290 */ /* 0x000ff6000fffe03f */
[----:B------:R-:W-:Y:S01]  /*787a0*/  @!UPT UIADD3 URZ, URZ, URZ, URZ ;  /* 0x0000003f3f3ff290 */ /* 0x000fe2000fffe03f */
[----:B------:R-:W-:Y:S04]  /*787b0*/  STL [R1+0x3fa0], R248 ;  /* 0x003fa0f801007387 */ /* 0x000fe80000100800 */
[----:B------:R-:W-:Y:S04]  /*787c0*/  STL [R1+0x3f9c], R249 ;  /* 0x003f9cf901007387 */ /* 0x000fe80000100800 */
[----:B------:R-:W-:Y:S04]  /*787d0*/  STL [R1+0x3f98], R250 ;  /* 0x003f98fa01007387 */ /* 0x000fe80000100800 */
[----:B------:R-:W-:Y:S01]  /*787e0*/  STL [R1+0x3f94], R251 ;  /* 0x003f94fb01007387 */ /* 0x000fe20000100800 */
[C---:B---3--:R-:W-:Y:S08]  /*787f0*/  HMMA.1688.F32.TF32 R116, R100.reuse, R52, R20 ;  /* 0x000000346474723c */ /* 0x048ff00000081014 */
[----:B----4-:R-:W-:Y:S08]  /*78800*/  HMMA.1688.F32.TF32 R220, R100, R48, R180 ;  /* 0x0000003064dc723c */ /* 0x010ff000000810b4 */
[C---:B------:R-:W-:Y:S08]  /*78810*/  HMMA.1688.F32.TF32 R240, R96.reuse, R60, R240 ;  /* 0x0000003c60f0723c */ /* 0x040ff000000810f0 */
[C---:B------:R-:W-:Y:S08]  /*78820*/  HMMA.1688.F32.TF32 R232, R96.reuse, R56, R232 ;  /* 0x0000003860e8723c */ /* 0x040ff000000810e8 */
[C---:B------:R-:W-:Y:S08]  /*78830*/  HMMA.1688.F32.TF32 R228, R96.reuse, R52, R148 ;  /* 0x0000003460e4723c */ /* 0x040ff00000081094 */
[----:B------:R-:W-:Y:S08]  /*78840*/  HMMA.1688.F32.TF32 R224, R96, R48, R152 ;  /* 0x0000003060e0723c */ /* 0x000ff00000081098 */
[-C--:B-1----:R-:W-:Y:S08]  /*78850*/  HMMA.1688.F32.TF32 R152, R104, R236.reuse, R12 ;  /* 0x000000ec6898723c */ /* 0x082ff0000008100c */
[----:B------:R-:W-:Y:S08]  /*78860*/  HMMA.1688.F32.TF32 R244, R96, R236, R244 ;  /* 0x000000ec60f4723c */ /* 0x000ff000000810f4 */
[C---:B------:R-:W-:Y:S08]  /*78870*/  HMMA.1688.F32.TF32 R96, R100.reuse, R56, R144 ;  /* 0x000000386460723c */ /* 0x040ff00000081090 */
[C---:B------:R-:W-:Y:S08]  /*78880*/  HMMA.1688.F32.TF32 R92, R100.reuse, R60, R160 ;  /* 0x0000003c645c723c */ /* 0x040ff000000810a0 */
[----:B------:R-:W-:Y:S08]  /*78890*/  HMMA.1688.F32.TF32 R100, R100, R236, R16 ;  /* 0x000000ec6464723c */ /* 0x000ff00000081010 */
[C---:B------:R-:W-:Y:S08]  /*788a0*/  HMMA.1688.F32.TF32 R12, R108.reuse, R60, R8 ;  /* 0x0000003c6c0c723c */ /* 0x040ff00000081008 */
[C---:B------:R-:W-:Y:S08]  /*788b0*/  HMMA.1688.F32.TF32 R16, R108.reuse, R56, R76 ;  /* 0x000000386c10723c */ /* 0x040ff0000008104c */
[----:B------:R-:W-:Y:S11]  /*788c0*/  HMMA.1688.F32.TF32 R20, R108, R52, R80 ;  /* 0x000000346c14723c */ /* 0x000ff60000081050 */
[----:B------:R-:W-:Y:S11]  /*788d0*/  @!UPT UIADD3 URZ, URZ, URZ, URZ ;  /* 0x0000003f3f3ff290 */ /* 0x000ff6000fffe03f */
[----:B------:R-:W-:Y:S01]  /*788e0*/  @!UPT UIADD3 URZ, URZ, URZ, URZ ;  /* 0x0000003f3f3ff290 */ /* 0x000fe2000fffe03f */
[----:B------:R-:W-:Y:S04]  /*788f0*/  STL.64 [R1], R20 ;  /* 0x0000001401007387 */ /* 0x000fe80000100a00 */
[----:B------:R-:W-:Y:S04]  /*78900*/  STL.64 [R1+0x8], R22 ;  /* 0x0000081601007387 */ /* 0x000fe80000100a00 */
[----:B------:R-:W2:Y:S04]  /*78910*/  LDL.LU R8, [R1+0x180] ;  /* 0x0001800001087983 */ /* 0x000ea80000300800 */
[----:B------:R-:W-:Y:S04]  /*78920*/  STL.64 [R1+0x20], R16 ;  /* 0x0000201001007387 */ /* 0x000fe80000100a00 */
[----:B------:R-:W-:Y:S04]  /*78930*/  STL.64 [R1+0x28], R18 ;  /* 0x0000281201007387 */ /* 0x000fe80000100a00 */
[----:B------:R1:W-:Y:S04]  /*78940*/  STL.64 [R1+0x40], R12 ;  /* 0x0000400c01007387 */ /* 0x0003e80000100a00 */
[----:B------:R3:W-:Y:S04]  /*78950*/  STL.64 [R1+0x48], R14 ;  /* 0x0000480e01007387 */ /* 0x0007e80000100a00 */
[----:B------:R-:W2:Y:S04]  /*78960*/  LDL.LU R9, [R1+0x184] ;  /* 0x0001840001097983 */ /* 0x000ea80000300800 */
[----:B------:R-:W2:Y:S04]  /*78970*/  LDL.LU R10, [R1+0x188] ;  /* 0x00018800010a7983 */ /* 0x000ea80000300800 */
[----:B------:R-:W2:Y:S04]  /*78980*/  LDL.LU R11, [R1+0x18c] ;  /* 0x00018c00010b7983 */ /* 0x000ea80000300800 */
[----:B-1----:R-:W4:Y:S04]  /*78990*/  LDL.LU R12, [R1+0x220] ;  /* 0x00022000010c7983 */ /* 0x002f280000300800 */
[----:B------:R-:W4:Y:S04]  /*789a0*/  LDL.LU R13, [R1+0x224] ;  /* 0x00022400010d7983 */ /* 0x000f280000300800 */
[----:B---3--:R-:W4:Y:S04]  /*789b0*/  LDL.LU R14, [R1+0x228] ;  /* 0x00022800010e7983 */ /* 0x008f280000300800 */
[----:B------:R-:W4:Y:S01]  /*789c0*/  LDL.LU R15, [R1+0x22c] ;  /* 0x00022c00010f7983 */ /* 0x000f220000300800 */
[C---:B------:R-:W-:Y:S03]  /*789d0*/  HMMA.1688.F32.TF32 R176, R104.reuse, R48, R84 ;  /* 0x0000003068b0723c */ /* 0x040fe60000081054 */
[----:B------:R-:W3:Y:S04]  /*789e0*/  LDL.LU R16, [R1+0x2b0] ;  /* 0x0002b00001107983 */ /* 0x000ee80000300800 */
[----:B------:R-:W3:Y:S01]  /*789f0*/  LDL.LU R17, [R1+0x2b4] ;  /* 0x0002b40001117983 */ /* 0x000ee20000300800 */
[C---:B------:R-:W-:Y:S03]  /*78a00*/  HMMA.1688.F32.TF32 R168, R104.reuse, R52, R168 ;  /* 0x0000003468a8723c */ /* 0x040fe600000810a8 */
[----:B------:R-:W3:Y:S04]  /*78a10*/  LDL.LU R18, [R1+0x2b8] ;  /* 0x0002b80001127983 */ /* 0x000ee80000300800 */
[----:B------:R-:W3:Y:S01]  /*78a20*/  LDL.LU R19, [R1+0x2bc] ;  /* 0x0002bc0001137983 */ /* 0x000ee20000300800 */
[C---:B------:R-:W-:Y:S08]  /*78a30*/  HMMA.1688.F32.TF32 R164, R104.reuse, R56, R164 ;  /* 0x0000003868a4723c */ /* 0x040ff000000810a4 */
[----:B------:R-:W-:Y:S01]  /*78a40*/  HMMA.1688.F32.TF32 R148, R104, R60, R156 ;  /* 0x0000003c6894723c */ /* 0x000fe2000008109c */
        /* <DEDUP_REMOVED lines=36> */
[----:B--2---:R-:W-:Y:S03]  /*78c90*/  HMMA.1688.F32.TF32 R104, R108, R236, R104 ;  /* 0x000000ec6c68723c */ /* 0x004fe60000081068 */
[----:B------:R-:W2:Y:S04]  /*78ca0*/  LDL.LU R108, [R1+0x1c0] ;  /* 0x0001c000016c7983 */ /* 0x000ea80000300800 */
[----:B------:R-:W2:Y:S04]  /*78cb0*/  LDL.LU R109, [R1+0x1c4] ;  /* 0x0001c400016d7983 */ /* 0x000ea80000300800 */
[----:B------:R-:W2:Y:S04]  /*78cc0*/  LDL.LU R110, [R1+0x1c8] ;  /* 0x0001c800016e7983 */ /* 0x000ea80000300800 */
[----:B------:R-:W2:Y:S01]  /*78cd0*/  LDL.LU R111, [R1+0x1cc] ;  /* 0x0001cc00016f7983 */ /* 0x000ea20000300800 */
[C---:B---3--:R-:W-:Y:S08]  /*78ce0*/  HMMA.1688.F32.TF32 R160, R112.reuse, R60, R160 ;  /* 0x0000003c70a0723c */ /* 0x048ff000000810a0 */
[C---:B----4-:R-:W-:Y:S08]  /*78cf0*/  HMMA.1688.F32.TF32 R144, R112.reuse, R56, R144 ;  /* 0x000000387090723c */ /* 0x050ff00000081090 */
[----:B------:R-:W-:Y:S01]  /*78d00*/  HMMA.1688.F32.TF32 R180, R112, R48, R180 ;  /* 0x0000003070b4723c */ /* 0x000fe200000810b4 */
[----:B------:R-:W-:-:S07]  /*78d10*/  IMAD.MOV.U32 R248, RZ, RZ, R104 ;  /* 0x000000fffff87224 */ /* 0x000fce00078e0068 */
[C---:B------:R-:W-:Y:S01]  /*78d20*/  HMMA.1688.F32.TF32 R20, R112.reuse, R52, R20 ;  /* 0x000000347014723c */ /* 0x040fe20000081014 */
[----:B------:R-:W-:Y:S01]  /*78d30*/  IMAD.MOV.U32 R249, RZ, RZ, R105 ;  /* 0x000000fffff97224 */ /* 0x000fe200078e0069 */
[----:B------:R-:W3:Y:S01]  /*78d40*/  LDL.LU R104, [R1+0x290] ;  /* 0x0002900001687983 */ /* 0x000ee20000300800 */
[----:B------:R-:W-:Y:S02]  /*78d50*/  IMAD.MOV.U32 R250, RZ, RZ, R106 ;  /* 0x000000fffffa7224 */ /* 0x000fe400078e006a */
[----:B------:R-:W-:Y:S01]  /*78d60*/  IMAD.MOV.U32 R251, RZ, RZ, R107 ;  /* 0x000000fffffb7224 */ /* 0x000fe200078e006b */
[----:B------:R-:W3:Y:S02]  /*78d70*/  LDL.LU R105, [R1+0x294] ;  /* 0x0002940001697983 */ /* 0x000ee40000300800 */
[----:B------:R-:W-:Y:S02]  /*78d80*/  HMMA.1688.F32.TF32 R112, R112, R236, R16 ;  /* 0x000000ec7070723c */ /* 0x000fe40000081010 */
[----:B------:R-:W3:Y:S04]  /*78d90*/  LDL.LU R106, [R1+0x298] ;  /* 0x00029800016a7983 */ /* 0x000ee80000300800 */
[----:B------:R-:W3:Y:S04]  /*78da0*/  LDL.LU R107, [R1+0x29c] ;  /* 0x00029c00016b7983 */ /* 0x000ee80000300800 */
[----:B------:R-:W-:Y:S04]  /*78db0*/  STL.64 [R1+0x200], R180 ;  /* 0x000200b401007387 */ /* 0x000fe80000100a00 */
[----:B------:R1:W-:Y:S04]  /*78dc0*/  STL.64 [R1+0x208], R182 ;  /* 0x000208b601007387 */ /* 0x0003e80000100a00 */
[----:B-1----:R-:W4:Y:S04]  /*78dd0*/  LDL.LU.64 R182, [R1+0x4050] ;  /* 0x0040500001b67983 */ /* 0x002f280000300a00 */
[----:B------:R-:W4:Y:S04]  /*78de0*/  LDL.LU.64 R180, [R1+0x4048] ;  /* 0x0040480001b47983 */ /* 0x000f280000300a00 */
[----:B------:R-:W-:Y:S04]  /*78df0*/  STL.64 [R1+0x1f0], R20 ;  /* 0x0001f01401007387 */ /* 0x000fe80000100a00 */
[----:B------:R1:W-:Y:S04]  /*78e00*/  STL.64 [R1+0x1f8], R22 ;  /* 0x0001f81601007387 */ /* 0x0003e80000100a00 */
[----:B-1----:R-:W3:Y:S04]  /*78e10*/  LDL.LU.64 R22, [R1+0x4040] ;  /* 0x0040400001167983 */ /* 0x002ee80000300a00 */
        /* <DEDUP_REMOVED lines=9> */
[----:B------:R1:W-:Y:S04]  /*78eb0*/  STL.64 [R1+0x140], R112 ;  /* 0x0001407001007387 */ /* 0x0003e80000100a00 */
[----:B------:R1:W-:Y:S04]  /*78ec0*/  STL.64 [R1+0x148], R114 ;  /* 0x0001487201007387 */ /* 0x0003e80000100a00 */
[----:B-1----:R-:W3:Y:S04]  /*78ed0*/  LDL.LU R112, [R1+0x210] ;  /* 0x0002100001707983 */ /* 0x002ee80000300800 */
[----:B------:R-:W3:Y:S04]  /*78ee0*/  LDL.LU R113, [R1+0x214] ;  /* 0x0002140001717983 */ /* 0x000ee80000300800 */
[----:B------:R-:W3:Y:S04]  /*78ef0*/  LDL.LU R114, [R1+0x218] ;  /* 0x0002180001727983 */ /* 0x000ee80000300800 */
[----:B------:R-:W3:Y:S01]  /*78f00*/  LDL.LU R115, [R1+0x21c] ;  /* 0x00021c0001737983 */ /* 0x000ee20000300800 */
[C---:B------:R-:W-:Y:S08]  /*78f10*/  HMMA.1688.F32.TF32 R84, R204.reuse, R48, R84 ;  /* 0x00000030cc54723c */ /* 0x040ff00000081054 */
[C---:B------:R-:W-:Y:S08]  /*78f20*/  HMMA.1688.F32.TF32 R156, R204.reuse, R52, R156 ;  /* 0x00000034cc9c723c */ /* 0x040ff0000008109c */
[C---:B------:R-:W-:Y:S07]  /*78f30*/  HMMA.1688.F32.TF32 R12, R204.reuse, R56, R12 ;  /* 0x00000038cc0c723c */ /* 0x040fee000008100c */
[----:B------:R-:W-:Y:S04]  /*78f40*/  STL.64 [R1+0x240], R84 ;  /* 0x0002405401007387 */ /* 0x000fe80000100a00 */
[----:B------:R1:W-:Y:S04]  /*78f50*/  STL.64 [R1+0x248], R86 ;  /* 0x0002485601007387 */ /* 0x0003e80000100a00 */
[----:B-1----:R-:W4:Y:S04]  /*78f60*/  LDL.LU.64 R86, [R1+0x4010] ;  /* 0x0040100001567983 */ /* 0x002f280000300a00 */
[----:B------:R-:W4:Y:S04]  /*78f70*/  LDL.LU.64 R84, [R1+0x4008] ;  /* 0x0040080001547983 */ /* 0x000f280000300a00 */
[----:B------:R-:W-:Y:S04]  /*78f80*/  STL.64 [R1+0x230], R156 ;  /* 0x0002309c01007387 */ /* 0x000fe80000100a00 */
[----:B------:R1:W-:Y:S04]  /*78f90*/  STL.64 [R1+0x238], R158 ;  /* 0x0002389e01007387 */ /* 0x0003e80000100a00 */
[----:B-1----:R-:W4:Y:S04]  /*78fa0*/  LDL.LU.64 R158, [R1+0x4000] ;  /* 0x00400000019e7983 */ /* 0x002f280000300a00 */
[----:B------:R-:W4:Y:S04]  /*78fb0*/  LDL.LU.64 R156, [R1+0x3ff8] ;  /* 0x003ff800019c7983 */ /* 0x000f280000300a00 */
[----:B------:R-:W-:Y:S04]  /*78fc0*/  STL.64 [R1+0x220], R12 ;  /* 0x0002200c01007387 */ /* 0x000fe80000100a00 */
[----:B------:R1:W-:Y:S04]  /*78fd0*/  STL.64 [R1+0x228], R14 ;  /* 0x0002280e01007387 */ /* 0x0003e80000100a00 */
[----:B-1----:R-:W4:Y:S01]  /*78fe0*/  LDL.LU.64 R14, [R1+0x3ff0] ;  /* 0x003ff000010e7983 */ /* 0x002f220000300a00 */
[C---:B--2---:R-:W-:Y:S08]  /*78ff0*/  HMMA.1688.F32.TF32 R108, R204.reuse, R236, R108 ;  /* 0x000000eccc6c723c */ /* 0x044ff0000008106c */
[----:B---3--:R-:W-:Y:S11]  /*79000*/  HMMA.1688.F32.TF32 R112, R204, R60, R112 ;  /* 0x0000003ccc70723c */ /* 0x008ff60000081070 */
[----:B------:R-:W-:Y:S11]  /*79010*/  @!UPT UIADD3 URZ, URZ, URZ, URZ ;  /* 0x0000003f3f3ff290 */ /* 0x000ff6000fffe03f */
[----:B------:R-:W-:Y:S01]  /*79020*/  @!UPT UIADD3 URZ, URZ, URZ, URZ ;  /* 0x0000003f3f3ff290 */ /* 0x000fe2000fffe03f */
[----:B------:R1:W-:Y:S04]  /*79030*/  STL.64 [R1+0x210], R112 ;  /* 0x0002107001007387 */ /* 0x0003e80000100a00 */
[----:B------:R2:W-:Y:S04]  /*79040*/  STL.64 [R1+0x218], R114 ;  /* 0x0002187201007387 */ /* 0x0005e80000100a00 */
[----:B-1----:R-:W3:Y:S04]  /*79050*/  LDL.LU R112, [R1+0x270] ;  /* 0x0002700001707983 */ /* 0x002ee80000300800 */
[----:B------:R-:W3:Y:S04]  /*79060*/  LDL.LU R113, [R1+0x274] ;  /* 0x0002740001717983 */ /* 0x000ee80000300800 */
[----:B--2---:R-:W3:Y:S04]  /*79070*/  LDL.LU R114, [R1+0x278] ;  /* 0x0002780001727983 */ /* 0x004ee80000300800 */
[----:B------:R-:W3:Y:S04]  /*79080*/  LDL.LU R115, [R1+0x27c] ;  /* 0x00027c0001737983 */ /* 0x000ee80000300800 */
[----:B------:R-:W2:Y:S04]  /*79090*/  LDL.LU R204, [R1+0x190] ;  /* 0x0001900001cc7983 */ /* 0x000ea80000300800 */
[----:B------:R-:W-:Y:S04]  /*790a0*/  STL.64 [R1+0x1c0], R108 ;  /* 0x0001c06c01007387 */ /* 0x000fe80000100a00 */
[----:B------:R-:W-:Y:S04]  /*790b0*/  STL.64 [R1+0x1c8], R110 ;  /* 0x0001c86e01007387 */ /* 0x000fe80000100a00 */
[----:B------:R-:W2:Y:S04]  /*790c0*/  LDL.LU R205, [R1+0x194] ;  /* 0x0001940001cd7983 */ /* 0x000ea80000300800 */
[----:B------:R-:W2:Y:S04]  /*790d0*/  LDL.LU R206, [R1+0x198] ;  /* 0x0001980001ce7983 */ /* 0x000ea80000300800 */
[----:B------:R-:W2:Y:S01]  /*790e0*/  LDL.LU R207, [R1+0x19c] ;  /* 0x00019c0001cf7983 */ /* 0x000ea20000300800 */
[C---:B------:R-:W-:Y:S03]  /*790f0*/  HMMA.1688.F32.TF32 R80, R208.reuse, R48, R80 ;  /* 0x00000030d050723c */ /* 0x040fe60000081050 */
[----:B------:R-:W-:Y:S04]  /*79100*/  LDS R108, [R0+0x143000] ;  /* 0x14300000006c7984 */ /* 0x000fe80000000800 */
[----:B------:R-:W-:Y:S01]  /*79110*/  LDS R110, [R0+0x143800] ;  /* 0x14380000006e7984 */ /* 0x000fe20000000800 */
[C---:B------:R-:W-:Y:S03]  /*79120*/  HMMA.1688.F32.TF32 R76, R208.reuse, R52, R76 ;  /* 0x00000034d04c723c */ /* 0x040fe6000008104c */
[----:B------:R-:W-:Y:S04]  /*79130*/  LDS R109, [R2+0x143000] ;  /* 0x14300000026d7984 */ /* 0x000fe80000000800 */
[----:B------:R-:W1:Y:S08]  /*79140*/  LDS R111, [R2+0x143800] ;  /* 0x14380000026f7984 */ /* 0x000e700000000800 */
[----:B------:R-:W-:Y:S04]  /*79150*/  STL.64 [R1+0x1b0], R80 ;  /* 0x0001b05001007387 */ /* 0x000fe80000100a00 */
[----:B------:R4:W-:Y:S04]  /*79160*/  STL.64 [R1+0x1b8], R82 ;  /* 0x0001b85201007387 */ /* 0x0009e80000100a00 */
[----:B----4-:R-:W4:Y:S04]  /*79170*/  LDL.LU.64 R82, [R1+0x3fe8] ;  /* 0x003fe80001527983 */ /* 0x010f280000300a00 */
[----:B------:R-:W4:Y:S04]  /*79180*/  LDL.LU.64 R80, [R1+0x3fe0] ;  /* 0x003fe00001507983 */ /* 0x000f280000300a00 */
[----:B------:R-:W-:Y:S04]  /*79190*/  STL.64 [R1+0x1a0], R76 ;  /* 0x0001a04c01007387 */ /* 0x000fe80000100a00 */
[----:B------:R1:W-:Y:S04]  /*791a0*/  STL.64 [R1+0x1a8], R78 ;  /* 0x0001a84e01007387 */ /* 0x0003e80000100a00 */
[----:B-1----:R-:W3:Y:S04]  /*791b0*/  LDL.LU.64 R78, [R1+0x3fd8] ;  /* 0x003fd800014e7983 */ /* 0x002ee80000300a00 */
[----:B------:R-:W3:Y:S01]  /*791c0*/  LDL.LU.64 R76, [R1+0x3fd0] ;  /* 0x003fd000014c7983 */ /* 0x000ee20000300a00 */
[C---:B------:R-:W-:Y:S08]  /*791d0*/  HMMA.1688.F32.TF32 R104, R208.reuse, R236, R104 ;  /* 0x000000ecd068723c */ /* 0x040ff00000081068 */
[C---:B--2---:R-:W-:Y:S11]  /*791e0*/  HMMA.1688.F32.TF32 R204, R208.reuse, R56, R204 ;  /* 0x00000038d0cc723c */ /* 0x044ff600000810cc */
[----:B------:R-:W-:Y:S11]  /*791f0*/  @!UPT UIADD3 URZ, URZ, URZ, URZ ;  /* 0x0000003f3f3ff290 */ /* 0x000ff6000fffe03f */
[----:B------:R-:W-:Y:S01]  /*79200*/  @!UPT UIADD3 URZ, URZ, URZ, URZ ;  /* 0x0000003f3f3ff290 */ /* 0x000fe2000fffe03f */
[----:B------:R-:W-:Y:S04]  /*79210*/  STL.64 [R1+0x190], R204 ;  /* 0x000190cc01007387 */ /* 0x000fe80000100a00 */
[----:B------:R1:W-:Y:S02]  /*79220*/  STL.64 [R1+0x198], R206 ;  /* 0x000198ce01007387 */ /* 0x0003e40000100a00 */
[----:B-1----:R-:W-:Y:S02]  /*79230*/  HMMA.1688.F32.TF32 R204, R208, R60, R8 ;  /* 0x0000003cd0cc723c */ /* 0x002fe40000081008 */
[----:B------:R-:W2:Y:S11]  /*79240*/  LDL.LU R8, [R1+0x250] ;  /* 0x0002500001087983 */ /* 0x000eb60000300800 */
[----:B------:R-:W-:Y:S10]  /*79250*/  @!UPT UIADD3 URZ, URZ, URZ, URZ ;  /* 0x0000003f3f3ff290 */ /* 0x000ff4000fffe03f */
[----:B------:R1:W-:Y:S04]  /*79260*/  STL.64 [R1+0x180], R204 ;  /* 0x000180cc01007387 */ /* 0x0003e80000100a00 */
[----:B------:R1:W-:Y:S04]  /*79270*/  STL.64 [R1+0x188], R206 ;  /* 0x000188ce01007387 */ /* 0x0003e80000100a00 */
[----:B------:R-:W2:Y:S04]  /*79280*/  LDL.LU R9, [R1+0x254] ;  /* 0x0002540001097983 */ /* 0x000ea80000300800 */
[----:B------:R-:W2:Y:S04]  /*79290*/  LDL.LU R10, [R1+0x258] ;  /* 0x00025800010a7983 */ /* 0x000ea80000300800 */
[----:B------:R-:W2:Y:S04]  /*792a0*/  LDL.LU R11, [R1+0x25c] ;  /* 0x00025c00010b7983 */ /* 0x000ea80000300800 */
[----:B-1----:R-:W4:Y:S04]  /*792b0*/  LDL.LU R204, [R1+0xf0] ;  /* 0x0000f00001cc7983 */ /* 0x002f280000300800 */
[----:B------:R-:W4:Y:S04]  /*792c0*/  LDL.LU R205, [R1+0xf4] ;  /* 0x0000f40001cd7983 */ /* 0x000f280000300800 */
[----:B------:R-:W4:Y:S04]  /*792d0*/  LDL.LU R206, [R1+0xf8] ;  /* 0x0000f80001ce7983 */ /* 0x000f280000300800 */
[----:B------:R-:W4:Y:S04]  /*792e0*/  LDL.LU R207, [R1+0xfc] ;  /* 0x0000fc0001cf7983 */ /* 0x000f280000300800 */
[----:B------:R1:W-:Y:S04]  /*792f0*/  STL.64 [R1+0x130], R104 ;  /* 0x0001306801007387 */ /* 0x0003e80000100a00 */
[----:B------:R-:W4:Y:S04]  /*79300*/  LDL.LU R208, [R1+0x260] ;  /* 0x0002600001d07983 */ /* 0x000f280000300800 */
[----:B------:R-:W4:Y:S04]  /*79310*/  LDL.LU R209, [R1+0x264] ;  /* 0x0002640001d17983 */ /* 0x000f280000300800 */
[----:B------:R-:W4:Y:S04]  /*79320*/  LDL.LU R210, [R1+0x268] ;  /* 0x0002680001d27983 */ /* 0x000f280000300800 */
[----:B------:R-:W4:Y:S01]  /*79330*/  LDL.LU R211, [R1+0x26c] ;  /* 0x00026c0001d37983 */ /* 0x000f220000300800 */
[----:B---3--:R-:W-:Y:S01]  /*79340*/  HMMA.1688.F32.TF32 R112, R212, R48, R112 ;  /* 0x00000030d470723c */ /* 0x008fe20000081070 */
[----:B------:R-:W-:-:S02]  /*79350*/  IMAD.MOV.U32 R37, RZ, RZ, R107 ;  /* 0x000000ffff257224 */ /* 0x000fc400078e006b */
[----:B------:R-:W-:Y:S01]  /*79360*/  IMAD.MOV.U32 R5, RZ, RZ, R106 ;  /* 0x000000ffff057224 */ /* 0x000fe200078e006a */
[----:B-1----:R-:W3:Y:S04]  /*79370*/  LDL.LU R104, [R1+0xe0] ;  /* 0x0000e00001687983 */ /* 0x002ee80000300800 */
[----:B------:R-:W3:Y:S04]  /*79380*/  LDL.LU R105, [R1+0xe4] ;  /* 0x0000e40001697983 */ /* 0x000ee80000300800 */
[----:B------:R-:W3:Y:S04]  /*79390*/  LDL.LU R106, [R1+0xe8] ;  /* 0x0000e800016a7983 */ /* 0x000ee80000300800 */
[----:B------:R-:W3:Y:S04]  /*793a0*/  LDL.LU R107, [R1+0xec] ;  /* 0x0000ec00016b7983 */ /* 0x000ee80000300800 */
[----:B------:R-:W-:Y:S04]  /*793b0*/  STL [R1+0x3f88], R37 ;  /* 0x003f882501007387 */ /* 0x000fe80000100800 */
[----:B------:R-:W-:Y:S01]  /*793c0*/  STL [R1+0x3f84], R5 ;  /* 0x003f840501007387 */ /* 0x000fe20000100800 */
[----:B------:R-:W-:-:S02]  /*793d0*/  IMAD.MOV.U32 R48, RZ, RZ, R115 ;  /* 0x000000ffff307224 */ /* 0x000fc400078e0073 */
[----:B------:R-:W-:Y:S01]  /*793e0*/  IMAD.MOV.U32 R49, RZ, RZ, R114 ;  /* 0x000000ffff317224 */ /* 0x000fe200078e0072 */
[----:B------:R1:W-:Y:S04]  /*793f0*/  STL.64 [R1+0x120], R112 ;  /* 0x0001207001007387 */ /* 0x0003e80000100a00 */
[----:B-1----:R-:W3:Y:S04]  /*79400*/  LDL.LU R112, [R1+0x280] ;  /* 0x0002800001707983 */ /* 0x002ee80000300800 */
[----:B------:R-:W3:Y:S04]  /*79410*/  LDL.LU R113, [R1+0x284] ;  /* 0x0002840001717983 */ /* 0x000ee80000300800 */
[----:B------:R-:W3:Y:S04]  /*79420*/  LDL.LU R114, [R1+0x288] ;  /* 0x0002880001727983 */ /* 0x000ee80000300800 */
[----:B------:R-:W3:Y:S04]  /*79430*/  LDL.LU R115, [R1+0x28c] ;  /* 0x00028c0001737983 */ /* 0x000ee80000300800 */
[----:B------:R-:W-:Y:S04]  /*79440*/  STL [R1+0x3f90], R48 ;  /* 0x003f903001007387 */ /* 0x000fe80000100800 */
[----:B------:R1:W-:Y:S01]  /*79450*/  STL [R1+0x3f8c], R49 ;  /* 0x003f8c3101007387 */ /* 0x0003e20000100800 */
[C---:B--2---:R-:W-:Y:S08]  /*79460*/  HMMA.1688.F32.TF32 R8, R212.reuse, R56, R8 ;  /* 0x00000038d408723c */ /* 0x044ff00000081008 */
[----:B----4-:R-:W-:Y:S11]  /*79470*/  HMMA.1688.F32.TF32 R208, R212, R52, R208 ;  /* 0x00000034d4d0723c */ /* 0x010ff600000810d0 */
[----:B------:R-:W-:Y:S11]  /*79480*/  @!UPT UIADD3 URZ, URZ, URZ, URZ ;  /* 0x0000003f3f3ff290 */ /* 0x000ff6000fffe03f */
[----:B------:R-:W-:Y:S02]  /*79490*/  @!UPT UIADD3 URZ, URZ, URZ, URZ ;  /* 0x0000003f3f3ff290 */ /* 0x000fe4000fffe03f */
[----:B------:R-:W-:Y:S02]  /*794a0*/  IMAD.MOV.U32 R37, RZ, RZ, R208 ;  /* 0x000000ffff257224 */ /* 0x000fe400078e00d0 */
[----:B------:R-:W-:Y:S02]  /*794b0*/  IMAD.MOV.U32 R5, RZ, RZ, R209 ;  /* 0x000000ffff057224 */ /* 0x000fe400078e00d1 */
[----:B------:R-:W-:Y:S02]  /*794c0*/  IMAD.MOV.U32 R208, RZ, RZ, R6 ;  /* 0x000000ffffd07224 */ /* 0x000fe400078e0006 */
[----:B------:R-:W3:Y:S01]  /*794d0*/  LDL.LU R6, [R1+0x3fc8] ;  /* 0x003fc80001067983 */ /* 0x000ee20000300800 */
[----:B------:R-:W-:-:S03]  /*794e0*/  IMAD.MOV.U32 R209, RZ, RZ, R7 ;  /* 0x000000ffffd17224 */ /* 0x000fc600078e0007 */
[----:B------:R-:W3:Y:S01]  /*794f0*/  LDL.LU R7, [R1+0x3fc4] ;  /* 0x003fc40001077983 */ /* 0x000ee20000300800 */
[----:B------:R-:W-:Y:S02]  /*79500*/  IMAD.MOV.U32 R53, RZ, RZ, R210 ;  /* 0x000000ffff357224 */ /* 0x000fe400078e00d2 */
[----:B------:R-:W-:Y:S02]  /*79510*/  IMAD.MOV.U32 R210, RZ, RZ, R3 ;  /* 0x000000ffffd27224 */ /* 0x000fe400078e0003 */
[----:B------:R-:W2:Y:S01]  /*79520*/  LDL.LU R3, [R1+0x3fc0] ;  /* 0x003fc00001037983 */ /* 0x000ea20000300800 */
[----:B------:R-:W-:Y:S02]  /*79530*/  IMAD.MOV.U32 R57, RZ, RZ, R10 ;  /* 0x000000ffff397224 */ /* 0x000fe400078e000a */
[----:B------:R-:W-:Y:S02]  /*79540*/  IMAD.MOV.U32 R56, RZ, RZ, R11 ;  /* 0x000000ffff387224 */ /* 0x000fe400078e000b */
[----:B------:R-:W4:Y:S01]  /*79550*/  LDL.LU.64 R10, [R1+0x3fb8] ;  /* 0x003fb800010a7983 */ /* 0x000f220000300a00 */
[----:B------:R-:W-:Y:S01]  /*79560*/  HMMA.1688.F32.TF32 R204, R212, R60, R204 ;  /* 0x0000003cd4cc723c */ /* 0x000fe200000810cc */
[----:B-1----:R-:W-:-:S02]  /*79570*/  IMAD.MOV.U32 R49, RZ, RZ, R9 ;  /* 0x000000ffff317224 */ /* 0x002fc400078e0009 */
[----:B------:R-:W-:Y:S02]  /*79580*/  IMAD.MOV.U32 R52, RZ, RZ, R211 ;  /* 0x000000ffff347224 */ /* 0x000fe400078e00d3 */
[----:B------:R-:W-:Y:S02]  /*79590*/  IMAD.MOV.U32 R48, RZ, RZ, R8 ;  /* 0x000000ffff307224 */ /* 0x000fe400078e0008 */
[----:B------:R-:W-:Y:S11]  /*795a0*/  IMAD.MOV.U32 R211, RZ, RZ, R4 ;  /* 0x000000ffffd37224 */ /* 0x000ff600078e0004 */
[----:B------:R-:W-:Y:S06]  /*795b0*/  @!UPT UIADD3 URZ, URZ, URZ, URZ ;  /* 0x0000003f3f3ff290 */ /* 0x000fec000fffe03f */
[----:B------:R-:W-:Y:S02]  /*795c0*/  IMAD.MOV.U32 R45, RZ, RZ, R204 ;  /* 0x000000ffff2d7224 */ /* 0x000fe400078e00cc */
[----:B------:R-:W-:Y:S02]  /*795d0*/  IMAD.MOV.U32 R204, RZ, RZ, R15 ;  /* 0x000000ffffcc7224 */ /* 0x000fe400078e000f */
[----:B------:R-:W-:Y:S02]  /*795e0*/  IMAD.MOV.U32 R44, RZ, RZ, R205 ;  /* 0x000000ffff2c7224 */ /* 0x000fe400078e00cd */
[----:B------:R-:W-:Y:S02]  /*795f0*/  IMAD.MOV.U32 R41, RZ, RZ, R206 ;  /* 0x000000ffff297224 */ /* 0x000fe400078e00ce */
[----:B------:R-:W-:Y:S01]  /*79600*/  IMAD.MOV.U32 R40, RZ, RZ, R207 ;  /* 0x000000ffff287224 */ /* 0x000fe200078e00cf */
[----:B---3--:R-:W-:Y:S11]  /*79610*/  HMMA.1688.F32.TF32 R112, R108, R6, R112 ;  /* 0x000000066c70723c */ /* 0x008ff60000081070 */
[----:B------:R-:W-:Y:S11]  /*79620*/  @!UPT UIADD3 URZ, URZ, URZ, URZ ;  /* 0x0000003f3f3ff290 */ /* 0x000ff6000fffe03f */
[----:B------:R-:W-:Y:S02]  /*79630*/  @!UPT UIADD3 URZ, URZ, URZ, URZ ;  /* 0x0000003f3f3ff290 */ /* 0x000fe4000fffe03f */
[----:B------:R-:W-:Y:S02]  /*79640*/  IMAD.MOV.U32 R12, RZ, RZ, R112 ;  /* 0x000000ffff0c7224 */ /* 0x000fe400078e0070 */
[----:B------:R-:W-:Y:S01]  /*79650*/  IMAD.MOV.U32 R9, RZ, RZ, R113 ;  /* 0x000000ffff097224 */ /* 0x000fe200078e0071 */
[----:B------:R-:W3:Y:S01]  /*79660*/  LDL.LU R112, [R1+0x2e0] ;  /* 0x0002e00001707983 */ /* 0x000ee20000300800 */
[----:B------:R-:W-:Y:S02]  /*79670*/  IMAD.MOV.U32 R8, RZ, RZ, R114 ;  /* 0x000000ffff087224 */ /* 0x000fe400078e0072 */
[----:B----4-:R-:W-:Y:S02]  /*79680*/  IMAD.MOV.U32 R113, RZ, RZ, R10 ;  /* 0x000000ffff717224 */ /* 0x010fe400078e000a */
[----:B------:R-:W-:Y:S01]  /*79690*/  IMAD.MOV.U32 R4, RZ, RZ, R115 ;  /* 0x000000ffff047224 */ /* 0x000fe200078e0073 */
[----:B------:R-:W4:Y:S01]  /*796a0*/  LDL.LU R10, [R1+0x3fb0] ;  /* 0x003fb000010a7983 */ /* 0x000f220000300800 */
[----:B------:R-:W-:-:S02]  /*796b0*/  IMAD.MOV.U32 R114, RZ, RZ, R11 ;  /* 0x000000ffff727224 */ /* 0x000fc400078e000b */
[----:B------:R-:W-:Y:S01]  /*796c0*/  IMAD.MOV.U32 R115, RZ, RZ, R14 ;  /* 0x000000ffff737224 */ /* 0x000fe200078e000e */
[----:B------:R-:W4:Y:S04]  /*796d0*/  LDL.LU R11, [R1+0x3fac] ;  /* 0x003fac00010b7983 */ /* 0x000f280000300800 */
[----:B------:R-:W3:Y:S04]  /*796e0*/  LDL.LU R14, [R1+0x3fa8] ;  /* 0x003fa800010e7983 */ /* 0x000ee80000300800 */
[----:B------:R-:W3:Y:S04]  /*796f0*/  LDL.LU R15, [R1+0x3fa4] ;  /* 0x003fa400010f7983 */ /* 0x000ee80000300800 */
[----:B------:R-:W4:Y:S04]  /*79700*/  LDL.LU R205, [R1+0x384] ;  /* 0x0003840001cd7983 */ /* 0x000f280000300800 */
[----:B------:R-:W4:Y:S04]  /*79710*/  LDL.LU R206, [R1+0x388] ;  /* 0x0003880001ce7983 */ /* 0x000f280000300800 */
[----:B------:R-:W4:Y:S01]  /*79720*/  LDL.LU R207, [R1+0x38c] ;  /* 0x00038c0001cf7983 */ /* 0x000f220000300800 */
[----:B------:R-:W-:Y:S08]  /*79730*/  HMMA.1688.F32.TF32 R120, R108, R38, R120 ;  /* 0x000000266c78723c */ /* 0x000ff00000081078 */
[----:B------:R-:W-:Y:S11]  /*79740*/  HMMA.1688.F32.TF32 R104, R212, R236, R104 ;  /* 0x000000ecd468723c */ /* 0x000ff60000081068 */
[----:B------:R-:W-:Y:S11]  /*79750*/  @!UPT UIADD3 URZ, URZ, URZ, URZ ;  /* 0x0000003f3f3ff290 */ /* 0x000ff6000fffe03f */
[----:B------:R-:W-:Y:S02]  /*79760*/  @!UPT UIADD3 URZ, URZ, URZ, URZ ;  /* 0x0000003f3f3ff290 */ /* 0x000fe4000fffe03f */
[----:B------:R-:W-:Y:S02]  /*79770*/  IMAD.MOV.U32 R237, RZ, RZ, R104 ;  /* 0x000000ffffed7224 */ /* 0x000fe400078e0068 */
[----:B------:R-:W-:Y:S01]  /*79780*/  IMAD.MOV.U32 R236, RZ, RZ, R105 ;  /* 0x000000ffffec7224 */ /* 0x000fe200078e0069 */
[----:B--2---:R-:W-:Y:S01]  /*79790*/  LDS R104, [R3+0x143000] ;  /* 0x1430000003687984 */ /* 0x004fe20000000800 */
[----:B------:R-:W-:Y:S02]  /*797a0*/  IMAD.MOV.U32 R61, RZ, RZ, R106 ;  /* 0x000000ffff3d7224 */ /* 0x000fe400078e006a */
[----:B------:R-:W-:Y:S01]  /*797b0*/  IMAD.MOV.U32 R60, RZ, RZ, R107 ;  /* 0x000000ffff3c7224 */ /* 0x000fe200078e006b */
[----:B------:R-:W-:Y:S04]  /*797c0*/  LDS R106, [R3+0x143800] ;  /* 0x14380000036a7984 */ /* 0x000fe80000000800 */
[----:B------:R-:W-:Y:S04]  /*797d0*/  LDS R105, [R252+0x143000] ;  /* 0x14300000fc697984 */ /* 0x000fe80000000800 */
[----:B------:R-:W1:Y:S01]  /*797e0*/  LDS R107, [R252+0x143800] ;  /* 0x14380000fc6b7984 */ /* 0x000e620000000800 */
[C---:B---3--:R-:W-:Y:S11]  /*797f0*/  HMMA.1688.F32.TF32 R76, R108.reuse, R14, R76 ;  /* 0x0000000e6c4c723c */ /* 0x048ff6000008104c */
[----:B------:R-:W-:Y:S11]  /*79800*/  @!UPT UIADD3 URZ, URZ, URZ, URZ ;  /* 0x0000003f3f3ff290 */ /* 0x000ff6000fffe03f */
[----:B------:R-:W-:Y:S02]  /*79810*/  @!UPT UIADD3 URZ, URZ, URZ, URZ ;  /* 0x0000003f3f3ff290 */ /* 0x000fe4000fffe03f */
[----:B------:R-:W-:Y:S01]  /*79820*/  IMAD.MOV.U32 R28, RZ, RZ, R76 ;  /* 0x000000ffff1c7224 */ /* 0x000fe200078e004c */
[----:B------:R-:W-:Y:S01]  /*79830*/  MOV R25, R77 ;  /* 0x0000004d00197202 */ /* 0x000fe20000000f00 */
[----:B------:R-:W-:Y:S02]  /*79840*/  IMAD.MOV.U32 R24, RZ, RZ, R78 ;  /* 0x000000ffff187224 */ /* 0x000fe400078e004e */
[----:B------:R-:W-:Y:S02]  /*79850*/  IMAD.MOV.U32 R21, RZ, RZ, R79 ;  /* 0x000000ffff157224 */ /* 0x000fe400078e004f */
[C---:B------:R-:W-:Y:S08]  /*79860*/  HMMA.1688.F32.TF32 R76, R108.reuse, R18, R156 ;  /* 0x000000126c4c723c */ /* 0x040ff0000008109c */
[C---:B------:R-:W-:Y:S08]  /*79870*/  HMMA.1688.F32.TF32 R156, R108.reuse, R22, R160 ;  /* 0x000000166c9c723c */ /* 0x040ff000000810a0 */
[----:B------:R-:W-:Y:S08]  /*79880*/  HMMA.1688.F32.TF32 R160, R108, R26, R180 ;  /* 0x0000001a6ca0723c */ /* 0x000ff000000810b4 */
[----:B------:R-:W-:-:S02]  /*79890*/  IMAD.MOV.U32 R36, RZ, RZ, R76 ;  /* 0x000000ffff247224 */ /* 0x000fc400078e004c */
[----:B------:R-:W-:Y:S02]  /*798a0*/  IMAD.MOV.U32 R33, RZ, RZ, R77 ;  /* 0x000000ffff217224 */ /* 0x000fe400078e004d */
[----:B------:R-:W-:Y:S02]  /*798b0*/  IMAD.MOV.U32 R32, RZ, RZ, R78 ;  /* 0x000000ffff207224 */ /* 0x000fe400078e004e */
[----:B------:R-:W-:Y:S02]  /*798c0*/  IMAD.MOV.U32 R29, RZ, RZ, R79 ;  /* 0x000000ffff1d7224 */ /* 0x000fe400078e004f */
[C---:B------:R-:W-:Y:S01]  /*798d0*/  HMMA.1688.F32.TF32 R76, R108.reuse, R30, R192 ;  /* 0x0000001e6c4c723c */ /* 0x040fe200000810c0 */
[----:B------:R-:W-:Y:S04]  /*798e0*/  STL.64 [R1+0x310], R156 ;  /* 0x0003109c01007387 */ /* 0x000fe80000100a00 */
[----:B------:R2:W-:Y:S04]  /*798f0*/  STL.64 [R1+0x318], R158 ;  /* 0x0003189e01007387 */ /* 0x0005e80000100a00 */
[----:B------:R-:W-:Y:S04]  /*79900*/  STL.64 [R1+0x300], R160 ;  /* 0x000300a001007387 */ /* 0x000fe80000100a00 */
[----:B------:R-:W-:Y:S01]  /*79910*/  STL.64 [R1+0x308], R162 ;  /* 0x000308a201007387 */ /* 0x000fe20000100a00 */
[C---:B--2---:R-:W-:Y:S09]  /*79920*/  HMMA.1688.F32.TF32 R156, R108.reuse, R34, R196 ;  /* 0x000000226c9c723c */ /* 0x044ff200000810c4 */
[----:B------:R-:W-:Y:S04]  /*79930*/  STL.64 [R1+0x2f0], R76 ;  /* 0x0002f04c01007387 */ /* 0x000fe80000100a00 */
[----:B------:R2:W-:Y:S02]  /*79940*/  STL.64 [R1+0x2f8], R78 ;  /* 0x0002f84e01007387 */ /* 0x0005e40000100a00 */
[C---:B--2---:R-:W-:Y:S08]  /*79950*/  HMMA.1688.F32.TF32 R76, R108.reuse, R42, R200 ;  /* 0x0000002a6c4c723c */ /* 0x044ff000000810c8 */
[----:B------:R-:W-:Y:S04]  /*79960*/  STL.64 [R1+0x2c0], R156 ;  /* 0x0002c09c01007387 */ /* 0x000fe80000100a00 */
[----:B------:R2:W-:Y:S04]  /*79970*/  STL.64 [R1+0x2c8], R158 ;  /* 0x0002c89e01007387 */ /* 0x0005e80000100a00 */
[----:B------:R-:W-:Y:S04]  /*79980*/  STL.64 [R1+0x2b0], R120 ;  /* 0x0002b07801007387 */ /* 0x000fe80000100a00 */
[----:B------:R3:W-:Y:S01]  /*79990*/  STL.64 [R1+0x2b8], R122 ;  /* 0x0002b87a01007387 */ /* 0x0007e20000100a00 */
[C---:B--2---:R-:W-:Y:S03]  /*799a0*/  HMMA.1688.F32.TF32 R156, R108.reuse, R46, R216 ;  /* 0x0000002e6c9c723c */ /* 0x044fe600000810d8 */
[----:B------:R-:W-:Y:S04]  /*799b0*/  LDS R216, [R3+0x143080] ;  /* 0x1430800003d87984 */ /* 0x000fe80000000800 */
[----:B------:R-:W-:Y:S01]  /*799c0*/  LDS R218, [R3+0x143880] ;  /* 0x1438800003da7984 */ /* 0x000fe20000000800 */
[C---:B---3--:R-:W-:Y:S03]  /*799d0*/  HMMA.1688.F32.TF32 R120, R108.reuse, R50, R224 ;  /* 0x000000326c78723c */ /* 0x048fe600000810e0 */
[----:B------:R-:W-:Y:S04]  /*799e0*/  STL.64 [R1+0x2a0], R76 ;  /* 0x0002a04c01007387 */ /* 0x000fe80000100a00 */
[----:B------:R2:W-:Y:S01]  /*799f0*/  STL.64 [R1+0x2a8], R78 ;  /* 0x0002a84e01007387 */ /* 0x0005e20000100a00 */
[C---:B----4-:R-:W-:Y:S03]  /*79a00*/  HMMA.1688.F32.TF32 R208, R108.reuse, R10, R208 ;  /* 0x0000000a6cd0723c */ /* 0x050fe600000810d0 */
[----:B------:R-:W-:Y:S04]  /*79a10*/  LDS R217, [R252+0x143080] ;  /* 0x14308000fcd97984 */ /* 0x000fe80000000800 */
[----:B------:R-:W-:Y:S01]  /*79a20*/  LDS R219, [R252+0x143880] ;  /* 0x14388000fcdb7984 */ /* 0x000fe20000000800 */
[C---:B--2---:R-:W-:Y:S03]  /*79a30*/  HMMA.1688.F32.TF32 R76, R108.reuse, R54, R228 ;  /* 0x000000366c4c723c */ /* 0x044fe600000810e4 */
[----:B------:R-:W-:Y:S04]  /*79a40*/  STL.64 [R1+0x290], R156 ;  /* 0x0002909c01007387 */ /* 0x000fe80000100a00 */
[----:B------:R2:W-:Y:S04]  /*79a50*/  STL.64 [R1+0x298], R158 ;  /* 0x0002989e01007387 */ /* 0x0005e80000100a00 */
[----:B------:R-:W-:Y:S04]  /*79a60*/  STL.64 [R1+0x280], R120 ;  /* 0x0002807801007387 */ /* 0x000fe80000100a00 */
[----:B------:R3:W-:Y:S01]  /*79a70*/  STL.64 [R1+0x288], R122 ;  /* 0x0002887a01007387 */ /* 0x0007e20000100a00 */
[C---:B--2---:R-:W-:Y:S07]  /*79a80*/  HMMA.1688.F32.TF32 R156, R108.reuse, R58, R232 ;  /* 0x0000003a6c9c723c */ /* 0x044fee00000810e8 */
[----:B------:R-:W-:Y:S01]  /*79a90*/  STL.64 [R1+0x270], R76 ;  /* 0x0002704c01007387 */ /* 0x000fe20000100a00 */
[----:B---3--:R-:W-:Y:S03]  /*79aa0*/  HMMA.1688.F32.TF32 R120, R108, R62, R240 ;  /* 0x0000003e6c78723c */ /* 0x008fe600000810f0 */
[----:B------:R2:W-:Y:S05]  /*79ab0*/  STL.64 [R1+0x278], R78 ;  /* 0x0002784e01007387 */ /* 0x0005ea0000100a00 */
[----:B-1----:R-:W-:Y:S01]  /*79ac0*/  HMMA.1688.F32.TF32 R72, R104, R38, R72 ;  /* 0x000000266848723c */ /* 0x002fe20000081048 */
[----:B------:R-:W-:Y:S01]  /*79ad0*/  IMAD.MOV.U32 R20, RZ, RZ, R208 ;  /* 0x000000ffff147224 */ /* 0x000fe200078e00d0 */
[----:B------:R-:W-:Y:S01]  /*79ae0*/  LDS R240, [R0+0x143100] ;  /* 0x1431000000f07984 */ /* 0x000fe20000000800 */
[----:B------:R-:W-:-:S02]  /*79af0*/  IMAD.MOV.U32 R17, RZ, RZ, R209 ;  /* 0x000000ffff117224 */ /* 0x000fc400078e00d1 */
[----:B------:R-:W-:Y:S01]  /*79b00*/  IMAD.MOV.U32 R16, RZ, RZ, R210 ;  /* 0x000000ffff107224 */ /* 0x000fe200078e00d2 */
[----:B------:R-:W-:Y:S02]  /*79b10*/  LDS R242, [R0+0x143900] ;  /* 0x1439000000f27984 */ /* 0x000fe40000000800 */
[----:B--2---:R-:W-:Y:S02]  /*79b20*/  HMMA.1688.F32.TF32 R76, R108, R238, R244 ;  /* 0x000000ee6c4c723c */ /* 0x004fe400000810f4 */
[----:B------:R-:W-:Y:S04]  /*79b30*/  STL.64 [R1+0x260], R156 ;  /* 0x0002609c01007387 */ /* 0x000fe80000100a00 */
[----:B------:R-:W-:Y:S04]  /*79b40*/  STL.64 [R1+0x268], R158 ;  /* 0x0002689e01007387 */ /* 0x000fe80000100a00 */
[----:B------:R-:W-:Y:S04]  /*79b50*/  STL.64 [R1+0x250], R120 ;  /* 0x0002507801007387 */ /* 0x000fe80000100a00 */
[----:B------:R1:W-:Y:S01]  /*79b60*/  STL.64 [R1+0x258], R122 ;  /* 0x0002587a01007387 */ /* 0x0003e20000100a00 */
[----:B------:R-:W-:Y:S01]  /*79b70*/  HMMA.1688.F32.TF32 R108, R104, R14, R80 ;  /* 0x0000000e686c723c */ /* 0x000fe20000081050 */
[----:B------:R-:W-:-:S02]  /*79b80*/  IMAD.MOV.U32 R13, RZ, RZ, R211 ;  /* 0x000000ffff0d7224 */ /* 0x000fc400078e00d3 */
[----:B------:R-:W-:Y:S04]  /*79b90*/  LDS R156, [R0+0x143080] ;  /* 0x14308000009c7984 */ /* 0x000fe80000000800 */
[----:B------:R-:W-:Y:S04]  /*79ba0*/  LDS R158, [R0+0x143880] ;  /* 0x14388000009e7984 */ /* 0x000fe80000000800 */
[----:B------:R-:W-:Y:S01]  /*79bb0*/  STL.64 [R1+0x170], R76 ;  /* 0x0001704c01007387 */ /* 0x000fe20000100a00 */
[C---:B-1----:R-:W-:Y:S03]  /*79bc0*/  HMMA.1688.F32.TF32 R120, R104.reuse, R6, R204 ;  /* 0x000000066878723c */ /* 0x042fe600000810cc */
[----:B------:R1:W-:Y:S04]  /*79bd0*/  STL.64 [R1+0x178], R78 ;  /* 0x0001784e01007387 */ /* 0x0003e80000100a00 */
[----:B------:R-:W-:Y:S04]  /*79be0*/  LDS R157, [R2+0x143080] ;  /* 0x14308000029d7984 */ /* 0x000fe80000000800 */
[----:B------:R-:W2:Y:S01]  /*79bf0*/  LDS R159, [R2+0x143880] ;  /* 0x14388000029f7984 */ /* 0x000ea20000000800 */
[C---:B-1----:R-:W-:Y:S03]  /*79c00*/  HMMA.1688.F32.TF32 R76, R104.reuse, R10, R112 ;  /* 0x0000000a684c723c */ /* 0x042fe60000081070 */
[----:B------:R-:W-:Y:S04]  /*79c10*/  LDS R241, [R2+0x143100] ;  /* 0x1431000002f17984 */ /* 0x000fe80000000800 */
[----:B------:R-:W1:Y:S04]  /*79c20*/  LDS R243, [R2+0x143900] ;  /* 0x1439000002f37984 */ /* 0x000e680000000800 */
[----:B------:R-:W-:Y:S01]  /*79c30*/  STL.64 [R1+0x160], R120 ;  /* 0x0001607801007387 */ /* 0x000fe20000100a00 */
[C---:B------:R-:W-:Y:S03]  /*79c40*/  HMMA.1688.F32.TF32 R80, R104.reuse, R18, R84 ;  /* 0x000000126850723c */ /* 0x040fe60000081054 */
[----:B------:R-:W-:Y:S08]  /*79c50*/  STL.64 [R1+0x168], R122 ;  /* 0x0001687a01007387 */ /* 0x000ff00000100a00 */
[----:B------:R-:W-:Y:S04]  /*79c60*/  STL.64 [R1+0x150], R76 ;  /* 0x0001504c01007387 */ /* 0x000fe80000100a00 */
[----:B------:R3:W-:Y:S02]  /*79c70*/  STL.64 [R1+0x158], R78 ;  /* 0x0001584e01007387 */ /* 0x0007e40000100a00 */
[C---:B---3--:R-:W-:Y:S02]  /*79c80*/  HMMA.1688.F32.TF32 R76, R104.reuse, R22, R144 ;  /* 0x00000016684c723c */ /* 0x048fe40000081090 */
[----:B------:R-:W-:Y:S04]  /*79c90*/  STL.64 [R1+0xe0], R108 ;  /* 0x0000e06c01007387 */ /* 0x000fe80000100a00 */
[----:B------:R-:W-:Y:S02]  /*79ca0*/  STL.64 [R1+0xe8], R110 ;  /* 0x0000e86e01007387 */ /* 0x000fe40000100a00 */
[C---:B------:R-:W-:Y:S02]  /*79cb0*/  HMMA.1688.F32.TF32 R84, R104.reuse, R26, R172 ;  /* 0x0000001a6854723c */ /* 0x040fe400000810ac */
[----:B------:R-:W-:Y:S04]  /*79cc0*/  STL.64 [R1+0xc0], R80 ;  /* 0x0000c05001007387 */ /* 0x000fe80000100a00 */
[----:B------:R3:W-:Y:S09]  /*79cd0*/  STL.64 [R1+0xc8], R82 ;  /* 0x0000c85201007387 */ /* 0x0007f20000100a00 */
[----:B------:R-:W-:Y:S01]  /*79ce0*/  STL.64 [R1+0xa0], R76 ;  /* 0x0000a04c01007387 */ /* 0x000fe20000100a00 */
[C---:B---3--:R-:W-:Y:S03]  /*79cf0*/  HMMA.1688.F32.TF32 R80, R104.reuse, R30, R184 ;  /* 0x0000001e6850723c */ /* 0x048fe600000810b8 */
[----:B------:R3:W-:Y:S05]  /*79d00*/  STL.64 [R1+0xa8], R78 ;  /* 0x0000a84e01007387 */ /* 0x0007ea0000100a00 */
[C---:B---3--:R-:W-:Y:S08]  /*79d10*/  HMMA.1688.F32.TF32 R76, R104.reuse, R34, R68 ;  /* 0x00000022684c723c */ /* 0x048ff00000081044 */
[C---:B------:R-:W-:Y:S01]  /*79d20*/  HMMA.1688.F32.TF32 R68, R104.reuse, R42, R88 ;  /* 0x0000002a6844723c */ /* 0x040fe20000081058 */
[----:B------:R-:W-:Y:S04]  /*79d30*/  STL.64 [R1+0x90], R84 ;  /* 0x0000905401007387 */ /* 0x000fe80000100a00 */
[----:B------:R-:W-:Y:S04]  /*79d40*/  STL.64 [R1+0x98], R86 ;  /* 0x0000985601007387 */ /* 0x000fe80000100a00 */
[----:B------:R-:W-:Y:S04]  /*79d50*/  STL.64 [R1+0x70], R80 ;  /* 0x0000705001007387 */ /* 0x000fe80000100a00 */
[----:B------:R-:W-:Y:S04]  /*79d60*/  STL.64 [R1+0x78], R82 ;  /* 0x0000785201007387 */ /* 0x000fe80000100a00 */
[----:B------:R-:W-:Y:S04]  /*79d70*/  STL.64 [R1+0x60], R76 ;  /* 0x0000604c01007387 */ /* 0x000fe80000100a00 */
[----:B------:R-:W-:Y:S04]  /*79d80*/  STL.64 [R1+0x68], R78 ;  /* 0x0000684e01007387 */ /* 0x000fe80000100a00 */
[----:B------:R-:W3:Y:S04]  /*79d90*/  LDL.LU R112, [R1+0x360] ;  /* 0x0003600001707983 */ /* 0x000ee80000300800 */
[----:B------:R-:W-:Y:S04]  /*79da0*/  STL.64 [R1+0x50], R72 ;  /* 0x0000504801007387 */ /* 0x000fe80000100a00 */
[----:B------:R-:W-:Y:S04]  /*79db0*/  STL.64 [R1+0x58], R74 ;  /* 0x0000584a01007387 */ /* 0x000fe80000100a00 */
[----:B------:R-:W-:Y:S04]  /*79dc0*/  STL.64 [R1+0x10], R68 ;  /* 0x0000104401007387 */ /* 0x000fe80000100a00 */
[----:B------:R4:W-:Y:S04]  /*79dd0*/  STL.64 [R1+0x18], R70 ;  /* 0x0000184601007387 */ /* 0x0009e80000100a00 */
        /* <DEDUP_REMOVED lines=19> */
[C---:B----4-:R-:W-:Y:S08]  /*79f10*/  HMMA.1688.F32.TF32 R68, R104.reuse, R46, R188 ;  /* 0x0000002e6844723c */ /* 0x050ff000000810bc */
[C---:B------:R-:W-:Y:S08]  /*79f20*/  HMMA.1688.F32.TF32 R72, R104.reuse, R50, R220 ;  /* 0x000000326848723c */ /* 0x040ff000000810dc */
[C---:B------:R-:W-:Y:S08]  /*79f30*/  HMMA.1688.F32.TF32 R76, R104.reuse, R54, R116 ;  /* 0x00000036684c723c */ /* 0x040ff00000081074 */
[C---:B------:R-:W-:Y:S08]  /*79f40*/  HMMA.1688.F32.TF32 R80, R104.reuse, R58, R96 ;  /* 0x0000003a6850723c */ /* 0x040ff00000081060 */
[C---:B------:R-:W-:Y:S08]  /*79f50*/  HMMA.1688.F32.TF32 R84, R104.reuse, R62, R92 ;  /* 0x0000003e6854723c */ /* 0x040ff0000008105c */
[----:B------:R-:W-:Y:S01]  /*79f60*/  HMMA.1688.F32.TF32 R88, R104, R238, R100 ;  /* 0x000000ee6858723c */ /* 0x000fe20000081064 */
[----:B------:R-:W-:Y:S04]  /*79f70*/  STL.64 [R1+0x3e28], R70 ;  /* 0x003e284601007387 */ /* 0x000fe80000100a00 */
[----:B------:R4:W-:Y:S04]  /*79f80*/  STL.64 [R1+0x3e20], R68 ;  /* 0x003e204401007387 */ /* 0x0009e80000100a00 */
[----:B------:R-:W-:Y:S01]  /*79f90*/  STL.64 [R1+0x3e38], R74 ;  /* 0x003e384a01007387 */ /* 0x000fe20000100a00 */
[C---:B--2---:R-:W-:Y:S03]  /*79fa0*/  HMMA.1688.F32.TF32 R116, R156.reuse, R30, R124 ;  /* 0x0000001e9c74723c */ /* 0x044fe6000008107c */
[----:B------:R-:W-:Y:S04]  /*79fb0*/  STL.64 [R1+0x3e30], R72 ;  /* 0x003e304801007387 */ /* 0x000fe80000100a00 */
[----:B------:R-:W-:Y:S01]  /*79fc0*/  STL.64 [R1+0x3e48], R78 ;  /* 0x003e484e01007387 */ /* 0x000fe20000100a00 */
[C---:B------:R-:W-:Y:S03]  /*79fd0*/  HMMA.1688.F32.TF32 R120, R156.reuse, R34, R128 ;  /* 0x000000229c78723c */ /* 0x040fe60000081080 */
        /* <DEDUP_REMOVED lines=9> */
[----:B------:R2:W-:Y:S05]  /*7a070*/  STL.64 [R1+0x3e70], R88 ;  /* 0x003e705801007387 */ /* 0x0005ea0000100a00 */
[C---:B------:R-:W-:Y:S08]  /*7a080*/  HMMA.1688.F32.TF32 R136, R156.reuse, R50, R176 ;  /* 0x000000329c88723c */ /* 0x040ff000000810b0 */
[C---:B------:R-:W-:Y:S08]  /*7a090*/  HMMA.1688.F32.TF32 R140, R156.reuse, R54, R168 ;  /* 0x000000369c8c723c */ /* 0x040ff000000810a8 */
[C---:B------:R-:W-:Y:S08]  /*7a0a0*/  HMMA.1688.F32.TF32 R144, R156.reuse, R58, R164 ;  /* 0x0000003a9c90723c */ /* 0x040ff000000810a4 */
[C---:B------:R-:W-:Y:S08]  /*7a0b0*/  HMMA.1688.F32.TF32 R148, R156.reuse, R62, R148 ;  /* 0x0000003e9c94723c */ /* 0x040ff00000081094 */
[C---:B---3--:R-:W-:Y:S08]  /*7a0c0*/  HMMA.1688.F32.TF32 R108, R156.reuse, R22, R112 ;  /* 0x000000169c6c723c */ /* 0x048ff00000081070 */
[C---:B------:R-:W-:Y:S08]  /*7a0d0*/  HMMA.1688.F32.TF32 R96, R156.reuse, R10, R212 ;  /* 0x0000000a9c60723c */ /* 0x040ff000000810d4 */
[C---:B------:R-:W-:Y:S08]  /*7a0e0*/  HMMA.1688.F32.TF32 R92, R156.reuse, R6, R160 ;  /* 0x000000069c5c723c */ /* 0x040ff000000810a0 */
[C---:B------:R-:W-:Y:S08]  /*7a0f0*/  HMMA.1688.F32.TF32 R100, R156.reuse, R14, R208 ;  /* 0x0000000e9c64723c */ /* 0x040ff000000810d0 */
[C---:B------:R-:W-:Y:S08]  /*7a100*/  HMMA.1688.F32.TF32 R112, R156.reuse, R26, R64 ;  /* 0x0000001a9c70723c */ /* 0x040ff00000081040 */
[C---:B------:R-:W-:Y:S01]  /*7a110*/  HMMA.1688.F32.TF32 R104, R156.reuse, R18, R204 ;  /* 0x000000129c68723c */ /* 0x040fe200000810cc */
        /* <DEDUP_REMOVED lines=8> */
[----:B------:R-:W2:Y:S04]  /*7a1a0*/  LDL.LU R204, [R1+0x500] ;  /* 0x0005000001cc7983 */ /* 0x000ea80000300800 */
[----:B------:R-:W2:Y:S04]  /*7a1b0*/  LDL.LU R205, [R1+0x504] ;  /* 0x0005040001cd7983 */ /* 0x000ea80000300800 */
[----:B------:R-:W2:Y:S04]  /*7a1c0*/  LDL.LU R206, [R1+0x508] ;  /* 0x0005080001ce7983 */ /* 0x000ea80000300800 */
[----:B------:R-:W2:Y:S04]  /*7a1d0*/  LDL.LU R207, [R1+0x50c] ;  /* 0x00050c0001cf7983 */ /* 0x000ea80000300800 */
        /* <DEDUP_REMOVED lines=70> */
[----:B------:R-:W3:Y:S01]  /*7a640*/  LDL.LU R187, [R1+0x37c] ;  /* 0x00037c0001bb7983 */ /* 0x000ee20000300800 */
[----:B------:R-:W-:-:S02]  /*7a650*/  IMAD.MOV.U32 R244, RZ, RZ, R248 ;  /* 0x000000fffff47224 */ /* 0x000fc400078e00f8 */
[----:B------:R-:W-:Y:S02]  /*7a660*/  IMAD.MOV.U32 R245, RZ, RZ, R249 ;  /* 0x000000fffff57224 */ /* 0x000fe400078e00f9 */
[----:B------:R-:W-:Y:S02]  /*7a670*/  IMAD.MOV.U32 R246, RZ, RZ, R250 ;  /* 0x000000fffff67224 */ /* 0x000fe400078e00fa */
[----:B------:R-:W-:Y:S01]  /*7a680*/  IMAD.MOV.U32 R247, RZ, RZ, R251 ;  /* 0x000000fffff77224 */ /* 0x000fe200078e00fb */
[C---:B--2---:R-:W-:Y:S01]  /*7a690*/  HMMA.1688.F32.TF32 R156, R216.reuse, R6, R204 ;  /* 0x00000006d89c723c */ /* 0x044fe200000810cc */
[----:B------:R-:W2:Y:S04]  /*7a6a0*/  LDL.LU R204, [R1] ;  /* 0x0000000001cc7983 */ /* 0x000ea80000300800 */
[----:B------:R-:W2:Y:S04]  /*7a6b0*/  LDL.LU R205, [R1+0x4] ;  /* 0x0000040001cd7983 */ /* 0x000ea80000300800 */
[----:B------:R-:W2:Y:S04]  /*7a6c0*/  LDL.LU R206, [R1+0x8] ;  /* 0x0000080001ce7983 */ /* 0x000ea80000300800 */
[----:B------:R-:W2:Y:S04]  /*7a6d0*/  LDL.LU R207, [R1+0xc] ;  /* 0x00000c0001cf7983 */ /* 0x000ea80000300800 */
[----:B------:R-:W2:Y:S04]  /*7a6e0*/  LDL.LU R248, [R1+0x3fa0] ;  /* 0x003fa00001f87983 */ /* 0x000ea80000300800 */
[----:B------:R-:W2:Y:S04]  /*7a6f0*/  LDL.LU R249, [R1+0x3f9c] ;  /* 0x003f9c0001f97983 */ /* 0x000ea80000300800 */
[----:B------:R-:W2:Y:S04]  /*7a700*/  LDL.LU R250, [R1+0x3f98] ;  /* 0x003f980001fa7983 */ /* 0x000ea80000300800 */
[----:B------:R-:W2:Y:S04]  /*7a710*/  LDL.LU R251, [R1+0x3f94] ;  /* 0x003f940001fb7983 */ /* 0x000ea80000300800 */
[----:B----4-:R-:W1:Y:S04]  /*7a720*/  LDL.LU R68, [R1+0x700] ;  /* 0x0007000001447983 */ /* 0x010e680000300800 */
[----:B------:R-:W1:Y:S04]  /*7a730*/  LDL.LU R69, [R1+0x704] ;  /* 0x0007040001457983 */ /* 0x000e680000300800 */
[----:B------:R-:W1:Y:S04]  /*7a740*/  LDL.LU R70, [R1+0x708] ;  /* 0x0007080001467983 */ /* 0x000e680000300800 */
[----:B------:R-:W1:Y:S01]  /*7a750*/  LDL.LU R71, [R1+0x70c] ;  /* 0x00070c0001477983 */ /* 0x000e620000300800 */
[C---:B---3--:R-:W-:Y:S03]  /*7a760*/  HMMA.1688.F32.TF32 R164, R216.reuse, R14, R224 ;  /* 0x0000000ed8a4723c */ /* 0x048fe600000810e0 */
[----:B------:R-:W3:Y:S04]  /*7a770*/  LDL.LU R224, [R1+0x610] ;  /* 0x0006100001e07983 */ /* 0x000ee80000300800 */
[----:B------:R-:W3:Y:S04]  /*7a780*/  LDL.LU R225, [R1+0x614] ;  /* 0x0006140001e17983 */ /* 0x000ee80000300800 */
[----:B------:R-:W3:Y:S04]  /*7a790*/  LDL.LU R226, [R1+0x618] ;  /* 0x0006180001e27983 */ /* 0x000ee80000300800 */
[----:B------:R-:W3:Y:S01]  /*7a7a0*/  LDL.LU R227, [R1+0x61c] ;  /* 0x00061c0001e37983 */ /* 0x000ee20000300800 */
[C---:B------:R-:W-:Y:S03]  /*7a7b0*/  HMMA.1688.F32.TF32 R168, R216.reuse, R18, R228 ;  /* 0x00000012d8a8723c */ /* 0x040fe600000810e4 */
[----:B------:R-:W4:Y:S04]  /*7a7c0*/  LDL.LU R228, [R1+0x5c0] ;  /* 0x0005c00001e47983 */ /* 0x000f280000300800 */
[----:B------:R-:W4:Y:S04]  /*7a7d0*/  LDL.LU R229, [R1+0x5c4] ;  /* 0x0005c40001e57983 */ /* 0x000f280000300800 */
[----:B------:R-:W4:Y:S04]  /*7a7e0*/  LDL.LU R230, [R1+0x5c8] ;  /* 0x0005c80001e67983 */ /* 0x000f280000300800 */
[----:B------:R-:W4:Y:S01]  /*7a7f0*/  LDL.LU R231, [R1+0x5cc] ;  /* 0x0005cc0001e77983 */ /* 0x000f220000300800 */
[----:B------:R-:W-:Y:S03]  /*7a800*/  HMMA.1688.F32.TF32 R172, R216, R22, R232 ;  /* 0x00000016d8ac723c */ /* 0x000fe600000810e8 */
[----:B------:R-:W2:Y:S04]  /*7a810*/  LDL.LU R232, [R1+0x4e0] ;  /* 0x0004e00001e87983 */ /* 0x000ea80000300800 */
[----:B------:R-:W2:Y:S04]  /*7a820*/  LDL.LU R233, [R1+0x4e4] ;  /* 0x0004e40001e97983 */ /* 0x000ea80000300800 */
[----:B------:R-:W2:Y:S04]  /*7a830*/  LDL.LU R234, [R1+0x4e8] ;  /* 0x0004e80001ea7983 */ /* 0x000ea80000300800 */
[----:B------:R-:W2:Y:S01]  /*7a840*/  LDL.LU R235, [R1+0x4ec] ;  /* 0x0004ec0001eb7983 */ /* 0x000ea20000300800 */
[C---:B-1----:R-:W-:Y:S11]  /*7a850*/  HMMA.1688.F32.TF32 R220, R240.reuse, R6, R68 ;  /* 0x00000006f0dc723c */ /* 0x042ff60000081044 */
[----:B------:R-:W-:Y:S11]  /*7a860*/  @!UPT UIADD3 URZ, URZ, URZ, URZ ;  /* 0x0000003f3f3ff290 */ /* 0x000ff6000fffe03f */
[----:B------:R-:W-:Y:S01]  /*7a870*/  @!UPT UIADD3 URZ, URZ, URZ, URZ ;  /* 0x0000003f3f3ff290 */ /* 0x000fe2000fffe03f */
[----:B------:R-:W-:Y:S04]  /*7a880*/  STL [R1+0x3da8], R220 ;  /* 0x003da8dc01007387 */ /* 0x000fe80000100800 */
[----:B------:R-:W-:Y:S04]  /*7a890*/  STL [R1+0x3da4], R221 ;  /* 0x003da4dd01007387 */ /* 0x000fe80000100800 */
[----:B------:R-:W-:Y:S04]  /*7a8a0*/  STL [R1+0x3da0], R222 ;  /* 0x003da0de01007387 */ /* 0x000fe80000100800 */
[----:B------:R-:W-:Y:S01]  /*7a8b0*/  STL [R1+0x3d9c], R223 ;  /* 0x003d9cdf01007387 */ /* 0x000fe20000100800 */
[C---:B---3--:R-:W-:Y:S08]  /*7a8c0*/  HMMA.1688.F32.TF32 R224, R240.reuse, R10, R224 ;  /* 0x0000000af0e0723c */ /* 0x048ff000000810e0 */
[C---:B----4-:R-:W-:Y:S11]  /*7a8d0*/  HMMA.1688.F32.TF32 R228, R240.reuse, R14, R228 ;  /* 0x0000000ef0e4723c */ /* 0x050ff600000810e4 */
[----:B------:R-:W-:Y:S04]  /*7a8e0*/  @!UPT UIADD3 URZ, URZ, URZ, URZ ;  /* 0x0000003f3f3ff290 */ /* 0x000fe8000fffe03f */
[----:B------:R-:W-:Y:S04]  /*7a8f0*/  STL [R1+0x3db8], R224 ;  /* 0x003db8e001007387 */ /* 0x000fe80000100800 */
[----:B------:R-:W-:Y:S04]  /*7a900*/  STL [R1+0x3db4], R225 ;  /* 0x003db4e101007387 */ /* 0x000fe80000100800 */
[----:B------:R-:W-:Y:S04]  /*7a910*/  STL [R1+0x3db0], R226 ;  /* 0x003db0e201007387 */ /* 0x000fe80000100800 */
[----:B------:R-:W-:Y:S04]  /*7a920*/  STL [R1+0x3dac], R227 ;  /* 0x003dace301007387 */ /* 0x000fe80000100800 */
[----:B------:R-:W-:Y:S04]  /*7a930*/  STL [R1+0x3dc4], R228 ;  /* 0x003dc4e401007387 */ /* 0x000fe80000100800 */
[----:B------:R-:W-:Y:S04]  /*7a940*/  STL [R1+0x3dc0], R229 ;  /* 0x003dc0e501007387 */ /* 0x000fe80000100800 */
[----:B------:R-:W-:Y:S04]  /*7a950*/  STL [R1+0x3dbc], R230 ;  /* 0x003dbce601007387 */ /* 0x000fe80000100800 */
[----:B------:R-:W-:Y:S04]  /*7a960*/  STL [R1+0x3d98], R231 ;  /* 0x003d98e701007387 */ /* 0x000fe80000100800 */
        /* <DEDUP_REMOVED lines=28> */
[C---:B--2---:R-:W-:Y:S03]  /*7ab30*/  HMMA.1688.F32.TF32 R232, R240.reuse, R18, R232 ;  /* 0x00000012f0e8723c */ /* 0x044fe600000810e8 */
        /* <DEDUP_REMOVED lines=8> */
[----:B------:R-:W-:Y:S04]  /*7abc0*/  STL [R1+0x3dd0], R232 ;  /* 0x003dd0e801007387 */ /* 0x000fe80000100800 */
[----:B------:R-:W-:Y:S04]  /*7abd0*/  STL [R1+0x3dcc], R233 ;  /* 0x003dcce901007387 */ /* 0x000fe80000100800 */
[----:B------:R-:W-:Y:S04]  /*7abe0*/  STL [R1+0x3dc8], R234 ;  /* 0x003dc8ea01007387 */ /* 0x000fe80000100800 */
[----:B------:R-:W-:Y:S01]  /*7abf0*/  STL [R1+0x3d94], R235 ;  /* 0x003d94eb01007387 */ /* 0x000fe20000100800 */
[C---:B----4-:R-:W-:Y:S08]  /*7ac00*/  HMMA.1688.F32.TF32 R64, R240.reuse, R22, R100 ;  /* 0x00000016f040723c */ /* 0x050ff00000081064 */
[C---:B---3--:R-:W-:Y:S11]  /*7ac10*/  HMMA.1688.F32.TF32 R96, R240.reuse, R26, R96 ;  /* 0x0000001af060723c */ /* 0x048ff60000081060 */
[----:B------:R-:W-:Y:S04]  /*7ac20*/  @!UPT UIADD3 URZ, URZ, URZ, URZ ;  /* 0x0000003f3f3ff290 */ /* 0x000fe8000fffe03f */
[----:B------:R-:W-:Y:S04]  /*7ac30*/  STL [R1+0x3ddc], R64 ;  /* 0x003ddc4001007387 */ /* 0x000fe80000100800 */
[----:B------:R-:W-:Y:S04]  /*7ac40*/  STL [R1+0x3dd8], R65 ;  /* 0x003dd84101007387 */ /* 0x000fe80000100800 */
[----:B------:R-:W-:Y:S04]  /*7ac50*/  STL [R1+0x3dd4], R66 ;  /* 0x003dd44201007387 */ /* 0x000fe80000100800 */
[----:B------:R1:W-:Y:S02]  /*7ac60*/  STL [R1+0x3d90], R67 ;  /* 0x003d904301007387 */ /* 0x0003e40000100800 */
[C---:B-1----:R-:W-:Y:S02]  /*7ac70*/  HMMA.1688.F32.TF32 R64, R240.reuse, R30, R72 ;  /* 0x0000001ef040723c */ /* 0x042fe40000081048 */
[----:B------:R-:W3:Y:S04]  /*7ac80*/  LDL.LU R72, [R1+0x1e0] ;  /* 0x0001e00001487983 */ /* 0x000ee80000300800 */
[----:B------:R-:W-:Y:S04]  /*7ac90*/  STL.64 [R1], R96 ;  /* 0x0000006001007387 */ /* 0x000fe80000100a00 */
[----:B------:R-:W-:Y:S11]  /*7aca0*/  STL.64 [R1+0x8], R98 ;  /* 0x0000086201007387 */ /* 0x000ff60000100a00 */
[----:B------:R-:W-:Y:S02]  /*7acb0*/  @!UPT UIADD3 URZ, URZ, URZ, URZ ;  /* 0x0000003f3f3ff290 */ /* 0x000fe4000fffe03f */
[----:B------:R-:W-:Y:S04]  /*7acc0*/  STL.64 [R1+0x20], R64 ;  /* 0x0000204001007387 */ /* 0x000fe80000100a00 */
[----:B------:R1:W-:Y:S04]  /*7acd0*/  STL.64 [R1+0x28], R66 ;  /* 0x0000284201007387 */ /* 0x0003e80000100a00 */
[----:B------:R-:W3:Y:S04]  /*7ace0*/  LDL.LU R73, [R1+0x1e4] ;  /* 0x0001e40001497983 */ /* 0x000ee80000300800 */
[----:B------:R-:W3:Y:S04]  /*7acf0*/  LDL.LU R74, [R1+0x1e8] ;  /* 0x0001e800014a7983 */ /* 0x000ee80000300800 */
[----:B------:R-:W3:Y:S01]  /*7ad00*/  LDL.LU R75, [R1+0x1ec] ;  /* 0x0001ec00014b7983 */ /* 0x000ee20000300800 */
[C---:B-1----:R-:W-:Y:S03]  /*7ad10*/  HMMA.1688.F32.TF32 R64, R240.reuse, R34, R68 ;  /* 0x00000022f040723c */ /* 0x042fe60000081044 */
[----:B------:R-:W3:Y:S11]  /*7ad20*/  LDL.LU R68, [R1+0x1d0] ;  /* 0x0001d00001447983 */ /* 0x000ef60000300800 */
[----:B------:R-:W-:Y:S09]  /*7ad30*/  @!UPT UIADD3 URZ, URZ, URZ, URZ ;  /* 0x0000003f3f3ff290 */ /* 0x000ff2000fffe03f */
[----:B------:R-:W-:Y:S04]  /*7ad40*/  STL.64 [R1+0x30], R64 ;  /* 0x0000304001007387 */ /* 0x000fe80000100a00 */
[----:B------:R1:W-:Y:S04]  /*7ad50*/  STL.64 [R1+0x38], R66 ;  /* 0x0000384201007387 */ /* 0x0003e80000100a00 */
[----:B------:R-:W3:Y:S04]  /*7ad60*/  LDL.LU R69, [R1+0x1d4] ;  /* 0x0001d40001457983 */ /* 0x000ee80000300800 */
[----:B------:R-:W3:Y:S04]  /*7ad70*/  LDL.LU R70, [R1+0x1d8] ;  /* 0x0001d80001467983 */ /* 0x000ee80000300800 */
[----:B------:R-:W3:Y:S01]  /*7ad80*/  LDL.LU R71, [R1+0x1dc] ;  /* 0x0001dc0001477983 */ /* 0x000ee20000300800 */
[C---:B-1----:R-:W-:Y:S08]  /*7ad90*/  HMMA.1688.F32.TF32 R64, R240.reuse, R38, R92 ;  /* 0x00000026f040723c */ /* 0x042ff0000008105c */
[C---:B------:R-:W-:Y:S08]  /*7ada0*/  HMMA.1688.F32.TF32 R84, R240.reuse, R46, R84 ;  /* 0x0000002ef054723c */ /* 0x040ff00000081054 */
[----:B------:R-:W-:Y:S07]  /*7adb0*/  HMMA.1688.F32.TF32 R88, R240, R42, R88 ;  /* 0x0000002af058723c */ /* 0x000fee0000081058 */
[----:B------:R1:W-:Y:S04]  /*7adc0*/  STL.64 [R1+0x40], R64 ;  /* 0x0000404001007387 */ /* 0x0003e80000100a00 */
[----:B------:R2:W-:Y:S05]  /*7add0*/  STL.64 [R1+0x48], R66 ;  /* 0x0000484201007387 */ /* 0x0005ea0000100a00 */
[----:B------:R-:W-:-:S02]  /*7ade0*/  IMAD.MOV.U32 R232, RZ, RZ, R87 ;  /* 0x000000ffffe87224 */ /* 0x000fc400078e0057 */
[----:B-1----:R-:W-:Y:S02]  /*7adf0*/  IMAD.MOV.U32 R65, RZ, RZ, R85 ;  /* 0x000000ffff417224 */ /* 0x002fe400078e0055 */
[----:B------:R-:W-:Y:S02]  /*7ae00*/  IMAD.MOV.U32 R64, RZ, RZ, R84 ;  /* 0x000000ffff407224 */ /* 0x000fe400078e0054 */
[----:B--2---:R-:W-:Y:S01]  /*7ae10*/  IMAD.MOV.U32 R66, RZ, RZ, R86 ;  /* 0x000000ffff427224 */ /* 0x004fe200078e0056 */
[----:B------:R-:W-:Y:S04]  /*7ae20*/  STL.64 [R1+0x4a0], R88 ;  /* 0x0004a05801007387 */ /* 0x000fe80000100a00 */
[----:B------:R-:W-:Y:S04]  /*7ae30*/  STL.64 [R1+0x4a8], R90 ;  /* 0x0004a85a01007387 */ /* 0x000fe80000100a00 */
[----:B------:R-:W-:Y:S01]  /*7ae40*/  STL [R1+0x3dec], R232 ;  /* 0x003dece801007387 */ /* 0x000fe20000100800 */
[C---:B------:R-:W-:Y:S03]  /*7ae50*/  HMMA.1688.F32.TF32 R76, R240.reuse, R54, R76 ;  /* 0x00000036f04c723c */ /* 0x040fe6000008104c */
[----:B------:R-:W-:Y:S04]  /*7ae60*/  STL [R1+0x3de8], R66 ;  /* 0x003de84201007387 */ /* 0x000fe80000100800 */
[----:B------:R-:W-:Y:S04]  /*7ae70*/  STL [R1+0x3de4], R65 ;  /* 0x003de44101007387 */ /* 0x000fe80000100800 */
[----:B------:R1:W-:Y:S02]  /*7ae80*/  STL [R1+0x3de0], R64 ;  /* 0x003de04001007387 */ /* 0x0003e40000100800 */
[----:B-1----:R-:W-:Y:S11]  /*7ae90*/  HMMA.1688.F32.TF32 R64, R240, R50, R80 ;  /* 0x00000032f040723c */ /* 0x002ff60000081050 */
[----:B------:R-:W-:Y:S11]  /*7aea0*/  IMAD.MOV.U32 R232, RZ, RZ, R76 ;  /* 0x000000ffffe87224 */ /* 0x000ff600078e004c */
[----:B------:R-:W-:Y:S01]  /*7aeb0*/  @!UPT UIADD3 URZ, URZ, URZ, URZ ;  /* 0x0000003f3f3ff290 */ /* 0x000fe2000fffe03f */
[----:B------:R1:W-:Y:S04]  /*7aec0*/  STL.64 [R1+0x480], R64 ;  /* 0x0004804001007387 */ /* 0x0003e80000100a00 */
[----:B------:R2:W-:Y:S04]  /*7aed0*/  STL.64 [R1+0x488], R66 ;  /* 0x0004884201007387 */ /* 0x0005e80000100a00 */
[----:B------:R-:W4:Y:S01]  /*7aee0*/  LDL.LU R84, [R1+0x140] ;  /* 0x0001400001547983 */ /* 0x000f220000300800 */
[----:B-1----:R-:W-:-:S03]  /*7aef0*/  IMAD.MOV.U32 R64, RZ, RZ, R79 ;  /* 0x000000ffff407224 */ /* 0x002fc600078e004f */
[----:B------:R-:W4:Y:S01]  /*7af00*/  LDL.LU R85, [R1+0x144] ;  /* 0x0001440001557983 */ /* 0x000f220000300800 */
[----:B------:R-:W-:Y:S02]  /*7af10*/  IMAD.MOV.U32 R65, RZ, RZ, R78 ;  /* 0x000000ffff417224 */ /* 0x000fe400078e004e */
[----:B--2---:R-:W-:Y:S01]  /*7af20*/  IMAD.MOV.U32 R66, RZ, RZ, R77 ;  /* 0x000000ffff427224 */ /* 0x004fe200078e004d */
[----:B------:R-:W4:Y:S04]  /*7af30*/  LDL.LU R86, [R1+0x148] ;  /* 0x0001480001567983 */ /* 0x000f280000300800 */
[----:B------:R-:W4:Y:S04]  /*7af40*/  LDL.LU R87, [R1+0x14c] ;  /* 0x00014c0001577983 */ /* 0x000f280000300800 */
[----:B------:R-:W-:Y:S04]  /*7af50*/  STL [R1+0x3dfc], R64 ;  /* 0x003dfc4001007387 */ /* 0x000fe80000100800 */
[----:B------:R-:W-:Y:S04]  /*7af60*/  STL [R1+0x3df8], R65 ;  /* 0x003df84101007387 */ /* 0x000fe80000100800 */
[----:B------:R-:W-:Y:S04]  /*7af70*/  STL [R1+0x3df4], R232 ;  /* 0x003df4e801007387 */ /* 0x000fe80000100800 */
[----:B------:R3:W-:Y:S04]  /*7af80*/  STL [R1+0x3df0], R66 ;  /* 0x003df04201007387 */ /* 0x0007e80000100800 */
[----:B------:R-:W2:Y:S01]  /*7af90*/  LDL.LU R80, [R1+0x7f0] ;  /* 0x0007f00001507983 */ /* 0x000ea20000300800 */
[C---:B---3--:R-:W-:Y:S11]  /*7afa0*/  HMMA.1688.F32.TF32 R64, R240.reuse, R58, R72 ;  /* 0x0000003af040723c */ /* 0x048ff60000081048 */
[----:B------:R-:W-:Y:S11]  /*7afb0*/  @!UPT UIADD3 URZ, URZ, URZ, URZ ;  /* 0x0000003f3f3ff290 */ /* 0x000ff6000fffe03f */
[----:B------:R-:W-:Y:S01]  /*7afc0*/  @!UPT UIADD3 URZ, URZ, URZ, URZ ;  /* 0x0000003f3f3ff290 */ /* 0x000fe2000fffe03f */
[----:B------:R-:W-:Y:S04]  /*7afd0*/  STL.64 [R1+0x460], R64 ;  /* 0x0004604001007387 */ /* 0x000fe80000100a00 */
[----:B------:R1:W-:Y:S04]  /*7afe0*/  STL.64 [R1+0x468], R66 ;  /* 0x0004684201007387 */ /* 0x0003e80000100a00 */
[----:B------:R-:W2:Y:S04]  /*7aff0*/  LDL.LU R81, [R1+0x7f4] ;  /* 0x0007f40001517983 */ /* 0x000ea80000300800 */
[----:B------:R-:W2:Y:S04]  /*7b000*/  LDL.LU R82, [R1+0x7f8] ;  /* 0x0007f80001527983 */ /* 0x000ea80000300800 */
[----:B------:R-:W2:Y:S01]  /*7b010*/  LDL.LU R83, [R1+0x7fc] ;  /* 0x0007fc0001537983 */ /* 0x000ea20000300800 */
[----:B-1----:R-:W-:Y:S03]  /*7b020*/  HMMA.1688.F32.TF32 R64, R240, R62, R68 ;  /* 0x0000003ef040723c */ /* 0x002fe60000081044 */
        /* <DEDUP_REMOVED lines=22> */
[----:B------:R-:W-:Y:S08]  /*7b190*/  HMMA.1688.F32.TF32 R212, R216, R62, R212 ;  /* 0x0000003ed8d4723c */ /* 0x000ff000000810d4 */
[----:B----4-:R-:W-:Y:S01]  /*7b1a0*/  HMMA.1688.F32.TF32 R84, R240, R238, R84 ;  /* 0x000000eef054723c */ /* 0x010fe20000081054 */
[----:B------:R-:W-:Y:S01]  /*7b1b0*/  IMAD.MOV.U32 R229, RZ, RZ, R67 ;  /* 0x000000ffffe57224 */ /* 0x000fe200078e0043 */
[----:B------:R-:W-:Y:S01]  /*7b1c0*/  LDS R240, [R0+0x143180] ;  /* 0x1431800000f07984 */ /* 0x000fe20000000800 */
[----:B------:R-:W-:-:S02]  /*7b1d0*/  IMAD.MOV.U32 R228, RZ, RZ, R66 ;  /* 0x000000ffffe47224 */ /* 0x000fc400078e0042 */
[----:B------:R-:W-:Y:S01]  /*7b1e0*/  IMAD.MOV.U32 R234, RZ, RZ, R65 ;  /* 0x000000ffffea7224 */ /* 0x000fe200078e0041 */
[----:B------:R-:W-:Y:S02]  /*7b1f0*/  LDS R248, [R3+0x143180] ;  /* 0x1431800003f87984 */ /* 0x000fe40000000800 */
[----:B------:R-:W-:Y:S02]  /*7b200*/  HMMA.1688.F32.TF32 R216, R216, R238, R244 ;  /* 0x000000eed8d8723c */ /* 0x000fe400000810f4 */
[----:B------:R-:W-:Y:S04]  /*7b210*/  LDS R244, [R3+0x143100] ;  /* 0x1431000003f47984 */ /* 0x000fe80000000800 */
[----:B------:R-:W-:Y:S04]  /*7b220*/  LDS R246, [R3+0x143900] ;  /* 0x1439000003f67984 */ /* 0x000fe80000000800 */
[----:B------:R-:W-:Y:S04]  /*7b230*/  LDS R245, [R252+0x143100] ;  /* 0x14310000fcf57984 */ /* 0x000fe80000000800 */
[----:B------:R-:W2:Y:S01]  /*7b240*/  LDS R247, [R252+0x143900] ;  /* 0x14390000fcf77984 */ /* 0x000ea20000000800 */
[----:B------:R-:W-:-:S02]  /*7b250*/  IMAD.MOV.U32 R233, RZ, RZ, R64 ;  /* 0x000000ffffe97224 */ /* 0x000fc400078e0040 */
[----:B------:R-:W-:Y:S01]  /*7b260*/  IMAD.MOV.U32 R66, RZ, RZ, R87 ;  /* 0x000000ffff427224 */ /* 0x000fe200078e0057 */
[----:B------:R-:W-:Y:S01]  /*7b270*/  STL [R1+0x3e0c], R229 ;  /* 0x003e0ce501007387 */ /* 0x000fe20000100800 */
[----:B------:R-:W-:Y:S02]  /*7b280*/  IMAD.MOV.U32 R232, RZ, RZ, R86 ;  /* 0x000000ffffe87224 */ /* 0x000fe400078e0056 */
[----:B------:R-:W-:Y:S01]  /*7b290*/  IMAD.MOV.U32 R64, RZ, RZ, R84 ;  /* 0x000000ffff407224 */ /* 0x000fe200078e0054 */
[----:B------:R-:W-:Y:S01]  /*7b2a0*/  STL [R1+0x3e08], R228 ;  /* 0x003e08e401007387 */ /* 0x000fe20000100800 */
[----:B------:R-:W-:-:S03]  /*7b2b0*/  IMAD.MOV.U32 R65, RZ, RZ, R85 ;  /* 0x000000ffff417224 */ /* 0x000fc600078e0055 */
[----:B------:R-:W-:Y:S04]  /*7b2c0*/  STL [R1+0x3e04], R234 ;  /* 0x003e04ea01007387 */ /* 0x000fe80000100800 */
[----:B------:R-:W-:Y:S04]  /*7b2d0*/  STL [R1+0x3e00], R233 ;  /* 0x003e00e901007387 */ /* 0x000fe80000100800 */
[----:B------:R-:W-:Y:S04]  /*7b2e0*/  STL [R1+0x3e1c], R66 ;  /* 0x003e1c4201007387 */ /* 0x000fe80000100800 */
[----:B------:R-:W-:Y:S04]  /*7b2f0*/  STL [R1+0x3e18], R232 ;  /* 0x003e18e801007387 */ /* 0x000fe80000100800 */
[----:B------:R-:W-:Y:S04]  /*7b300*/  STL [R1+0x3e14], R64 ;  /* 0x003e144001007387 */ /* 0x000fe80000100800 */
[----:B------:R3:W-:Y:S04]  /*7b310*/  STL [R1+0x3e10], R65 ;  /* 0x003e104101007387 */ /* 0x0007e80000100800 */
[----:B------:R-:W-:Y:S04]  /*7b320*/  LDS R242, [R0+0x143980] ;  /* 0x1439800000f27984 */ /* 0x000fe80000000800 */
[----:B------:R-:W-:Y:S04]  /*7b330*/  LDS R241, [R2+0x143180] ;  /* 0x1431800002f17984 */ /* 0x000fe80000000800 */
[----:B------:R-:W1:Y:S04]  /*7b340*/  LDS R243, [R2+0x143980] ;  /* 0x1439800002f37984 */ /* 0x000e680000000800 */
[----:B------:R-:W-:Y:S04]  /*7b350*/  LDS R250, [R3+0x143980] ;  /* 0x1439800003fa7984 */ /* 0x000fe80000000800 */
[----:B------:R-:W-:Y:S04]  /*7b360*/  LDS R249, [R252+0x143180] ;  /* 0x14318000fcf97984 */ /* 0x000fe80000000800 */
[----:B------:R-:W4:Y:S01]  /*7b370*/  LDS R251, [R252+0x143980] ;  /* 0x14398000fcfb7984 */ /* 0x000f220000000800 */
[C---:B--2---:R-:W-:Y:S11]  /*7b380*/  HMMA.1688.F32.TF32 R80, R244.reuse, R6, R80 ;  /* 0x00000006f450723c */ /* 0x044ff60000081050 */
[----:B------:R-:W-:Y:S11]  /*7b390*/  @!UPT UIADD3 URZ, URZ, URZ, URZ ;  /* 0x0000003f3f3ff290 */ /* 0x000ff6000fffe03f */
[----:B------:R-:W-:Y:S02]  /*7b3a0*/  @!UPT UIADD3 URZ, URZ, URZ, URZ ;  /* 0x0000003f3f3ff290 */ /* 0x000fe4000fffe03f */
[----:B------:R-:W-:Y:S02]  /*7b3b0*/  IMAD.MOV.U32 R227, RZ, RZ, R80 ;  /* 0x000000ffffe37224 */ /* 0x000fe400078e0050 */
[----:B------:R-:W-:Y:S01]  /*7b3c0*/  IMAD.MOV.U32 R220, RZ, RZ, R81 ;  /* 0x000000ffffdc7224 */ /* 0x000fe200078e0051 */
[----:B---3--:R-:W-:Y:S01]  /*7b3d0*/  HMMA.1688.F32.TF32 R64, R244, R10, R76 ;  /* 0x0000000af440723c */ /* 0x008fe2000008104c */
[----:B------:R-:W2:Y:S04]  /*7b3e0*/  LDL.LU R76, [R1+0x600] ;  /* 0x00060000014c7983 */ /* 0x000ea80000300800 */
[----:B------:R-:W2:Y:S01]  /*7b3f0*/  LDL.LU R77, [R1+0x604] ;  /* 0x00060400014d7983 */ /* 0x000ea20000300800 */
[----:B------:R-:W-:-:S03]  /*7b400*/  IMAD.MOV.U32 R221, RZ, RZ, R82 ;  /* 0x000000ffffdd7224 */ /* 0x000fc600078e0052 */
[----:B------:R-:W2:Y:S01]  /*7b410*/  LDL.LU R78, [R1+0x608] ;  /* 0x00060800014e7983 */ /* 0x000ea20000300800 */
[----:B------:R-:W-:-:S03]  /*7b420*/  IMAD.MOV.U32 R222, RZ, RZ, R83 ;  /* 0x000000ffffde7224 */ /* 0x000fc600078e0053 */
[----:B------:R-:W2:Y:S04]  /*7b430*/  LDL.LU R79, [R1+0x60c] ;  /* 0x00060c00014f7983 */ /* 0x000ea80000300800 */
[----:B------:R-:W3:Y:S04]  /*7b440*/  LDL.LU R80, [R1+0x690] ;  /* 0x0006900001507983 */ /* 0x000ee80000300800 */
[----:B------:R-:W3:Y:S04]  /*7b450*/  LDL.LU R81, [R1+0x694] ;  /* 0x0006940001517983 */ /* 0x000ee80000300800 */
[----:B------:R-:W3:Y:S04]  /*7b460*/  LDL.LU R82, [R1+0x698] ;  /* 0x0006980001527983 */ /* 0x000ee80000300800 */
[----:B------:R-:W3:Y:S04]  /*7b470*/  LDL.LU R83, [R1+0x69c] ;  /* 0x00069c0001537983 */ /* 0x000ee80000300800 */
[----:B------:R-:W2:Y:S04]  /*7b480*/  LDL.LU R84, [R1+0x740] ;  /* 0x0007400001547983 */ /* 0x000ea80000300800 */
[----:B------:R-:W2:Y:S04]  /*7b490*/  LDL.LU R85, [R1+0x744] ;  /* 0x0007440001557983 */ /* 0x000ea80000300800 */
[----:B------:R-:W2:Y:S04]  /*7b4a0*/  LDL.LU R86, [R1+0x748] ;  /* 0x0007480001567983 */ /* 0x000ea80000300800 */
[----:B------:R-:W2:Y:S01]  /*7b4b0*/  LDL.LU R87, [R1+0x74c] ;  /* 0x00074c0001577983 */ /* 0x000ea20000300800 */
[C---:B------:R-:W-:Y:S03]  /*7b4c0*/  HMMA.1688.F32.TF32 R72, R244.reuse, R14, R72 ;  /* 0x0000000ef448723c */ /* 0x040fe60000081048 */
        /* <DEDUP_REMOVED lines=24> */
[----:B------:R-:W2:Y:S01]  /*7b650*/  LDL.LU R123, [R1+0x24c] ;  /* 0x00024c00017b7983 */ /* 0x000ea20000300800 */
[----:B------:R-:W-:-:S03]  /*7b660*/  IMAD.MOV.U32 R230, RZ, RZ, R72 ;  /* 0x000000ffffe67224 */ /* 0x000fc600078e0048 */
        /* <DEDUP_REMOVED lines=39> */
[----:B------:R-:W1:Y:S04]  /*7b8e0*/  LDL.LU R100, [R1+0x890] ;  /* 0x0008900001647983 */ /* 0x000e680000300800 */
[----:B------:R-:W1:Y:S04]  /*7b8f0*/  LDL.LU R101, [R1+0x894] ;  /* 0x0008940001657983 */ /* 0x000e680000300800 */
[----:B------:R-:W1:Y:S04]  /*7b900*/  LDL.LU R102, [R1+0x898] ;  /* 0x0008980001667983 */ /* 0x000e680000300800 */
[----:B------:R-:W1:Y:S04]  /*7b910*/  LDL.LU R103, [R1+0x89c] ;  /* 0x00089c0001677983 */ /* 0x000e680000300800 */
[----:B------:R-:W4:Y:S04]  /*7b920*/  LDL.LU R92, [R1+0x810] ;  /* 0x00081000015c7983 */ /* 0x000f280000300800 */
[----:B------:R-:W4:Y:S04]  /*7b930*/  LDL.LU R93, [R1+0x814] ;  /* 0x00081400015d7983 */ /* 0x000f280000300800 */
[----:B------:R-:W4:Y:S04]  /*7b940*/  LDL.LU R94, [R1+0x818] ;  /* 0x00081800015e7983 */ /* 0x000f280000300800 */
[----:B------:R-:W4:Y:S01]  /*7b950*/  LDL.LU R95, [R1+0x81c] ;  /* 0x00081c00015f7983 */ /* 0x000f220000300800 */
[----:B------:R-:W-:-:S02]  /*7b960*/  IMAD.MOV.U32 R235, RZ, RZ, R66 ;  /* 0x000000ffffeb7224 */ /* 0x000fc400078e0042 */
[----:B------:R-:W-:Y:S02]  /*7b970*/  IMAD.MOV.U32 R223, RZ, RZ, R64 ;  /* 0x000000ffffdf7224 */ /* 0x000fe400078e0040 */
[----:B------:R-:W-:Y:S01]  /*7b980*/  IMAD.MOV.U32 R231, RZ, RZ, R65 ;  /* 0x000000ffffe77224 */ /* 0x000fe200078e0041 */
[C---:B--2---:R-:W-:Y:S08]  /*7b990*/  HMMA.1688.F32.TF32 R72, R244.reuse, R22, R72 ;  /* 0x00000016f448723c */ /* 0x044ff00000081048 */
[C---:B---3--:R-:W-:Y:S11]  /*7b9a0*/  HMMA.1688.F32.TF32 R68, R244.reuse, R26, R68 ;  /* 0x0000001af444723c */ /* 0x048ff60000081044 */
[----:B------:R-:W-:Y:S05]  /*7b9b0*/  @!UPT UIADD3 URZ, URZ, URZ, URZ ;  /* 0x0000003f3f3ff290 */ /* 0x000fea000fffe03f */
[----:B------:R-:W-:Y:S02]  /*7b9c0*/  IMAD.MOV.U32 R66, RZ, RZ, R72 ;  /* 0x000000ffff427224 */ /* 0x000fe400078e0048 */
[----:B------:R-:W2:Y:S01]  /*7b9d0*/  LDL.LU R72, [R1+0x5b0] ;  /* 0x0005b00001487983 */ /* 0x000ea20000300800 */
[----:B------:R-:W-:Y:S01]  /*7b9e0*/  IMAD.MOV.U32 R232, RZ, RZ, R73 ;  /* 0x000000ffffe87224 */ /* 0x000fe200078e0049 */
[----:B------:R-:W-:Y:S01]  /*7b9f0*/  MOV R64, R74 ;  /* 0x0000004a00407202 */ /* 0x000fe20000000f00 */
[----:B------:R-:W-:Y:S02]  /*7ba00*/  IMAD.MOV.U32 R65, RZ, RZ, R75 ;  /* 0x000000ffff417224 */ /* 0x000fe400078e004b */
[----:B------:R3:W-:Y:S04]  /*7ba10*/  STL.64 [R1+0x570], R68 ;  /* 0x0005704401007387 */ /* 0x0007e80000100a00 */
[----:B------:R3:W-:Y:S04]  /*7ba20*/  STL.64 [R1+0x578], R70 ;  /* 0x0005784601007387 */ /* 0x0007e80000100a00 */
[----:B------:R-:W2:Y:S04]  /*7ba30*/  LDL.LU R73, [R1+0x5b4] ;  /* 0x0005b40001497983 */ /* 0x000ea80000300800 */
[----:B------:R-:W2:Y:S04]  /*7ba40*/  LDL.LU R74, [R1+0x5b8] ;  /* 0x0005b800014a7983 */ /* 0x000ea80000300800 */
[----:B------:R-:W2:Y:S01]  /*7ba50*/  LDL.LU R75, [R1+0x5bc] ;  /* 0x0005bc00014b7983 */ /* 0x000ea20000300800 */
[C---:B----4-:R-:W-:Y:S03]  /*7ba60*/  HMMA.1688.F32.TF32 R136, R244.reuse, R34, R136 ;  /* 0x00000022f488723c */ /* 0x050fe60000081088 */
[----:B---3--:R-:W3:Y:S04]  /*7ba70*/  LDL.LU R68, [R1+0x560] ;  /* 0x0005600001447983 */ /* 0x008ee80000300800 */
[----:B------:R-:W3:Y:S01]  /*7ba80*/  LDL.LU R69, [R1+0x564] ;  /* 0x0005640001457983 */ /* 0x000ee20000300800 */
[C---:B------:R-:W-:Y:S03]  /*7ba90*/  HMMA.1688.F32.TF32 R140, R244.reuse, R30, R140 ;  /* 0x0000001ef48c723c */ /* 0x040fe6000008108c */
        /* <DEDUP_REMOVED lines=8> */
[C---:B------:R-:W-:Y:S01]  /*7bb20*/  HMMA.1688.F32.TF32 R108, R244.reuse, R62, R108 ;  /* 0x0000003ef46c723c */ /* 0x040fe2000008106c */
[----:B------:R-:W-:Y:S07]  /*7bb30*/  STL.64 [R1+0x5a0], R140 ;  /* 0x0005a08c01007387 */ /* 0x000fee0000100a00 */
[----:B------:R-:W-:Y:S01]  /*7bb40*/  HMMA.1688.F32.TF32 R244, R244, R238, R104 ;  /* 0x000000eef4f4723c */ /* 0x000fe20000081068 */
[----:B------:R-:W-:Y:S04]  /*7bb50*/  STL.64 [R1+0x5a8], R142 ;  /* 0x0005a88e01007387 */ /* 0x000fe80000100a00 */
[----:B------:R-:W-:Y:S03]  /*7bb60*/  STL.64 [R1+0x5d0], R136 ;  /* 0x0005d08801007387 */ /* 0x000fe60000100a00 */
[C---:B-1----:R-:W-:Y:S01]  /*7bb70*/  HMMA.1688.F32.TF32 R100, R240.reuse, R6, R100 ;  /* 0x00000006f064723c */ /* 0x042fe20000081064 */
[----:B------:R-:W-:Y:S04]  /*7bb80*/  STL.64 [R1+0x5d8], R138 ;  /* 0x0005d88a01007387 */ /* 0x000fe80000100a00 */
[----:B------:R-:W-:Y:S03]  /*7bb90*/  STL.64 [R1+0x640], R132 ;  /* 0x0006408401007387 */ /* 0x000fe60000100a00 */
[C---:B------:R-:W-:Y:S01]  /*7bba0*/  HMMA.1688.F32.TF32 R96, R240.reuse, R10, R96 ;  /* 0x0000000af060723c */ /* 0x040fe20000081060 */
[----:B------:R-:W-:Y:S04]  /*7bbb0*/  STL.64 [R1+0x648], R134 ;  /* 0x0006488601007387 */ /* 0x000fe80000100a00 */
[----:B------:R-:W-:Y:S03]  /*7bbc0*/  STL.64 [R1+0x630], R128 ;  /* 0x0006308001007387 */ /* 0x000fe60000100a00 */
[C---:B------:R-:W-:Y:S01]  /*7bbd0*/  HMMA.1688.F32.TF32 R92, R240.reuse, R14, R92 ;  /* 0x0000000ef05c723c */ /* 0x040fe2000008105c */
[----:B------:R-:W-:Y:S04]  /*7bbe0*/  STL.64 [R1+0x638], R130 ;  /* 0x0006388201007387 */ /* 0x000fe80000100a00 */
[----:B------:R-:W-:Y:S03]  /*7bbf0*/  STL.64 [R1+0x620], R124 ;  /* 0x0006207c01007387 */ /* 0x000fe60000100a00 */
[C---:B------:R-:W-:Y:S01]  /*7bc00*/  HMMA.1688.F32.TF32 R88, R240.reuse, R18, R88 ;  /* 0x00000012f058723c */ /* 0x040fe20000081058 */
[----:B------:R-:W-:Y:S07]  /*7bc10*/  STL.64 [R1+0x628], R126 ;  /* 0x0006287e01007387 */ /* 0x000fee0000100a00 */
[C---:B------:R-:W-:Y:S01]  /*7bc20*/  HMMA.1688.F32.TF32 R76, R240.reuse, R30, R76 ;  /* 0x0000001ef04c723c */ /* 0x040fe2000008104c */
[----:B------:R-:W-:Y:S07]  /*7bc30*/  STL.64 [R1+0x610], R120 ;  /* 0x0006107801007387 */ /* 0x000fee0000100a00 */
[C---:B------:R-:W-:Y:S01]  /*7bc40*/  HMMA.1688.F32.TF32 R84, R240.reuse, R22, R84 ;  /* 0x00000016f054723c */ /* 0x040fe20000081054 */
[----:B------:R-:W-:Y:S04]  /*7bc50*/  STL.64 [R1+0x618], R122 ;  /* 0x0006187a01007387 */ /* 0x000fe80000100a00 */
[----:B------:R-:W-:Y:S03]  /*7bc60*/  STL.64 [R1+0x680], R116 ;  /* 0x0006807401007387 */ /* 0x000fe60000100a00 */
[----:B------:R-:W-:Y:S01]  /*7bc70*/  HMMA.1688.F32.TF32 R80, R240, R26, R80 ;  /* 0x0000001af050723c */ /* 0x000fe20000081050 */
[----:B------:R-:W-:Y:S04]  /*7bc80*/  STL.64 [R1+0x688], R118 ;  /* 0x0006887601007387 */ /* 0x000fe80000100a00 */
[----:B------:R-:W-:Y:S04]  /*7bc90*/  STL.64 [R1+0x670], R112 ;  /* 0x0006707001007387 */ /* 0x000fe80000100a00 */
[----:B------:R-:W-:Y:S04]  /*7bca0*/  STL.64 [R1+0x678], R114 ;  /* 0x0006787201007387 */ /* 0x000fe80000100a00 */
[----:B------:R-:W-:Y:S04]  /*7bcb0*/  STL [R1+0x3d6c], R244 ;  /* 0x003d6cf401007387 */ /* 0x000fe80000100800 */
[----:B------:R-:W-:Y:S04]  /*7bcc0*/  STL.64 [R1+0x660], R108 ;  /* 0x0006606c01007387 */ /* 0x000fe80000100a00 */
[----:B------:R-:W-:Y:S04]  /*7bcd0*/  STL.64 [R1+0x668], R110 ;  /* 0x0006686e01007387 */ /* 0x000fe80000100a00 */
[----:B------:R-:W-:Y:S04]  /*7bce0*/  STL [R1+0x3d68], R245 ;  /* 0x003d68f501007387 */ /* 0x000fe80000100800 */
[----:B------:R-:W-:Y:S04]  /*7bcf0*/  STL [R1+0x3d64], R246 ;  /* 0x003d64f601007387 */ /* 0x000fe80000100800 */
[----:B------:R1:W-:Y:S04]  /*7bd00*/  STL [R1+0x3d60], R247 ;  /* 0x003d60f701007387 */ /* 0x0003e80000100800 */
[----:B------:R-:W-:Y:S04]  /*7bd10*/  STL.64 [R1+0x6b0], R100 ;  /* 0x0006b06401007387 */ /* 0x000fe80000100a00 */
[----:B------:R-:W-:Y:S04]  /*7bd20*/  STL.64 [R1+0x6b8], R102 ;  /* 0x0006b86601007387 */ /* 0x000fe80000100a00 */
[----:B------:R-:W-:Y:S04]  /*7bd30*/  STL.64 [R1+0x6d0], R96 ;  /* 0x0006d06001007387 */ /* 0x000fe80000100a00 */
[----:B------:R-:W-:Y:S01]  /*7bd40*/  STL.64 [R1+0x6d8], R98 ;  /* 0x0006d86201007387 */ /* 0x000fe20000100a00 */
[----:B-1----:R-:W-:-:S03]  /*7bd50*/  IMAD.MOV.U32 R247, RZ, RZ, R79 ;  /* 0x000000fffff77224 */ /* 0x002fc600078e004f */
[----:B------:R-:W-:Y:S01]  /*7bd60*/  STL.64 [R1+0x6f0], R92 ;  /* 0x0006f05c01007387 */ /* 0x000fe20000100a00 */
[----:B------:R-:W-:-:S03]  /*7bd70*/  IMAD.MOV.U32 R246, RZ, RZ, R78 ;  /* 0x000000fffff67224 */ /* 0x000fc600078e004e */
[----:B------:R-:W-:Y:S01]  /*7bd80*/  STL.64 [R1+0x6f8], R94 ;  /* 0x0006f85e01007387 */ /* 0x000fe20000100a00 */
[----:B------:R-:W-:-:S03]  /*7bd90*/  IMAD.MOV.U32 R245, RZ, RZ, R77 ;  /* 0x000000fffff57224 */ /* 0x000fc600078e004d */
[----:B------:R-:W-:Y:S01]  /*7bda0*/  STL.64 [R1+0x720], R88 ;  /* 0x0007205801007387 */ /* 0x000fe20000100a00 */
[----:B------:R-:W-:-:S03]  /*7bdb0*/  IMAD.MOV.U32 R244, RZ, RZ, R76 ;  /* 0x000000fffff47224 */ /* 0x000fc600078e004c */
[----:B------:R-:W-:Y:S04]  /*7bdc0*/  STL.64 [R1+0x728], R90 ;  /* 0x0007285a01007387 */ /* 0x000fe80000100a00 */
[----:B------:R-:W-:Y:S04]  /*7bdd0*/  STL.64 [R1+0x740], R84 ;  /* 0x0007405401007387 */ /* 0x000fe80000100a00 */
[----:B------:R-:W-:Y:S04]  /*7bde0*/  STL.64 [R1+0x748], R86 ;  /* 0x0007485601007387 */ /* 0x000fe80000100a00 */
[----:B------:R1:W-:Y:S04]  /*7bdf0*/  STL.64 [R1+0x8a0], R80 ;  /* 0x0008a05001007387 */ /* 0x0003e80000100a00 */
[----:B------:R-:W-:Y:S04]  /*7be00*/  STL.64 [R1+0x8a8], R82 ;  /* 0x0008a85201007387 */ /* 0x000fe80000100a00 */
[----:B------:R-:W-:Y:S04]  /*7be10*/  STL [R1+0x3d7c], R247 ;  /* 0x003d7cf701007387 */ /* 0x000fe80000100800 */
[----:B------:R-:W-:Y:S01]  /*7be20*/  STL [R1+0x3d78], R246 ;  /* 0x003d78f601007387 */ /* 0x000fe20000100800 */
[----:B------:R-:W-:-:S03]  /*7be30*/  IMAD.MOV.U32 R76, RZ, RZ, R48 ;  /* 0x000000ffff4c7224 */ /* 0x000fc600078e0030 */
[----:B------:R-:W-:Y:S01]  /*7be40*/  STL [R1+0x3d74], R245 ;  /* 0x003d74f501007387 */ /* 0x000fe20000100800 */
[----:B------:R-:W-:-:S03]  /*7be50*/  IMAD.MOV.U32 R77, RZ, RZ, R49 ;  /* 0x000000ffff4d7224 */ /* 0x000fc600078e0031 */
[----:B------:R4:W-:Y:S01]  /*7be60*/  STL [R1+0x3d70], R244 ;  /* 0x003d70f401007387 */ /* 0x0009e20000100800 */
[----:B-1----:R-:W-:Y:S02]  /*7be70*/  IMAD.MOV.U32 R80, RZ, RZ, R37 ;  /* 0x000000ffff507224 */ /* 0x002fe400078e0025 */
[----:B------:R-:W-:Y:S01]  /*7be80*/  IMAD.MOV.U32 R81, RZ, RZ, R5 ;  /* 0x000000ffff517224 */ /* 0x000fe200078e0005 */
[----:B--2---:R-:W-:Y:S11]  /*7be90*/  HMMA.1688.F32.TF32 R72, R240, R34, R72 ;  /* 0x00000022f048723c */ /* 0x004ff60000081048 */
[----:B------:R-:W-:Y:S11]  /*7bea0*/  @!UPT UIADD3 URZ, URZ, URZ, URZ ;  /* 0x0000003f3f3ff290 */ /* 0x000ff6000fffe03f */
[----:B------:R-:W-:Y:S01]  /*7beb0*/  @!UPT UIADD3 URZ, URZ, URZ, URZ ;  /* 0x0000003f3f3ff290 */ /* 0x000fe2000fffe03f */
[----:B------:R-:W-:Y:S04]  /*7bec0*/  STL.64 [R1+0x880], R72 ;  /* 0x0008804801007387 */ /* 0x000fe80000100a00 */
[----:B------:R-:W-:Y:S04]  /*7bed0*/  STL.64 [R1+0x888], R74 ;  /* 0x0008884a01007387 */ /* 0x000fe80000100a00 */
        /* <DEDUP_REMOVED lines=60> */
[----:B------:R-:W-:Y:S03]  /*7c2a0*/  HMMA.1688.F32.TF32 R68, R240, R38, R68 ;  /* 0x00000026f044723c */ /* 0x000fe60000081044 */
[----:B------:R-:W3:Y:S04]  /*7c2b0*/  LDL.LU R116, [R1+0x8d0] ;  /* 0x0008d00001747983 */ /* 0x000ee80000300800 */
[----:B------:R-:W3:Y:S04]  /*7c2c0*/  LDL.LU R117, [R1+0x8d4] ;  /* 0x0008d40001757983 */ /* 0x000ee80000300800 */
[----:B------:R-:W3:Y:S04]  /*7c2d0*/  LDL.LU R118, [R1+0x8d8] ;  /* 0x0008d80001767983 */ /* 0x000ee80000300800 */
[----:B------:R-:W3:Y:S04]  /*7c2e0*/  LDL.LU R119, [R1+0x8dc] ;  /* 0x0008dc0001777983 */ /* 0x000ee80000300800 */
[----:B------:R-:W3:Y:S04]  /*7c2f0*/  LDL.LU R100, [R1+0x6a0] ;  /* 0x0006a00001647983 */ /* 0x000ee80000300800 */
[----:B------:R-:W3:Y:S01]  /*7c300*/  LDL.LU R101, [R1+0x6a4] ;  /* 0x0006a40001657983 */ /* 0x000ee20000300800 */
[----:B----4-:R-:W-:-:S03]  /*7c310*/  IMAD.MOV.U32 R244, RZ, RZ, R71 ;  /* 0x000000fffff47224 */ /* 0x010fc600078e0047 */
[----:B------:R-:W4:Y:S01]  /*7c320*/  LDL.LU R102, [R1+0x6a8] ;  /* 0x0006a80001667983 */ /* 0x000f220000300800 */
[----:B------:R-:W-:-:S03]  /*7c330*/  IMAD.MOV.U32 R245, RZ, RZ, R70 ;  /* 0x000000fffff57224 */ /* 0x000fc600078e0046 */
[----:B------:R-:W4:Y:S01]  /*7c340*/  LDL.LU R103, [R1+0x6ac] ;  /* 0x0006ac0001677983 */ /* 0x000f220000300800 */
[----:B------:R-:W-:-:S03]  /*7c350*/  IMAD.MOV.U32 R247, RZ, RZ, R68 ;  /* 0x000000fffff77224 */ /* 0x000fc600078e0044 */
[----:B------:R-:W4:Y:S01]  /*7c360*/  LDL.LU R88, [R1+0x400] ;  /* 0x0004000001587983 */ /* 0x000f220000300800 */
[----:B------:R-:W-:-:S03]  /*7c370*/  IMAD.MOV.U32 R246, RZ, RZ, R69 ;  /* 0x000000fffff67224 */ /* 0x000fc600078e0045 */
[----:B------:R-:W4:Y:S01]  /*7c380*/  LDL.LU R89, [R1+0x404] ;  /* 0x0004040001597983 */ /* 0x000f220000300800 */
[----:B--2---:R-:W-:Y:S02]  /*7c390*/  IMAD.MOV.U32 R91, RZ, RZ, R5 ;  /* 0x000000ffff5b7224 */ /* 0x004fe400078e0005 */
[----:B---3--:R-:W-:Y:S02]  /*7c3a0*/  IMAD.MOV.U32 R90, RZ, RZ, R37 ;  /* 0x000000ffff5a7224 */ /* 0x008fe400078e0025 */
[----:B------:R-:W2:Y:S04]  /*7c3b0*/  LDL.LU R37, [R1+0x3f78] ;  /* 0x003f780001257983 */ /* 0x000ea80000300800 */
[----:B------:R-:W3:Y:S04]  /*7c3c0*/  LDL.LU R5, [R1+0x3f74] ;  /* 0x003f740001057983 */ /* 0x000ee80000300800 */
[----:B------:R1:W-:Y:S04]  /*7c3d0*/  STL [R1+0x3d8c], R244 ;  /* 0x003d8cf401007387 */ /* 0x0003e80000100800 */
[----:B------:R1:W-:Y:S04]  /*7c3e0*/  STL [R1+0x3d88], R245 ;  /* 0x003d88f501007387 */ /* 0x0003e80000100800 */
[----:B------:R2:W-:Y:S04]  /*7c3f0*/  STL [R1+0x3d84], R247 ;  /* 0x003d84f701007387 */ /* 0x0005e80000100800 */
[----:B------:R3:W-:Y:S04]  /*7c400*/  STL [R1+0x3d80], R246 ;  /* 0x003d80f601007387 */ /* 0x0007e80000100800 */
[----:B-1----:R-:W4:Y:S04]  /*7c410*/  LDL.LU R244, [R1+0x4f0] ;  /* 0x0004f00001f47983 */ /* 0x002f280000300800 */
[----:B------:R-:W4:Y:S01]  /*7c420*/  LDL.LU R245, [R1+0x4f4] ;  /* 0x0004f40001f57983 */ /* 0x000f220000300800 */
[C---:B------:R-:W-:Y:S08]  /*7c430*/  HMMA.1688.F32.TF32 R148, R240.reuse, R46, R148 ;  /* 0x0000002ef094723c */ /* 0x040ff00000081094 */
[C---:B------:R-:W-:Y:S08]  /*7c440*/  HMMA.1688.F32.TF32 R144, R240.reuse, R50, R144 ;  /* 0x00000032f090723c */ /* 0x040ff00000081090 */
[C---:B------:R-:W-:Y:S08]  /*7c450*/  HMMA.1688.F32.TF32 R140, R240.reuse, R54, R140 ;  /* 0x00000036f08c723c */ /* 0x040ff0000008108c */
[C---:B------:R-:W-:Y:S08]  /*7c460*/  HMMA.1688.F32.TF32 R136, R240.reuse, R58, R136 ;  /* 0x0000003af088723c */ /* 0x040ff00000081088 */
[----:B------:R-:W-:Y:S01]  /*7c470*/  HMMA.1688.F32.TF32 R132, R240, R62, R132 ;  /* 0x0000003ef084723c */ /* 0x000fe20000081084 */
[----:B--2---:R-:W-:-:S02]  /*7c480*/  IMAD.MOV.U32 R247, RZ, RZ, R37 ;  /* 0x000000fffff77224 */ /* 0x004fc400078e0025 */
[----:B---3--:R-:W-:Y:S02]  /*7c490*/  IMAD.MOV.U32 R246, RZ, RZ, R5 ;  /* 0x000000fffff67224 */ /* 0x008fe400078e0005 */
[----:B------:R-:W2:Y:S05]  /*7c4a0*/  LDL.LU R5, [R1+0x3f70] ;  /* 0x003f700001057983 */ /* 0x000eaa0000300800 */
[C---:B----4-:R-:W-:Y:S08]  /*7c4b0*/  HMMA.1688.F32.TF32 R244, R240.reuse, R42, R244 ;  /* 0x0000002af0f4723c */ /* 0x050ff000000810f4 */
[----:B------:R-:W-:Y:S11]  /*7c4c0*/  HMMA.1688.F32.TF32 R240, R240, R238, R128 ;  /* 0x000000eef0f0723c */ /* 0x000ff60000081080 */
[----:B------:R-:W-:Y:S04]  /*7c4d0*/  @!UPT UIADD3 URZ, URZ, URZ, URZ ;  /* 0x0000003f3f3ff290 */ /* 0x000fe8000fffe03f */
[----:B------:R1:W-:Y:S04]  /*7c4e0*/  STL.64 [R1+0x860], R244 ;  /* 0x000860f401007387 */ /* 0x0003e80000100a00 */
[----:B------:R3:W-:Y:S01]  /*7c4f0*/  STL.64 [R1+0x868], R246 ;  /* 0x000868f601007387 */ /* 0x0007e20000100a00 */
[----:B-1----:R-:W-:Y:S02]  /*7c500*/  IMAD.MOV.U32 R244, RZ, RZ, R148 ;  /* 0x000000fffff47224 */ /* 0x002fe400078e0094 */
[----:B------:R-:W-:Y:S02]  /*7c510*/  IMAD.MOV.U32 R245, RZ, RZ, R149 ;  /* 0x000000fffff57224 */ /* 0x000fe400078e0095 */
[----:B---3--:R-:W-:Y:S02]  /*7c520*/  IMAD.MOV.U32 R247, RZ, RZ, R150 ;  /* 0x000000fffff77224 */ /* 0x008fe400078e0096 */
[----:B------:R-:W-:-:S02]  /*7c530*/  IMAD.MOV.U32 R246, RZ, RZ, R151 ;  /* 0x000000fffff67224 */ /* 0x000fc400078e0097 */
[----:B------:R-:W3:Y:S04]  /*7c540*/  LDL.LU.64 R150, [R1+0x3f68] ;  /* 0x003f680001967983 */ /* 0x000ee80000300a00 */
[----:B------:R-:W3:Y:S04]  /*7c550*/  LDL.LU.64 R148, [R1+0x3f60] ;  /* 0x003f600001947983 */ /* 0x000ee80000300a00 */
[----:B------:R-:W-:Y:S04]  /*7c560*/  STL.64 [R1+0x840], R144 ;  /* 0x0008409001007387 */ /* 0x000fe80000100a00 */
[----:B------:R1:W-:Y:S04]  /*7c570*/  STL.64 [R1+0x848], R146 ;  /* 0x0008489201007387 */ /* 0x0003e80000100a00 */
[----:B-1----:R-:W4:Y:S04]  /*7c580*/  LDL.LU.64 R146, [R1+0x3f58] ;  /* 0x003f580001927983 */ /* 0x002f280000300a00 */
[----:B------:R-:W4:Y:S04]  /*7c590*/  LDL.LU.64 R144, [R1+0x3f50] ;  /* 0x003f500001907983 */ /* 0x000f280000300a00 */
        /* <DEDUP_REMOVED lines=25> */
[----:B------:R-:W-:Y:S01]  /*7c730*/  HMMA.1688.F32.TF32 R100, R248, R34, R100 ;  /* 0x00000022f864723c */ /* 0x000fe20000081064 */
[----:B--2---:R-:W-:-:S07]  /*7c740*/  IMAD.MOV.U32 R243, RZ, RZ, R5 ;  /* 0x000000fffff37224 */ /* 0x004fce00078e0005 */
[C---:B---3--:R-:W-:Y:S11]  /*7c750*/  HMMA.1688.F32.TF32 R240, R248.reuse, R6, R240 ;  /* 0x00000006f8f0723c */ /* 0x048ff600000810f0 */
[----:B------:R-:W-:Y:S11]  /*7c760*/  @!UPT UIADD3 URZ, URZ, URZ, URZ ;  /* 0x0000003f3f3ff290 */ /* 0x000ff6000fffe03f */
[----:B------:R-:W-:Y:S01]  /*7c770*/  @!UPT UIADD3 URZ, URZ, URZ, URZ ;  /* 0x0000003f3f3ff290 */ /* 0x000fe2000fffe03f */
        /* <DEDUP_REMOVED lines=16> */
[----:B------:R-:W2:Y:S01]  /*7c880*/  LDL R5, [R1+0x544] ;  /* 0x0005440001057983 */ /* 0x000ea20000100800 */
[----:B------:R-:W-:Y:S01]  /*7c890*/  HMMA.1688.F32.TF32 R96, R248, R38, R96 ;  /* 0x00000026f860723c */ /* 0x000fe20000081060 */
[----:B------:R-:W-:-:S02]  /*7c8a0*/  IMAD.MOV.U32 R74, RZ, RZ, R41 ;  /* 0x000000ffff4a7224 */ /* 0x000fc400078e0029 */
[----:B------:R-:W-:Y:S01]  /*7c8b0*/  IMAD.MOV.U32 R75, RZ, RZ, R40 ;  /* 0x000000ffff4b7224 */ /* 0x000fe200078e0028 */
[----:B------:R-:W-:Y:S04]  /*7c8c0*/  LDS R240, [R3+0x144000] ;  /* 0x1440000003f07984 */ /* 0x000fe80000000800 */
[C---:B------:R-:W-:Y:S01]  /*7c8d0*/  HMMA.1688.F32.TF32 R40, R248.reuse, R42, R92 ;  /* 0x0000002af828723c */ /* 0x040fe2000008105c */
[----:B------:R-:W-:Y:S01]  /*7c8e0*/  IMAD.MOV.U32 R86, RZ, RZ, R49 ;  /* 0x000000ffff567224 */ /* 0x000fe200078e0031 */
[----:B------:R-:W-:Y:S01]  /*7c8f0*/  LDS R242, [R3+0x144800] ;  /* 0x1448000003f27984 */ /* 0x000fe20000000800 */
[----:B------:R-:W-:Y:S02]  /*7c900*/  IMAD.MOV.U32 R87, RZ, RZ, R48 ;  /* 0x000000ffff577224 */ /* 0x000fe400078e0030 */
[----:B------:R-:W-:Y:S01]  /*7c910*/  IMAD.MOV.U32 R82, RZ, RZ, R53 ;  /* 0x000000ffff527224 */ /* 0x000fe200078e0035 */
[----:B------:R-:W-:Y:S01]  /*7c920*/  LDS R241, [R252+0x144000] ;  /* 0x14400000fcf17984 */ /* 0x000fe20000000800 */
[----:B------:R-:W-:Y:S01]  /*7c930*/  IMAD.MOV.U32 R83, RZ, RZ, R52 ;  /* 0x000000ffff537224 */ /* 0x000fe200078e0034 */
[----:B------:R-:W-:Y:S01]  /*7c940*/  HMMA.1688.F32.TF32 R88, R248, R46, R88 ;  /* 0x0000002ef858723c */ /* 0x000fe20000081058 */
[----:B------:R-:W-:Y:S01]  /*7c950*/  IMAD.MOV.U32 R72, RZ, RZ, R45 ;  /* 0x000000ffff487224 */ /* 0x000fe200078e002d */
[----:B------:R-:W-:Y:S01]  /*7c960*/  LDS R243, [R252+0x144800] ;  /* 0x14480000fcf37984 */ /* 0x000fe20000000800 */
[----:B------:R-:W-:-:S04]  /*7c970*/  IMAD.MOV.U32 R73, RZ, RZ, R44 ;  /* 0x000000ffff497224 */ /* 0x000fc800078e002c */
[----:B------:R-:W-:Y:S01]  /*7c980*/  STL.64 [R1+0x7a0], R96 ;  /* 0x0007a06001007387 */ /* 0x000fe20000100a00 */
[C---:B------:R-:W-:Y:S03]  /*7c990*/  HMMA.1688.F32.TF32 R44, R248.reuse, R50, R84 ;  /* 0x00000032f82c723c */ /* 0x040fe60000081054 */
[----:B------:R-:W-:Y:S04]  /*7c9a0*/  STL.64 [R1+0x7a8], R98 ;  /* 0x0007a86201007387 */ /* 0x000fe80000100a00 */
[----:B------:R-:W-:Y:S04]  /*7c9b0*/  STL.64 [R1+0x760], R40 ;  /* 0x0007602801007387 */ /* 0x000fe80000100a00 */
[----:B------:R1:W-:Y:S02]  /*7c9c0*/  STL.64 [R1+0x768], R42 ;  /* 0x0007682a01007387 */ /* 0x0003e40000100a00 */
[----:B-1----:R-:W-:Y:S01]  /*7c9d0*/  HMMA.1688.F32.TF32 R40, R248, R54, R80 ;  /* 0x00000036f828723c */ /* 0x002fe20000081050 */
[----:B------:R-:W-:-:S02]  /*7c9e0*/  IMAD.MOV.U32 R78, RZ, RZ, R57 ;  /* 0x000000ffff4e7224 */ /* 0x000fc400078e0039 */
[----:B------:R-:W-:Y:S01]  /*7c9f0*/  IMAD.MOV.U32 R79, RZ, RZ, R56 ;  /* 0x000000ffff4f7224 */ /* 0x000fe200078e0038 */
[----:B------:R-:W-:Y:S01]  /*7ca00*/  STL.64 [R1+0x750], R88 ;  /* 0x0007505801007387 */ /* 0x000fe20000100a00 */
[----:B------:R-:W-:Y:S02]  /*7ca10*/  IMAD.MOV.U32 R68, RZ, RZ, R237 ;  /* 0x000000ffff447224 */ /* 0x000fe400078e00ed */
[----:B------:R-:W-:Y:S02]  /*7ca20*/  IMAD.MOV.U32 R69, RZ, RZ, R236 ;  /* 0x000000ffff457224 */ /* 0x000fe400078e00ec */
[----:B------:R-:W-:Y:S02]  /*7ca30*/  IMAD.MOV.U32 R70, RZ, RZ, R61 ;  /* 0x000000ffff467224 */ /* 0x000fe400078e003d */
[----:B------:R-:W-:Y:S01]  /*7ca40*/  IMAD.MOV.U32 R71, RZ, RZ, R60 ;  /* 0x000000ffff477224 */ /* 0x000fe200078e003c */
[----:B------:R-:W-:Y:S01]  /*7ca50*/  STL.64 [R1+0x758], R90 ;  /* 0x0007585a01007387 */ /* 0x000fe20000100a00 */
[C---:B------:R-:W-:Y:S03]  /*7ca60*/  HMMA.1688.F32.TF32 R48, R248.reuse, R58, R76 ;  /* 0x0000003af830723c */ /* 0x040fe6000008104c */
[----:B------:R-:W-:Y:S04]  /*7ca70*/  STL.64 [R1+0x730], R44 ;  /* 0x0007302c01007387 */ /* 0x000fe80000100a00 */
[----:B------:R1:W-:Y:S04]  /*7ca80*/  STL.64 [R1+0x738], R46 ;  /* 0x0007382e01007387 */ /* 0x0003e80000100a00 */
[----:B------:R-:W-:Y:S04]  /*7ca90*/  STL.64 [R1+0x710], R40 ;  /* 0x0007102801007387 */ /* 0x000fe80000100a00 */
[----:B------:R3:W-:Y:S01]  /*7caa0*/  STL.64 [R1+0x718], R42 ;  /* 0x0007182a01007387 */ /* 0x0007e20000100a00 */
[C---:B-1----:R-:W-:Y:S03]  /*7cab0*/  HMMA.1688.F32.TF32 R44, R248.reuse, R62, R72 ;  /* 0x0000003ef82c723c */ /* 0x042fe60000081048 */
[----:B------:R-:W-:Y:S04]  /*7cac0*/  LDS R236, [R0+0x144000] ;  /* 0x1440000000ec7984 */ /* 0x000fe80000000800 */
[----:B------:R-:W-:Y:S01]  /*7cad0*/  LDS R237, [R2+0x144000] ;  /* 0x1440000002ed7984 */ /* 0x000fe20000000800 */
[----:B---3--:R-:W-:Y:S03]  /*7cae0*/  HMMA.1688.F32.TF32 R40, R248, R238, R68 ;  /* 0x000000eef828723c */ /* 0x008fe60000081044 */
[----:B------:R-:W-:Y:S04]  /*7caf0*/  STL.64 [R1+0x700], R48 ;  /* 0x0007003001007387 */ /* 0x000fe80000100a00 */
[----:B------:R-:W-:Y:S01]  /*7cb00*/  STL.64 [R1+0x708], R50 ;  /* 0x0007083201007387 */ /* 0x000fe20000100a00 */
[----:B------:R-:W-:-:S03]  /*7cb10*/  IMAD.MOV.U32 R72, RZ, RZ, R36 ;  /* 0x000000ffff487224 */ /* 0x000fc600078e0024 */
[----:B------:R-:W-:Y:S04]  /*7cb20*/  LDS R238, [R0+0x144800] ;  /* 0x1448000000ee7984 */ /* 0x000fe80000000800 */
[----:B------:R-:W-:Y:S04]  /*7cb30*/  LDS R239, [R2+0x144800] ;  /* 0x1448000002ef7984 */ /* 0x000fe80000000800 */
[----:B------:R-:W-:Y:S04]  /*7cb40*/  STL.64 [R1+0x6e0], R44 ;  /* 0x0006e02c01007387 */ /* 0x000fe80000100a00 */
[----:B------:R-:W-:Y:S04]  /*7cb50*/  STL.64 [R1+0x6e8], R46 ;  /* 0x0006e82e01007387 */ /* 0x000fe80000100a00 */
[----:B------:R-:W-:Y:S04]  /*7cb60*/  STL.64 [R1+0x6a0], R40 ;  /* 0x0006a02801007387 */ /* 0x000fe80000100a00 */
[----:B------:R-:W-:Y:S01]  /*7cb70*/  STL.64 [R1+0x6a8], R42 ;  /* 0x0006a82a01007387 */ /* 0x000fe20000100a00 */
[----:B------:R-:W-:-:S02]  /*7cb80*/  IMAD.MOV.U32 R73, RZ, RZ, R33 ;  /* 0x000000ffff497224 */ /* 0x000fc400078e0021 */
[----:B------:R-:W-:Y:S02]  /*7cb90*/  IMAD.MOV.U32 R74, RZ, RZ, R32 ;  /* 0x000000ffff4a7224 */ /* 0x000fe400078e0020 */
[----:B------:R-:W-:Y:S02]  /*7cba0*/  IMAD.MOV.U32 R75, RZ, RZ, R29 ;  /* 0x000000ffff4b7224 */ /* 0x000fe400078e001d */
[----:B------:R-:W-:Y:S01]  /*7cbb0*/  IMAD.MOV.U32 R76, RZ, RZ, R28 ;  /* 0x000000ffff4c7224 */ /* 0x000fe200078e001c */
[----:B------:R-:W-:Y:S01]  /*7cbc0*/  MOV R77, R25 ;  /* 0x00000019004d7202 */ /* 0x000fe20000000f00 */
[----:B------:R-:W-:Y:S02]  /*7cbd0*/  IMAD.MOV.U32 R78, RZ, RZ, R24 ;  /* 0x000000ffff4e7224 */ /* 0x000fe400078e0018 */
[----:B------:R-:W-:Y:S02]  /*7cbe0*/  IMAD.MOV.U32 R79, RZ, RZ, R21 ;  /* 0x000000ffff4f7224 */ /* 0x000fe400078e0015 */
[----:B------:R-:W-:-:S02]  /*7cbf0*/  IMAD.MOV.U32 R68, RZ, RZ, R20 ;  /* 0x000000ffff447224 */ /* 0x000fc400078e0014 */
[----:B------:R-:W-:Y:S02]  /*7cc00*/  IMAD.MOV.U32 R69, RZ, RZ, R17 ;  /* 0x000000ffff457224 */ /* 0x000fe400078e0011 */
[----:B------:R-:W-:Y:S02]  /*7cc10*/  IMAD.MOV.U32 R70, RZ, RZ, R16 ;  /* 0x000000ffff467224 */ /* 0x000fe400078e0010 */
[----:B------:R-:W-:Y:S02]  /*7cc20*/  IMAD.MOV.U32 R71, RZ, RZ, R13 ;  /* 0x000000ffff477224 */ /* 0x000fe400078e000d */
[----:B------:R-:W-:Y:S02]  /*7cc30*/  IMAD.MOV.U32 R80, RZ, RZ, R12 ;  /* 0x000000ffff507224 */ /* 0x000fe400078e000c */
[----:B------:R-:W-:Y:S02]  /*7cc40*/  IMAD.MOV.U32 R81, RZ, RZ, R9 ;  /* 0x000000ffff517224 */ /* 0x000fe400078e0009 */
[----:B------:R-:W-:-:S02]  /*7cc50*/  IMAD.MOV.U32 R82, RZ, RZ, R8 ;  /* 0x000000ffff527224 */ /* 0x000fc400078e0008 */
[----:B------:R-:W-:Y:S01]  /*7cc60*/  IMAD.MOV.U32 R83, RZ, RZ, R4 ;  /* 0x000000ffff537224 */ /* 0x000fe200078e0004 */
[----:B--2---:R-:W1:Y:S04]  /*7cc70*/  LDSM.16.M88.4 R60, [R5+0x80] ;  /* 0x00008000053c783b */ /* 0x004e680000000200 */
[----:B------:R-:W2:Y:S04]  /*7cc80*/  LDSM.16.M88.4 R56, [R5+0x4080] ;  /* 0x004080000538783b */ /* 0x000ea80000000200 */
[----:B------:R-:W3:Y:S04]  /*7cc90*/  LDSM.16.M88.4 R52, [R5+0x8080] ;  /* 0x008080000534783b */ /* 0x000ee80000000200 */
[----:B------:R-:W1:Y:S04]  /*7cca0*/  LDSM.16.M88.4 R48, [R5+0xc080] ;  /* 0x00c080000530783b */ /* 0x000e680000000200 */
[----:B------:R-:W1:Y:S04]  /*7ccb0*/  LDSM.16.M88.4 R44, [R5+0x10080] ;  /* 0x01008000052c783b */ /* 0x000e680000000200 */
[----:B------:R-:W1:Y:S04]  /*7ccc0*/  LDSM.16.M88.4 R40, [R5+0x14080] ;  /* 0x014080000528783b */ /* 0x000e680000000200 */
[----:B------:R-:W1:Y:S04]  /*7ccd0*/  LDSM.16.M88.4 R36, [R5+0x18080] ;  /* 0x018080000524783b */ /* 0x000e680000000200 */
[----:B------:R-:W2:Y:S04]  /*7cce0*/  LDSM.16.M88.4 R32, [R5+0x1c080] ;  /* 0x01c080000520783b */ /* 0x000ea80000000200 */
[----:B------:R-:W2:Y:S04]  /*7ccf0*/  LDSM.16.M88.4 R28, [R5+0x20080] ;  /* 0x02008000051c783b */ /* 0x000ea80000000200 */
[----:B------:R-:W3:Y:S04]  /*7cd00*/  LDSM.16.M88.4 R24, [R5+0x24080] ;  /* 0x024080000518783b */ /* 0x000ee80000000200 */
[----:B------:R-:W3:Y:S04]  /*7cd10*/  LDSM.16.M88.4 R20, [R5+0x28080] ;  /* 0x028080000514783b */ /* 0x000ee80000000200 */
[----:B------:R-:W4:Y:S04]  /*7cd20*/  LDSM.16.M88.4 R16, [R5+0x2c080] ;  /* 0x02c080000510783b */ /* 0x000f280000000200 */
[----:B------:R-:W4:Y:S04]  /*7cd30*/  LDSM.16.M88.4 R12, [R5+0x30080] ;  /* 0x03008000050c783b */ /* 0x000f280000000200 */
[----:B------:R-:W4:Y:S04]  /*7cd40*/  LDSM.16.M88.4 R8, [R5+0x34080] ;  /* 0x034080000508783b */ /* 0x000f280000000200 */
[----:B------:R-:W4:Y:S04]  /*7cd50*/  LDSM.16.M88.4 R248, [R5+0x38080] ;  /* 0x0380800005f8783b */ /* 0x000f280000000200 */
[----:B------:R-:W4:Y:S04]  /*7cd60*/  LDSM.16.M88.4 R4, [R5+0x3c080] ;  /* 0x03c080000504783b */ /* 0x000f280000000200 */
[----:B-1----:R-:W-:Y:S04]  /*7cd70*/  STL [R1+0x3cb8], R62 ;  /* 0x003cb83e01007387 */ /* 0x002fe80000100800 */
[----:B------:R-:W-:Y:S04]  /*7cd80*/  STL [R1+0x3cb4], R63 ;  /* 0x003cb43f01007387 */ /* 0x000fe80000100800 */
[----:B--2---:R-:W-:Y:S04]  /*7cd90*/  STL [R1+0x3cb0], R58 ;  /* 0x003cb03a01007387 */ /* 0x004fe80000100800 */
[----:B------:R-:W-:Y:S04]  /*7cda0*/  STL [R1+0x3cac], R59 ;  /* 0x003cac3b01007387 */ /* 0x000fe80000100800 */
[----:B---3--:R-:W-:Y:S04]  /*7cdb0*/  STL [R1+0x3cbc], R54 ;  /* 0x003cbc3601007387 */ /* 0x008fe80000100800 */
[----:B------:R-:W-:Y:S01]  /*7cdc0*/  STL [R1+0x3ca8], R55 ;  /* 0x003ca83701007387 */ /* 0x000fe20000100800 */
[C---:B------:R-:W-:Y:S03]  /*7cdd0*/  HMMA.1688.F32.TF32 R80, R236.reuse, R60, R80 ;  /* 0x0000003cec50723c */ /* 0x040fe60000081050 */
[----:B------:R-:W-:Y:S04]  /*7cde0*/  STL [R1+0x3cc4], R50 ;  /* 0x003cc43201007387 */ /* 0x000fe80000100800 */
[----:B------:R-:W-:Y:S01]  /*7cdf0*/  STL [R1+0x3cc0], R51 ;  /* 0x003cc03301007387 */ /* 0x000fe20000100800 */
[----:B------:R-:W-:Y:S03]  /*7ce00*/  HMMA.1688.F32.TF32 R68, R236, R56, R68 ;  /* 0x00000038ec44723c */ /* 0x000fe60000081044 */
        /* <DEDUP_REMOVED lines=14> */
[----:B----4-:R-:W-:Y:S04]  /*7cef0*/  STL [R1+0x3d04], R18 ;  /* 0x003d041201007387 */ /* 0x010fe80000100800 */
[----:B------:R-:W-:Y:S04]  /*7cf00*/  STL [R1+0x3d00], R19 ;  /* 0x003d001301007387 */ /* 0x000fe80000100800 */
[----:B------:R1:W-:Y:S04]  /*7cf10*/  STL [R1+0x3d0c], R14 ;  /* 0x003d0c0e01007387 */ /* 0x0003e80000100800 */
[----:B------:R2:W-:Y:S04]  /*7cf20*/  STL [R1+0x3d08], R15 ;  /* 0x003d080f01007387 */ /* 0x0005e80000100800 */
[----:B------:R-:W-:Y:S04]  /*7cf30*/  STL [R1+0x3c80], R10 ;  /* 0x003c800a01007387 */ /* 0x000fe80000100800 */
[----:B------:R-:W-:Y:S04]  /*7cf40*/  STL [R1+0x3c7c], R11 ;  /* 0x003c7c0b01007387 */ /* 0x000fe80000100800 */
[----:B------:R-:W-:Y:S04]  /*7cf50*/  STL [R1+0x3c88], R250 ;  /* 0x003c88fa01007387 */ /* 0x000fe80000100800 */
[----:B------:R-:W-:Y:S04]  /*7cf60*/  STL [R1+0x3c84], R251 ;  /* 0x003c84fb01007387 */ /* 0x000fe80000100800 */
[----:B------:R-:W-:Y:S04]  /*7cf70*/  STL [R1+0x3c8c], R6 ;  /* 0x003c8c0601007387 */ /* 0x000fe80000100800 */
[----:B------:R-:W-:Y:S04]  /*7cf80*/  STL [R1+0x3c78], R7 ;  /* 0x003c780701007387 */ /* 0x000fe80000100800 */
[----:B------:R-:W-:Y:S01]  /*7cf90*/  STL.64 [R1+0x6c0], R80 ;  /* 0x0006c05001007387 */ /* 0x000fe20000100a00 */
[----:B-1----:R-:W-:-:S03]  /*7cfa0*/  IMAD.MOV.U32 R14, RZ, RZ, R70 ;  /* 0x000000ffff0e7224 */ /* 0x002fc600078e0046 */
[----:B------:R-:W-:Y:S01]  /*7cfb0*/  STL.64 [R1+0x6c8], R82 ;  /* 0x0006c85201007387 */ /* 0x000fe20000100a00 */
[----:B--2---:R-:W-:-:S03]  /*7cfc0*/  IMAD.MOV.U32 R15, RZ, RZ, R71 ;  /* 0x000000ffff0f7224 */ /* 0x004fc600078e0047 */
[----:B------:R1:W-:Y:S04]  /*7cfd0*/  STL.64 [R1+0x690], R68 ;  /* 0x0006904401007387 */ /* 0x0003e80000100a00 */
[----:B-1----:R-:W2:Y:S04]  /*7cfe0*/  LDL.LU R68, [R1+0x310] ;  /* 0x0003100001447983 */ /* 0x002ea80000300800 */
[----:B------:R-:W2:Y:S04]  /*7cff0*/  LDL.LU R69, [R1+0x314] ;  /* 0x0003140001457983 */ /* 0x000ea80000300800 */
[----:B------:R-:W2:Y:S04]  /*7d000*/  LDL.LU R70, [R1+0x318] ;  /* 0x0003180001467983 */ /* 0x000ea80000300800 */
[----:B------:R-:W2:Y:S01]  /*7d010*/  LDL.LU R71, [R1+0x31c] ;  /* 0x00031c0001477983 */ /* 0x000ea20000300800 */
[C---:B------:R-:W-:Y:S08]  /*7d020*/  HMMA.1688.F32.TF32 R76, R236.reuse, R52, R76 ;  /* 0x00000034ec4c723c */ /* 0x040ff0000008104c */
[----:B------:R-:W-:Y:S01]  /*7d030*/  HMMA.1688.F32.TF32 R72, R236, R48, R72 ;  /* 0x00000030ec48723c */ /* 0x000fe20000081048 */
[----:B------:R-:W-:Y:S04]  /*7d040*/  STL [R1+0x3d14], R15 ;  /* 0x003d140f01007387 */ /* 0x000fe80000100800 */
[----:B------:R-:W-:Y:S04]  /*7d050*/  STL [R1+0x3d10], R14 ;  /* 0x003d100e01007387 */ /* 0x000fe80000100800 */
[----:B------:R-:W3:Y:S04]  /*7d060*/  LDL.LU R84, [R1+0x300] ;  /* 0x0003000001547983 */ /* 0x000ee80000300800 */
[----:B------:R-:W3:Y:S03]  /*7d070*/  LDL.LU R85, [R1+0x304] ;  /* 0x0003040001557983 */ /* 0x000ee60000300800 */
[----:B------:R-:W-:Y:S01]  /*7d080*/  IMAD.MOV.U32 R31, RZ, RZ, R79 ;  /* 0x000000ffff1f7224 */ /* 0x000fe200078e004f */
[----:B------:R-:W3:Y:S01]  /*7d090*/  LDL.LU R86, [R1+0x308] ;  /* 0x0003080001567983 */ /* 0x000ee20000300800 */
[----:B------:R-:W-:-:S02]  /*7d0a0*/  IMAD.MOV.U32 R30, RZ, RZ, R78 ;  /* 0x000000ffff1e7224 */ /* 0x000fc400078e004e */
[----:B------:R-:W-:Y:S01]  /*7d0b0*/  IMAD.MOV.U32 R27, RZ, RZ, R77 ;  /* 0x000000ffff1b7224 */ /* 0x000fe200078e004d */
[----:B------:R-:W3:Y:S01]  /*7d0c0*/  LDL.LU R87, [R1+0x30c] ;  /* 0x00030c0001577983 */ /* 0x000ee20000300800 */
[----:B------:R-:W-:-:S03]  /*7d0d0*/  IMAD.MOV.U32 R26, RZ, RZ, R76 ;  /* 0x000000ffff1a7224 */ /* 0x000fc600078e004c */
[----:B------:R-:W-:Y:S01]  /*7d0e0*/  STL [R1+0x3d24], R31 ;  /* 0x003d241f01007387 */ /* 0x000fe20000100800 */
[----:B------:R-:W-:-:S03]  /*7d0f0*/  IMAD.MOV.U32 R34, RZ, RZ, R72 ;  /* 0x000000ffff227224 */ /* 0x000fc600078e0048 */
[----:B------:R-:W-:Y:S01]  /*7d100*/  STL [R1+0x3d20], R30 ;  /* 0x003d201e01007387 */ /* 0x000fe20000100800 */
[----:B------:R-:W-:-:S03]  /*7d110*/  IMAD.MOV.U32 R35, RZ, RZ, R73 ;  /* 0x000000ffff237224 */ /* 0x000fc600078e0049 */
[----:B------:R1:W-:Y:S01]  /*7d120*/  STL [R1+0x3d1c], R27 ;  /* 0x003d1c1b01007387 */ /* 0x0003e20000100800 */
[----:B------:R-:W-:-:S03]  /*7d130*/  IMAD.MOV.U32 R38, RZ, RZ, R74 ;  /* 0x000000ffff267224 */ /* 0x000fc600078e004a */
[----:B------:R4:W-:Y:S01]  /*7d140*/  STL [R1+0x3d18], R26 ;  /* 0x003d181a01007387 */ /* 0x0009e20000100800 */
[----:B------:R-:W-:-:S03]  /*7d150*/  IMAD.MOV.U32 R39, RZ, RZ, R75 ;  /* 0x000000ffff277224 */ /* 0x000fc600078e004b */
        /* <DEDUP_REMOVED lines=12> */
[----:B------:R-:W-:Y:S04]  /*7d220*/  STL [R1+0x3d34], R39 ;  /* 0x003d342701007387 */ /* 0x000fe80000100800 */
[----:B------:R-:W-:Y:S04]  /*7d230*/  STL [R1+0x3d30], R38 ;  /* 0x003d302601007387 */ /* 0x000fe80000100800 */
[----:B------:R1:W-:Y:S04]  /*7d240*/  STL [R1+0x3d2c], R35 ;  /* 0x003d2c2301007387 */ /* 0x0003e80000100800 */
[----:B------:R1:W-:Y:S01]  /*7d250*/  STL [R1+0x3d28], R34 ;  /* 0x003d282201007387 */ /* 0x0003e20000100800 */
[C---:B--2---:R-:W-:Y:S11]  /*7d260*/  HMMA.1688.F32.TF32 R68, R236.reuse, R44, R68 ;  /* 0x0000002cec44723c */ /* 0x044ff60000081044 */
[----:B------:R-:W-:Y:S11]  /*7d270*/  @!UPT UIADD3 URZ, URZ, URZ, URZ ;  /* 0x0000003f3f3ff290 */ /* 0x000ff6000fffe03f */
[----:B------:R-:W-:Y:S02]  /*7d280*/  @!UPT UIADD3 URZ, URZ, URZ, URZ ;  /* 0x0000003f3f3ff290 */ /* 0x000fe4000fffe03f */
[----:B------:R-:W-:Y:S02]  /*7d290*/  IMAD.MOV.U32 R42, RZ, RZ, R68 ;  /* 0x000000ffff2a7224 */ /* 0x000fe400078e0044 */
[----:B------:R-:W-:Y:S01]  /*7d2a0*/  IMAD.MOV.U32 R43, RZ, RZ, R69 ;  /* 0x000000ffff2b7224 */ /* 0x000fe200078e0045 */
[----:B------:R-:W2:Y:S01]  /*7d2b0*/  LDL.LU R68, [R1+0x2a0] ;  /* 0x0002a00001447983 */ /* 0x000ea20000300800 */
[----:B------:R-:W-:Y:S02]  /*7d2c0*/  IMAD.MOV.U32 R46, RZ, RZ, R70 ;  /* 0x000000ffff2e7224 */ /* 0x000fe400078e0046 */
[----:B------:R-:W-:Y:S01]  /*7d2d0*/  IMAD.MOV.U32 R47, RZ, RZ, R71 ;  /* 0x000000ffff2f7224 */ /* 0x000fe200078e0047 */
[----:B------:R-:W2:Y:S04]  /*7d2e0*/  LDL.LU R69, [R1+0x2a4] ;  /* 0x0002a40001457983 */ /* 0x000ea80000300800 */
[----:B------:R-:W2:Y:S04]  /*7d2f0*/  LDL.LU R70, [R1+0x2a8] ;  /* 0x0002a80001467983 */ /* 0x000ea80000300800 */
[----:B------:R-:W2:Y:S01]  /*7d300*/  LDL.LU R71, [R1+0x2ac] ;  /* 0x0002ac0001477983 */ /* 0x000ea20000300800 */
[C---:B---3--:R-:W-:Y:S03]  /*7d310*/  HMMA.1688.F32.TF32 R84, R236.reuse, R40, R84 ;  /* 0x00000028ec54723c */ /* 0x048fe60000081054 */
[----:B------:R-:W-:Y:S05]  /*7d320*/  STL [R1+0x3d44], R47 ;  /* 0x003d442f01007387 */ /* 0x000fea0000100800 */
[C---:B----4-:R-:W-:Y:S08]  /*7d330*/  HMMA.1688.F32.TF32 R72, R236.reuse, R28, R72 ;  /* 0x0000001cec48723c */ /* 0x050ff00000081048 */
[C---:B------:R-:W-:Y:S08]  /*7d340*/  HMMA.1688.F32.TF32 R80, R236.reuse, R36, R80 ;  /* 0x00000024ec50723c */ /* 0x040ff00000081050 */
[----:B------:R-:W-:Y:S01]  /*7d350*/  IMAD.MOV.U32 R62, RZ, RZ, R87 ;  /* 0x000000ffff3e7224 */ /* 0x000fe200078e0057 */
[----:B------:R-:W-:Y:S01]  /*7d360*/  STL [R1+0x3d40], R46 ;  /* 0x003d402e01007387 */ /* 0x000fe20000100800 */
[----:B------:R-:W-:Y:S01]  /*7d370*/  IMAD.MOV.U32 R54, RZ, RZ, R86 ;  /* 0x000000ffff367224 */ /* 0x000fe200078e0056 */
[----:B------:R-:W-:Y:S01]  /*7d380*/  HMMA.1688.F32.TF32 R76, R236, R32, R76 ;  /* 0x00000020ec4c723c */ /* 0x000fe2000008104c */
[----:B------:R-:W-:Y:S01]  /*7d390*/  IMAD.MOV.U32 R51, RZ, RZ, R85 ;  /* 0x000000ffff337224 */ /* 0x000fe200078e0055 */
[----:B------:R3:W-:Y:S01]  /*7d3a0*/  STL [R1+0x3d3c], R43 ;  /* 0x003d3c2b01007387 */ /* 0x0007e20000100800 */
[----:B------:R-:W-:-:S03]  /*7d3b0*/  IMAD.MOV.U32 R50, RZ, RZ, R84 ;  /* 0x000000ffff327224 */ /* 0x000fc600078e0054 */
[----:B------:R4:W-:Y:S07]  /*7d3c0*/  STL [R1+0x3d38], R42 ;  /* 0x003d382a01007387 */ /* 0x0009ee0000100800 */
[----:B------:R-:W-:Y:S01]  /*7d3d0*/  IMAD.MOV.U32 R58, RZ, RZ, R81 ;  /* 0x000000ffff3a7224 */ /* 0x000fe200078e0051 */
[----:B------:R-:W-:Y:S01]  /*7d3e0*/  STL [R1+0x3d54], R62 ;  /* 0x003d543e01007387 */ /* 0x000fe20000100800 */
[----:B------:R-:W-:-:S03]  /*7d3f0*/  IMAD.MOV.U32 R63, RZ, RZ, R80 ;  /* 0x000000ffff3f7224 */ /* 0x000fc600078e0050 */
[----:B------:R-:W-:Y:S01]  /*7d400*/  STL [R1+0x3d50], R54 ;  /* 0x003d503601007387 */ /* 0x000fe20000100800 */
[----:B-1----:R-:W-:-:S03]  /*7d410*/  IMAD.MOV.U32 R27, RZ, RZ, R72 ;  /* 0x000000ffff1b7224 */ /* 0x002fc600078e0048 */
[----:B------:R1:W-:Y:S01]  /*7d420*/  STL [R1+0x3d4c], R51 ;  /* 0x003d4c3301007387 */ /* 0x0003e20000100800 */
[----:B------:R-:W-:-:S03]  /*7d430*/  IMAD.MOV.U32 R26, RZ, RZ, R73 ;  /* 0x000000ffff1a7224 */ /* 0x000fc600078e0049 */
[----:B------:R1:W-:Y:S01]  /*7d440*/  STL [R1+0x3d48], R50 ;  /* 0x003d483201007387 */ /* 0x0003e20000100800 */
[----:B------:R-:W-:-:S03]  /*7d450*/  IMAD.MOV.U32 R15, RZ, RZ, R74 ;  /* 0x000000ffff0f7224 */ /* 0x000fc600078e004a */
[----:B------:R1:W-:Y:S01]  /*7d460*/  STL [R1+0x3d5c], R58 ;  /* 0x003d5c3a01007387 */ /* 0x0003e20000100800 */
[----:B------:R-:W-:-:S03]  /*7d470*/  IMAD.MOV.U32 R14, RZ, RZ, R75 ;  /* 0x000000ffff0e7224 */ /* 0x000fc600078e004b */
[----:B------:R1:W-:Y:S01]  /*7d480*/  STL [R1+0x3d58], R63 ;  /* 0x003d583f01007387 */ /* 0x0003e20000100800 */
[----:B------:R-:W-:-:S03]  /*7d490*/  IMAD.MOV.U32 R18, RZ, RZ, R76 ;  /* 0x000000ffff127224 */ /* 0x000fc600078e004c */
[----:B------:R-:W3:Y:S01]  /*7d4a0*/  LDL.LU R72, [R1+0x60] ;  /* 0x0000600001487983 */ /* 0x000ee20000300800 */
[----:B------:R-:W-:-:S03]  /*7d4b0*/  IMAD.MOV.U32 R19, RZ, RZ, R77 ;  /* 0x000000ffff137224 */ /* 0x000fc600078e004d */
[----:B------:R-:W3:Y:S01]  /*7d4c0*/  LDL.LU R73, [R1+0x64] ;  /* 0x0000640001497983 */ /* 0x000ee20000300800 */
[----:B------:R-:W-:-:S03]  /*7d4d0*/  IMAD.MOV.U32 R22, RZ, RZ, R78 ;  /* 0x000000ffff167224 */ /* 0x000fc600078e004e */
[----:B------:R-:W3:Y:S01]  /*7d4e0*/  LDL.LU R74, [R1+0x68] ;  /* 0x00006800014a7983 */ /* 0x000ee20000300800 */
[----:B------:R-:W-:-:S03]  /*7d4f0*/  IMAD.MOV.U32 R23, RZ, RZ, R79 ;  /* 0x000000ffff177224 */ /* 0x000fc600078e004f */
[----:B------:R-:W3:Y:S04]  /*7d500*/  LDL.LU R75, [R1+0x6c] ;  /* 0x00006c00014b7983 */ /* 0x000ee80000300800 */
[----:B------:R-:W4:Y:S04]  /*7d510*/  LDL.LU R76, [R1+0x70] ;  /* 0x00007000014c7983 */ /* 0x000f280000300800 */
        /* <DEDUP_REMOVED lines=53> */
[----:B------:R-:W2:Y:S11]  /*7d870*/  LDL.LU R87, [R1+0xac] ;  /* 0x0000ac0001577983 */ /* 0x000eb60000300800 */
[----:B------:R-:W-:Y:S02]  /*7d880*/  @!UPT UIADD3 URZ, URZ, URZ, URZ ;  /* 0x0000003f3f3ff290 */ /* 0x000fe4000fffe03f */
[----:B------:R-:W-:Y:S02]  /*7d890*/  IMAD.MOV.U32 R35, RZ, RZ, R68 ;  /* 0x000000ffff237224 */ /* 0x000fe400078e0044 */
[----:B------:R-:W-:Y:S01]  /*7d8a0*/  IMAD.MOV.U32 R34, RZ, RZ, R69 ;  /* 0x000000ffff227224 */ /* 0x000fe200078e0045 */
[----:B------:R-:W2:Y:S01]  /*7d8b0*/  LDL.LU R68, [R1+0x50] ;  /* 0x0000500001447983 */ /* 0x000ea20000300800 */
[----:B------:R-:W-:Y:S01]  /*7d8c0*/  IMAD.MOV.U32 R31, RZ, RZ, R70 ;  /* 0x000000ffff1f7224 */ /* 0x000fe200078e0046 */
[----:B------:R-:W-:Y:S02]  /*7d8d0*/  MOV R30, R71 ;  /* 0x00000047001e7202 */ /* 0x000fe40000000f00 */
[----:B------:R-:W2:Y:S04]  /*7d8e0*/  LDL.LU R69, [R1+0x54] ;  /* 0x0000540001457983 */ /* 0x000ea80000300800 */
[----:B------:R-:W2:Y:S04]  /*7d8f0*/  LDL.LU R70, [R1+0x58] ;  /* 0x0000580001467983 */ /* 0x000ea80000300800 */
[----:B------:R-:W2:Y:S01]  /*7d900*/  LDL.LU R71, [R1+0x5c] ;  /* 0x00005c0001477983 */ /* 0x000ea20000300800 */
[C---:B---3--:R-:W-:Y:S08]  /*7d910*/  HMMA.1688.F32.TF32 R72, R240.reuse, R32, R72 ;  /* 0x00000020f048723c */ /* 0x048ff00000081048 */
[C---:B----4-:R-:W-:Y:S08]  /*7d920*/  HMMA.1688.F32.TF32 R76, R240.reuse, R36, R76 ;  /* 0x00000024f04c723c */ /* 0x050ff0000008104c */
[C---:B------:R-:W-:Y:S08]  /*7d930*/  HMMA.1688.F32.TF32 R80, R240.reuse, R40, R80 ;  /* 0x00000028f050723c */ /* 0x040ff00000081050 */
[C---:B------:R-:W-:Y:S08]  /*7d940*/  HMMA.1688.F32.TF32 R88, R240.reuse, R48, R88 ;  /* 0x00000030f058723c */ /* 0x040ff00000081058 */
[----:B------:R-:W-:Y:S08]  /*7d950*/  HMMA.1688.F32.TF32 R92, R240, R52, R92 ;  /* 0x00000034f05c723c */ /* 0x000ff0000008105c */
[C---:B------:R-:W-:Y:S08]  /*7d960*/  HMMA.1688.F32.TF32 R124, R236.reuse, R20, R124 ;  /* 0x00000014ec7c723c */ /* 0x040ff0000008107c */
[C---:B------:R-:W-:Y:S08]  /*7d970*/  HMMA.1688.F32.TF32 R120, R236.reuse, R16, R120 ;  /* 0x00000010ec78723c */ /* 0x040ff00000081078 */
[C---:B------:R-:W-:Y:S08]  /*7d980*/  HMMA.1688.F32.TF32 R108, R236.reuse, R248, R108 ;  /* 0x000000f8ec6c723c */ /* 0x040ff0000008106c */
[C---:B------:R-:W-:Y:S08]  /*7d990*/  HMMA.1688.F32.TF32 R116, R236.reuse, R12, R116 ;  /* 0x0000000cec74723c */ /* 0x040ff00000081074 */
[----:B------:R-:W-:Y:S01]  /*7d9a0*/  HMMA.1688.F32.TF32 R112, R236, R8, R112 ;  /* 0x00000008ec70723c */ /* 0x000fe20000081070 */
[----:B------:R-:W-:-:S07]  /*7d9b0*/  IMAD.MOV.U32 R39, RZ, RZ, R126 ;  /* 0x000000ffff277224 */ /* 0x000fce00078e007e */
[----:B------:R-:W-:Y:S01]  /*7d9c0*/  HMMA.1688.F32.TF32 R236, R236, R4, R104 ;  /* 0x00000004ecec723c */ /* 0x000fe20000081068 */
[----:B------:R-:W-:Y:S02]  /*7d9d0*/  IMAD.MOV.U32 R38, RZ, RZ, R127 ;  /* 0x000000ffff267224 */ /* 0x000fe400078e007f */
[----:B------:R-:W-:Y:S01]  /*7d9e0*/  IMAD.MOV.U32 R43, RZ, RZ, R124 ;  /* 0x000000ffff2b7224 */ /* 0x000fe200078e007c */
[----:B------:R-:W3:Y:S01]  /*7d9f0*/  LDL.LU.64 R126, [R1+0x3f08] ;  /* 0x003f0800017e7983 */ /* 0x000ee20000300a00 */
[----:B------:R-:W-:Y:S02]  /*7da00*/  IMAD.MOV.U32 R42, RZ, RZ, R125 ;  /* 0x000000ffff2a7224 */ /* 0x000fe400078e007d */
[----:B------:R-:W-:Y:S01]  /*7da10*/  IMAD.MOV.U32 R47, RZ, RZ, R122 ;  /* 0x000000ffff2f7224 */ /* 0x000fe200078e007a */
[----:B------:R-:W3:Y:S01]  /*7da20*/  LDL.LU.64 R124, [R1+0x3f00] ;  /* 0x003f0000017c7983 */ /* 0x000ee20000300a00 */
[----:B------:R-:W-:Y:S01]  /*7da30*/  IMAD.MOV.U32 R46, RZ, RZ, R123 ;  /* 0x000000ffff2e7224 */ /* 0x000fe200078e007b */
[----:B------:R-:W-:Y:S01]  /*7da40*/  HMMA.1688.F32.TF32 R96, R240, R56, R96 ;  /* 0x00000038f060723c */ /* 0x000fe20000081060 */
[----:B-1----:R-:W-:Y:S01]  /*7da50*/  IMAD.MOV.U32 R51, RZ, RZ, R120 ;  /* 0x000000ffff337224 */ /* 0x002fe200078e0078 */
[----:B------:R-:W4:Y:S01]  /*7da60*/  LDL.LU.64 R122, [R1+0x3ef8] ;  /* 0x003ef800017a7983 */ /* 0x000f220000300a00 */
[----:B------:R-:W-:-:S02]  /*7da70*/  IMAD.MOV.U32 R50, RZ, RZ, R121 ;  /* 0x000000ffff327224 */ /* 0x000fc400078e0079 */
[----:B------:R-:W-:Y:S01]  /*7da80*/  IMAD.MOV.U32 R62, RZ, RZ, R118 ;  /* 0x000000ffff3e7224 */ /* 0x000fe200078e0076 */
[----:B------:R-:W4:Y:S01]  /*7da90*/  LDL.LU.64 R120, [R1+0x3ef0] ;  /* 0x003ef00001787983 */ /* 0x000f220000300a00 */
[----:B------:R-:W-:Y:S02]  /*7daa0*/  IMAD.MOV.U32 R54, RZ, RZ, R119 ;  /* 0x000000ffff367224 */ /* 0x000fe400078e0077 */
[----:B------:R-:W-:Y:S01]  /*7dab0*/  IMAD.MOV.U32 R58, RZ, RZ, R116 ;  /* 0x000000ffff3a7224 */ /* 0x000fe200078e0074 */
[----:B------:R-:W3:Y:S01]  /*7dac0*/  LDL.LU.64 R118, [R1+0x3ee8] ;  /* 0x003ee80001767983 */ /* 0x000ee20000300a00 */
[C---:B------:R-:W-:Y:S01]  /*7dad0*/  HMMA.1688.F32.TF32 R100, R240.reuse, R60, R100 ;  /* 0x0000003cf064723c */ /* 0x040fe20000081064 */
[----:B------:R-:W-:Y:S02]  /*7dae0*/  IMAD.MOV.U32 R63, RZ, RZ, R117 ;  /* 0x000000ffff3f7224 */ /* 0x000fe400078e0075 */
[----:B------:R-:W3:Y:S04]  /*7daf0*/  LDL.LU.64 R116, [R1+0x3ee0] ;  /* 0x003ee00001747983 */ /* 0x000ee80000300a00 */
[----:B------:R-:W-:Y:S04]  /*7db00*/  STL.64 [R1+0x510], R112 ;  /* 0x0005107001007387 */ /* 0x000fe80000100a00 */
[----:B------:R1:W-:Y:S01]  /*7db10*/  STL.64 [R1+0x518], R114 ;  /* 0x0005187201007387 */ /* 0x0003e20000100a00 */
[C---:B--2---:R-:W-:Y:S03]  /*7db20*/  HMMA.1688.F32.TF32 R84, R240.reuse, R44, R84 ;  /* 0x0000002cf054723c */ /* 0x044fe60000081054 */
[----:B-1----:R-:W2:Y:S04]  /*7db30*/  LDL.LU.64 R114, [R1+0x3ed8] ;  /* 0x003ed80001727983 */ /* 0x002ea80000300a00 */
[----:B------:R-:W2:Y:S04]  /*7db40*/  LDL.LU.64 R112, [R1+0x3ed0] ;  /* 0x003ed00001707983 */ /* 0x000ea80000300a00 */
[----:B------:R-:W-:Y:S04]  /*7db50*/  STL.64 [R1+0x4f0], R108 ;  /* 0x0004f06c01007387 */ /* 0x000fe80000100a00 */
[----:B------:R1:W-:Y:S04]  /*7db60*/  STL.64 [R1+0x4f8], R110 ;  /* 0x0004f86e01007387 */ /* 0x0003e80000100a00 */
[----:B-1----:R-:W2:Y:S04]  /*7db70*/  LDL.LU.64 R110, [R1+0x3ec8] ;  /* 0x003ec800016e7983 */ /* 0x002ea80000300a00 */
[----:B------:R-:W2:Y:S04]  /*7db80*/  LDL.LU.64 R108, [R1+0x3ec0] ;  /* 0x003ec000016c7983 */ /* 0x000ea80000300a00 */
[----:B------:R-:W2:Y:S04]  /*7db90*/  LDL.LU.64 R106, [R1+0x3eb8] ;  /* 0x003eb800016a7983 */ /* 0x000ea80000300a00 */
[----:B------:R-:W2:Y:S04]  /*7dba0*/  LDL.LU.64 R104, [R1+0x3eb0] ;  /* 0x003eb00001687983 */ /* 0x000ea80000300a00 */
[----:B------:R1:W-:Y:S04]  /*7dbb0*/  STL.64 [R1+0x4c0], R236 ;  /* 0x0004c0ec01007387 */ /* 0x0003e80000100a00 */
[----:B------:R1:W-:Y:S04]  /*7dbc0*/  STL.64 [R1+0x4c8], R238 ;  /* 0x0004c8ee01007387 */ /* 0x0003e80000100a00 */
[----:B-1----:R-:W2:Y:S04]  /*7dbd0*/  LDL.LU R236, [R1+0x10] ;  /* 0x0000100001ec7983 */ /* 0x002ea80000300800 */
[----:B------:R-:W2:Y:S04]  /*7dbe0*/  LDL.LU R237, [R1+0x14] ;  /* 0x0000140001ed7983 */ /* 0x000ea80000300800 */
[----:B------:R-:W2:Y:S04]  /*7dbf0*/  LDL.LU R238, [R1+0x18] ;  /* 0x0000180001ee7983 */ /* 0x000ea80000300800 */
[----:B------:R-:W2:Y:S04]  /*7dc00*/  LDL.LU R239, [R1+0x1c] ;  /* 0x00001c0001ef7983 */ /* 0x000ea80000300800 */
[----:B------:R-:W-:Y:S04]  /*7dc10*/  STL.64 [R1+0x4b0], R100 ;  /* 0x0004b06401007387 */ /* 0x000fe80000100a00 */
[----:B------:R1:W-:Y:S01]  /*7dc20*/  STL.64 [R1+0x4b8], R102 ;  /* 0x0004b86601007387 */ /* 0x0003e20000100a00 */
[C---:B------:R-:W-:Y:S03]  /*7dc30*/  HMMA.1688.F32.TF32 R68, R240.reuse, R28, R68 ;  /* 0x0000001cf044723c */ /* 0x040fe60000081044 */
        /* <DEDUP_REMOVED lines=32> */
[----:B-1----:R-:W4:Y:S04]  /*7de40*/  LDL.LU.64 R70, [R1+0x3e28] ;  /* 0x003e280001467983 */ /* 0x002f280000300a00 */
[----:B------:R-:W4:Y:S01]  /*7de50*/  LDL.LU.64 R68, [R1+0x3e20] ;  /* 0x003e200001447983 */ /* 0x000f220000300a00 */
[C---:B--2---:R-:W-:Y:S11]  /*7de60*/  HMMA.1688.F32.TF32 R236, R240.reuse, R24, R236 ;  /* 0x00000018f0ec723c */ /* 0x044ff600000810ec */
[----:B------:R-:W-:Y:S11]  /*7de70*/  @!UPT UIADD3 URZ, URZ, URZ, URZ ;  /* 0x0000003f3f3ff290 */ /* 0x000ff6000fffe03f */
[----:B------:R-:W-:Y:S01]  /*7de80*/  @!UPT UIADD3 URZ, URZ, URZ, URZ ;  /* 0x0000003f3f3ff290 */ /* 0x000fe2000fffe03f */
[----:B------:R-:W-:Y:S04]  /*7de90*/  STL.64 [R1+0x3a0], R236 ;  /* 0x0003a0ec01007387 */ /* 0x000fe80000100a00 */
[----:B------:R4:W-:Y:S01]  /*7dea0*/  STL.64 [R1+0x3a8], R238 ;  /* 0x0003a8ee01007387 */ /* 0x0009e20000100a00 */
[C---:B---3--:R-:W-:Y:S08]  /*7deb0*/  HMMA.1688.F32.TF32 R80, R240.reuse, R8, R80 ;  /* 0x00000008f050723c */ /* 0x048ff00000081050 */
[C---:B----4-:R-:W-:Y:S08]  /*7dec0*/  HMMA.1688.F32.TF32 R236, R240.reuse, R20, R68 ;  /* 0x00000014f0ec723c */ /* 0x050ff00000081044 */
[C---:B------:R-:W-:Y:S01]  /*7ded0*/  HMMA.1688.F32.TF32 R68, R240.reuse, R16, R72 ;  /* 0x00000010f044723c */ /* 0x040fe20000081048 */
[----:B------:R-:W-:Y:S04]  /*7dee0*/  LDS R72, [R0+0x144080] ;  /* 0x1440800000487984 */ /* 0x000fe80000000800 */
[----:B------:R-:W-:Y:S04]  /*7def0*/  LDS R74, [R0+0x144880] ;  /* 0x14488000004a7984 */ /* 0x000fe80000000800 */
[----:B------:R-:W-:Y:S04]  /*7df00*/  LDS R73, [R2+0x144080] ;  /* 0x1440800002497984 */ /* 0x000fe80000000800 */
[----:B------:R-:W1:Y:S04]  /*7df10*/  LDS R75, [R2+0x144880] ;  /* 0x14488000024b7984 */ /* 0x000e680000000800 */
[----:B------:R-:W-:Y:S04]  /*7df20*/  STL.64 [R1+0x390], R236 ;  /* 0x000390ec01007387 */ /* 0x000fe80000100a00 */
[----:B------:R-:W-:Y:S04]  /*7df30*/  STL.64 [R1+0x398], R238 ;  /* 0x000398ee01007387 */ /* 0x000fe80000100a00 */
[----:B------:R-:W-:Y:S04]  /*7df40*/  STL.64 [R1+0x380], R68 ;  /* 0x0003804401007387 */ /* 0x000fe80000100a00 */
[----:B------:R2:W-:Y:S02]  /*7df50*/  STL.64 [R1+0x388], R70 ;  /* 0x0003884601007387 */ /* 0x0005e40000100a00 */
[C---:B--2---:R-:W-:Y:S08]  /*7df60*/  HMMA.1688.F32.TF32 R68, R240.reuse, R12, R76 ;  /* 0x0000000cf044723c */ /* 0x044ff0000008104c */
[----:B------:R-:W-:Y:S11]  /*7df70*/  HMMA.1688.F32.TF32 R76, R240, R248, R84 ;  /* 0x000000f8f04c723c */ /* 0x000ff60000081054 */
[----:B------:R-:W-:Y:S04]  /*7df80*/  @!UPT UIADD3 URZ, URZ, URZ, URZ ;  /* 0x0000003f3f3ff290 */ /* 0x000fe8000fffe03f */
[----:B------:R-:W-:Y:S04]  /*7df90*/  STL.64 [R1+0x370], R68 ;  /* 0x0003704401007387 */ /* 0x000fe80000100a00 */
[----:B------:R-:W-:Y:S04]  /*7dfa0*/  STL.64 [R1+0x378], R70 ;  /* 0x0003784601007387 */ /* 0x000fe80000100a00 */
[----:B------:R-:W-:Y:S04]  /*7dfb0*/  STL.64 [R1+0x360], R80 ;  /* 0x0003605001007387 */ /* 0x000fe80000100a00 */
[----:B------:R-:W-:Y:S04]  /*7dfc0*/  STL.64 [R1+0x368], R82 ;  /* 0x0003685201007387 */ /* 0x000fe80000100a00 */
[----:B------:R-:W-:Y:S04]  /*7dfd0*/  STL.64 [R1+0x350], R76 ;  /* 0x0003504c01007387 */ /* 0x000fe80000100a00 */
[----:B------:R1:W-:Y:S02]  /*7dfe0*/  STL.64 [R1+0x358], R78 ;  /* 0x0003584e01007387 */ /* 0x0003e40000100a00 */
[----:B-1----:R-:W-:Y:S08]  /*7dff0*/  HMMA.1688.F32.TF32 R76, R72, R60, R92 ;  /* 0x0000003c484c723c */ /* 0x002ff0000008105c */
[----:B------:R-:W-:Y:S11]  /*7e000*/  HMMA.1688.F32.TF32 R68, R240, R4, R88 ;  /* 0x00000004f044723c */ /* 0x000ff60000081058 */
[----:B------:R-:W-:Y:S05]  /*7e010*/  @!UPT UIADD3 URZ, URZ, URZ, URZ ;  /* 0x0000003f3f3ff290 */ /* 0x000fea000fffe03f */
[----:B------:R-:W-:Y:S02]  /*7e020*/  IMAD.MOV.U32 R251, RZ, RZ, R76 ;  /* 0x000000fffffb7224 */ /* 0x000fe400078e004c */
[----:B------:R-:W-:Y:S02]  /*7e030*/  IMAD.MOV.U32 R10, RZ, RZ, R77 ;  /* 0x000000ffff0a7224 */ /* 0x000fe400078e004d */
[----:B------:R-:W-:Y:S02]  /*7e040*/  IMAD.MOV.U32 R11, RZ, RZ, R78 ;  /* 0x000000ffff0b7224 */ /* 0x000fe400078e004e */
[----:B------:R-:W-:Y:S02]  /*7e050*/  IMAD.MOV.U32 R7, RZ, RZ, R79 ;  /* 0x000000ffff077224 */ /* 0x000fe400078e004f */
[----:B------:R-:W-:Y:S01]  /*7e060*/  HMMA.1688.F32.TF32 R76, R72, R56, R96 ;  /* 0x00000038484c723c */ /* 0x000fe20000081060 */
[----:B------:R-:W-:Y:S02]  /*7e070*/  IMAD.MOV.U32 R250, RZ, RZ, R71 ;  /* 0x000000fffffa7224 */ /* 0x000fe400078e0047 */
[----:B------:R-:W-:Y:S01]  /*7e080*/  IMAD.MOV.U32 R6, RZ, RZ, R70 ;  /* 0x000000ffff067224 */ /* 0x000fe200078e0046 */
[----:B------:R-:W-:Y:S04]  /*7e090*/  STL.64 [R1+0x340], R68 ;  /* 0x0003404401007387 */ /* 0x000fe80000100a00 */
[----:B------:R1:W-:Y:S04]  /*7e0a0*/  STL [R1+0x3c94], R250 ;  /* 0x003c94fa01007387 */ /* 0x0003e80000100800 */
[----:B------:R2:W-:Y:S04]  /*7e0b0*/  STL [R1+0x3c90], R6 ;  /* 0x003c900601007387 */ /* 0x0005e80000100800 */
[----:B------:R-:W-:Y:S04]  /*7e0c0*/  STL [R1+0x3ca4], R7 ;  /* 0x003ca40701007387 */ /* 0x000fe80000100800 */
[----:B------:R-:W-:Y:S04]  /*7e0d0*/  STL [R1+0x3ca0], R11 ;  /* 0x003ca00b01007387 */ /* 0x000fe80000100800 */
[----:B------:R-:W-:Y:S01]  /*7e0e0*/  STL [R1+0x3c9c], R10 ;  /* 0x003c9c0a01007387 */ /* 0x000fe20000100800 */
[----:B-1----:R-:W-:-:S02]  /*7e0f0*/  IMAD.MOV.U32 R250, RZ, RZ, R78 ;  /* 0x000000fffffa7224 */ /* 0x002fc400078e004e */
[----:B--2---:R-:W-:Y:S01]  /*7e100*/  IMAD.MOV.U32 R6, RZ, RZ, R79 ;  /* 0x000000ffff067224 */ /* 0x004fe200078e004f */
[----:B------:R-:W-:Y:S04]  /*7e110*/  STL [R1+0x3c98], R251 ;  /* 0x003c98fb01007387 */ /* 0x000fe80000100800 */
[----:B------:R1:W-:Y:S01]  /*7e120*/  STL.64 [R1+0x320], R76 ;  /* 0x0003204c01007387 */ /* 0x0003e20000100a00 */
[C---:B------:R-:W-:Y:S03]  /*7e130*/  HMMA.1688.F32.TF32 R84, R72.reuse, R44, R108 ;  /* 0x0000002c4854723c */ /* 0x040fe6000008106c */
[----:B------:R-:W-:Y:S04]  /*7e140*/  LDS R68, [R3+0x144080] ;  /* 0x1440800003447984 */ /* 0x000fe80000000800 */
[----:B------:R-:W-:Y:S01]  /*7e150*/  LDS R70, [R3+0x144880] ;  /* 0x1448800003467984 */ /* 0x000fe20000000800 */
[C---:B-1----:R-:W-:Y:S03]  /*7e160*/  HMMA.1688.F32.TF32 R76, R72.reuse, R52, R100 ;  /* 0x00000034484c723c */ /* 0x042fe60000081064 */
[----:B------:R-:W-:Y:S04]  /*7e170*/  LDS R69, [R252+0x144080] ;  /* 0x14408000fc457984 */ /* 0x000fe80000000800 */
[----:B------:R-:W1:Y:S11]  /*7e180*/  LDS R71, [R252+0x144880] ;  /* 0x14488000fc477984 */ /* 0x000e760000000800 */
[----:B------:R-:W-:Y:S06]  /*7e190*/  @!UPT UIADD3 URZ, URZ, URZ, URZ ;  /* 0x0000003f3f3ff290 */ /* 0x000fec000fffe03f */
[----:B------:R-:W-:Y:S02]  /*7e1a0*/  IMAD.MOV.U32 R7, RZ, RZ, R76 ;  /* 0x000000ffff077224 */ /* 0x000fe400078e004c */
[----:B------:R-:W-:Y:S02]  /*7e1b0*/  IMAD.MOV.U32 R11, RZ, RZ, R77 ;  /* 0x000000ffff0b7224 */ /* 0x000fe400078e004d */
[----:B------:R-:W-:Y:S02]  /*7e1c0*/  IMAD.MOV.U32 R10, RZ, RZ, R78 ;  /* 0x000000ffff0a7224 */ /* 0x000fe400078e004e */
[----:B------:R-:W-:Y:S02]  /*7e1d0*/  IMAD.MOV.U32 R251, RZ, RZ, R79 ;  /* 0x000000fffffb7224 */ /* 0x000fe400078e004f */
[C---:B------:R-:W-:Y:S08]  /*7e1e0*/  HMMA.1688.F32.TF32 R76, R72.reuse, R48, R104 ;  /* 0x00000030484c723c */ /* 0x040ff00000081068 */
[C---:B------:R-:W-:Y:S11]  /*7e1f0*/  HMMA.1688.F32.TF32 R80, R72.reuse, R40, R112 ;  /* 0x000000284850723c */ /* 0x040ff60000081070 */
[----:B------:R-:W-:Y:S04]  /*7e200*/  @!UPT UIADD3 URZ, URZ, URZ, URZ ;  /* 0x0000003f3f3ff290 */ /* 0x000fe8000fffe03f */
[----:B------:R-:W-:Y:S04]  /*7e210*/  STL.64 [R1+0x300], R76 ;  /* 0x0003004c01007387 */ /* 0x000fe80000100a00 */
[----:B------:R2:W-:Y:S02]  /*7e220*/  STL.64 [R1+0x308], R78 ;  /* 0x0003084e01007387 */ /* 0x0005e40000100a00 */
[C---:B--2---:R-:W-:Y:S02]  /*7e230*/  HMMA.1688.F32.TF32 R76, R72.reuse, R36, R116 ;  /* 0x00000024484c723c */ /* 0x044fe40000081074 */
[----:B------:R-:W-:Y:S04]  /*7e240*/  STL.64 [R1+0x2f0], R84 ;  /* 0x0002f05401007387 */ /* 0x000fe80000100a00 */
[----:B------:R2:W-:Y:S04]  /*7e250*/  STL.64 [R1+0x2f8], R86 ;  /* 0x0002f85601007387 */ /* 0x0005e80000100a00 */
[----:B------:R-:W-:Y:S04]  /*7e260*/  STL.64 [R1+0x2e0], R80 ;  /* 0x0002e05001007387 */ /* 0x000fe80000100a00 */
[----:B------:R3:W-:Y:S01]  /*7e270*/  STL.64 [R1+0x2e8], R82 ;  /* 0x0002e85201007387 */ /* 0x0007e20000100a00 */
[C---:B--2---:R-:W-:Y:S08]  /*7e280*/  HMMA.1688.F32.TF32 R84, R72.reuse, R32, R120 ;  /* 0x000000204854723c */ /* 0x044ff00000081078 */
[----:B------:R-:W-:Y:S01]  /*7e290*/  STL.64 [R1+0x2d0], R76 ;  /* 0x0002d04c01007387 */ /* 0x000fe20000100a00 */
[C---:B---3--:R-:W-:Y:S03]  /*7e2a0*/  HMMA.1688.F32.TF32 R80, R72.reuse, R28, R124 ;  /* 0x0000001c4850723c */ /* 0x048fe6000008107c */
[----:B------:R2:W-:Y:S05]  /*7e2b0*/  STL.64 [R1+0x2d8], R78 ;  /* 0x0002d84e01007387 */ /* 0x0005ea0000100a00 */
[C---:B--2---:R-:W-:Y:S06]  /*7e2c0*/  HMMA.1688.F32.TF32 R76, R72.reuse, R24, R128 ;  /* 0x00000018484c723c */ /* 0x044fec0000081080 */
[----:B------:R-:W-:Y:S04]  /*7e2d0*/  STL.64 [R1+0x2c0], R84 ;  /* 0x0002c05401007387 */ /* 0x000fe80000100a00 */
[----:B------:R2:W-:Y:S05]  /*7e2e0*/  STL.64 [R1+0x2c8], R86 ;  /* 0x0002c85601007387 */ /* 0x0005ea0000100a00 */
[----:B------:R-:W-:Y:S04]  /*7e2f0*/  STL.64 [R1+0x2b0], R80 ;  /* 0x0002b05001007387 */ /* 0x000fe80000100a00 */
[----:B------:R3:W-:Y:S01]  /*7e300*/  STL.64 [R1+0x2b8], R82 ;  /* 0x0002b85201007387 */ /* 0x0007e20000100a00 */
[C---:B--2---:R-:W-:Y:S03]  /*7e310*/  HMMA.1688.F32.TF32 R84, R72.reuse, R20, R132 ;  /* 0x000000144854723c */ /* 0x044fe60000081084 */
[----:B------:R-:W-:Y:S05]  /*7e320*/  STL.64 [R1+0x2a0], R76 ;  /* 0x0002a04c01007387 */ /* 0x000fea0000100a00 */
[C---:B---3--:R-:W-:Y:S01]  /*7e330*/  HMMA.1688.F32.TF32 R80, R72.reuse, R16, R136 ;  /* 0x000000104850723c */ /* 0x048fe20000081088 */
[----:B------:R2:W-:Y:S07]  /*7e340*/  STL.64 [R1+0x2a8], R78 ;  /* 0x0002a84e01007387 */ /* 0x0005ee0000100a00 */
[C---:B--2---:R-:W-:Y:S07]  /*7e350*/  HMMA.1688.F32.TF32 R76, R72.reuse, R12, R140 ;  /* 0x0000000c484c723c */ /* 0x044fee000008108c */
[----:B------:R-:W-:Y:S04]  /*7e360*/  STL.64 [R1+0x290], R84 ;  /* 0x0002905401007387 */ /* 0x000fe80000100a00 */
[----:B------:R2:W-:Y:S04]  /*7e370*/  STL.64 [R1+0x298], R86 ;  /* 0x0002985601007387 */ /* 0x0005e80000100a00 */
[----:B------:R-:W-:Y:S04]  /*7e380*/  STL.64 [R1+0x280], R80 ;  /* 0x0002805001007387 */ /* 0x000fe80000100a00 */
[----:B------:R3:W-:Y:S01]  /*7e390*/  STL.64 [R1+0x288], R82 ;  /* 0x0002885201007387 */ /* 0x0007e20000100a00 */
[C---:B--2---:R-:W-:Y:S03]  /*7e3a0*/  HMMA.1688.F32.TF32 R84, R72.reuse, R8, R144 ;  /* 0x000000084854723c */ /* 0x044fe60000081090 */
[----:B------:R-:W-:Y:S05]  /*7e3b0*/  STL.64 [R1+0x270], R76 ;  /* 0x0002704c01007387 */ /* 0x000fea0000100a00 */
[----:B---3--:R-:W-:Y:S01]  /*7e3c0*/  HMMA.1688.F32.TF32 R80, R72, R248, R148 ;  /* 0x000000f84850723c */ /* 0x008fe20000081094 */
[----:B------:R2:W-:Y:S01]  /*7e3d0*/  STL.64 [R1+0x278], R78 ;  /* 0x0002784e01007387 */ /* 0x0005e20000100a00 */
[----:B------:R-:W-:-:S02]  /*7e3e0*/  IMAD.MOV.U32 R240, RZ, RZ, R227 ;  /* 0x000000fffff07224 */ /* 0x000fc400078e00e3 */
[----:B------:R-:W-:Y:S01]  /*7e3f0*/  IMAD.MOV.U32 R241, RZ, RZ, R220 ;  /* 0x000000fffff17224 */ /* 0x000fe200078e00dc */
[----:B------:R-:W-:Y:S01]  /*7e400*/  LDS R148, [R3+0x144100] ;  /* 0x1441000003947984 */ /* 0x000fe20000000800 */
[----:B------:R-:W-:Y:S02]  /*7e410*/  IMAD.MOV.U32 R242, RZ, RZ, R221 ;  /* 0x000000fffff27224 */ /* 0x000fe400078e00dd */
[----:B------:R-:W-:Y:S01]  /*7e420*/  IMAD.MOV.U32 R243, RZ, RZ, R222 ;  /* 0x000000fffff37224 */ /* 0x000fe200078e00de */
[----:B------:R-:W-:Y:S01]  /*7e430*/  LDS R150, [R3+0x144900] ;  /* 0x1449000003967984 */ /* 0x000fe20000000800 */
[----:B--2---:R-:W-:Y:S05]  /*7e440*/  HMMA.1688.F32.TF32 R76, R72, R4, R152 ;  /* 0x00000004484c723c */ /* 0x004fea0000081098 */
[----:B------:R-:W-:Y:S04]  /*7e450*/  STL.64 [R1+0x260], R84 ;  /* 0x0002605401007387 */ /* 0x000fe80000100a00 */
[----:B------:R-:W-:Y:S01]  /*7e460*/  STL.64 [R1+0x268], R86 ;  /* 0x0002685601007387 */ /* 0x000fe20000100a00 */
[----:B-1----:R-:W-:Y:S03]  /*7e470*/  HMMA.1688.F32.TF32 R72, R68, R60, R156 ;  /* 0x0000003c4448723c */ /* 0x002fe6000008109c */
[----:B------:R-:W-:Y:S04]  /*7e480*/  STL.64 [R1+0x250], R80 ;  /* 0x0002505001007387 */ /* 0x000fe80000100a00 */
[----:B------:R1:W-:Y:S01]  /*7e490*/  STL.64 [R1+0x258], R82 ;  /* 0x0002585201007387 */ /* 0x0003e20000100a00 */
[----:B------:R-:W-:-:S02]  /*7e4a0*/  IMAD.MOV.U32 R88, RZ, RZ, R223 ;  /* 0x000000ffff587224 */ /* 0x000fc400078e00df */
[----:B------:R-:W-:Y:S01]  /*7e4b0*/  IMAD.MOV.U32 R89, RZ, RZ, R231 ;  /* 0x000000ffff597224 */ /* 0x000fe200078e00e7 */
[----:B------:R-:W-:Y:S01]  /*7e4c0*/  LDS R149, [R252+0x144100] ;  /* 0x14410000fc957984 */ /* 0x000fe20000000800 */
[----:B------:R-:W-:Y:S02]  /*7e4d0*/  IMAD.MOV.U32 R90, RZ, RZ, R235 ;  /* 0x000000ffff5a7224 */ /* 0x000fe400078e00eb */
[----:B------:R-:W-:Y:S01]  /*7e4e0*/  IMAD.MOV.U32 R91, RZ, RZ, R67 ;  /* 0x000000ffff5b7224 */ /* 0x000fe200078e0043 */
[----:B------:R-:W-:Y:S01]  /*7e4f0*/  LDS R151, [R252+0x144900] ;  /* 0x14490000fc977984 */ /* 0x000fe20000000800 */
[C---:B-1----:R-:W-:Y:S03]  /*7e500*/  HMMA.1688.F32.TF32 R80, R68.reuse, R56, R160 ;  /* 0x000000384450723c */ /* 0x042fe600000810a0 */
[----:B------:R-:W-:Y:S04]  /*7e510*/  STL.64 [R1+0x240], R76 ;  /* 0x0002404c01007387 */ /* 0x000fe80000100a00 */
[----:B------:R1:W-:Y:S02]  /*7e520*/  STL.64 [R1+0x248], R78 ;  /* 0x0002484e01007387 */ /* 0x0003e40000100a00 */
[C---:B-1----:R-:W-:Y:S02]  /*7e530*/  HMMA.1688.F32.TF32 R76, R68.reuse, R52, R164 ;  /* 0x00000034444c723c */ /* 0x042fe400000810a4 */
[----:B------:R-:W-:Y:S04]  /*7e540*/  STL.64 [R1+0x230], R72 ;  /* 0x0002304801007387 */ /* 0x000fe80000100a00 */
[----:B------:R1:W-:Y:S08]  /*7e550*/  STL.64 [R1+0x238], R74 ;  /* 0x0002384a01007387 */ /* 0x0003f00000100a00 */
[----:B------:R-:W-:Y:S04]  /*7e560*/  STL.64 [R1+0x220], R80 ;  /* 0x0002205001007387 */ /* 0x000fe80000100a00 */
[----:B------:R2:W-:Y:S01]  /*7e570*/  STL.64 [R1+0x228], R82 ;  /* 0x0002285201007387 */ /* 0x0005e20000100a00 */
[C---:B-1----:R-:W-:Y:S04]  /*7e580*/  HMMA.1688.F32.TF32 R72, R68.reuse, R48, R168 ;  /* 0x000000304448723c */ /* 0x042fe800000810a8 */
[----:B------:R-:W-:Y:S04]  /*7e590*/  STL.64 [R1+0x210], R76 ;  /* 0x0002104c01007387 */ /* 0x000fe80000100a00 */
[C---:B--2---:R-:W-:Y:S01]  /*7e5a0*/  HMMA.1688.F32.TF32 R80, R68.reuse, R44, R172 ;  /* 0x0000002c4450723c */ /* 0x044fe200000810ac */
[----:B------:R1:W-:Y:S07]  /*7e5b0*/  STL.64 [R1+0x218], R78 ;  /* 0x0002184e01007387 */ /* 0x0003ee0000100a00 */
[C---:B-1----:R-:W-:Y:S07]  /*7e5c0*/  HMMA.1688.F32.TF32 R76, R68.reuse, R40, R176 ;  /* 0x00000028444c723c */ /* 0x042fee00000810b0 */
[----:B------:R-:W-:Y:S04]  /*7e5d0*/  STL.64 [R1+0x200], R72 ;  /* 0x0002004801007387 */ /* 0x000fe80000100a00 */
[----:B------:R1:W-:Y:S04]  /*7e5e0*/  STL.64 [R1+0x208], R74 ;  /* 0x0002084a01007387 */ /* 0x0003e80000100a00 */
[----:B------:R-:W-:Y:S04]  /*7e5f0*/  STL.64 [R1+0x1f0], R80 ;  /* 0x0001f05001007387 */ /* 0x000fe80000100a00 */
[----:B------:R2:W-:Y:S01]  /*7e600*/  STL.64 [R1+0x1f8], R82 ;  /* 0x0001f85201007387 */ /* 0x0005e20000100a00 */
[C---:B-1----:R-:W-:Y:S03]  /*7e610*/  HMMA.1688.F32.TF32 R72, R68.reuse, R36, R180 ;  /* 0x000000244448723c */ /* 0x042fe600000810b4 */
[----:B------:R-:W-:Y:S05]  /*7e620*/  STL.64 [R1+0x1e0], R76 ;  /* 0x0001e04c01007387 */ /* 0x000fea0000100a00 */
        /* <DEDUP_REMOVED lines=13> */
[----:B------:R-:W-:Y:S04]  /*7e700*/  STL.64 [R1+0x1a8], R74 ;  /* 0x0001a84a01007387 */ /* 0x000fe80000100a00 */
[----:B------:R-:W-:Y:S01]  /*7e710*/  STL.64 [R1+0x190], R80 ;  /* 0x0001905001007387 */ /* 0x000fe20000100a00 */
[C---:B------:R-:W-:Y:S03]  /*7e720*/  HMMA.1688.F32.TF32 R84, R68.reuse, R12, R204 ;  /* 0x0000000c4454723c */ /* 0x040fe600000810cc */
[----:B------:R1:W-:Y:S04]  /*7e730*/  STL.64 [R1+0x198], R82 ;  /* 0x0001985201007387 */ /* 0x0003e80000100a00 */
[----:B------:R-:W-:Y:S04]  /*7e740*/  LDS R72, [R0+0x144100] ;  /* 0x1441000000487984 */ /* 0x000fe80000000800 */
[----:B------:R-:W-:Y:S04]  /*7e750*/  LDS R74, [R0+0x144900] ;  /* 0x14490000004a7984 */ /* 0x000fe80000000800 */
[----:B------:R-:W-:Y:S01]  /*7e760*/  STL.64 [R1+0x180], R76 ;  /* 0x0001804c01007387 */ /* 0x000fe20000100a00 */
[C---:B-1----:R-:W-:Y:S03]  /*7e770*/  HMMA.1688.F32.TF32 R80, R68.reuse, R248, R212 ;  /* 0x000000f84450723c */ /* 0x042fe600000810d4 */
[----:B------:R1:W-:Y:S04]  /*7e780*/  STL.64 [R1+0x188], R78 ;  /* 0x0001884e01007387 */ /* 0x0003e80000100a00 */
[----:B------:R-:W-:Y:S04]  /*7e790*/  LDS R73, [R2+0x144100] ;  /* 0x1441000002497984 */ /* 0x000fe80000000800 */
[----:B------:R-:W2:Y:S01]  /*7e7a0*/  LDS R75, [R2+0x144900] ;  /* 0x14490000024b7984 */ /* 0x000ea20000000800 */
[C---:B-1----:R-:W-:Y:S08]  /*7e7b0*/  HMMA.1688.F32.TF32 R76, R68.reuse, R8, R208 ;  /* 0x00000008444c723c */ /* 0x042ff000000810d0 */
[----:B------:R-:W-:Y:S01]  /*7e7c0*/  HMMA.1688.F32.TF32 R68, R68, R4, R216 ;  /* 0x000000044444723c */ /* 0x000fe200000810d8 */
[----:B------:R-:W-:Y:S04]  /*7e7d0*/  STL.64 [R1+0x170], R84 ;  /* 0x0001705401007387 */ /* 0x000fe80000100a00 */
[----:B------:R-:W-:Y:S10]  /*7e7e0*/  STL.64 [R1+0x178], R86 ;  /* 0x0001785601007387 */ /* 0x000ff40000100a00 */
[----:B------:R1:W-:Y:S04]  /*7e7f0*/  STL.64 [R1+0x160], R76 ;  /* 0x0001604c01007387 */ /* 0x0003e80000100a00 */
[----:B------:R3:W-:Y:S04]  /*7e800*/  STL.64 [R1+0x168], R78 ;  /* 0x0001684e01007387 */ /* 0x0007e80000100a00 */
[----:B------:R4:W-:Y:S01]  /*7e810*/  STL.64 [R1+0x150], R80 ;  /* 0x0001505001007387 */ /* 0x0009e20000100a00 */
[----:B-1----:R-:W-:-:S03]  /*7e820*/  IMAD.MOV.U32 R76, RZ, RZ, R66 ;  /* 0x000000ffff4c7224 */ /* 0x002fc600078e0042 */
[----:B------:R1:W-:Y:S01]  /*7e830*/  STL.64 [R1+0x158], R82 ;  /* 0x0001585201007387 */ /* 0x0003e20000100a00 */
[----:B------:R-:W-:-:S03]  /*7e840*/  IMAD.MOV.U32 R77, RZ, RZ, R232 ;  /* 0x000000ffff4d7224 */ /* 0x000fc600078e00e8 */
[----:B------:R-:W2:Y:S01]  /*7e850*/  LDL.LU R66, [R1+0x3e1c] ;  /* 0x003e1c0001427983 */ /* 0x000ea20000300800 */
[----:B---3--:R-:W-:-:S03]  /*7e860*/  IMAD.MOV.U32 R78, RZ, RZ, R64 ;  /* 0x000000ffff4e7224 */ /* 0x008fc600078e0040 */
[----:B------:R-:W-:Y:S01]  /*7e870*/  STL.64 [R1+0x140], R68 ;  /* 0x0001404401007387 */ /* 0x000fe20000100a00 */
[----:B------:R-:W-:-:S03]  /*7e880*/  IMAD.MOV.U32 R79, RZ, RZ, R65 ;  /* 0x000000ffff4f7224 */ /* 0x000fc600078e0041 */
[----:B------:R3:W-:Y:S04]  /*7e890*/  STL.64 [R1+0x148], R70 ;  /* 0x0001484601007387 */ /* 0x0007e80000100a00 */
[----:B------:R-:W3:Y:S04]  /*7e8a0*/  LDL.LU R232, [R1+0x3e18] ;  /* 0x003e180001e87983 */ /* 0x000ee80000300800 */
[----:B------:R-:W3:Y:S04]  /*7e8b0*/  LDL.LU R64, [R1+0x3e14] ;  /* 0x003e140001407983 */ /* 0x000ee80000300800 */
[----:B------:R-:W3:Y:S01]  /*7e8c0*/  LDL.LU R65, [R1+0x3e10] ;  /* 0x003e100001417983 */ /* 0x000ee20000300800 */
[----:B----4-:R-:W-:-:S02]  /*7e8d0*/  IMAD.MOV.U32 R80, RZ, RZ, R229 ;  /* 0x000000ffff507224 */ /* 0x010fc400078e00e5 */
[----:B------:R-:W-:Y:S01]  /*7e8e0*/  IMAD.MOV.U32 R81, RZ, RZ, R228 ;  /* 0x000000ffff517224 */ /* 0x000fe200078e00e4 */
[----:B------:R-:W4:Y:S01]  /*7e8f0*/  LDL.LU R229, [R1+0x3e0c] ;  /* 0x003e0c0001e57983 */ /* 0x000f220000300800 */
[----:B-1----:R-:W-:Y:S02]  /*7e900*/  IMAD.MOV.U32 R82, RZ, RZ, R234 ;  /* 0x000000ffff527224 */ /* 0x002fe400078e00ea */
[----:B------:R-:W-:Y:S01]  /*7e910*/  IMAD.MOV.U32 R83, RZ, RZ, R233 ;  /* 0x000000ffff537224 */ /* 0x000fe200078e00e9 */
[----:B------:R-:W4:Y:S04]  /*7e920*/  LDL.LU R228, [R1+0x3e08] ;  /* 0x003e080001e47983 */ /* 0x000f280000300800 */
[----:B------:R-:W4:Y:S04]  /*7e930*/  LDL.LU R234, [R1+0x3e04] ;  /* 0x003e040001ea7983 */ /* 0x000f280000300800 */
[----:B------:R-:W4:Y:S01]  /*7e940*/  LDL.LU R233, [R1+0x3e00] ;  /* 0x003e000001e97983 */ /* 0x000f220000300800 */
[----:B--2---:R-:W-:-:S02]  /*7e950*/  IMAD.MOV.U32 R239, RZ, RZ, R66 ;  /* 0x000000ffffef7224 */ /* 0x004fc400078e0042 */
[----:B---3--:R-:W-:Y:S02]  /*7e960*/  IMAD.MOV.U32 R238, RZ, RZ, R232 ;  /* 0x000000ffffee7224 */ /* 0x008fe400078e00e8 */
[----:B------:R-:W-:Y:S02]  /*7e970*/  IMAD.MOV.U32 R236, RZ, RZ, R64 ;  /* 0x000000ffffec7224 */ /* 0x000fe400078e0040 */
[----:B------:R-:W2:Y:S01]  /*7e980*/  LDL.LU R64, [R1+0x3dfc] ;  /* 0x003dfc0001407983 */ /* 0x000ea20000300800 */
[----:B------:R-:W-:-:S03]  /*7e990*/  IMAD.MOV.U32 R237, RZ, RZ, R65 ;  /* 0x000000ffffed7224 */ /* 0x000fc600078e0041 */
[----:B------:R-:W3:Y:S04]  /*7e9a0*/  LDL.LU R65, [R1+0x3df8] ;  /* 0x003df80001417983 */ /* 0x000ee80000300800 */
        /* <DEDUP_REMOVED lines=8> */
[----:B----4-:R-:W-:Y:S02]  /*7ea30*/  IMAD.MOV.U32 R100, RZ, RZ, R232 ;  /* 0x000000ffff647224 */ /* 0x010fe400078e00e8 */
        /* <DEDUP_REMOVED lines=21> */
[----:B------:R-:W4:Y:S04]  /*7eb90*/  LDL.LU R128, [R1] ;  /* 0x0000000001807983 */ /* 0x000f280000300800 */
[----:B------:R-:W4:Y:S04]  /*7eba0*/  LDL.LU R129, [R1+0x4] ;  /* 0x0000040001817983 */ /* 0x000f280000300800 */
[----:B------:R-:W4:Y:S04]  /*7ebb0*/  LDL.LU R130, [R1+0x8] ;  /* 0x0000080001827983 */ /* 0x000f280000300800 */
[----:B------:R-:W4:Y:S04]  /*7ebc0*/  LDL.LU R131, [R1+0xc] ;  /* 0x00000c0001837983 */ /* 0x000f280000300800 */
[----:B------:R-:W4:Y:S04]  /*7ebd0*/  LDL.LU R124, [R1+0x20] ;  /* 0x00002000017c7983 */ /* 0x000f280000300800 */
[----:B------:R-:W4:Y:S04]  /*7ebe0*/  LDL.LU R125, [R1+0x24] ;  /* 0x00002400017d7983 */ /* 0x000f280000300800 */
[----:B------:R-:W4:Y:S04]  /*7ebf0*/  LDL.LU R126, [R1+0x28] ;  /* 0x00002800017e7983 */ /* 0x000f280000300800 */
[----:B------:R-:W4:Y:S01]  /*7ec00*/  LDL.LU R127, [R1+0x2c] ;  /* 0x00002c00017f7983 */ /* 0x000f220000300800 */
        /* <DEDUP_REMOVED lines=8> */
[----:B--2---:R-:W-:Y:S01]  /*7ec90*/  MOV R111, R232 ;  /* 0x000000e8006f7202 */ /* 0x004fe20000000f00 */
[----:B---3--:R-:W-:Y:S02]  /*7eca0*/  IMAD.MOV.U32 R110, RZ, RZ, R66 ;  /* 0x000000ffff6e7224 */ /* 0x008fe400078e0042 */
[----:B----4-:R-:W-:Y:S02]  /*7ecb0*/  IMAD.MOV.U32 R109, RZ, RZ, R65 ;  /* 0x000000ffff6d7224 */ /* 0x010fe400078e0041 */
[----:B------:R-:W-:Y:S02]  /*7ecc0*/  IMAD.MOV.U32 R108, RZ, RZ, R64 ;  /* 0x000000ffff6c7224 */ /* 0x000fe400078e0040 */
[----:B------:R-:W2:Y:S04]  /*7ecd0*/  LDL.LU R64, [R1+0x3ddc] ;  /* 0x003ddc0001407983 */ /* 0x000ea80000300800 */
[----:B------:R-:W2:Y:S04]  /*7ece0*/  LDL.LU R65, [R1+0x3dd8] ;  /* 0x003dd80001417983 */ /* 0x000ea80000300800 */
[----:B------:R-:W2:Y:S04]  /*7ecf0*/  LDL.LU R66, [R1+0x3dd4] ;  /* 0x003dd40001427983 */ /* 0x000ea80000300800 */
[----:B------:R-:W3:Y:S04]  /*7ed00*/  LDL.LU R232, [R1+0x3dd0] ;  /* 0x003dd00001e87983 */ /* 0x000ee80000300800 */
[----:B------:R-:W3:Y:S04]  /*7ed10*/  LDL.LU R233, [R1+0x3dcc] ;  /* 0x003dcc0001e97983 */ /* 0x000ee80000300800 */
[----:B------:R-:W3:Y:S04]  /*7ed20*/  LDL.LU R234, [R1+0x3dc8] ;  /* 0x003dc80001ea7983 */ /* 0x000ee80000300800 */
[----:B------:R-:W4:Y:S04]  /*7ed30*/  LDL.LU R228, [R1+0x3dc4] ;  /* 0x003dc40001e47983 */ /* 0x000f280000300800 */
[----:B------:R-:W4:Y:S04]  /*7ed40*/  LDL.LU R229, [R1+0x3dc0] ;  /* 0x003dc00001e57983 */ /* 0x000f280000300800 */
[----:B------:R-:W4:Y:S04]  /*7ed50*/  LDL.LU R230, [R1+0x3dbc] ;  /* 0x003dbc0001e67983 */ /* 0x000f280000300800 */
        /* <DEDUP_REMOVED lines=10> */
[----:B------:R-:W4:Y:S01]  /*7ee00*/  LDL.LU R67, [R1+0x3d90] ;  /* 0x003d900001437983 */ /* 0x000f220000300800 */
[C---:B------:R-:W-:Y:S08]  /*7ee10*/  HMMA.1688.F32.TF32 R124, R72.reuse, R36, R124 ;  /* 0x00000024487c723c */ /* 0x040ff0000008107c */
[C---:B------:R-:W-:Y:S08]  /*7ee20*/  HMMA.1688.F32.TF32 R112, R72.reuse, R24, R112 ;  /* 0x000000184870723c */ /* 0x040ff00000081070 */
[C---:B------:R-:W-:Y:S08]  /*7ee30*/  HMMA.1688.F32.TF32 R100, R72.reuse, R12, R100 ;  /* 0x0000000c4864723c */ /* 0x040ff00000081064 */
[C---:B--2---:R-:W-:Y:S08]  /*7ee40*/  HMMA.1688.F32.TF32 R68, R72.reuse, R56, R224 ;  /* 0x000000384844723c */ /* 0x044ff000000810e0 */
[C---:B---3--:R-:W-:Y:S08]  /*7ee50*/  HMMA.1688.F32.TF32 R132, R72.reuse, R60, R220 ;  /* 0x0000003c4884723c */ /* 0x048ff000000810dc */
[C---:B----4-:R-:W-:Y:S11]  /*7ee60*/  HMMA.1688.F32.TF32 R136, R72.reuse, R52, R228 ;  /* 0x000000344888723c */ /* 0x050ff600000810e4 */
[----:B------:R-:W-:Y:S04]  /*7ee70*/  @!UPT UIADD3 URZ, URZ, URZ, URZ ;  /* 0x0000003f3f3ff290 */ /* 0x000fe8000fffe03f */
[----:B------:R-:W-:Y:S04]  /*7ee80*/  STL.64 [R1+0x130], R132 ;  /* 0x0001308401007387 */ /* 0x000fe80000100a00 */
[----:B------:R1:W-:Y:S04]  /*7ee90*/  STL.64 [R1+0x138], R134 ;  /* 0x0001388601007387 */ /* 0x0003e80000100a00 */
[----:B------:R-:W-:Y:S04]  /*7eea0*/  STL.64 [R1+0x120], R68 ;  /* 0x0001204401007387 */ /* 0x000fe80000100a00 */
[----:B------:R2:W-:Y:S01]  /*7eeb0*/  STL.64 [R1+0x128], R70 ;  /* 0x0001284601007387 */ /* 0x0005e20000100a00 */
[C---:B-1----:R-:W-:Y:S08]  /*7eec0*/  HMMA.1688.F32.TF32 R132, R72.reuse, R48, R232 ;  /* 0x000000304884723c */ /* 0x042ff000000810e8 */
[C---:B--2---:R-:W-:Y:S08]  /*7eed0*/  HMMA.1688.F32.TF32 R68, R72.reuse, R44, R64 ;  /* 0x0000002c4844723c */ /* 0x044ff00000081040 */
        /* <DEDUP_REMOVED lines=9> */
[C---:B-1----:R-:W-:Y:S03]  /*7ef70*/  HMMA.1688.F32.TF32 R68, R72.reuse, R32, R120 ;  /* 0x000000204844723c */ /* 0x042fe60000081078 */
[----:B------:R-:W-:Y:S04]  /*7ef80*/  LDS R128, [R0+0x144180] ;  /* 0x1441800000807984 */ /* 0x000fe80000000800 */
[----:B------:R-:W-:Y:S01]  /*7ef90*/  LDS R130, [R0+0x144980] ;  /* 0x1449800000827984 */ /* 0x000fe20000000800 */
[----:B--2---:R-:W-:Y:S03]  /*7efa0*/  HMMA.1688.F32.TF32 R64, R72, R28, R116 ;  /* 0x0000001c4840723c */ /* 0x004fe60000081074 */
[----:B------:R-:W-:Y:S04]  /*7efb0*/  STL.64 [R1+0x80], R124 ;  /* 0x0000807c01007387 */ /* 0x000fe80000100a00 */
[----:B------:R-:W-:Y:S01]  /*7efc0*/  STL.64 [R1+0x88], R126 ;  /* 0x0000887e01007387 */ /* 0x000fe20000100a00 */
[----:B------:R-:W-:Y:S03]  /*7efd0*/  HMMA.1688.F32.TF32 R84, R148, R52, R84 ;  /* 0x000000349454723c */ /* 0x000fe60000081054 */
[----:B------:R-:W-:Y:S04]  /*7efe0*/  LDS R129, [R2+0x144180] ;  /* 0x1441800002817984 */ /* 0x000fe80000000800 */
[----:B------:R-:W1:Y:S04]  /*7eff0*/  LDS R131, [R2+0x144980] ;  /* 0x1449800002837984 */ /* 0x000e680000000800 */
[----:B------:R-:W-:Y:S04]  /*7f000*/  STL.64 [R1+0x70], R68 ;  /* 0x0000704401007387 */ /* 0x000fe80000100a00 */
[----:B------:R2:W-:Y:S04]  /*7f010*/  STL.64 [R1+0x78], R70 ;  /* 0x0000784601007387 */ /* 0x0005e80000100a00 */
[----:B------:R-:W-:Y:S04]  /*7f020*/  STL.64 [R1+0x60], R64 ;  /* 0x0000604001007387 */ /* 0x000fe80000100a00 */
[----:B------:R3:W-:Y:S01]  /*7f030*/  STL.64 [R1+0x68], R66 ;  /* 0x0000684201007387 */ /* 0x0007e20000100a00 */
[C---:B--2---:R-:W-:Y:S08]  /*7f040*/  HMMA.1688.F32.TF32 R68, R72.reuse, R20, R108 ;  /* 0x000000144844723c */ /* 0x044ff0000008106c */
[C---:B---3--:R-:W-:Y:S01]  /*7f050*/  HMMA.1688.F32.TF32 R64, R72.reuse, R16, R104 ;  /* 0x000000104840723c */ /* 0x048fe20000081068 */
[----:B------:R-:W-:Y:S04]  /*7f060*/  STL.64 [R1+0x50], R112 ;  /* 0x0000507001007387 */ /* 0x000fe80000100a00 */
[----:B------:R-:W-:Y:S10]  /*7f070*/  STL.64 [R1+0x58], R114 ;  /* 0x0000587201007387 */ /* 0x000ff40000100a00 */
[----:B------:R-:W-:Y:S04]  /*7f080*/  STL.64 [R1+0x40], R68 ;  /* 0x0000404401007387 */ /* 0x000fe80000100a00 */
[----:B------:R2:W-:Y:S04]  /*7f090*/  STL.64 [R1+0x48], R70 ;  /* 0x0000484601007387 */ /* 0x0005e80000100a00 */
[----:B------:R-:W-:Y:S04]  /*7f0a0*/  STL.64 [R1+0x30], R64 ;  /* 0x0000304001007387 */ /* 0x000fe80000100a00 */
[----:B------:R3:W-:Y:S01]  /*7f0b0*/  STL.64 [R1+0x38], R66 ;  /* 0x0000384201007387 */ /* 0x0007e20000100a00 */
[C---:B--2---:R-:W-:Y:S08]  /*7f0c0*/  HMMA.1688.F32.TF32 R68, R72.reuse, R8, R96 ;  /* 0x000000084844723c */ /* 0x044ff00000081060 */
[C---:B---3--:R-:W-:Y:S01]  /*7f0d0*/  HMMA.1688.F32.TF32 R64, R72.reuse, R248, R92 ;  /* 0x000000f84840723c */ /* 0x048fe2000008105c */
[----:B------:R-:W-:Y:S04]  /*7f0e0*/  STL.64 [R1+0x20], R100 ;  /* 0x0000206401007387 */ /* 0x000fe80000100a00 */
[----:B------:R-:W-:Y:S11]  /*7f0f0*/  STL.64 [R1+0x28], R102 ;  /* 0x0000286601007387 */ /* 0x000ff60000100a00 */
[----:B------:R-:W-:Y:S07]  /*7f100*/  @!UPT UIADD3 URZ, URZ, URZ, URZ ;  /* 0x0000003f3f3ff290 */ /* 0x000fee000fffe03f */
[----:B------:R-:W-:Y:S04]  /*7f110*/  STL.64 [R1+0x3b00], R66 ;  /* 0x003b004201007387 */ /* 0x000fe80000100a00 */
[----:B------:R-:W-:Y:S04]  /*7f120*/  STL.64 [R1+0x10], R68 ;  /* 0x0000104401007387 */ /* 0x000fe80000100a00 */
[----:B------:R2:W-:Y:S04]  /*7f130*/  STL.64 [R1+0x18], R70 ;  /* 0x0000184601007387 */ /* 0x0005e80000100a00 */
[----:B------:R3:W-:Y:S01]  /*7f140*/  STL.64 [R1+0x3af8], R64 ;  /* 0x003af84001007387 */ /* 0x0007e20000100a00 */
[----:B--2---:R-:W-:Y:S03]  /*7f150*/  HMMA.1688.F32.TF32 R68, R72, R4, R236 ;  /* 0x000000044844723c */ /* 0x004fe600000810ec */
[----:B------:R-:W2:Y:S04]  /*7f160*/  LDL.LU R236, [R1+0x570] ;  /* 0x0005700001ec7983 */ /* 0x000ea80000300800 */
[----:B------:R-:W2:Y:S04]  /*7f170*/  LDL.LU R237, [R1+0x574] ;  /* 0x0005740001ed7983 */ /* 0x000ea80000300800 */
[----:B------:R-:W2:Y:S04]  /*7f180*/  LDL.LU R238, [R1+0x578] ;  /* 0x0005780001ee7983 */ /* 0x000ea80000300800 */
[----:B------:R-:W2:Y:S01]  /*7f190*/  LDL.LU R239, [R1+0x57c] ;  /* 0x00057c0001ef7983 */ /* 0x000ea20000300800 */
[C---:B------:R-:W-:Y:S08]  /*7f1a0*/  HMMA.1688.F32.TF32 R72, R148.reuse, R60, R240 ;  /* 0x0000003c9448723c */ /* 0x040ff000000810f0 */
[C---:B---3--:R-:W-:Y:S01]  /*7f1b0*/  HMMA.1688.F32.TF32 R64, R148.reuse, R56, R88 ;  /* 0x000000389440723c */ /* 0x048fe20000081058 */
[----:B------:R-:W-:Y:S04]  /*7f1c0*/  STL.64 [R1+0x3b10], R70 ;  /* 0x003b104601007387 */ /* 0x000fe80000100a00 */
[----:B------:R3:W-:Y:S10]  /*7f1d0*/  STL.64 [R1+0x3b08], R68 ;  /* 0x003b084401007387 */ /* 0x0007f40000100a00 */
[----:B------:R-:W-:Y:S01]  /*7f1e0*/  STL [R1+0x3af0], R75 ;  /* 0x003af04b01007387 */ /* 0x000fe20000100800 */
[C---:B---3--:R-:W-:Y:S07]  /*7f1f0*/  HMMA.1688.F32.TF32 R68, R148.reuse, R48, R80 ;  /* 0x000000309444723c */ /* 0x048fee0000081050 */
[----:B------:R-:W-:Y:S04]  /*7f200*/  STL.64 [R1+0x100], R64 ;  /* 0x0001004001007387 */ /* 0x000fe80000100a00 */
[----:B------:R3:W-:Y:S02]  /*7f210*/  STL.64 [R1+0x108], R66 ;  /* 0x0001084201007387 */ /* 0x0007e40000100a00 */
[C---:B---3--:R-:W-:Y:S02]  /*7f220*/  HMMA.1688.F32.TF32 R64, R148.reuse, R44, R76 ;  /* 0x0000002c9440723c */ /* 0x048fe4000008104c */
[----:B------:R3:W-:Y:S04]  /*7f230*/  STL.64 [R1+0xf0], R84 ;  /* 0x0000f05401007387 */ /* 0x0007e80000100a00 */
[----:B------:R4:W-:Y:S04]  /*7f240*/  STL.64 [R1+0xf8], R86 ;  /* 0x0000f85601007387 */ /* 0x0009e80000100a00 */
[----:B------:R-:W2:Y:S04]  /*7f250*/  LDL.LU R80, [R1+0x630] ;  /* 0x0006300001507983 */ /* 0x000ea80000300800 */
[----:B------:R-:W-:Y:S04]  /*7f260*/  STL.64 [R1+0xe0], R68 ;  /* 0x0000e04401007387 */ /* 0x000fe80000100a00 */
[----:B------:R-:W-:Y:S05]  /*7f270*/  STL.64 [R1+0xe8], R70 ;  /* 0x0000e84601007387 */ /* 0x000fea0000100a00 */
[----:B------:R-:W-:Y:S04]  /*7f280*/  STL.64 [R1+0xd0], R64 ;  /* 0x0000d04001007387 */ /* 0x000fe80000100a00 */
[----:B------:R2:W-:Y:S04]  /*7f290*/  STL.64 [R1+0xd8], R66 ;  /* 0x0000d84201007387 */ /* 0x0005e80000100a00 */
        /* <DEDUP_REMOVED lines=15> */
[----:B---3--:R-:W3:Y:S04]  /*7f390*/  LDL.LU R84, [R1+0x620] ;  /* 0x0006200001547983 */ /* 0x008ee80000300800 */
[----:B------:R-:W3:Y:S04]  /*7f3a0*/  LDL.LU R85, [R1+0x624] ;  /* 0x0006240001557983 */ /* 0x000ee80000300800 */
[----:B----4-:R-:W3:Y:S04]  /*7f3b0*/  LDL.LU R86, [R1+0x628] ;  /* 0x0006280001567983 */ /* 0x010ee80000300800 */
[----:B------:R-:W3:Y:S04]  /*7f3c0*/  LDL.LU R87, [R1+0x62c] ;  /* 0x00062c0001577983 */ /* 0x000ee80000300800 */
[----:B------:R-:W4:Y:S04]  /*7f3d0*/  LDL.LU R88, [R1+0x610] ;  /* 0x0006100001587983 */ /* 0x000f280000300800 */
[----:B------:R-:W4:Y:S04]  /*7f3e0*/  LDL.LU R89, [R1+0x614] ;  /* 0x0006140001597983 */ /* 0x000f280000300800 */
[----:B------:R-:W4:Y:S04]  /*7f3f0*/  LDL.LU R90, [R1+0x618] ;  /* 0x00061800015a7983 */ /* 0x000f280000300800 */
[----:B------:R-:W4:Y:S01]  /*7f400*/  LDL.LU R91, [R1+0x61c] ;  /* 0x00061c00015b7983 */ /* 0x000f220000300800 */
[----:B--2---:R-:W-:Y:S11]  /*7f410*/  HMMA.1688.F32.TF32 R64, R148, R40, R236 ;  /* 0x000000289440723c */ /* 0x004ff600000810ec */
[----:B------:R-:W-:Y:S11]  /*7f420*/  @!UPT UIADD3 URZ, URZ, URZ, URZ ;  /* 0x0000003f3f3ff290 */ /* 0x000ff6000fffe03f */
[----:B------:R-:W-:Y:S01]  /*7f430*/  @!UPT UIADD3 URZ, URZ, URZ, URZ ;  /* 0x0000003f3f3ff290 */ /* 0x000fe2000fffe03f */
[----:B------:R2:W-:Y:S04]  /*7f440*/  STL [R1+0xc4], R65 ;  /* 0x0000c44101007387 */ /* 0x0005e80000100800 */
        /* <DEDUP_REMOVED lines=10> */
[----:B------:R-:W2:Y:S04]  /*7f4f0*/  LDL.LU R236, [R1+0x660] ;  /* 0x0006600001ec7983 */ /* 0x000ea80000300800 */
[----:B------:R-:W2:Y:S04]  /*7f500*/  LDL.LU R237, [R1+0x664] ;  /* 0x0006640001ed7983 */ /* 0x000ea80000300800 */
[----:B------:R-:W2:Y:S04]  /*7f510*/  LDL.LU R238, [R1+0x668] ;  /* 0x0006680001ee7983 */ /* 0x000ea80000300800 */
[----:B------:R-:W2:Y:S01]  /*7f520*/  LDL.LU R239, [R1+0x66c] ;  /* 0x00066c0001ef7983 */ /* 0x000ea20000300800 */
[C---:B------:R-:W-:Y:S08]  /*7f530*/  HMMA.1688.F32.TF32 R80, R148.reuse, R24, R80 ;  /* 0x000000189450723c */ /* 0x040ff00000081050 */
[C---:B------:R-:W-:Y:S08]  /*7f540*/  HMMA.1688.F32.TF32 R140, R148.reuse, R36, R100 ;  /* 0x00000024948c723c */ /* 0x040ff00000081064 */
[C---:B------:R-:W-:Y:S08]  /*7f550*/  HMMA.1688.F32.TF32 R196, R148.reuse, R32, R96 ;  /* 0x0000002094c4723c */ /* 0x040ff00000081060 */
[C---:B------:R-:W-:Y:S01]  /*7f560*/  HMMA.1688.F32.TF32 R76, R148.reuse, R28, R76 ;  /* 0x0000001c944c723c */ /* 0x040fe2000008104c */
[----:B------:R-:W-:Y:S07]  /*7f570*/  STL.64 [R1+0x3b20], R74 ;  /* 0x003b204a01007387 */ /* 0x000fee0000100a00 */
[C---:B---3--:R-:W-:Y:S01]  /*7f580*/  HMMA.1688.F32.TF32 R84, R148.reuse, R20, R84 ;  /* 0x000000149454723c */ /* 0x048fe20000081054 */
[----:B------:R-:W-:Y:S07]  /*7f590*/  STL.64 [R1+0x3b18], R72 ;  /* 0x003b184801007387 */ /* 0x000fee0000100a00 */
[C---:B----4-:R-:W-:Y:S01]  /*7f5a0*/  HMMA.1688.F32.TF32 R88, R148.reuse, R16, R88 ;  /* 0x000000109458723c */ /* 0x050fe20000081058 */
        /* <DEDUP_REMOVED lines=11> */
[----:B------:R-:W-:Y:S01]  /*7f660*/  STL.64 [R1+0x3b48], R88 ;  /* 0x003b485801007387 */ /* 0x000fe20000100a00 */
[C---:B--2---:R-:W-:Y:S08]  /*7f670*/  HMMA.1688.F32.TF32 R92, R148.reuse, R12, R92 ;  /* 0x0000000c945c723c */ /* 0x044ff0000008105c */
[----:B------:R-:W-:Y:S11]  /*7f680*/  HMMA.1688.F32.TF32 R184, R148, R8, R240 ;  /* 0x0000000894b8723c */ /* 0x000ff600000810f0 */
[----:B------:R-:W-:Y:S04]  /*7f690*/  @!UPT UIADD3 URZ, URZ, URZ, URZ ;  /* 0x0000003f3f3ff290 */ /* 0x000fe8000fffe03f */
[----:B------:R-:W-:Y:S01]  /*7f6a0*/  STL.64 [R1+0x3b60], R94 ;  /* 0x003b605e01007387 */ /* 0x000fe20000100a00 */
[----:B------:R-:W-:-:S03]  /*7f6b0*/  IMAD.MOV.U32 R240, RZ, RZ, R244 ;  /* 0x000000fffff07224 */ /* 0x000fc600078e00f4 */
[----:B------:R-:W-:Y:S01]  /*7f6c0*/  STL.64 [R1+0x3b58], R92 ;  /* 0x003b585c01007387 */ /* 0x000fe20000100a00 */
[----:B------:R-:W-:Y:S02]  /*7f6d0*/  IMAD.MOV.U32 R241, RZ, RZ, R245 ;  /* 0x000000fffff17224 */ /* 0x000fe400078e00f5 */
[----:B------:R-:W-:Y:S02]  /*7f6e0*/  IMAD.MOV.U32 R242, RZ, RZ, R247 ;  /* 0x000000fffff27224 */ /* 0x000fe400078e00f7 */
[----:B------:R-:W-:Y:S01]  /*7f6f0*/  IMAD.MOV.U32 R243, RZ, RZ, R246 ;  /* 0x000000fffff37224 */ /* 0x000fe200078e00f6 */
[----:B------:R-:W-:Y:S04]  /*7f700*/  STL.64 [R1+0x3b70], R186 ;  /* 0x003b70ba01007387 */ /* 0x000fe80000100a00 */
[----:B------:R-:W-:Y:S04]  /*7f710*/  STL.64 [R1+0x3b68], R184 ;  /* 0x003b68b801007387 */ /* 0x000fe80000100a00 */
[----:B------:R-:W2:Y:S04]  /*7f720*/  LDL.LU R244, [R1+0x3d8c] ;  /* 0x003d8c0001f47983 */ /* 0x000ea80000300800 */
        /* <DEDUP_REMOVED lines=19> */
[----:B------:R-:W-:Y:S03]  /*7f860*/  HMMA.1688.F32.TF32 R96, R148, R248, R236 ;  /* 0x000000f89460723c */ /* 0x000fe600000810ec */
        /* <DEDUP_REMOVED lines=23> */
[----:B------:R-:W-:Y:S02]  /*7f9e0*/  IMAD.MOV.U32 R116, RZ, RZ, R244 ;  /* 0x000000ffff747224 */ /* 0x000fe400078e00f4 */
[----:B------:R-:W2:Y:S04]  /*7f9f0*/  LDL.LU R244, [R1+0x3d6c] ;  /* 0x003d6c0001f47983 */ /* 0x000ea80000300800 */
[----:B------:R-:W2:Y:S04]  /*7fa00*/  LDL.LU R245, [R1+0x3d68] ;  /* 0x003d680001f57983 */ /* 0x000ea80000300800 */
[----:B------:R-:W2:Y:S04]  /*7fa10*/  LDL.LU R246, [R1+0x3d64] ;  /* 0x003d640001f67983 */ /* 0x000ea80000300800 */
[----:B------:R-:W2:Y:S04]  /*7fa20*/  LDL.LU R247, [R1+0x3d60] ;  /* 0x003d600001f77983 */ /* 0x000ea80000300800 */
[----:B------:R-:W3:Y:S04]  /*7fa30*/  LDL.LU R112, [R1+0x880] ;  /* 0x0008800001707983 */ /* 0x000ee80000300800 */
[----:B------:R-:W3:Y:S04]  /*7fa40*/  LDL.LU R113, [R1+0x884] ;  /* 0x0008840001717983 */ /* 0x000ee80000300800 */
[----:B------:R-:W3:Y:S04]  /*7fa50*/  LDL.LU R114, [R1+0x888] ;  /* 0x0008880001727983 */ /* 0x000ee80000300800 */
[----:B------:R-:W3:Y:S01]  /*7fa60*/  LDL.LU R115, [R1+0x88c] ;  /* 0x00088c0001737983 */ /* 0x000ee20000300800 */
[C---:B-1----:R-:W-:Y:S08]  /*7fa70*/  HMMA.1688.F32.TF32 R100, R128.reuse, R60, R100 ;  /* 0x0000003c8064723c */ /* 0x042ff00000081064 */
[C---:B------:R-:W-:Y:S08]  /*7fa80*/  HMMA.1688.F32.TF32 R180, R128.reuse, R44, R124 ;  /* 0x0000002c80b4723c */ /* 0x040ff0000008107c */
[C---:B------:R-:W-:Y:S01]  /*7fa90*/  HMMA.1688.F32.TF32 R236, R128.reuse, R56, R236 ;  /* 0x0000003880ec723c */ /* 0x040fe200000810ec */
[----:B------:R-:W-:Y:S07]  /*7faa0*/  STL.64 [R1+0x3b80], R98 ;  /* 0x003b806201007387 */ /* 0x000fee0000100a00 */
[C---:B------:R-:W-:Y:S08]  /*7fab0*/  HMMA.1688.F32.TF32 R188, R128.reuse, R36, R116 ;  /* 0x0000002480bc723c */ /* 0x040ff00000081074 */
[C---:B------:R-:W-:Y:S01]  /*7fac0*/  HMMA.1688.F32.TF32 R136, R128.reuse, R52, R136 ;  /* 0x000000348088723c */ /* 0x040fe20000081088 */
[----:B------:R-:W-:Y:S07]  /*7fad0*/  STL.64 [R1+0x3b78], R96 ;  /* 0x003b786001007387 */ /* 0x000fee0000100a00 */
[C---:B------:R-:W-:Y:S08]  /*7fae0*/  HMMA.1688.F32.TF32 R204, R128.reuse, R48, R132 ;  /* 0x0000003080cc723c */ /* 0x040ff00000081084 */
[C---:B------:R-:W-:Y:S08]  /*7faf0*/  HMMA.1688.F32.TF32 R224, R128.reuse, R28, R108 ;  /* 0x0000001c80e0723c */ /* 0x040ff0000008106c */
[C---:B------:R-:W-:Y:S08]  /*7fb00*/  HMMA.1688.F32.TF32 R192, R128.reuse, R40, R120 ;  /* 0x0000002880c0723c */ /* 0x040ff00000081078 */
[----:B------:R-:W-:Y:S08]  /*7fb10*/  HMMA.1688.F32.TF32 R104, R128, R24, R104 ;  /* 0x000000188068723c */ /* 0x000ff00000081068 */
[----:B--2---:R-:W-:Y:S01]  /*7fb20*/  HMMA.1688.F32.TF32 R148, R148, R4, R244 ;  /* 0x000000049494723c */ /* 0x004fe200000810f4 */
[----:B------:R-:W-:Y:S04]  /*7fb30*/  LDS R244, [R3+0x144180] ;  /* 0x1441800003f47984 */ /* 0x000fe80000000800 */
[----:B------:R-:W-:Y:S04]  /*7fb40*/  LDS R246, [R3+0x144980] ;  /* 0x1449800003f67984 */ /* 0x000fe80000000800 */
[----:B------:R-:W-:Y:S04]  /*7fb50*/  LDS R245, [R252+0x144180] ;  /* 0x14418000fcf57984 */ /* 0x000fe80000000800 */
[----:B------:R-:W1:Y:S01]  /*7fb60*/  LDS R247, [R252+0x144980] ;  /* 0x14498000fcf77984 */ /* 0x000e620000000800 */
[C---:B---3--:R-:W-:Y:S09]  /*7fb70*/  HMMA.1688.F32.TF32 R144, R128.reuse, R32, R112 ;  /* 0x000000208090723c */ /* 0x048ff20000081070 */
[----:B------:R-:W-:Y:S04]  /*7fb80*/  STL.64 [R1+0x3b90], R150 ;  /* 0x003b909601007387 */ /* 0x000fe80000100a00 */
        /* <DEDUP_REMOVED lines=21> */
[----:B------:R-:W1:Y:S04]  /*7fce0*/  LDL.LU R64, [R1+0x6a0] ;  /* 0x0006a00001407983 */ /* 0x000e680000300800 */
        /* <DEDUP_REMOVED lines=78> */
[----:B-1----:R-:W-:Y:S03]  /*801d0*/  HMMA.1688.F32.TF32 R64, R244, R4, R64 ;  /* 0x00000004f440723c */ /* 0x002fe60000081040 */
        /* <DEDUP_REMOVED lines=8> */
[----:B------:R-:W-:-:S02]  /*80260*/  IMAD.MOV.U32 R68, RZ, RZ, R51 ;  /* 0x000000ffff447224 */ /* 0x000fc400078e0033 */
[----:B------:R-:W-:Y:S02]  /*80270*/  IMAD.MOV.U32 R69, RZ, RZ, R50 ;  /* 0x000000ffff457224 */ /* 0x000fe400078e0032 */
[----:B------:R-:W-:Y:S02]  /*80280*/  IMAD.MOV.U32 R70, RZ, RZ, R47 ;  /* 0x000000ffff467224 */ /* 0x000fe400078e002f */
[----:B------:R-:W-:Y:S02]  /*80290*/  IMAD.MOV.U32 R71, RZ, RZ, R46 ;  /* 0x000000ffff477224 */ /* 0x000fe400078e002e */
[----:B------:R-:W-:Y:S01]  /*802a0*/  IMAD.MOV.U32 R72, RZ, RZ, R43 ;  /* 0x000000ffff487224 */ /* 0x000fe200078e002b */
[----:B------:R-:W-:Y:S01]  /*802b0*/  MOV R74, R39 ;  /* 0x00000027004a7202 */ /* 0x000fe20000000f00 */
        /* <DEDUP_REMOVED lines=8> */
[----:B------:R-:W-:Y:S02]  /*80340*/  IMAD.MOV.U32 R198, RZ, RZ, R15 ;  /* 0x000000ffffc67224 */ /* 0x000fe400078e000f */
[----:B------:R-:W-:Y:S01]  /*80350*/  IMAD.MOV.U32 R199, RZ, RZ, R14 ;  /* 0x000000ffffc77224 */ /* 0x000fe200078e000e */
[----:B--2---:R-:W-:Y:S07]  /*80360*/  HMMA.1688.F32.TF32 R212, R244, R48, R212 ;  /* 0x00000030f4d4723c */ /* 0x004fee00000810d4 */
[----:B------:R-:W-:-:S02]  /*80370*/  IMAD.MOV.U32 R49, RZ, RZ, R64 ;  /* 0x000000ffff317224 */ /* 0x000fc400078e0040 */
[----:B------:R-:W-:Y:S02]  /*80380*/  IMAD.MOV.U32 R48, RZ, RZ, R65 ;  /* 0x000000ffff307224 */ /* 0x000fe400078e0041 */
[----:B------:R-:W-:Y:S02]  /*80390*/  IMAD.MOV.U32 R64, RZ, RZ, R58 ;  /* 0x000000ffff407224 */ /* 0x000fe400078e003a */
[----:B------:R-:W-:Y:S01]  /*803a0*/  IMAD.MOV.U32 R65, RZ, RZ, R63 ;  /* 0x000000ffff417224 */ /* 0x000fe200078e003f */
[C---:B---3--:R-:W-:Y:S08]  /*803b0*/  HMMA.1688.F32.TF32 R116, R128.reuse, R12, R116 ;  /* 0x0000000c8074723c */ /* 0x048ff00000081074 */
[C---:B----4-:R-:W-:Y:S08]  /*803c0*/  HMMA.1688.F32.TF32 R112, R128.reuse, R16, R112 ;  /* 0x000000108070723c */ /* 0x050ff00000081070 */
[C---:B------:R-:W-:Y:S11]  /*803d0*/  HMMA.1688.F32.TF32 R120, R128.reuse, R8, R120 ;  /* 0x000000088078723c */ /* 0x040ff60000081078 */
[----:B------:R-:W-:Y:S04]  /*803e0*/  @!UPT UIADD3 URZ, URZ, URZ, URZ ;  /* 0x0000003f3f3ff290 */ /* 0x000fe8000fffe03f */
[----:B------:R-:W-:Y:S04]  /*803f0*/  STL.64 [R1+0x3c50], R114 ;  /* 0x003c507201007387 */ /* 0x000fe80000100a00 */
[----:B------:R-:W-:Y:S04]  /*80400*/  STL.64 [R1+0x3c48], R112 ;  /* 0x003c487001007387 */ /* 0x000fe80000100a00 */
[----:B------:R-:W-:Y:S01]  /*80410*/  STL.64 [R1+0x3c60], R118 ;  /* 0x003c607601007387 */ /* 0x000fe20000100a00 */
[C---:B------:R-:W-:Y:S03]  /*80420*/  HMMA.1688.F32.TF32 R124, R128.reuse, R248, R124 ;  /* 0x000000f8807c723c */ /* 0x040fe6000008107c */
[----:B------:R-:W-:Y:S04]  /*80430*/  STL.64 [R1+0x3c58], R116 ;  /* 0x003c587401007387 */ /* 0x000fe80000100a00 */
[----:B------:R-:W-:Y:S01]  /*80440*/  STL.64 [R1+0x3c70], R122 ;  /* 0x003c707a01007387 */ /* 0x000fe20000100a00 */
[----:B------:R-:W-:Y:S03]  /*80450*/  HMMA.1688.F32.TF32 R128, R128, R4, R232 ;  /* 0x000000048080723c */ /* 0x000fe600000810e8 */
[----:B------:R-:W-:Y:S04]  /*80460*/  STL.64 [R1+0x3c68], R120 ;  /* 0x003c687801007387 */ /* 0x000fe80000100a00 */
[----:B------:R-:W-:Y:S01]  /*80470*/  IMAD.MOV.U32 R5, RZ, RZ, R66 ;  /* 0x000000ffff057224 */ /* 0x000fe200078e0042 */
[----:B------:R-:W2:Y:S01]  /*80480*/  LDL.LU R58, [R1+0x3d5c] ;  /* 0x003d5c00013a7983 */ /* 0x000ea20000300800 */
[----:B------:R-:W-:-:S02]  /*80490*/  IMAD.MOV.U32 R4, RZ, RZ, R67 ;  /* 0x000000ffff047224 */ /* 0x000fc400078e0043 */
[----:B------:R-:W-:Y:S01]  /*804a0*/  IMAD.MOV.U32 R66, RZ, RZ, R62 ;  /* 0x000000ffff427224 */ /* 0x000fe200078e003e */
[----:B------:R-:W3:Y:S01]  /*804b0*/  LDL.LU R63, [R1+0x3d58] ;  /* 0x003d5800013f7983 */ /* 0x000ee20000300800 */
[----:B------:R-:W-:-:S03]  /*804c0*/  IMAD.MOV.U32 R67, RZ, RZ, R54 ;  /* 0x000000ffff437224 */ /* 0x000fc600078e0036 */
[----:B------:R-:W4:Y:S04]  /*804d0*/  LDL.LU R62, [R1+0x3d54] ;  /* 0x003d5400013e7983 */ /* 0x000f280000300800 */
[----:B------:R-:W2:Y:S04]  /*804e0*/  LDL.LU R54, [R1+0x3d50] ;  /* 0x003d500001367983 */ /* 0x000ea80000300800 */
[----:B------:R-:W2:Y:S04]  /*804f0*/  LDL.LU R51, [R1+0x3d4c] ;  /* 0x003d4c0001337983 */ /* 0x000ea80000300800 */
[----:B------:R-:W2:Y:S04]  /*80500*/  LDL.LU R50, [R1+0x3d48] ;  /* 0x003d480001327983 */ /* 0x000ea80000300800 */
        /* <DEDUP_REMOVED lines=22> */
[----:B------:R-:W-:Y:S02]  /*80670*/  IMAD.MOV.U32 R78, RZ, RZ, R22 ;  /* 0x000000ffff4e7224 */ /* 0x000fe400078e0016 */
[----:B------:R-:W-:Y:S02]  /*80680*/  IMAD.MOV.U32 R79, RZ, RZ, R23 ;  /* 0x000000ffff4f7224 */ /* 0x000fe400078e0017 */
[----:B--2---:R-:W-:Y:S02]  /*80690*/  IMAD.MOV.U32 R89, RZ, RZ, R43 ;  /* 0x000000ffff597224 */ /* 0x004fe400078e002b */
[----:B---3--:R-:W-:Y:S02]  /*806a0*/  IMAD.MOV.U32 R88, RZ, RZ, R42 ;  /* 0x000000ffff587224 */ /* 0x008fe400078e002a */
[----:B----4-:R-:W-:Y:S02]  /*806b0*/  IMAD.MOV.U32 R95, RZ, RZ, R39 ;  /* 0x000000ffff5f7224 */ /* 0x010fe400078e0027 */
        /* <DEDUP_REMOVED lines=8> */
[----:B------:R-:W2:Y:S04]  /*80740*/  LDL.LU R14, [R1+0x3d0c] ;  /* 0x003d0c00010e7983 */ /* 0x000ea80000300800 */
[----:B------:R-:W2:Y:S01]  /*80750*/  LDL.LU R15, [R1+0x3d08] ;  /* 0x003d0800010f7983 */ /* 0x000ea20000300800 */
[----:B------:R-:W-:-:S03]  /*80760*/  IMAD.MOV.U32 R184, RZ, RZ, R26 ;  /* 0x000000ffffb87224 */ /* 0x000fc600078e001a */
[----:B------:R-:W3:Y:S04]  /*80770*/  LDL.LU R18, [R1+0x3d04] ;  /* 0x003d040001127983 */ /* 0x000ee80000300800 */
[----:B------:R-:W3:Y:S04]  /*80780*/  LDL.LU R19, [R1+0x3d00] ;  /* 0x003d000001137983 */ /* 0x000ee80000300800 */
        /* <DEDUP_REMOVED lines=16> */
[----:B------:R-:W-:Y:S01]  /*80890*/  IMAD.MOV.U32 R85, RZ, RZ, R51 ;  /* 0x000000ffff557224 */ /* 0x000fe200078e0033 */
[----:B------:R-:W4:Y:S01]  /*808a0*/  LDL.LU R47, [R1+0x3cc8] ;  /* 0x003cc800012f7983 */ /* 0x000f220000300800 */
[----:B------:R-:W-:-:S03]  /*808b0*/  IMAD.MOV.U32 R86, RZ, RZ, R54 ;  /* 0x000000ffff567224 */ /* 0x000fc600078e0036 */
[----:B------:R-:W4:Y:S01]  /*808c0*/  LDL.LU R50, [R1+0x3cc4] ;  /* 0x003cc40001327983 */ /* 0x000f220000300800 */
[----:B------:R-:W-:Y:S01]  /*808d0*/  IMAD.MOV.U32 R87, RZ, RZ, R62 ;  /* 0x000000ffff577224 */ /* 0x000fe200078e003e */
[----:B------:R-:W-:Y:S02]  /*808e0*/  HMMA.1688.F32.TF32 R232, R244, R56, R240 ;  /* 0x00000038f4e8723c */ /* 0x000fe400000810f0 */
[----:B------:R-:W4:Y:S01]  /*808f0*/  LDL.LU R51, [R1+0x3cc0] ;  /* 0x003cc00001337983 */ /* 0x000f220000300800 */
[----:B------:R-:W-:-:S03]  /*80900*/  IMAD.MOV.U32 R80, RZ, RZ, R63 ;  /* 0x000000ffff507224 */ /* 0x000fc600078e003f */
[----:B------:R-:W4:Y:S01]  /*80910*/  LDL.LU R54, [R1+0x3cbc] ;  /* 0x003cbc0001367983 */ /* 0x000f220000300800 */
[----:B------:R-:W-:-:S03]  /*80920*/  IMAD.MOV.U32 R81, RZ, RZ, R58 ;  /* 0x000000ffff517224 */ /* 0x000fc600078e003a */
[----:B------:R-:W4:Y:S01]  /*80930*/  LDL.LU R62, [R1+0x3cb8] ;  /* 0x003cb800013e7983 */ /* 0x000f220000300800 */
[----:B------:R-:W-:-:S03]  /*80940*/  IMAD.MOV.U32 R82, RZ, RZ, R59 ;  /* 0x000000ffff527224 */ /* 0x000fc600078e003b */
[----:B------:R-:W-:Y:S04]  /*80950*/  LDS R240, [R0+0x145000] ;  /* 0x1450000000f07984 */ /* 0x000fe80000000800 */
[----:B------:R-:W-:Y:S04]  /*80960*/  LDS R242, [R0+0x145800] ;  /* 0x1458000000f27984 */ /* 0x000fe80000000800 */
[----:B------:R-:W-:Y:S04]  /*80970*/  LDS R241, [R2+0x145000] ;  /* 0x1450000002f17984 */ /* 0x000fe80000000800 */
[----:B------:R-:W2:Y:S04]  /*80980*/  LDS R243, [R2+0x145800] ;  /* 0x1458000002f37984 */ /* 0x000ea80000000800 */
[----:B------:R-:W4:Y:S04]  /*80990*/  LDL.LU R63, [R1+0x3cb4] ;  /* 0x003cb400013f7983 */ /* 0x000f280000300800 */
[----:B------:R-:W4:Y:S04]  /*809a0*/  LDL.LU R58, [R1+0x3cb0] ;  /* 0x003cb000013a7983 */ /* 0x000f280000300800 */
[----:B------:R-:W4:Y:S01]  /*809b0*/  LDL.LU R59, [R1+0x3cac] ;  /* 0x003cac00013b7983 */ /* 0x000f220000300800 */
[----:B------:R-:W-:-:S03]  /*809c0*/  IMAD.MOV.U32 R83, RZ, RZ, R55 ;  /* 0x000000ffff537224 */ /* 0x000fc600078e0037 */
[----:B------:R-:W4:Y:S01]  /*809d0*/  LDL.LU R55, [R1+0x3ca8] ;  /* 0x003ca80001377983 */ /* 0x000f220000300800 */
[C---:B--2---:R-:W-:Y:S08]  /*809e0*/  HMMA.1688.F32.TF32 R64, R240.reuse, R14, R64 ;  /* 0x0000000ef040723c */ /* 0x044ff00000081040 */
[C---:B---3--:R-:W-:Y:S08]  /*809f0*/  HMMA.1688.F32.TF32 R76, R240.reuse, R34, R76 ;  /* 0x00000022f04c723c */ /* 0x048ff0000008104c */
[C---:B----4-:R-:W-:Y:S08]  /*80a00*/  HMMA.1688.F32.TF32 R80, R240.reuse, R38, R80 ;  /* 0x00000026f050723c */ /* 0x050ff00000081050 */
[C---:B------:R-:W-:Y:S11]  /*80a10*/  HMMA.1688.F32.TF32 R84, R240.reuse, R42, R84 ;  /* 0x0000002af054723c */ /* 0x040ff60000081054 */
[----:B------:R-:W-:Y:S11]  /*80a20*/  @!UPT UIADD3 URZ, URZ, URZ, URZ ;  /* 0x0000003f3f3ff290 */ /* 0x000ff6000fffe03f */
[----:B------:R-:W-:Y:S01]  /*80a30*/  @!UPT UIADD3 URZ, URZ, URZ, URZ ;  /* 0x0000003f3f3ff290 */ /* 0x000fe2000fffe03f */
[----:B------:R-:W-:Y:S04]  /*80a40*/  STL.64 [R1+0x930], R84 ;  /* 0x0009305401007387 */ /* 0x000fe80000100a00 */
[----:B------:R1:W-:Y:S04]  /*80a50*/  STL.64 [R1+0x938], R86 ;  /* 0x0009385601007387 */ /* 0x0003e80000100a00 */
[----:B------:R-:W-:Y:S04]  /*80a60*/  STL.64 [R1+0x920], R80 ;  /* 0x0009205001007387 */ /* 0x000fe80000100a00 */
[----:B------:R2:W-:Y:S01]  /*80a70*/  STL.64 [R1+0x928], R82 ;  /* 0x0009285201007387 */ /* 0x0005e20000100a00 */
[C---:B-1----:R-:W-:Y:S03]  /*80a80*/  HMMA.1688.F32.TF32 R84, R240.reuse, R30, R196 ;  /* 0x0000001ef054723c */ /* 0x042fe600000810c4 */
[----:B------:R-:W-:Y:S04]  /*80a90*/  STL.64 [R1+0x910], R76 ;  /* 0x0009104c01007387 */ /* 0x000fe80000100a00 */
[----:B------:R1:W-:Y:S01]  /*80aa0*/  STL.64 [R1+0x918], R78 ;  /* 0x0009184e01007387 */ /* 0x0003e20000100a00 */
[C---:B--2---:R-:W-:Y:S08]  /*80ab0*/  HMMA.1688.F32.TF32 R80, R240.reuse, R26, R140 ;  /* 0x0000001af050723c */ /* 0x044ff0000008108c */
[C---:B-1----:R-:W-:Y:S08]  /*80ac0*/  HMMA.1688.F32.TF32 R76, R240.reuse, R22, R72 ;  /* 0x00000016f04c723c */ /* 0x042ff00000081048 */
[----:B------:R-:W-:Y:S01]  /*80ad0*/  HMMA.1688.F32.TF32 R72, R240, R18, R68 ;  /* 0x00000012f048723c */ /* 0x000fe20000081044 */
        /* <DEDUP_REMOVED lines=9> */
[----:B------:R1:W-:Y:S01]  /*80b70*/  STL.64 [R1+0x8d8], R74 ;  /* 0x0008d84a01007387 */ /* 0x0003e20000100a00 */
[----:B------:R-:W-:-:S03]  /*80b80*/  IMAD.MOV.U32 R70, RZ, RZ, R10 ;  /* 0x000000ffff467224 */ /* 0x000fc600078e000a */
[----:B------:R-:W2:Y:S01]  /*80b90*/  LDL.LU R7, [R1+0x3ca4] ;  /* 0x003ca40001077983 */ /* 0x000ea20000300800 */
[----:B------:R-:W-:-:S03]  /*80ba0*/  IMAD.MOV.U32 R71, RZ, RZ, R251 ;  /* 0x000000ffff477224 */ /* 0x000fc600078e00fb */
[----:B------:R3:W-:Y:S04]  /*80bb0*/  STL.64 [R1+0x8c0], R64 ;  /* 0x0008c04001007387 */ /* 0x0007e80000100a00 */
[----:B------:R4:W-:Y:S04]  /*80bc0*/  STL.64 [R1+0x8c8], R66 ;  /* 0x0008c84201007387 */ /* 0x0009e80000100a00 */
[----:B------:R-:W2:Y:S01]  /*80bd0*/  LDL.LU R11, [R1+0x3ca0] ;  /* 0x003ca000010b7983 */ /* 0x000ea20000300800 */
[----:B-1----:R-:W-:-:S03]  /*80be0*/  IMAD.MOV.U32 R74, RZ, RZ, R250 ;  /* 0x000000ffff4a7224 */ /* 0x002fc600078e00fa */
[----:B------:R-:W2:Y:S01]  /*80bf0*/  LDL.LU R10, [R1+0x3c9c] ;  /* 0x003c9c00010a7983 */ /* 0x000ea20000300800 */
[----:B------:R-:W-:-:S03]  /*80c00*/  IMAD.MOV.U32 R75, RZ, RZ, R6 ;  /* 0x000000ffff4b7224 */ /* 0x000fc600078e0006 */
[----:B------:R-:W2:Y:S04]  /*80c10*/  LDL.LU R251, [R1+0x3c98] ;  /* 0x003c980001fb7983 */ /* 0x000ea80000300800 */
[----:B------:R-:W2:Y:S04]  /*80c20*/  LDL.LU R72, [R1+0x320] ;  /* 0x0003200001487983 */ /* 0x000ea80000300800 */
[----:B------:R-:W2:Y:S04]  /*80c30*/  LDL.LU R73, [R1+0x324] ;  /* 0x0003240001497983 */ /* 0x000ea80000300800 */
[----:B------:R-:W2:Y:S04]  /*80c40*/  LDL.LU R250, [R1+0x3c94] ;  /* 0x003c940001fa7983 */ /* 0x000ea80000300800 */
[----:B------:R-:W3:Y:S01]  /*80c50*/  LDL.LU R6, [R1+0x3c90] ;  /* 0x003c900001067983 */ /* 0x000ee20000300800 */
[C---:B------:R-:W-:Y:S03]  /*80c60*/  HMMA.1688.F32.TF32 R96, R240.reuse, R58, R96 ;  /* 0x0000003af060723c */ /* 0x040fe60000081060 */
[----:B------:R-:W4:Y:S04]  /*80c70*/  LDL.LU R76, [R1+0x350] ;  /* 0x00035000014c7983 */ /* 0x000f280000300800 */
[----:B------:R-:W4:Y:S01]  /*80c80*/  LDL.LU R77, [R1+0x354] ;  /* 0x00035400014d7983 */ /* 0x000f220000300800 */
[----:B------:R-:W-:Y:S03]  /*80c90*/  HMMA.1688.F32.TF32 R92, R240, R50, R92 ;  /* 0x00000032f05c723c */ /* 0x000fe6000008105c */
[----:B------:R-:W4:Y:S04]  /*80ca0*/  LDL.LU R78, [R1+0x358] ;  /* 0x00035800014e7983 */ /* 0x000f280000300800 */
[----:B------:R-:W4:Y:S01]  /*80cb0*/  LDL.LU R79, [R1+0x35c] ;  /* 0x00035c00014f7983 */ /* 0x000f220000300800 */
[C---:B------:R-:W-:Y:S03]  /*80cc0*/  HMMA.1688.F32.TF32 R220, R244.reuse, R20, R220 ;  /* 0x00000014f4dc723c */ /* 0x040fe600000810dc */
[----:B------:R-:W4:Y:S04]  /*80cd0*/  LDL.LU R80, [R1+0x360] ;  /* 0x0003600001507983 */ /* 0x000f280000300800 */
[----:B------:R-:W4:Y:S01]  /*80ce0*/  LDL.LU R81, [R1+0x364] ;  /* 0x0003640001517983 */ /* 0x000f220000300800 */
[----:B------:R-:W-:Y:S01]  /*80cf0*/  HMMA.1688.F32.TF32 R160, R244, R16, R160 ;  /* 0x00000010f4a0723c */ /* 0x000fe200000810a0 */
[----:B------:R-:W-:-:S02]  /*80d00*/  IMAD.MOV.U32 R21, RZ, RZ, R96 ;  /* 0x000000ffff157224 */ /* 0x000fc400078e0060 */
[----:B------:R-:W-:Y:S01]  /*80d10*/  IMAD.MOV.U32 R20, RZ, RZ, R97 ;  /* 0x000000ffff147224 */ /* 0x000fe200078e0061 */
[----:B------:R-:W4:Y:S03]  /*80d20*/  LDL.LU R82, [R1+0x368] ;  /* 0x0003680001527983 */ /* 0x000f260000300800 */
[----:B------:R-:W-:Y:S01]  /*80d30*/  IMAD.MOV.U32 R17, RZ, RZ, R98 ;  /* 0x000000ffff117224 */ /* 0x000fe200078e0062 */
[C---:B------:R-:W-:Y:S01]  /*80d40*/  HMMA.1688.F32.TF32 R100, R240.reuse, R62, R148 ;  /* 0x0000003ef064723c */ /* 0x040fe20000081094 */
[----:B------:R-:W-:Y:S01]  /*80d50*/  IMAD.MOV.U32 R16, RZ, RZ, R99 ;  /* 0x000000ffff107224 */ /* 0x000fe200078e0063 */
[----:B------:R-:W4:Y:S04]  /*80d60*/  LDL.LU R83, [R1+0x36c] ;  /* 0x00036c0001537983 */ /* 0x000f280000300800 */
[----:B------:R-:W4:Y:S02]  /*80d70*/  LDL.LU R84, [R1+0x370] ;  /* 0x0003700001547983 */ /* 0x000f240000300800 */
[----:B------:R-:W-:Y:S02]  /*80d80*/  HMMA.1688.F32.TF32 R96, R240, R54, R184 ;  /* 0x00000036f060723c */ /* 0x000fe400000810b8 */
[----:B------:R-:W4:Y:S04]  /*80d90*/  LDL.LU R85, [R1+0x374] ;  /* 0x0003740001557983 */ /* 0x000f280000300800 */
[----:B------:R-:W4:Y:S02]  /*80da0*/  LDL.LU R86, [R1+0x378] ;  /* 0x0003780001567983 */ /* 0x000f240000300800 */
[C---:B------:R-:W-:Y:S02]  /*80db0*/  HMMA.1688.F32.TF32 R208, R244.reuse, R36, R208 ;  /* 0x00000024f4d0723c */ /* 0x040fe400000810d0 */
[----:B------:R-:W4:Y:S05]  /*80dc0*/  LDL.LU R87, [R1+0x37c] ;  /* 0x00037c0001577983 */ /* 0x000f2a0000300800 */
[----:B------:R-:W-:Y:S01]  /*80dd0*/  IMAD.MOV.U32 R37, RZ, RZ, R92 ;  /* 0x000000ffff257224 */ /* 0x000fe200078e005c */
[----:B------:R-:W-:Y:S01]  /*80de0*/  HMMA.1688.F32.TF32 R228, R244, R32, R228 ;  /* 0x00000020f4e4723c */ /* 0x000fe200000810e4 */
[----:B------:R-:W-:Y:S01]  /*80df0*/  IMAD.MOV.U32 R36, RZ, RZ, R93 ;  /* 0x000000ffff247224 */ /* 0x000fe200078e005d */
[----:B------:R-:W4:Y:S04]  /*80e00*/  LDL.LU R92, [R1+0x390] ;  /* 0x00039000015c7983 */ /* 0x000f280000300800 */
[----:B------:R-:W4:Y:S01]  /*80e10*/  LDL.LU R93, [R1+0x394] ;  /* 0x00039400015d7983 */ /* 0x000f220000300800 */
[----:B------:R-:W-:-:S02]  /*80e20*/  IMAD.MOV.U32 R33, RZ, RZ, R94 ;  /* 0x000000ffff217224 */ /* 0x000fc400078e005e */
[----:B------:R-:W-:Y:S01]  /*80e30*/  IMAD.MOV.U32 R32, RZ, RZ, R95 ;  /* 0x000000ffff207224 */ /* 0x000fe200078e005f */
[----:B------:R-:W4:Y:S01]  /*80e40*/  LDL.LU R94, [R1+0x398] ;  /* 0x00039800015e7983 */ /* 0x000f220000300800 */
[----:B------:R-:W-:Y:S03]  /*80e50*/  HMMA.1688.F32.TF32 R152, R244, R28, R152 ;  /* 0x0000001cf498723c */ /* 0x000fe60000081098 */
[----:B------:R-:W4:Y:S04]  /*80e60*/  LDL.LU R95, [R1+0x39c] ;  /* 0x00039c00015f7983 */ /* 0x000f280000300800 */
[----:B------:R-:W4:Y:S01]  /*80e70*/  LDL.LU R184, [R1+0x3a0] ;  /* 0x0003a00001b87983 */ /* 0x000f220000300800 */
[----:B------:R-:W-:-:S03]  /*80e80*/  MOV R29, R96 ;  /* 0x00000060001d7202 */ /* 0x000fc60000000f00 */
[----:B------:R-:W4:Y:S01]  /*80e90*/  LDL.LU R185, [R1+0x3a4] ;  /* 0x0003a40001b97983 */ /* 0x000f220000300800 */
[C---:B------:R-:W-:Y:S01]  /*80ea0*/  HMMA.1688.F32.TF32 R156, R244.reuse, R24, R156 ;  /* 0x00000018f49c723c */ /* 0x040fe2000008109c */
[----:B------:R-:W-:Y:S02]  /*80eb0*/  IMAD.MOV.U32 R28, RZ, RZ, R97 ;  /* 0x000000ffff1c7224 */ /* 0x000fe400078e0061 */
[----:B------:R-:W4:Y:S04]  /*80ec0*/  LDL.LU R186, [R1+0x3a8] ;  /* 0x0003a80001ba7983 */ /* 0x000f280000300800 */
[----:B------:R-:W4:Y:S01]  /*80ed0*/  LDL.LU R187, [R1+0x3ac] ;  /* 0x0003ac0001bb7983 */ /* 0x000f220000300800 */
[----:B------:R-:W-:Y:S01]  /*80ee0*/  IMAD.MOV.U32 R25, RZ, RZ, R98 ;  /* 0x000000ffff197224 */ /* 0x000fe200078e0062 */
[----:B------:R-:W-:Y:S02]  /*80ef0*/  HMMA.1688.F32.TF32 R164, R244, R12, R164 ;  /* 0x0000000cf4a4723c */ /* 0x000fe400000810a4 */
        /* <DEDUP_REMOVED lines=52> */
[----:B------:R-:W4:Y:S01]  /*81240*/  LDL.LU R148, [R1+0x3c0] ;  /* 0x0003c00001947983 */ /* 0x000f220000300800 */
[----:B------:R-:W-:-:S03]  /*81250*/  IMAD.MOV.U32 R45, RZ, RZ, R88 ;  /* 0x000000ffff2d7224 */ /* 0x000fc600078e0058 */
[----:B------:R-:W4:Y:S01]  /*81260*/  LDL.LU R149, [R1+0x3c4] ;  /* 0x0003c40001957983 */ /* 0x000f220000300800 */
[----:B------:R-:W-:Y:S01]  /*81270*/  HMMA.1688.F32.TF32 R216, R244, R40, R216 ;  /* 0x00000028f4d8723c */ /* 0x000fe200000810d8 */
[----:B------:R-:W-:Y:S02]  /*81280*/  IMAD.MOV.U32 R44, RZ, RZ, R89 ;  /* 0x000000ffff2c7224 */ /* 0x000fe400078e0059 */
[----:B------:R-:W4:Y:S04]  /*81290*/  LDL.LU R150, [R1+0x3c8] ;  /* 0x0003c80001967983 */ /* 0x000f280000300800 */
[----:B------:R-:W4:Y:S01]  /*812a0*/  LDL.LU R151, [R1+0x3cc] ;  /* 0x0003cc0001977983 */ /* 0x000f220000300800 */
[----:B------:R-:W-:-:S03]  /*812b0*/  IMAD.MOV.U32 R41, RZ, RZ, R90 ;  /* 0x000000ffff297224 */ /* 0x000fc600078e005a */
[----:B------:R-:W4:Y:S01]  /*812c0*/  LDL.LU R88, [R1+0x380] ;  /* 0x0003800001587983 */ /* 0x000f220000300800 */
[----:B------:R-:W-:-:S03]  /*812d0*/  IMAD.MOV.U32 R40, RZ, RZ, R91 ;  /* 0x000000ffff287224 */ /* 0x000fc600078e005b */
[----:B------:R-:W4:Y:S04]  /*812e0*/  LDL.LU R89, [R1+0x384] ;  /* 0x0003840001597983 */ /* 0x000f280000300800 */
[----:B------:R-:W4:Y:S04]  /*812f0*/  LDL.LU R90, [R1+0x388] ;  /* 0x00038800015a7983 */ /* 0x000f280000300800 */
[----:B------:R-:W4:Y:S01]  /*81300*/  LDL.LU R91, [R1+0x38c] ;  /* 0x00038c00015b7983 */ /* 0x000f220000300800 */
[----:B--2---:R-:W-:-:S03]  /*81310*/  IMAD.MOV.U32 R199, RZ, RZ, R250 ;  /* 0x000000ffffc77224 */ /* 0x004fc600078e00fa */
[----:B------:R-:W2:Y:S01]  /*81320*/  LDL.LU R196, [R1+0x340] ;  /* 0x0003400001c47983 */ /* 0x000ea20000300800 */
[----:B---3--:R-:W-:-:S03]  /*81330*/  IMAD.MOV.U32 R198, RZ, RZ, R6 ;  /* 0x000000ffffc67224 */ /* 0x008fc600078e0006 */
[----:B------:R-:W2:Y:S01]  /*81340*/  LDL.LU R197, [R1+0x344] ;  /* 0x0003440001c57983 */ /* 0x000ea20000300800 */
[----:B------:R-:W-:-:S03]  /*81350*/  IMAD.MOV.U32 R140, RZ, RZ, R251 ;  /* 0x000000ffff8c7224 */ /* 0x000fc600078e00fb */
[----:B------:R-:W3:Y:S01]  /*81360*/  LDL.LU R6, [R1+0x3c8c] ;  /* 0x003c8c0001067983 */ /* 0x000ee20000300800 */
[----:B------:R-:W-:-:S03]  /*81370*/  IMAD.MOV.U32 R141, RZ, RZ, R10 ;  /* 0x000000ffff8d7224 */ /* 0x000fc600078e000a */
[----:B------:R-:W2:Y:S01]  /*81380*/  LDL.LU R250, [R1+0x3c88] ;  /* 0x003c880001fa7983 */ /* 0x000ea20000300800 */
[----:B------:R-:W-:-:S03]  /*81390*/  IMAD.MOV.U32 R142, RZ, RZ, R11 ;  /* 0x000000ffff8e7224 */ /* 0x000fc600078e000b */
[----:B------:R-:W2:Y:S04]  /*813a0*/  LDL.LU R251, [R1+0x3c84] ;  /* 0x003c840001fb7983 */ /* 0x000ea80000300800 */
[----:B------:R-:W3:Y:S01]  /*813b0*/  LDL.LU R10, [R1+0x3c80] ;  /* 0x003c8000010a7983 */ /* 0x000ee20000300800 */
[----:B------:R-:W-:-:S03]  /*813c0*/  IMAD.MOV.U32 R143, RZ, RZ, R7 ;  /* 0x000000ffff8f7224 */ /* 0x000fc600078e0007 */
[----:B------:R-:W3:Y:S04]  /*813d0*/  LDL.LU R11, [R1+0x3c7c] ;  /* 0x003c7c00010b7983 */ /* 0x000ee80000300800 */
[----:B------:R-:W3:Y:S04]  /*813e0*/  LDL.LU R7, [R1+0x3c78] ;  /* 0x003c780001077983 */ /* 0x000ee80000300800 */
[----:B------:R-:W3:Y:S04]  /*813f0*/  LDL.LU R64, [R1+0x300] ;  /* 0x0003000001407983 */ /* 0x000ee80000300800 */
[----:B------:R-:W3:Y:S04]  /*81400*/  LDL.LU R65, [R1+0x304] ;  /* 0x0003040001417983 */ /* 0x000ee80000300800 */
[----:B----4-:R-:W4:Y:S04]  /*81410*/  LDL.LU R66, [R1+0x308] ;  /* 0x0003080001427983 */ /* 0x010f280000300800 */
[----:B------:R-:W4:Y:S01]  /*81420*/  LDL.LU R67, [R1+0x30c] ;  /* 0x00030c0001437983 */ /* 0x000f220000300800 */
[C---:B------:R-:W-:Y:S08]  /*81430*/  HMMA.1688.F32.TF32 R132, R244.reuse, R60, R132 ;  /* 0x0000003cf484723c */ /* 0x040ff00000081084 */
[C---:B------:R-:W-:Y:S08]  /*81440*/  HMMA.1688.F32.TF32 R176, R244.reuse, R52, R176 ;  /* 0x00000034f4b0723c */ /* 0x040ff000000810b0 */
[----:B------:R-:W-:Y:S01]  /*81450*/  HMMA.1688.F32.TF32 R172, R244, R248, R172 ;  /* 0x000000f8f4ac723c */ /* 0x000fe200000810ac */
[----:B------:R-:W-:Y:S04]  /*81460*/  LDS R244, [R3+0x145000] ;  /* 0x1450000003f47984 */ /* 0x000fe80000000800 */
[----:B------:R-:W-:Y:S04]  /*81470*/  LDS R246, [R3+0x145800] ;  /* 0x1458000003f67984 */ /* 0x000fe80000000800 */
[----:B------:R-:W-:Y:S04]  /*81480*/  LDS R245, [R252+0x145000] ;  /* 0x14500000fcf57984 */ /* 0x000fe80000000800 */
[----:B------:R-:W1:Y:S02]  /*81490*/  LDS R247, [R252+0x145800] ;  /* 0x14580000fcf77984 */ /* 0x000e640000000800 */
[----:B-1----:R-:W-:Y:S08]  /*814a0*/  HMMA.1688.F32.TF32 R100, R244, R38, R100 ;  /* 0x00000026f464723c */ /* 0x002ff00000081064 */
[C---:B--2---:R-:W-:Y:S08]  /*814b0*/  HMMA.1688.F32.TF32 R108, R240.reuse, R250, R224 ;  /* 0x000000faf06c723c */ /* 0x044ff000000810e0 */
[C---:B---3--:R-:W-:Y:S08]  /*814c0*/  HMMA.1688.F32.TF32 R112, R240.reuse, R10, R104 ;  /* 0x0000000af070723c */ /* 0x048ff00000081068 */
[----:B------:R-:W-:Y:S01]  /*814d0*/  HMMA.1688.F32.TF32 R104, R240, R6, R144 ;  /* 0x00000006f068723c */ /* 0x000fe20000081090 */
[----:B------:R-:W-:Y:S04]  /*814e0*/  LDS R240, [R0+0x145080] ;  /* 0x1450800000f07984 */ /* 0x000fe80000000800 */
[----:B------:R-:W-:Y:S04]  /*814f0*/  LDS R242, [R0+0x145880] ;  /* 0x1458800000f27984 */ /* 0x000fe80000000800 */
[----:B------:R-:W-:Y:S04]  /*81500*/  LDS R241, [R2+0x145080] ;  /* 0x1450800002f17984 */ /* 0x000fe80000000800 */
[----:B------:R-:W1:Y:S04]  /*81510*/  LDS R243, [R2+0x145880] ;  /* 0x1458800002f37984 */ /* 0x000e680000000800 */
[----:B------:R-:W-:Y:S04]  /*81520*/  STL.64 [R1+0x8b0], R112 ;  /* 0x0008b07001007387 */ /* 0x000fe80000100a00 */
[----:B------:R2:W-:Y:S04]  /*81530*/  STL.64 [R1+0x8b8], R114 ;  /* 0x0008b87201007387 */ /* 0x0005e80000100a00 */
[----:B------:R-:W-:Y:S04]  /*81540*/  STL.64 [R1+0x8a0], R108 ;  /* 0x0008a06c01007387 */ /* 0x000fe80000100a00 */
[----:B------:R3:W-:Y:S01]  /*81550*/  STL.64 [R1+0x8a8], R110 ;  /* 0x0008a86e01007387 */ /* 0x0007e20000100a00 */
[C---:B--2---:R-:W-:Y:S03]  /*81560*/  HMMA.1688.F32.TF32 R112, R244.reuse, R62, R188 ;  /* 0x0000003ef470723c */ /* 0x044fe600000810bc */
[----:B------:R-:W-:Y:S04]  /*81570*/  STL.64 [R1+0x450], R104 ;  /* 0x0004506801007387 */ /* 0x000fe80000100a00 */
[----:B------:R2:W-:Y:S01]  /*81580*/  STL.64 [R1+0x458], R106 ;  /* 0x0004586a01007387 */ /* 0x0005e20000100a00 */
[C---:B---3--:R-:W-:Y:S08]  /*81590*/  HMMA.1688.F32.TF32 R108, R244.reuse, R58, R192 ;  /* 0x0000003af46c723c */ /* 0x048ff000000810c0 */
[C---:B--2---:R-:W-:Y:S07]  /*815a0*/  HMMA.1688.F32.TF32 R104, R244.reuse, R54, R180 ;  /* 0x00000036f468723c */ /* 0x044fee00000810b4 */
        /* <DEDUP_REMOVED lines=10> */
[----:B------:R-:W-:Y:S04]  /*81650*/  STL.64 [R1+0x418], R114 ;  /* 0x0004187201007387 */ /* 0x000fe80000100a00 */
        /* <DEDUP_REMOVED lines=8> */
[C---:B--2---:R-:W-:Y:S08]  /*816e0*/  HMMA.1688.F32.TF32 R100, R244.reuse, R26, R184 ;  /* 0x0000001af464723c */ /* 0x044ff000000810b8 */
        /* <DEDUP_REMOVED lines=27> */
[C---:B--2---:R-:W-:Y:S03]  /*818a0*/  HMMA.1688.F32.TF32 R76, R240.reuse, R58, R72 ;  /* 0x0000003af04c723c */ /* 0x044fe60000081048 */
[----:B------:R-:W-:Y:S04]  /*818b0*/  LDS R245, [R252+0x145080] ;  /* 0x14508000fcf57984 */ /* 0x000fe80000000800 */
[----:B------:R-:W1:Y:S01]  /*818c0*/  LDS R247, [R252+0x145880] ;  /* 0x14588000fcf77984 */ /* 0x000e620000000800 */
[C---:B------:R-:W-:Y:S08]  /*818d0*/  HMMA.1688.F32.TF32 R72, R240.reuse, R54, R68 ;  /* 0x00000036f048723c */ /* 0x040ff00000081044 */
[----:B----4-:R-:W-:Y:S01]  /*818e0*/  HMMA.1688.F32.TF32 R64, R240, R50, R64 ;  /* 0x00000032f040723c */ /* 0x010fe20000081040 */
[----:B------:R-:W-:Y:S04]  /*818f0*/  STL.64 [R1+0x4e0], R80 ;  /* 0x0004e05001007387 */ /* 0x000fe80000100a00 */
[----:B------:R-:W-:Y:S04]  /*81900*/  STL.64 [R1+0x4e8], R82 ;  /* 0x0004e85201007387 */ /* 0x000fe80000100a00 */
[----:B------:R-:W-:Y:S04]  /*81910*/  STL.64 [R1+0x4d0], R76 ;  /* 0x0004d04c01007387 */ /* 0x000fe80000100a00 */
[----:B------:R-:W-:Y:S04]  /*81920*/  STL.64 [R1+0x4d8], R78 ;  /* 0x0004d84e01007387 */ /* 0x000fe80000100a00 */
[----:B------:R-:W2:Y:S04]  /*81930*/  LDL.LU R68, [R1+0x160] ;  /* 0x0001600001447983 */ /* 0x000ea80000300800 */
[----:B------:R3:W-:Y:S04]  /*81940*/  STL.64 [R1+0x4c0], R72 ;  /* 0x0004c04801007387 */ /* 0x0007e80000100a00 */
[----:B------:R4:W-:Y:S04]  /*81950*/  STL.64 [R1+0x4c8], R74 ;  /* 0x0004c84a01007387 */ /* 0x0009e80000100a00 */
[----:B------:R1:W-:Y:S04]  /*81960*/  STL.64 [R1+0x4b0], R64 ;  /* 0x0004b04001007387 */ /* 0x0003e80000100a00 */
[----:B------:R1:W-:Y:S04]  /*81970*/  STL.64 [R1+0x4b8], R66 ;  /* 0x0004b84201007387 */ /* 0x0003e80000100a00 */
        /* <DEDUP_REMOVED lines=107> */
[C---:B--2---:R-:W-:Y:S08]  /*82030*/  HMMA.1688.F32.TF32 R92, R244.reuse, R42, R92 ;  /* 0x0000002af45c723c */ /* 0x044ff0000008105c */
[----:B------:R-:W-:Y:S08]  /*82040*/  HMMA.1688.F32.TF32 R84, R244, R34, R84 ;  /* 0x00000022f454723c */ /* 0x000ff00000081054 */
[C---:B---3--:R-:W-:Y:S08]  /*82050*/  HMMA.1688.F32.TF32 R180, R240.reuse, R10, R180 ;  /* 0x0000000af0b4723c */ /* 0x048ff000000810b4 */
[C---:B----4-:R-:W-:Y:S08]  /*82060*/  HMMA.1688.F32.TF32 R192, R240.reuse, R14, R192 ;  /* 0x0000000ef0c0723c */ /* 0x050ff000000810c0 */
[C---:B------:R-:W-:Y:S08]  /*82070*/  HMMA.1688.F32.TF32 R188, R240.reuse, R18, R188 ;  /* 0x00000012f0bc723c */ /* 0x040ff000000810bc */
[C---:B------:R-:W-:Y:S08]  /*82080*/  HMMA.1688.F32.TF32 R224, R240.reuse, R26, R224 ;  /* 0x0000001af0e0723c */ /* 0x040ff000000810e0 */
[C---:B------:R-:W-:Y:S08]  /*82090*/  HMMA.1688.F32.TF32 R104, R240.reuse, R30, R104 ;  /* 0x0000001ef068723c */ /* 0x040ff00000081068 */
[C---:B------:R-:W-:Y:S08]  /*820a0*/  HMMA.1688.F32.TF32 R108, R240.reuse, R34, R108 ;  /* 0x00000022f06c723c */ /* 0x040ff0000008106c */
[C---:B------:R-:W-:Y:S08]  /*820b0*/  HMMA.1688.F32.TF32 R116, R240.reuse, R42, R116 ;  /* 0x0000002af074723c */ /* 0x040ff00000081074 */
[C---:B------:R-:W-:Y:S08]  /*820c0*/  HMMA.1688.F32.TF32 R120, R240.reuse, R46, R120 ;  /* 0x0000002ef078723c */ /* 0x040ff00000081078 */
[C---:B------:R-:W-:Y:S11]  /*820d0*/  HMMA.1688.F32.TF32 R112, R240.reuse, R38, R112 ;  /* 0x00000026f070723c */ /* 0x040ff60000081070 */
[----:B------:R-:W-:Y:S04]  /*820e0*/  @!UPT UIADD3 URZ, URZ, URZ, URZ ;  /* 0x0000003f3f3ff290 */ /* 0x000fe8000fffe03f */
[----:B------:R-:W-:Y:S04]  /*820f0*/  STL.64 [R1+0x4a0], R120 ;  /* 0x0004a07801007387 */ /* 0x000fe80000100a00 */
[----:B------:R1:W-:Y:S01]  /*82100*/  STL.64 [R1+0x4a8], R122 ;  /* 0x0004a87a01007387 */ /* 0x0003e20000100a00 */
[C---:B------:R-:W-:Y:S03]  /*82110*/  HMMA.1688.F32.TF32 R144, R240.reuse, R22, R144 ;  /* 0x00000016f090723c */ /* 0x040fe60000081090 */
[----:B-1----:R-:W2:Y:S04]  /*82120*/  LDL.LU.64 R122, [R1+0x3c70] ;  /* 0x003c7000017a7983 */ /* 0x002ea80000300a00 */
[----:B------:R-:W2:Y:S04]  /*82130*/  LDL.LU.64 R120, [R1+0x3c68] ;  /* 0x003c680001787983 */ /* 0x000ea80000300a00 */
[----:B------:R-:W-:Y:S04]  /*82140*/  STL.64 [R1+0x490], R116 ;  /* 0x0004907401007387 */ /* 0x000fe80000100a00 */
[----:B------:R1:W-:Y:S01]  /*82150*/  STL.64 [R1+0x498], R118 ;  /* 0x0004987601007387 */ /* 0x0003e20000100a00 */
[C---:B------:R-:W-:Y:S03]  /*82160*/  HMMA.1688.F32.TF32 R204, R240.reuse, R250, R204 ;  /* 0x000000faf0cc723c */ /* 0x040fe600000810cc */
[----:B-1----:R-:W3:Y:S04]  /*82170*/  LDL.LU.64 R118, [R1+0x3c60] ;  /* 0x003c600001767983 */ /* 0x002ee80000300a00 */
[----:B------:R-:W3:Y:S04]  /*82180*/  LDL.LU.64 R116, [R1+0x3c58] ;  /* 0x003c580001747983 */ /* 0x000ee80000300a00 */
[----:B------:R-:W-:Y:S04]  /*82190*/  STL.64 [R1+0x860], R112 ;  /* 0x0008607001007387 */ /* 0x000fe80000100a00 */
[----:B------:R1:W-:Y:S04]  /*821a0*/  STL.64 [R1+0x868], R114 ;  /* 0x0008687201007387 */ /* 0x0003e80000100a00 */
[----:B-1----:R-:W4:Y:S04]  /*821b0*/  LDL.LU.64 R114, [R1+0x3c50] ;  /* 0x003c500001727983 */ /* 0x002f280000300a00 */
[----:B------:R-:W4:Y:S04]  /*821c0*/  LDL.LU.64 R112, [R1+0x3c48] ;  /* 0x003c480001707983 */ /* 0x000f280000300a00 */
[----:B------:R-:W-:Y:S04]  /*821d0*/  STL.64 [R1+0x850], R108 ;  /* 0x0008506c01007387 */ /* 0x000fe80000100a00 */
[----:B------:R1:W-:Y:S01]  /*821e0*/  STL.64 [R1+0x858], R110 ;  /* 0x0008586e01007387 */ /* 0x0003e20000100a00 */
[----:B------:R-:W-:Y:S03]  /*821f0*/  HMMA.1688.F32.TF32 R240, R240, R6, R136 ;  /* 0x00000006f0f0723c */ /* 0x000fe60000081088 */
[----:B-1----:R-:W2:Y:S04]  /*82200*/  LDL.LU.64 R110, [R1+0x3c40] ;  /* 0x003c4000016e7983 */ /* 0x002ea80000300a00 */
[----:B------:R-:W2:Y:S04]  /*82210*/  LDL.LU.64 R108, [R1+0x3c38] ;  /* 0x003c3800016c7983 */ /* 0x000ea80000300a00 */
[----:B------:R-:W-:Y:S04]  /*82220*/  STL.64 [R1+0x840], R104 ;  /* 0x0008406801007387 */ /* 0x000fe80000100a00 */
[----:B------:R1:W-:Y:S01]  /*82230*/  STL.64 [R1+0x848], R106 ;  /* 0x0008486a01007387 */ /* 0x0003e20000100a00 */
[C---:B------:R-:W-:Y:S03]  /*82240*/  HMMA.1688.F32.TF32 R236, R244.reuse, R62, R236 ;  /* 0x0000003ef4ec723c */ /* 0x040fe600000810ec */
[----:B-1----:R-:W2:Y:S04]  /*82250*/  LDL.LU.64 R106, [R1+0x3c30] ;  /* 0x003c3000016a7983 */ /* 0x002ea80000300a00 */
[----:B------:R-:W2:Y:S04]  /*82260*/  LDL.LU.64 R104, [R1+0x3c28] ;  /* 0x003c280001687983 */ /* 0x000ea80000300a00 */
[----:B------:R-:W-:Y:S04]  /*82270*/  STL.64 [R1+0x830], R224 ;  /* 0x000830e001007387 */ /* 0x000fe80000100a00 */
[----:B------:R1:W-:Y:S04]  /*82280*/  STL.64 [R1+0x838], R226 ;  /* 0x000838e201007387 */ /* 0x0003e80000100a00 */
        /* <DEDUP_REMOVED lines=19> */
[----:B------:R1:W-:Y:S01]  /*823c0*/  STL.64 [R1+0x468], R206 ;  /* 0x000468ce01007387 */ /* 0x0003e20000100a00 */
[C---:B------:R-:W-:Y:S03]  /*823d0*/  HMMA.1688.F32.TF32 R148, R244.reuse, R54, R148 ;  /* 0x00000036f494723c */ /* 0x040fe60000081094 */
[----:B-1----:R-:W2:Y:S04]  /*823e0*/  LDL.LU.64 R206, [R1+0x3bd0] ;  /* 0x003bd00001ce7983 */ /* 0x002ea80000300a00 */
[----:B------:R-:W2:Y:S04]  /*823f0*/  LDL.LU.64 R204, [R1+0x3bc8] ;  /* 0x003bc80001cc7983 */ /* 0x000ea80000300a00 */
[----:B------:R-:W2:Y:S04]  /*82400*/  LDL.LU.64 R138, [R1+0x3bc0] ;  /* 0x003bc000018a7983 */ /* 0x000ea80000300a00 */
[----:B------:R-:W2:Y:S04]  /*82410*/  LDL.LU.64 R136, [R1+0x3bb8] ;  /* 0x003bb80001887983 */ /* 0x000ea80000300a00 */
[----:B------:R-:W-:Y:S04]  /*82420*/  STL.64 [R1+0x370], R240 ;  /* 0x000370f001007387 */ /* 0x000fe80000100a00 */
[----:B------:R-:W-:Y:S04]  /*82430*/  STL.64 [R1+0x378], R242 ;  /* 0x000378f201007387 */ /* 0x000fe80000100a00 */
[----:B------:R-:W-:Y:S04]  /*82440*/  STL.64 [R1+0x360], R236 ;  /* 0x000360ec01007387 */ /* 0x000fe80000100a00 */
[----:B------:R1:W-:Y:S01]  /*82450*/  STL.64 [R1+0x368], R238 ;  /* 0x000368ee01007387 */ /* 0x0003e20000100a00 */
[C---:B------:R-:W-:Y:S03]  /*82460*/  HMMA.1688.F32.TF32 R88, R244.reuse, R38, R88 ;  /* 0x00000026f458723c */ /* 0x040fe60000081058 */
[----:B------:R-:W-:Y:S04]  /*82470*/  LDS R240, [R0+0x145100] ;  /* 0x1451000000f07984 */ /* 0x000fe80000000800 */
[----:B------:R-:W-:Y:S01]  /*82480*/  LDS R242, [R0+0x145900] ;  /* 0x1459000000f27984 */ /* 0x000fe20000000800 */
[C---:B-1----:R-:W-:Y:S03]  /*82490*/  HMMA.1688.F32.TF32 R236, R244.reuse, R58, R100 ;  /* 0x0000003af4ec723c */ /* 0x042fe60000081064 */
[----:B------:R-:W-:Y:S04]  /*824a0*/  LDS R241, [R2+0x145100] ;  /* 0x1451000002f17984 */ /* 0x000fe80000000800 */
[----:B------:R-:W1:Y:S01]  /*824b0*/  LDS R243, [R2+0x145900] ;  /* 0x1459000002f37984 */ /* 0x000e620000000800 */
[C---:B------:R-:W-:Y:S08]  /*824c0*/  HMMA.1688.F32.TF32 R100, R244.reuse, R50, R96 ;  /* 0x00000032f464723c */ /* 0x040ff00000081060 */
[C---:B------:R-:W-:Y:S08]  /*824d0*/  HMMA.1688.F32.TF32 R96, R244.reuse, R46, R184 ;  /* 0x0000002ef460723c */ /* 0x040ff000000810b8 */
[C---:B------:R-:W-:Y:S01]  /*824e0*/  HMMA.1688.F32.TF32 R80, R244.reuse, R30, R80 ;  /* 0x0000001ef450723c */ /* 0x040fe20000081050 */
[----:B------:R-:W-:Y:S07]  /*824f0*/  STL.64 [R1+0x350], R236 ;  /* 0x000350ec01007387 */ /* 0x000fee0000100a00 */
[C---:B------:R-:W-:Y:S01]  /*82500*/  HMMA.1688.F32.TF32 R76, R244.reuse, R26, R76 ;  /* 0x0000001af44c723c */ /* 0x040fe2000008104c */
        /* <DEDUP_REMOVED lines=16> */
[----:B------:R-:W-:Y:S04]  /*82610*/  STL.64 [R1+0x2d0], R76 ;  /* 0x0002d04c01007387 */ /* 0x000fe80000100a00 */
[----:B------:R1:W-:Y:S01]  /*82620*/  STL.64 [R1+0x2d8], R78 ;  /* 0x0002d84e01007387 */ /* 0x0003e20000100a00 */
[C---:B---3--:R-:W-:Y:S08]  /*82630*/  HMMA.1688.F32.TF32 R80, R244.reuse, R18, R140 ;  /* 0x00000012f450723c */ /* 0x048ff0000008108c */
[C---:B-1----:R-:W-:Y:S08]  /*82640*/  HMMA.1688.F32.TF32 R76, R244.reuse, R14, R72 ;  /* 0x0000000ef44c723c */ /* 0x042ff00000081048 */
[C---:B------:R-:W-:Y:S08]  /*82650*/  HMMA.1688.F32.TF32 R72, R244.reuse, R10, R68 ;  /* 0x0000000af448723c */ /* 0x040ff00000081044 */
[----:B------:R-:W-:Y:S01]  /*82660*/  HMMA.1688.F32.TF32 R64, R244, R250, R64 ;  /* 0x000000faf440723c */ /* 0x000fe20000081040 */
[----:B------:R-:W-:Y:S04]  /*82670*/  STL.64 [R1+0x2c0], R84 ;  /* 0x0002c05401007387 */ /* 0x000fe80000100a00 */
[----:B------:R-:W-:Y:S04]  /*82680*/  STL.64 [R1+0x2c8], R86 ;  /* 0x0002c85601007387 */ /* 0x000fe80000100a00 */
[----:B------:R-:W-:Y:S04]  /*82690*/  STL.64 [R1+0x2b0], R80 ;  /* 0x0002b05001007387 */ /* 0x000fe80000100a00 */
[----:B------:R-:W-:Y:S04]  /*826a0*/  STL.64 [R1+0x2b8], R82 ;  /* 0x0002b85201007387 */ /* 0x000fe80000100a00 */
[----:B------:R-:W-:Y:S04]  /*826b0*/  STL.64 [R1+0x800], R76 ;  /* 0x0008004c01007387 */ /* 0x000fe80000100a00 */
[----:B------:R-:W-:Y:S04]  /*826c0*/  STL.64 [R1+0x808], R78 ;  /* 0x0008084e01007387 */ /* 0x000fe80000100a00 */
[----:B------:R-:W3:Y:S04]  /*826d0*/  LDL.LU R68, [R1+0x20] ;  /* 0x0000200001447983 */ /* 0x000ee80000300800 */
[----:B------:R1:W-:Y:S04]  /*826e0*/  STL.64 [R1+0x7f0], R72 ;  /* 0x0007f04801007387 */ /* 0x0003e80000100a00 */
[----:B------:R1:W-:Y:S04]  /*826f0*/  STL.64 [R1+0x7f8], R74 ;  /* 0x0007f84a01007387 */ /* 0x0003e80000100a00 */
[----:B------:R1:W-:Y:S04]  /*82700*/  STL.64 [R1+0x7e0], R64 ;  /* 0x0007e04001007387 */ /* 0x0003e80000100a00 */
[----:B------:R1:W-:Y:S04]  /*82710*/  STL.64 [R1+0x7e8], R66 ;  /* 0x0007e84201007387 */ /* 0x0003e80000100a00 */
[----:B------:R-:W3:Y:S04]  /*82720*/  LDL.LU R69, [R1+0x24] ;  /* 0x0000240001457983 */ /* 0x000ee80000300800 */
[----:B------:R-:W3:Y:S04]  /*82730*/  LDL.LU R70, [R1+0x28] ;  /* 0x0000280001467983 */ /* 0x000ee80000300800 */
[----:B------:R-:W3:Y:S04]  /*82740*/  LDL.LU R71, [R1+0x2c] ;  /* 0x00002c0001477983 */ /* 0x000ee80000300800 */
[----:B-1----:R-:W2:Y:S04]  /*82750*/  LDL.LU R72, [R1+0x30] ;  /* 0x0000300001487983 */ /* 0x002ea80000300800 */
        /* <DEDUP_REMOVED lines=55> */
[C---:B---3--:R-:W-:Y:S08]  /*82ad0*/  HMMA.1688.F32.TF32 R68, R240.reuse, R14, R68 ;  /* 0x0000000ef044723c */ /* 0x048ff00000081044 */
[C---:B--2---:R-:W-:Y:S08]  /*82ae0*/  HMMA.1688.F32.TF32 R72, R240.reuse, R18, R72 ;  /* 0x00000012f048723c */ /* 0x044ff00000081048 */
[----:B----4-:R-:W-:Y:S08]  /*82af0*/  HMMA.1688.F32.TF32 R76, R240, R54, R76 ;  /* 0x00000036f04c723c */ /* 0x010ff0000008104c */
[----:B------:R-:W-:Y:S01]  /*82b00*/  HMMA.1688.F32.TF32 R244, R244, R6, R236 ;  /* 0x00000006f4f4723c */ /* 0x000fe200000810ec */
[----:B------:R-:W2:Y:S04]  /*82b10*/  LDL.LU.64 R238, [R1+0x3bb0] ;  /* 0x003bb00001ee7983 */ /* 0x000ea80000300a00 */
[----:B------:R-:W2:Y:S03]  /*82b20*/  LDL.LU.64 R236, [R1+0x3ba8] ;  /* 0x003ba80001ec7983 */ /* 0x000ea60000300a00 */
[C---:B------:R-:W-:Y:S08]  /*82b30*/  HMMA.1688.F32.TF32 R100, R240.reuse, R62, R100 ;  /* 0x0000003ef064723c */ /* 0x040ff00000081064 */
[C---:B------:R-:W-:Y:S07]  /*82b40*/  HMMA.1688.F32.TF32 R148, R240.reuse, R58, R148 ;  /* 0x0000003af094723c */ /* 0x040fee0000081094 */
[----:B------:R-:W-:Y:S04]  /*82b50*/  STL.64 [R1+0x290], R244 ;  /* 0x000290f401007387 */ /* 0x000fe80000100a00 */
[----:B------:R-:W-:Y:S04]  /*82b60*/  STL.64 [R1+0x298], R246 ;  /* 0x000298f601007387 */ /* 0x000fe80000100a00 */
[----:B------:R-:W-:Y:S04]  /*82b70*/  STL.64 [R1+0x7d0], R100 ;  /* 0x0007d06401007387 */ /* 0x000fe80000100a00 */
[----:B------:R1:W-:Y:S01]  /*82b80*/  STL.64 [R1+0x7d8], R102 ;  /* 0x0007d86601007387 */ /* 0x0003e20000100a00 */
[C---:B------:R-:W-:Y:S03]  /*82b90*/  HMMA.1688.F32.TF32 R196, R240.reuse, R50, R196 ;  /* 0x00000032f0c4723c */ /* 0x040fe600000810c4 */
[----:B------:R-:W-:Y:S04]  /*82ba0*/  LDS R244, [R3+0x145100] ;  /* 0x1451000003f47984 */ /* 0x000fe80000000800 */
[----:B------:R-:W-:Y:S04]  /*82bb0*/  LDS R246, [R3+0x145900] ;  /* 0x1459000003f67984 */ /* 0x000fe80000000800 */
[----:B-1----:R-:W3:Y:S04]  /*82bc0*/  LDL.LU.64 R102, [R1+0x3ba0] ;  /* 0x003ba00001667983 */ /* 0x002ee80000300a00 */
[----:B------:R-:W3:Y:S04]  /*82bd0*/  LDL.LU.64 R100, [R1+0x3b98] ;  /* 0x003b980001647983 */ /* 0x000ee80000300a00 */
[----:B------:R-:W-:Y:S04]  /*82be0*/  STL.64 [R1+0x7c0], R148 ;  /* 0x0007c09401007387 */ /* 0x000fe80000100a00 */
[----:B------:R1:W-:Y:S01]  /*82bf0*/  STL.64 [R1+0x7c8], R150 ;  /* 0x0007c89601007387 */ /* 0x0003e20000100a00 */
[C---:B------:R-:W-:Y:S03]  /*82c00*/  HMMA.1688.F32.TF32 R92, R240.reuse, R34, R92 ;  /* 0x00000022f05c723c */ /* 0x040fe6000008105c */
[----:B------:R-:W-:Y:S04]  /*82c10*/  LDS R245, [R252+0x145100] ;  /* 0x14510000fcf57984 */ /* 0x000fe80000000800 */
[----:B------:R-:W4:Y:S04]  /*82c20*/  LDS R247, [R252+0x145900] ;  /* 0x14590000fcf77984 */ /* 0x000f280000000800 */
[----:B-1----:R-:W2:Y:S04]  /*82c30*/  LDL.LU.64 R150, [R1+0x3b90] ;  /* 0x003b900001967983 */ /* 0x002ea80000300a00 */
[----:B------:R-:W2:Y:S04]  /*82c40*/  LDL.LU.64 R148, [R1+0x3b88] ;  /* 0x003b880001947983 */ /* 0x000ea80000300a00 */
[----:B------:R-:W-:Y:S04]  /*82c50*/  STL.64 [R1+0x7b0], R76 ;  /* 0x0007b04c01007387 */ /* 0x000fe80000100a00 */
[----:B------:R1:W-:Y:S02]  /*82c60*/  STL.64 [R1+0x7b8], R78 ;  /* 0x0007b84e01007387 */ /* 0x0003e40000100a00 */
[C---:B-1----:R-:W-:Y:S02]  /*82c70*/  HMMA.1688.F32.TF32 R76, R240.reuse, R46, R140 ;  /* 0x0000002ef04c723c */ /* 0x042fe4000008108c */
[----:B------:R1:W-:Y:S06]  /*82c80*/  STL.64 [R1+0x7a0], R196 ;  /* 0x0007a0c401007387 */ /* 0x0003ec0000100a00 */
[C---:B------:R-:W-:Y:S01]  /*82c90*/  HMMA.1688.F32.TF32 R96, R240.reuse, R42, R96 ;  /* 0x0000002af060723c */ /* 0x040fe20000081060 */
[----:B------:R4:W-:Y:S04]  /*82ca0*/  STL.64 [R1+0x7a8], R198 ;  /* 0x0007a8c601007387 */ /* 0x0009e80000100a00 */
[----:B-1----:R-:W2:Y:S03]  /*82cb0*/  LDL.LU R196, [R1+0xf0] ;  /* 0x0000f00001c47983 */ /* 0x002ea60000300800 */
[C---:B------:R-:W-:Y:S07]  /*82cc0*/  HMMA.1688.F32.TF32 R184, R240.reuse, R38, R184 ;  /* 0x00000026f0b8723c */ /* 0x040fee00000810b8 */
[----:B------:R1:W-:Y:S01]  /*82cd0*/  STL.64 [R1+0x790], R76 ;  /* 0x0007904c01007387 */ /* 0x0003e20000100a00 */
[C---:B------:R-:W-:Y:S03]  /*82ce0*/  HMMA.1688.F32.TF32 R88, R240.reuse, R30, R88 ;  /* 0x0000001ef058723c */ /* 0x040fe60000081058 */
[----:B------:R1:W-:Y:S04]  /*82cf0*/  STL.64 [R1+0x798], R78 ;  /* 0x0007984e01007387 */ /* 0x0003e80000100a00 */
[----:B------:R-:W2:Y:S01]  /*82d00*/  LDL.LU R197, [R1+0xf4] ;  /* 0x0000f40001c57983 */ /* 0x000ea20000300800 */
[C---:B------:R-:W-:Y:S03]  /*82d10*/  HMMA.1688.F32.TF32 R84, R240.reuse, R26, R84 ;  /* 0x0000001af054723c */ /* 0x040fe60000081054 */
[----:B----4-:R-:W2:Y:S04]  /*82d20*/  LDL.LU R198, [R1+0xf8] ;  /* 0x0000f80001c67983 */ /* 0x010ea80000300800 */
[----:B------:R-:W2:Y:S04]  /*82d30*/  LDL.LU R199, [R1+0xfc] ;  /* 0x0000fc0001c77983 */ /* 0x000ea80000300800 */
[----:B-1----:R-:W4:Y:S04]  /*82d40*/  LDL.LU R76, [R1+0x100] ;  /* 0x00010000014c7983 */ /* 0x002f280000300800 */
[----:B------:R-:W4:Y:S01]  /*82d50*/  LDL.LU R77, [R1+0x104] ;  /* 0x00010400014d7983 */ /* 0x000f220000300800 */
[C---:B------:R-:W-:Y:S03]  /*82d60*/  HMMA.1688.F32.TF32 R80, R240.reuse, R22, R80 ;  /* 0x00000016f050723c */ /* 0x040fe60000081050 */
[----:B------:R-:W4:Y:S04]  /*82d70*/  LDL.LU R78, [R1+0x108] ;  /* 0x00010800014e7983 */ /* 0x000f280000300800 */
[----:B------:R-:W4:Y:S04]  /*82d80*/  LDL.LU R79, [R1+0x10c] ;  /* 0x00010c00014f7983 */ /* 0x000f280000300800 */
[----:B------:R-:W2:Y:S04]  /*82d90*/  LDL.LU R140, [R1+0xe0] ;  /* 0x0000e000018c7983 */ /* 0x000ea80000300800 */
[----:B------:R-:W2:Y:S04]  /*82da0*/  LDL.LU R141, [R1+0xe4] ;  /* 0x0000e400018d7983 */ /* 0x000ea80000300800 */
[----:B------:R-:W2:Y:S04]  /*82db0*/  LDL.LU R142, [R1+0xe8] ;  /* 0x0000e800018e7983 */ /* 0x000ea80000300800 */
[----:B------:R-:W2:Y:S04]  /*82dc0*/  LDL.LU R143, [R1+0xec] ;  /* 0x0000ec00018f7983 */ /* 0x000ea80000300800 */
        /* <DEDUP_REMOVED lines=36> */
[----:B------:R-:W2:Y:S02]  /*83010*/  LDL.LU.64 R64, [R1+0x3af8] ;  /* 0x003af80001407983 */ /* 0x000ea40000300a00 */
[C---:B--2---:R-:W-:Y:S11]  /*83020*/  HMMA.1688.F32.TF32 R64, R240.reuse, R250, R64 ;  /* 0x000000faf040723c */ /* 0x044ff60000081040 */
[----:B------:R-:W-:Y:S11]  /*83030*/  @!UPT UIADD3 URZ, URZ, URZ, URZ ;  /* 0x0000003f3f3ff290 */ /* 0x000ff6000fffe03f */
[----:B------:R-:W-:Y:S01]  /*83040*/  @!UPT UIADD3 URZ, URZ, URZ, URZ ;  /* 0x0000003f3f3ff290 */ /* 0x000fe2000fffe03f */
[----:B------:R-:W-:Y:S04]  /*83050*/  STL.64 [R1+0x6f0], R64 ;  /* 0x0006f04001007387 */ /* 0x000fe80000100a00 */
[----:B------:R1:W-:Y:S02]  /*83060*/  STL.64 [R1+0x6f8], R66 ;  /* 0x0006f84201007387 */ /* 0x0003e40000100a00 */
[----:B-1----:R-:W-:Y:S07]  /*83070*/  HMMA.1688.F32.TF32 R64, R240, R6, R68 ;  /* 0x00000006f040723c */ /* 0x002fee0000081044 */
[----:B------:R-:W-:-:S02]  /*83080*/  IMAD.MOV.U32 R240, RZ, RZ, R75 ;  /* 0x000000fffff07224 */ /* 0x000fc400078e004b */
[----:B------:R-:W2:Y:S11]  /*83090*/  LDL.LU R75, [R1+0x3af0] ;  /* 0x003af000014b7983 */ /* 0x000eb60000300800 */
[----:B------:R-:W-:Y:S03]  /*830a0*/  @!UPT UIADD3 URZ, URZ, URZ, URZ ;  /* 0x0000003f3f3ff290 */ /* 0x000fe6000fffe03f */
[----:B------:R-:W-:Y:S04]  /*830b0*/  STL.64 [R1+0x5e0], R64 ;  /* 0x0005e04001007387 */ /* 0x000fe80000100a00 */
[----:B------:R-:W-:Y:S04]  /*830c0*/  STL.64 [R1+0x5e8], R66 ;  /* 0x0005e84201007387 */ /* 0x000fe80000100a00 */
[----:B------:R-:W3:Y:S04]  /*830d0*/  LDL.LU R241, [R1+0xc4] ;  /* 0x0000c40001f17983 */ /* 0x000ee80000300800 */
[----:B------:R-:W3:Y:S04]  /*830e0*/  LDL.LU R242, [R1+0xc8] ;  /* 0x0000c80001f27983 */ /* 0x000ee80000300800 */
[----:B------:R-:W3:Y:S01]  /*830f0*/  LDL.LU R243, [R1+0xcc] ;  /* 0x0000cc0001f37983 */ /* 0x000ee20000300800 */
[C---:B----4-:R-:W-:Y:S03]  /*83100*/  HMMA.1688.F32.TF32 R76, R244.reuse, R58, R76 ;  /* 0x0000003af44c723c */ /* 0x050fe6000008104c */
[----:B------:R-:W-:Y:S04]  /*83110*/  LDS R64, [R0+0x145180] ;  /* 0x1451800000407984 */ /* 0x000fe80000000800 */
[----:B------:R-:W-:Y:S01]  /*83120*/  LDS R66, [R0+0x145980] ;  /* 0x1459800000427984 */ /* 0x000fe20000000800 */
[C---:B------:R-:W-:Y:S03]  /*83130*/  HMMA.1688.F32.TF32 R196, R244.reuse, R54, R196 ;  /* 0x00000036f4c4723c */ /* 0x040fe600000810c4 */
[----:B------:R-:W-:Y:S04]  /*83140*/  LDS R65, [R2+0x145180] ;  /* 0x1451800002417984 */ /* 0x000fe80000000800 */
[----:B------:R-:W1:Y:S01]  /*83150*/  LDS R67, [R2+0x145980] ;  /* 0x1459800002437984 */ /* 0x000e620000000800 */
[C---:B------:R-:W-:Y:S08]  /*83160*/  HMMA.1688.F32.TF32 R140, R244.reuse, R50, R140 ;  /* 0x00000032f48c723c */ /* 0x040ff0000008108c */
[C---:B--2---:R-:W-:Y:S01]  /*83170*/  HMMA.1688.F32.TF32 R68, R244.reuse, R62, R72 ;  /* 0x0000003ef444723c */ /* 0x044fe20000081048 */
[----:B------:R-:W2:Y:S11]  /*83180*/  LDL.LU R72, [R1+0xd0] ;  /* 0x0000d00001487983 */ /* 0x000eb60000300800 */
[----:B------:R-:W-:Y:S11]  /*83190*/  @!UPT UIADD3 URZ, URZ, URZ, URZ ;  /* 0x0000003f3f3ff290 */ /* 0x000ff6000fffe03f */
[----:B------:R-:W-:Y:S04]  /*831a0*/  STL.64 [R1+0x5d0], R68 ;  /* 0x0005d04401007387 */ /* 0x000fe80000100a00 */
[----:B------:R-:W-:Y:S04]  /*831b0*/  STL.64 [R1+0x5d8], R70 ;  /* 0x0005d84601007387 */ /* 0x000fe80000100a00 */
[----:B------:R-:W2:Y:S04]  /*831c0*/  LDL.LU R73, [R1+0xd4] ;  /* 0x0000d40001497983 */ /* 0x000ea80000300800 */
[----:B------:R-:W2:Y:S04]  /*831d0*/  LDL.LU R74, [R1+0xd8] ;  /* 0x0000d800014a7983 */ /* 0x000ea80000300800 */
[----:B------:R-:W2:Y:S04]  /*831e0*/  LDL.LU R75, [R1+0xdc] ;  /* 0x0000dc00014b7983 */ /* 0x000ea80000300800 */
[----:B------:R-:W-:Y:S04]  /*831f0*/  STL.64 [R1+0x530], R76 ;  /* 0x0005304c01007387 */ /* 0x000fe80000100a00 */
[----:B------:R4:W-:Y:S01]  /*83200*/  STL.64 [R1+0x538], R78 ;  /* 0x0005384e01007387 */ /* 0x0009e20000100a00 */
[C---:B------:R-:W-:Y:S03]  /*83210*/  HMMA.1688.F32.TF32 R148, R244.reuse, R6, R148 ;  /* 0x00000006f494723c */ /* 0x040fe60000081094 */
[----:B------:R-:W-:Y:S04]  /*83220*/  LDS R68, [R3+0x145180] ;  /* 0x1451800003447984 */ /* 0x000fe80000000800 */
[----:B------:R-:W-:Y:S04]  /*83230*/  LDS R70, [R3+0x145980] ;  /* 0x1459800003467984 */ /* 0x000fe80000000800 */
[----:B----4-:R-:W4:Y:S04]  /*83240*/  LDL.LU.64 R78, [R1+0x3ae8] ;  /* 0x003ae800014e7983 */ /* 0x010f280000300a00 */
[----:B------:R-:W4:Y:S04]  /*83250*/  LDL.LU.64 R76, [R1+0x3ae0] ;  /* 0x003ae000014c7983 */ /* 0x000f280000300a00 */
[----:B------:R-:W-:Y:S04]  /*83260*/  STL.64 [R1+0x520], R196 ;  /* 0x000520c401007387 */ /* 0x000fe80000100a00 */
[----:B------:R1:W-:Y:S04]  /*83270*/  STL.64 [R1+0x528], R198 ;  /* 0x000528c601007387 */ /* 0x0003e80000100a00 */
[----:B------:R-:W-:Y:S04]  /*83280*/  LDS R69, [R252+0x145180] ;  /* 0x14518000fc457984 */ /* 0x000fe80000000800 */
[----:B------:R-:W2:Y:S04]  /*83290*/  LDS R71, [R252+0x145980] ;  /* 0x14598000fc477984 */ /* 0x000ea80000000800 */
        /* <DEDUP_REMOVED lines=10> */
[----:B------:R3:W-:Y:S02]  /*83340*/  STL.64 [R1+0x508], R74 ;  /* 0x0005084a01007387 */ /* 0x0007e40000100a00 */
[C---:B---3--:R-:W-:Y:S11]  /*83350*/  HMMA.1688.F32.TF32 R72, R244.reuse, R42, R240 ;  /* 0x0000002af448723c */ /* 0x048ff600000810f0 */
[----:B------:R-:W-:Y:S11]  /*83360*/  @!UPT UIADD3 URZ, URZ, URZ, URZ ;  /* 0x0000003f3f3ff290 */ /* 0x000ff6000fffe03f */
[----:B------:R-:W-:Y:S01]  /*83370*/  @!UPT UIADD3 URZ, URZ, URZ, URZ ;  /* 0x0000003f3f3ff290 */ /* 0x000fe2000fffe03f */
[----:B------:R-:W-:Y:S04]  /*83380*/  STL.64 [R1+0x4f0], R72 ;  /* 0x0004f04801007387 */ /* 0x000fe80000100a00 */
[----:B------:R1:W-:Y:S01]  /*83390*/  STL.64 [R1+0x4f8], R74 ;  /* 0x0004f84a01007387 */ /* 0x0003e20000100a00 */
[C---:B----4-:R-:W-:Y:S08]  /*833a0*/  HMMA.1688.F32.TF32 R240, R244.reuse, R38, R140 ;  /* 0x00000026f4f0723c */ /* 0x050ff0000008108c */
[C---:B-1----:R-:W-:Y:S08]  /*833b0*/  HMMA.1688.F32.TF32 R72, R244.reuse, R34, R196 ;  /* 0x00000022f448723c */ /* 0x042ff000000810c4 */
[C---:B------:R-:W-:Y:S07]  /*833c0*/  HMMA.1688.F32.TF32 R140, R244.reuse, R30, R76 ;  /* 0x0000001ef48c723c */ /* 0x040fee000008104c */
[----:B------:R-:W-:Y:S01]  /*833d0*/  STL.64 [R1+0x5c0], R240 ;  /* 0x0005c0f001007387 */ /* 0x000fe20000100a00 */
[C---:B------:R-:W-:Y:S03]  /*833e0*/  HMMA.1688.F32.TF32 R76, R244.reuse, R26, R80 ;  /* 0x0000001af44c723c */ /* 0x040fe60000081050 */
[----:B------:R-:W-:Y:S04]  /*833f0*/  STL.64 [R1+0x5c8], R242 ;  /* 0x0005c8f201007387 */ /* 0x000fe80000100a00 */
[----:B------:R-:W-:Y:S04]  /*83400*/  STL.64 [R1+0x5b0], R72 ;  /* 0x0005b04801007387 */ /* 0x000fe80000100a00 */
[----:B------:R1:W-:Y:S04]  /*83410*/  STL.64 [R1+0x5b8], R74 ;  /* 0x0005b84a01007387 */ /* 0x0003e80000100a00 */
[----:B------:R-:W-:Y:S04]  /*83420*/  STL.64 [R1+0x5a0], R140 ;  /* 0x0005a08c01007387 */ /* 0x000fe80000100a00 */
[----:B------:R2:W-:Y:S01]  /*83430*/  STL.64 [R1+0x5a8], R142 ;  /* 0x0005a88e01007387 */ /* 0x0005e20000100a00 */
[C---:B-1----:R-:W-:Y:S08]  /*83440*/  HMMA.1688.F32.TF32 R72, R244.reuse, R22, R84 ;  /* 0x00000016f448723c */ /* 0x042ff00000081054 */
[C---:B--2---:R-:W-:Y:S01]  /*83450*/  HMMA.1688.F32.TF32 R140, R244.reuse, R18, R88 ;  /* 0x00000012f48c723c */ /* 0x044fe20000081058 */
[----:B------:R-:W-:Y:S04]  /*83460*/  STL.64 [R1+0x590], R76 ;  /* 0x0005904c01007387 */ /* 0x000fe80000100a00 */
[----:B------:R-:W-:Y:S11]  /*83470*/  STL.64 [R1+0x598], R78 ;  /* 0x0005984e01007387 */ /* 0x000ff60000100a00 */
[----:B------:R-:W-:Y:S07]  /*83480*/  @!UPT UIADD3 URZ, URZ, URZ, URZ ;  /* 0x0000003f3f3ff290 */ /* 0x000fee000fffe03f */
[----:B------:R-:W-:Y:S04]  /*83490*/  STL [R1+0x3abc], R140 ;  /* 0x003abc8c01007387 */ /* 0x000fe80000100800 */
[----:B------:R-:W-:Y:S04]  /*834a0*/  STL.64 [R1+0x580], R72 ;  /* 0x0005804801007387 */ /* 0x000fe80000100a00 */
[----:B------:R1:W-:Y:S02]  /*834b0*/  STL.64 [R1+0x588], R74 ;  /* 0x0005884a01007387 */ /* 0x0003e40000100a00 */
[C---:B-1----:R-:W-:Y:S02]  /*834c0*/  HMMA.1688.F32.TF32 R72, R244.reuse, R10, R184 ;  /* 0x0000000af448723c */ /* 0x042fe400000810b8 */
[----:B------:R1:W-:Y:S04]  /*834d0*/  STL [R1+0x3ab8], R141 ;  /* 0x003ab88d01007387 */ /* 0x0003e80000100800 */
[----:B------:R2:W-:Y:S02]  /*834e0*/  STL [R1+0x3ab4], R142 ;  /* 0x003ab48e01007387 */ /* 0x0005e40000100800 */
[C---:B------:R-:W-:Y:S02]  /*834f0*/  HMMA.1688.F32.TF32 R76, R244.reuse, R14, R92 ;  /* 0x0000000ef44c723c */ /* 0x040fe4000008105c */
[----:B------:R3:W-:Y:S11]  /*83500*/  STL [R1+0x3ab0], R143 ;  /* 0x003ab08f01007387 */ /* 0x0007f60000100800 */
[----:B------:R-:W-:Y:S03]  /*83510*/  @!UPT UIADD3 URZ, URZ, URZ, URZ ;  /* 0x0000003f3f3ff290 */ /* 0x000fe6000fffe03f */
[----:B------:R-:W-:Y:S02]  /*83520*/  IMAD.MOV.U32 R140, RZ, RZ, R72 ;  /* 0x000000ffff8c7224 */ /* 0x000fe400078e0048 */
[----:B-1----:R-:W-:Y:S02]  /*83530*/  IMAD.MOV.U32 R141, RZ, RZ, R73 ;  /* 0x000000ffff8d7224 */ /* 0x002fe400078e0049 */
[----:B--2---:R-:W-:Y:S02]  /*83540*/  IMAD.MOV.U32 R142, RZ, RZ, R74 ;  /* 0x000000ffff8e7224 */ /* 0x004fe400078e004a */
[----:B---3--:R-:W-:Y:S02]  /*83550*/  IMAD.MOV.U32 R143, RZ, RZ, R75 ;  /* 0x000000ffff8f7224 */ /* 0x008fe400078e004b */
[----:B------:R-:W-:Y:S01]  /*83560*/  HMMA.1688.F32.TF32 R72, R244, R250, R96 ;  /* 0x000000faf448723c */ /* 0x000fe20000081060 */
[----:B------:R-:W-:Y:S04]  /*83570*/  STL.64 [R1+0x6e0], R76 ;  /* 0x0006e04c01007387 */ /* 0x000fe80000100a00 */
[----:B------:R1:W-:Y:S03]  /*83580*/  STL.64 [R1+0x6e8], R78 ;  /* 0x0006e84e01007387 */ /* 0x0003e60000100a00 */
[C---:B------:R-:W-:Y:S08]  /*83590*/  HMMA.1688.F32.TF32 R80, R64.reuse, R62, R100 ;  /* 0x0000003e4050723c */ /* 0x040ff00000081064 */
[----:B-1----:R-:W-:Y:S08]  /*835a0*/  HMMA.1688.F32.TF32 R76, R64, R58, R236 ;  /* 0x0000003a404c723c */ /* 0x002ff000000810ec */
[----:B------:R-:W-:-:S02]  /*835b0*/  IMAD.MOV.U32 R187, RZ, RZ, R72 ;  /* 0x000000ffffbb7224 */ /* 0x000fc400078e0048 */
[----:B------:R-:W-:Y:S02]  /*835c0*/  IMAD.MOV.U32 R186, RZ, RZ, R73 ;  /* 0x000000ffffba7224 */ /* 0x000fe400078e0049 */
[----:B------:R-:W-:Y:S02]  /*835d0*/  IMAD.MOV.U32 R185, RZ, RZ, R74 ;  /* 0x000000ffffb97224 */ /* 0x000fe400078e004a */
[----:B------:R-:W-:Y:S02]  /*835e0*/  IMAD.MOV.U32 R184, RZ, RZ, R75 ;  /* 0x000000ffffb87224 */ /* 0x000fe400078e004b */
[C---:B------:R-:W-:Y:S08]  /*835f0*/  HMMA.1688.F32.TF32 R72, R64.reuse, R54, R136 ;  /* 0x000000364048723c */ /* 0x040ff00000081088 */
[C---:B------:R-:W-:Y:S01]  /*83600*/  HMMA.1688.F32.TF32 R136, R64.reuse, R50, R204 ;  /* 0x000000324088723c */ /* 0x040fe200000810cc */
[----:B------:R-:W-:Y:S04]  /*83610*/  STL [R1+0x3aac], R148 ;  /* 0x003aac9401007387 */ /* 0x000fe80000100800 */
[----:B------:R-:W-:Y:S04]  /*83620*/  STL [R1+0x3aa8], R149 ;  /* 0x003aa89501007387 */ /* 0x000fe80000100800 */
[----:B------:R-:W-:Y:S04]  /*83630*/  STL [R1+0x3aa4], R150 ;  /* 0x003aa49601007387 */ /* 0x000fe80000100800 */
[----:B------:R-:W-:Y:S04]  /*83640*/  STL [R1+0x3aa0], R151 ;  /* 0x003aa09701007387 */ /* 0x000fe80000100800 */
[----:B------:R-:W-:Y:S04]  /*83650*/  STL.64 [R1+0x6b0], R80 ;  /* 0x0006b05001007387 */ /* 0x000fe80000100a00 */
[----:B------:R-:W-:Y:S04]  /*83660*/  STL.64 [R1+0x6b8], R82 ;  /* 0x0006b85201007387 */ /* 0x000fe80000100a00 */
[----:B------:R-:W-:Y:S04]  /*83670*/  STL.64 [R1+0x6a0], R76 ;  /* 0x0006a04c01007387 */ /* 0x000fe80000100a00 */
[----:B------:R-:W-:Y:S04]  /*83680*/  STL.64 [R1+0x6a8], R78 ;  /* 0x0006a84e01007387 */ /* 0x000fe80000100a00 */
[----:B------:R-:W-:Y:S04]  /*83690*/  STL [R1+0x3a9c], R136 ;  /* 0x003a9c8801007387 */ /* 0x000fe80000100800 */
[----:B------:R-:W-:Y:S04]  /*836a0*/  STL.64 [R1+0x690], R72 ;  /* 0x0006904801007387 */ /* 0x000fe80000100a00 */
[----:B------:R1:W-:Y:S02]  /*836b0*/  STL.64 [R1+0x698], R74 ;  /* 0x0006984a01007387 */ /* 0x0003e40000100a00 */
[C---:B-1----:R-:W-:Y:S02]  /*836c0*/  HMMA.1688.F32.TF32 R72, R64.reuse, R42, R192 ;  /* 0x0000002a4048723c */ /* 0x042fe400000810c0 */
[----:B------:R1:W-:Y:S04]  /*836d0*/  STL [R1+0x3a98], R137 ;  /* 0x003a988901007387 */ /* 0x0003e80000100800 */
[----:B------:R2:W-:Y:S04]  /*836e0*/  STL [R1+0x3a94], R138 ;  /* 0x003a948a01007387 */ /* 0x0005e80000100800 */
[----:B------:R3:W-:Y:S11]  /*836f0*/  STL [R1+0x3a90], R139 ;  /* 0x003a908b01007387 */ /* 0x0007f60000100800 */
[----:B------:R-:W-:Y:S03]  /*83700*/  @!UPT UIADD3 URZ, URZ, URZ, URZ ;  /* 0x0000003f3f3ff290 */ /* 0x000fe6000fffe03f */
[----:B------:R-:W-:Y:S02]  /*83710*/  IMAD.MOV.U32 R136, RZ, RZ, R72 ;  /* 0x000000ffff887224 */ /* 0x000fe400078e0048 */
[----:B-1----:R-:W-:Y:S02]  /*83720*/  IMAD.MOV.U32 R137, RZ, RZ, R73 ;  /* 0x000000ffff897224 */ /* 0x002fe400078e0049 */
[----:B--2---:R-:W-:Y:S02]  /*83730*/  IMAD.MOV.U32 R138, RZ, RZ, R74 ;  /* 0x000000ffff8a7224 */ /* 0x004fe400078e004a */
[----:B---3--:R-:W-:Y:S02]  /*83740*/  IMAD.MOV.U32 R139, RZ, RZ, R75 ;  /* 0x000000ffff8b7224 */ /* 0x008fe400078e004b */
[C---:B------:R-:W-:Y:S08]  /*83750*/  HMMA.1688.F32.TF32 R72, R64.reuse, R38, R188 ;  /* 0x000000264048723c */ /* 0x040ff000000810bc */
[C---:B------:R-:W-:Y:S11]  /*83760*/  HMMA.1688.F32.TF32 R76, R64.reuse, R46, R180 ;  /* 0x0000002e404c723c */ /* 0x040ff600000810b4 */
[----:B------:R-:W-:Y:S05]  /*83770*/  @!UPT UIADD3 URZ, URZ, URZ, URZ ;  /* 0x0000003f3f3ff290 */ /* 0x000fea000fffe03f */
[----:B------:R-:W-:Y:S02]  /*83780*/  IMAD.MOV.U32 R148, RZ, RZ, R72 ;  /* 0x000000ffff947224 */ /* 0x000fe400078e0048 */
[----:B------:R-:W-:Y:S02]  /*83790*/  IMAD.MOV.U32 R149, RZ, RZ, R73 ;  /* 0x000000ffff957224 */ /* 0x000fe400078e0049 */
[----:B------:R-:W-:Y:S02]  /*837a0*/  IMAD.MOV.U32 R150, RZ, RZ, R74 ;  /* 0x000000ffff967224 */ /* 0x000fe400078e004a */
[----:B------:R-:W-:Y:S02]  /*837b0*/  IMAD.MOV.U32 R151, RZ, RZ, R75 ;  /* 0x000000ffff977224 */ /* 0x000fe400078e004b */
[C---:B------:R-:W-:Y:S01]  /*837c0*/  HMMA.1688.F32.TF32 R72, R64.reuse, R34, R144 ;  /* 0x000000224048723c */ /* 0x040fe20000081090 */
[----:B------:R-:W-:Y:S04]  /*837d0*/  STL.64 [R1+0x680], R76 ;  /* 0x0006804c01007387 */ /* 0x000fe80000100a00 */
[----:B------:R1:W-:Y:S03]  /*837e0*/  STL.64 [R1+0x688], R78 ;  /* 0x0006884e01007387 */ /* 0x0003e60000100a00 */
[C---:B------:R-:W-:Y:S08]  /*837f0*/  HMMA.1688.F32.TF32 R80, R64.reuse, R30, R224 ;  /* 0x0000001e4050723c */ /* 0x040ff000000810e0 */
[C---:B-1----:R-:W-:Y:S07]  /*83800*/  HMMA.1688.F32.TF32 R76, R64.reuse, R26, R104 ;  /* 0x0000001a404c723c */ /* 0x042fee0000081068 */
[----:B------:R-:W-:Y:S04]  /*83810*/  STL.64 [R1+0x650], R72 ;  /* 0x0006504801007387 */ /* 0x000fe80000100a00 */
[----:B------:R1:W-:Y:S02]  /*83820*/  STL.64 [R1+0x658], R74 ;  /* 0x0006584a01007387 */ /* 0x0003e40000100a00 */
[C---:B-1----:R-:W-:Y:S02]  /*83830*/  HMMA.1688.F32.TF32 R72, R64.reuse, R22, R108 ;  /* 0x000000164048723c */ /* 0x042fe4000008106c */
[----:B------:R-:W-:Y:S04]  /*83840*/  STL.64 [R1+0x640], R80 ;  /* 0x0006405001007387 */ /* 0x000fe80000100a00 */
[----:B------:R1:W-:Y:S04]  /*83850*/  STL.64 [R1+0x648], R82 ;  /* 0x0006485201007387 */ /* 0x0003e80000100a00 */
[----:B------:R-:W-:Y:S01]  /*83860*/  STL.64 [R1+0x630], R76 ;  /* 0x0006304c01007387 */ /* 0x000fe20000100a00 */
[C---:B------:R-:W-:Y:S03]  /*83870*/  HMMA.1688.F32.TF32 R180, R64.reuse, R250, R124 ;  /* 0x000000fa40b4723c */ /* 0x040fe6000008107c */
[----:B------:R2:W-:Y:S05]  /*83880*/  STL.64 [R1+0x638], R78 ;  /* 0x0006384e01007387 */ /* 0x0005ea0000100a00 */
[C---:B-1----:R-:W-:Y:S04]  /*83890*/  HMMA.1688.F32.TF32 R80, R64.reuse, R18, R112 ;  /* 0x000000124050723c */ /* 0x042fe80000081070 */
[----:B------:R-:W-:Y:S04]  /*838a0*/  STL.64 [R1+0x620], R72 ;  /* 0x0006204801007387 */ /* 0x000fe80000100a00 */
[----:B--2---:R-:W-:Y:S01]  /*838b0*/  HMMA.1688.F32.TF32 R76, R64, R14, R116 ;  /* 0x0000000e404c723c */ /* 0x004fe20000081074 */
[----:B------:R1:W-:Y:S07]  /*838c0*/  STL.64 [R1+0x628], R74 ;  /* 0x0006284a01007387 */ /* 0x0003ee0000100a00 */
[----:B------:R-:W-:Y:S08]  /*838d0*/  HMMA.1688.F32.TF32 R52, R68, R54, R176 ;  /* 0x000000364434723c */ /* 0x000ff000000810b0 */
[----:B-1----:R-:W-:Y:S01]  /*838e0*/  HMMA.1688.F32.TF32 R72, R64, R10, R120 ;  /* 0x0000000a4048723c */ /* 0x002fe20000081078 */
[----:B------:R-:W-:Y:S04]  /*838f0*/  STL.64 [R1+0x610], R80 ;  /* 0x0006105001007387 */ /* 0x000fe80000100a00 */
[----:B------:R-:W-:Y:S04]  /*83900*/  STL.64 [R1+0x618], R82 ;  /* 0x0006185201007387 */ /* 0x000fe80000100a00 */
[----:B------:R-:W-:Y:S04]  /*83910*/  STL.64 [R1+0x600], R76 ;  /* 0x0006004c01007387 */ /* 0x000fe80000100a00 */
[----:B------:R-:W-:Y:S04]  /*83920*/  STL.64 [R1+0x608], R78 ;  /* 0x0006084e01007387 */ /* 0x000fe80000100a00 */
[----:B------:R-:W-:Y:S01]  /*83930*/  STL [R1+0x3a8c], R180 ;  /* 0x003a8cb401007387 */ /* 0x000fe20000100800 */
[C---:B------:R-:W-:Y:S08]  /*83940*/  HMMA.1688.F32.TF32 R224, R68.reuse, R30, R152 ;  /* 0x0000001e44e0723c */ /* 0x040ff00000081098 */
[C---:B------:R-:W-:Y:S01]  /*83950*/  HMMA.1688.F32.TF32 R192, R68.reuse, R58, R232 ;  /* 0x0000003a44c0723c */ /* 0x040fe200000810e8 */
[----:B------:R-:W-:Y:S04]  /*83960*/  STL.64 [R1+0x5f0], R72 ;  /* 0x0005f04801007387 */ /* 0x000fe80000100a00 */
[----:B------:R-:W-:Y:S04]  /*83970*/  STL.64 [R1+0x5f8], R74 ;  /* 0x0005f84a01007387 */ /* 0x000fe80000100a00 */
[----:B------:R-:W-:Y:S04]  /*83980*/  STL [R1+0x3a88], R181 ;  /* 0x003a88b501007387 */ /* 0x000fe80000100800 */
[----:B------:R-:W-:Y:S04]  /*83990*/  STL [R1+0x3a84], R182 ;  /* 0x003a84b601007387 */ /* 0x000fe80000100800 */
[----:B------:R-:W-:Y:S04]  /*839a0*/  STL [R1+0x3a80], R183 ;  /* 0x003a80b701007387 */ /* 0x000fe80000100800 */
[----:B------:R-:W-:Y:S04]  /*839b0*/  STL.64 [R1+0x570], R52 ;  /* 0x0005703401007387 */ /* 0x000fe80000100a00 */
[----:B------:R1:W-:Y:S01]  /*839c0*/  STL.64 [R1+0x578], R54 ;  /* 0x0005783601007387 */ /* 0x0003e20000100a00 */
        /* <DEDUP_REMOVED lines=10> */
[----:B-1----:R-:W-:Y:S01]  /*83a70*/  HMMA.1688.F32.TF32 R52, R68, R34, R228 ;  /* 0x000000224434723c */ /* 0x002fe200000810e4 */
[----:B------:R-:W-:Y:S01]  /*83a80*/  IMAD.MOV.U32 R99, RZ, RZ, R8 ;  /* 0x000000ffff637224 */ /* 0x000fe200078e0008 */
[----:B------:R-:W-:Y:S01]  /*83a90*/  LDS R77, [R252+0x146000] ;  /* 0x14600000fc4d7984 */ /* 0x000fe20000000800 */
[----:B------:R-:W-:-:S05]  /*83aa0*/  IMAD.MOV.U32 R94, RZ, RZ, R17 ;  /* 0x000000ffff5e7224 */ /* 0x000fca00078e0011 */
[----:B------:R-:W-:Y:S01]  /*83ab0*/  HMMA.1688.F32.TF32 R196, R64, R6, R128 ;  /* 0x0000000640c4723c */ /* 0x000fe20000081080 */
[----:B------:R-:W-:Y:S01]  /*83ac0*/  IMAD.MOV.U32 R95, RZ, RZ, R16 ;  /* 0x000000ffff5f7224 */ /* 0x000fe200078e0010 */
[----:B------:R-:W-:Y:S06]  /*83ad0*/  LDS R79, [R252+0x146800] ;  /* 0x14680000fc4f7984 */ /* 0x000fec0000000800 */
[----:B------:R-:W-:Y:S01]  /*83ae0*/  HMMA.1688.F32.TF32 R228, R68, R26, R156 ;  /* 0x0000001a44e4723c */ /* 0x000fe2000008109c */
[----:B------:R-:W-:Y:S04]  /*83af0*/  STL [R1+0x39d0], R224 ;  /* 0x0039d0e001007387 */ /* 0x000fe80000100800 */
[----:B------:R-:W-:Y:S04]  /*83b00*/  STL [R1+0x39cc], R225 ;  /* 0x0039cce101007387 */ /* 0x000fe80000100800 */
[----:B------:R-:W-:Y:S04]  /*83b10*/  STL [R1+0x39c8], R226 ;  /* 0x0039c8e201007387 */ /* 0x000fe80000100800 */
[----:B------:R-:W-:Y:S10]  /*83b20*/  STL [R1+0x39c4], R227 ;  /* 0x0039c4e301007387 */ /* 0x000ff40000100800 */
        /* <DEDUP_REMOVED lines=24> */
[----:B------:R-:W2:Y:S01]  /*83cb0*/  LDL R103, [R1+0x548] ;  /* 0x0005480001677983 */ /* 0x000ea20000100800 */
[----:B------:R-:W-:-:S02]  /*83cc0*/  IMAD.MOV.U32 R72, RZ, RZ, R49 ;  /* 0x000000ffff487224 */ /* 0x000fc400078e0031 */
[----:B------:R-:W-:Y:S02]  /*83cd0*/  IMAD.MOV.U32 R73, RZ, RZ, R48 ;  /* 0x000000ffff497224 */ /* 0x000fe400078e0030 */
[----:B------:R-:W-:Y:S02]  /*83ce0*/  IMAD.MOV.U32 R74, RZ, RZ, R5 ;  /* 0x000000ffff4a7224 */ /* 0x000fe400078e0005 */
[----:B------:R-:W-:-:S07]  /*83cf0*/  IMAD.MOV.U32 R75, RZ, RZ, R4 ;  /* 0x000000ffff4b7224 */ /* 0x000fce00078e0004 */
[----:B------:R-:W-:Y:S01]  /*83d00*/  HMMA.1688.F32.TF32 R4, R68, R6, R72 ;  /* 0x000000064404723c */ /* 0x000fe20000081048 */
[----:B------:R-:W-:Y:S04]  /*83d10*/  LDS R72, [R0+0x146000] ;  /* 0x1460000000487984 */ /* 0x000fe80000000800 */
[----:B------:R-:W-:Y:S04]  /*83d20*/  LDS R74, [R0+0x146800] ;  /* 0x14680000004a7984 */ /* 0x000fe80000000800 */
[----:B------:R-:W-:Y:S04]  /*83d30*/  LDS R73, [R2+0x146000] ;  /* 0x1460000002497984 */ /* 0x000fe80000000800 */
[----:B------:R-:W-:Y:S01]  /*83d40*/  LDS R75, [R2+0x146800] ;  /* 0x14680000024b7984 */ /* 0x000fe20000000800 */
[----:B------:R-:W-:-:S02]  /*83d50*/  IMAD.MOV.U32 R92, RZ, RZ, R21 ;  /* 0x000000ffff5c7224 */ /* 0x000fc400078e0015 */
[----:B------:R-:W-:Y:S02]  /*83d60*/  IMAD.MOV.U32 R93, RZ, RZ, R20 ;  /* 0x000000ffff5d7224 */ /* 0x000fe400078e0014 */
[----:B------:R-:W-:Y:S02]  /*83d70*/  IMAD.MOV.U32 R82, RZ, RZ, R25 ;  /* 0x000000ffff527224 */ /* 0x000fe400078e0019 */
[----:B------:R-:W-:Y:S02]  /*83d80*/  IMAD.MOV.U32 R83, RZ, RZ, R24 ;  /* 0x000000ffff537224 */ /* 0x000fe400078e0018 */
[----:B------:R-:W-:Y:S02]  /*83d90*/  IMAD.MOV.U32 R80, RZ, RZ, R29 ;  /* 0x000000ffff507224 */ /* 0x000fe400078e001d */
[----:B------:R-:W-:Y:S01]  /*83da0*/  IMAD.MOV.U32 R81, RZ, RZ, R28 ;  /* 0x000000ffff517224 */ /* 0x000fe200078e001c */
[----:B------:R-:W-:Y:S01]  /*83db0*/  HMMA.1688.F32.TF32 R204, R68, R50, R212 ;  /* 0x0000003244cc723c */ /* 0x000fe200000810d4 */
[----:B------:R-:W-:-:S02]  /*83dc0*/  IMAD.MOV.U32 R90, RZ, RZ, R33 ;  /* 0x000000ffff5a7224 */ /* 0x000fc400078e0021 */
[----:B------:R-:W-:Y:S02]  /*83dd0*/  IMAD.MOV.U32 R91, RZ, RZ, R32 ;  /* 0x000000ffff5b7224 */ /* 0x000fe400078e0020 */
[----:B------:R-:W-:Y:S02]  /*83de0*/  IMAD.MOV.U32 R88, RZ, RZ, R37 ;  /* 0x000000ffff587224 */ /* 0x000fe400078e0025 */
[----:B------:R-:W-:Y:S01]  /*83df0*/  IMAD.MOV.U32 R89, RZ, RZ, R36 ;  /* 0x000000ffff597224 */ /* 0x000fe200078e0024 */
[----:B------:R-:W-:Y:S01]  /*83e00*/  HMMA.1688.F32.TF32 R212, R68, R42, R216 ;  /* 0x0000002a44d4723c */ /* 0x000fe200000810d8 */
[----:B------:R-:W-:Y:S02]  /*83e10*/  IMAD.MOV.U32 R86, RZ, RZ, R41 ;  /* 0x000000ffff567224 */ /* 0x000fe400078e0029 */
[----:B------:R-:W-:-:S05]  /*83e20*/  IMAD.MOV.U32 R87, RZ, RZ, R40 ;  /* 0x000000ffff577224 */ /* 0x000fca00078e0028 */
[----:B------:R-:W-:Y:S01]  /*83e30*/  HMMA.1688.F32.TF32 R216, R68, R38, R208 ;  /* 0x0000002644d8723c */ /* 0x000fe200000810d0 */
[----:B------:R-:W-:Y:S02]  /*83e40*/  IMAD.MOV.U32 R84, RZ, RZ, R45 ;  /* 0x000000ffff547224 */ /* 0x000fe400078e002d */
[----:B------:R-:W-:-:S05]  /*83e50*/  IMAD.MOV.U32 R85, RZ, RZ, R44 ;  /* 0x000000ffff557224 */ /* 0x000fca00078e002c */
[C---:B------:R-:W-:Y:S08]  /*83e60*/  HMMA.1688.F32.TF32 R56, R68.reuse, R46, R200 ;  /* 0x0000002e4438723c */ /* 0x040ff000000810c8 */
[----:B------:R-:W-:Y:S01]  /*83e70*/  HMMA.1688.F32.TF32 R188, R68, R62, R132 ;  /* 0x0000003e44bc723c */ /* 0x000fe20000081084 */
[----:B------:R-:W-:Y:S04]  /*83e80*/  STL [R1+0x3a34], R4 ;  /* 0x003a340401007387 */ /* 0x000fe80000100800 */
[----:B------:R-:W-:Y:S04]  /*83e90*/  STL [R1+0x3a30], R5 ;  /* 0x003a300501007387 */ /* 0x000fe80000100800 */
[----:B------:R-:W-:Y:S04]  /*83ea0*/  STL [R1+0x3a2c], R6 ;  /* 0x003a2c0601007387 */ /* 0x000fe80000100800 */
[----:B------:R-:W-:Y:S01]  /*83eb0*/  STL [R1+0x3a28], R7 ;  /* 0x003a280701007387 */ /* 0x000fe20000100800 */
[----:B------:R-:W-:-:S02]  /*83ec0*/  IMAD.MOV.U32 R180, RZ, RZ, R52 ;  /* 0x000000ffffb47224 */ /* 0x000fc400078e0034 */
[----:B------:R-:W-:Y:S01]  /*83ed0*/  IMAD.MOV.U32 R203, RZ, RZ, R56 ;  /* 0x000000ffffcb7224 */ /* 0x000fe200078e0038 */
[----:B------:R-:W-:Y:S01]  /*83ee0*/  MOV R200, R59 ;  /* 0x0000003b00c87202 */ /* 0x000fe20000000f00 */
[----:B------:R-:W-:Y:S02]  /*83ef0*/  IMAD.MOV.U32 R202, RZ, RZ, R57 ;  /* 0x000000ffffca7224 */ /* 0x000fe400078e0039 */
[----:B------:R-:W-:Y:S02]  /*83f00*/  IMAD.MOV.U32 R201, RZ, RZ, R58 ;  /* 0x000000ffffc97224 */ /* 0x000fe400078e003a */
[----:B------:R-:W-:Y:S02]  /*83f10*/  IMAD.MOV.U32 R181, RZ, RZ, R53 ;  /* 0x000000ffffb57224 */ /* 0x000fe400078e0035 */
[----:B------:R-:W-:Y:S02]  /*83f20*/  IMAD.MOV.U32 R182, RZ, RZ, R54 ;  /* 0x000000ffffb67224 */ /* 0x000fe400078e0036 */
[----:B------:R-:W-:Y:S01]  /*83f30*/  IMAD.MOV.U32 R183, RZ, RZ, R55 ;  /* 0x000000ffffb77224 */ /* 0x000fe200078e0037 */
[----:B--2---:R-:W-:Y:S04]  /*83f40*/  LDSM.16.M88.4 R8, [R103+0x80] ;  /* 0x000080006708783b */ /* 0x004fe80000000200 */
[----:B------:R-:W1:Y:S04]  /*83f50*/  LDSM.16.M88.4 R12, [R103+0x4080] ;  /* 0x00408000670c783b */ /* 0x000e680000000200 */
[----:B------:R-:W2:Y:S04]  /*83f60*/  LDSM.16.M88.4 R16, [R103+0x8080] ;  /* 0x008080006710783b */ /* 0x000ea80000000200 */
[----:B------:R-:W3:Y:S04]  /*83f70*/  LDSM.16.M88.4 R20, [R103+0xc080] ;  /* 0x00c080006714783b */ /* 0x000ee80000000200 */
[----:B------:R-:W4:Y:S04]  /*83f80*/  LDSM.16.M88.4 R24, [R103+0x10080] ;  /* 0x010080006718783b */ /* 0x000f280000000200 */
[----:B------:R-:W2:Y:S04]  /*83f90*/  LDSM.16.M88.4 R28, [R103+0x14080] ;  /* 0x01408000671c783b */ /* 0x000ea80000000200 */
[----:B------:R-:W2:Y:S04]  /*83fa0*/  LDSM.16.M88.4 R32, [R103+0x18080] ;  /* 0x018080006720783b */ /* 0x000ea80000000200 */
[----:B------:R-:W3:Y:S04]  /*83fb0*/  LDSM.16.M88.4 R36, [R103+0x1c080] ;  /* 0x01c080006724783b */ /* 0x000ee80000000200 */
[----:B------:R-:W3:Y:S04]  /*83fc0*/  LDSM.16.M88.4 R40, [R103+0x20080] ;  /* 0x020080006728783b */ /* 0x000ee80000000200 */
[----:B------:R-:W4:Y:S04]  /*83fd0*/  LDSM.16.M88.4 R44, [R103+0x24080] ;  /* 0x02408000672c783b */ /* 0x000f280000000200 */
[----:B------:R-:W4:Y:S04]  /*83fe0*/  LDSM.16.M88.4 R64, [R103+0x38080] ;  /* 0x038080006740783b */ /* 0x000f280000000200 */
[----:B------:R-:W4:Y:S01]  /*83ff0*/  LDSM.16.M88.4 R68, [R103+0x3c080] ;  /* 0x03c080006744783b */ /* 0x000f220000000200 */
[C---:B-1----:R-:W-:Y:S03]  /*84000*/  HMMA.1688.F32.TF32 R4, R72.reuse, R12, R92 ;  /* 0x0000000c4804723c */ /* 0x042fe6000008105c */
[----:B------:R-:W-:Y:S04]  /*84010*/  STL [R1+0x39b4], R10 ;  /* 0x0039b40a01007387 */ /* 0x000fe80000100800 */
[----:B------:R-:W-:Y:S01]  /*84020*/  STL [R1+0x39b0], R11 ;  /* 0x0039b00b01007387 */ /* 0x000fe20000100800 */
[----:B------:R-:W-:Y:S03]  /*84030*/  HMMA.1688.F32.TF32 R96, R72, R8, R96 ;  /* 0x000000084860723c */ /* 0x000fe60000081060 */
[----:B------:R-:W-:Y:S04]  /*84040*/  STL [R1+0x3a3c], R14 ;  /* 0x003a3c0e01007387 */ /* 0x000fe80000100800 */
[----:B------:R-:W-:Y:S04]  /*84050*/  STL [R1+0x3a38], R15 ;  /* 0x003a380f01007387 */ /* 0x000fe80000100800 */
[----:B--2---:R-:W-:Y:S04]  /*84060*/  STL [R1+0x3a44], R18 ;  /* 0x003a441201007387 */ /* 0x004fe80000100800 */
[----:B------:R-:W-:Y:S04]  /*84070*/  STL [R1+0x3a40], R19 ;  /* 0x003a401301007387 */ /* 0x000fe80000100800 */
[----:B---3--:R-:W-:Y:S04]  /*84080*/  STL [R1+0x3a4c], R22 ;  /* 0x003a4c1601007387 */ /* 0x008fe80000100800 */
[----:B------:R-:W-:Y:S04]  /*84090*/  STL [R1+0x3a48], R23 ;  /* 0x003a481701007387 */ /* 0x000fe80000100800 */
[----:B----4-:R-:W-:Y:S04]  /*840a0*/  STL [R1+0x3a54], R26 ;  /* 0x003a541a01007387 */ /* 0x010fe80000100800 */
        /* <DEDUP_REMOVED lines=11> */
[----:B------:R-:W-:Y:S01]  /*84160*/  STL [R1+0x3994], R66 ;  /* 0x0039944201007387 */ /* 0x000fe20000100800 */
[----:B------:R-:W-:-:S03]  /*84170*/  IMAD.MOV.U32 R236, RZ, RZ, R4 ;  /* 0x000000ffffec7224 */ /* 0x000fc600078e0004 */
[----:B------:R-:W-:Y:S01]  /*84180*/  STL [R1+0x3990], R67 ;  /* 0x0039904301007387 */ /* 0x000fe20000100800 */
[----:B------:R-:W-:-:S03]  /*84190*/  IMAD.MOV.U32 R237, RZ, RZ, R5 ;  /* 0x000000ffffed7224 */ /* 0x000fc600078e0005 */
[----:B------:R-:W-:Y:S01]  /*841a0*/  STL [R1+0x399c], R70 ;  /* 0x00399c4601007387 */ /* 0x000fe20000100800 */
[----:B------:R-:W-:Y:S02]  /*841b0*/  IMAD.MOV.U32 R238, RZ, RZ, R6 ;  /* 0x000000ffffee7224 */ /* 0x000fe400078e0006 */
[----:B------:R-:W-:Y:S01]  /*841c0*/  IMAD.MOV.U32 R239, RZ, RZ, R7 ;  /* 0x000000ffffef7224 */ /* 0x000fe200078e0007 */
[----:B------:R-:W-:Y:S01]  /*841d0*/  STL [R1+0x3998], R71 ;  /* 0x0039984701007387 */ /* 0x000fe20000100800 */
[----:B------:R-:W-:Y:S03]  /*841e0*/  HMMA.1688.F32.TF32 R4, R72, R16, R80 ;  /* 0x000000104804723c */ /* 0x000fe60000081050 */
[----:B------:R-:W-:Y:S04]  /*841f0*/  STL.64 [R1+0xf0], R96 ;  /* 0x0000f06001007387 */ /* 0x000fe80000100a00 */
[----:B------:R-:W-:Y:S04]  /*84200*/  STL.64 [R1+0xf8], R98 ;  /* 0x0000f86201007387 */ /* 0x000fe80000100a00 */
        /* <DEDUP_REMOVED lines=10> */
[----:B------:R-:W1:Y:S04]  /*842b0*/  LDSM.16.M88.4 R48, [R103+0x28080] ;  /* 0x028080006730783b */ /* 0x000e680000000200 */
[----:B------:R-:W1:Y:S04]  /*842c0*/  LDSM.16.M88.4 R52, [R103+0x2c080] ;  /* 0x02c080006734783b */ /* 0x000e680000000200 */
[----:B------:R-:W1:Y:S04]  /*842d0*/  LDSM.16.M88.4 R56, [R103+0x30080] ;  /* 0x030080006738783b */ /* 0x000e680000000200 */
[----:B------:R1:W2:Y:S04]  /*842e0*/  LDSM.16.M88.4 R60, [R103+0x34080] ;  /* 0x03408000673c783b */ /* 0x0002a80000000200 */
[----:B------:R-:W4:Y:S04]  /*842f0*/  LDL.LU R102, [R1+0x918] ;  /* 0x0009180001667983 */ /* 0x000f280000300800 */
[----:B-1----:R-:W4:Y:S04]  /*84300*/  LDL.LU R103, [R1+0x91c] ;  /* 0x00091c0001677983 */ /* 0x002f280000300800 */
        /* <DEDUP_REMOVED lines=8> */
[----:B------:R-:W-:Y:S01]  /*84390*/  IMAD.MOV.U32 R224, RZ, RZ, R7 ;  /* 0x000000ffffe07224 */ /* 0x000fe200078e0007 */
[----:B------:R-:W4:Y:S01]  /*843a0*/  LDL.LU R93, [R1+0x8f4] ;  /* 0x0008f400015d7983 */ /* 0x000f220000300800 */
[----:B------:R-:W-:Y:S03]  /*843b0*/  HMMA.1688.F32.TF32 R4, R72, R20, R88 ;  /* 0x000000144804723c */ /* 0x000fe60000081058 */
        /* <DEDUP_REMOVED lines=10> */
[----:B------:R-:W-:Y:S01]  /*84460*/  HMMA.1688.F32.TF32 R4, R72, R24, R84 ;  /* 0x000000184804723c */ /* 0x000fe20000081054 */
[----:B------:R-:W4:Y:S04]  /*84470*/  LDL.LU R84, [R1+0x8d0] ;  /* 0x0008d00001547983 */ /* 0x000f280000300800 */
[----:B------:R-:W4:Y:S04]  /*84480*/  LDL.LU R85, [R1+0x8d4] ;  /* 0x0008d40001557983 */ /* 0x000f280000300800 */
[----:B------:R-:W4:Y:S04]  /*84490*/  LDL.LU R86, [R1+0x8d8] ;  /* 0x0008d80001567983 */ /* 0x000f280000300800 */
[----:B------:R-:W4:Y:S11]  /*844a0*/  LDL.LU R87, [R1+0x8dc] ;  /* 0x0008dc0001577983 */ /* 0x000f360000300800 */
[----:B------:R-:W-:Y:S01]  /*844b0*/  IMAD.MOV.U32 R243, RZ, RZ, R4 ;  /* 0x000000fffff37224 */ /* 0x000fe200078e0004 */
[----:B------:R-:W-:Y:S01]  /*844c0*/  MOV R11, R7 ;  /* 0x00000007000b7202 */ /* 0x000fe20000000f00 */
[----:B------:R-:W-:-:S02]  /*844d0*/  IMAD.MOV.U32 R251, RZ, RZ, R5 ;  /* 0x000000fffffb7224 */ /* 0x000fc400078e0005 */
[----:B------:R-:W-:Y:S02]  /*844e0*/  IMAD.MOV.U32 R10, RZ, RZ, R6 ;  /* 0x000000ffff0a7224 */ /* 0x000fe400078e0006 */
[----:B--2---:R-:W-:Y:S01]  /*844f0*/  HMMA.1688.F32.TF32 R4, R72, R28, R80 ;  /* 0x0000001c4804723c */ /* 0x004fe20000081050 */
[----:B------:R-:W2:Y:S04]  /*84500*/  LDL.LU R80, [R1+0x8c0] ;  /* 0x0008c00001507983 */ /* 0x000ea80000300800 */
[----:B------:R-:W2:Y:S04]  /*84510*/  LDL.LU R81, [R1+0x8c4] ;  /* 0x0008c40001517983 */ /* 0x000ea80000300800 */
[----:B------:R-:W2:Y:S04]  /*84520*/  LDL.LU R82, [R1+0x8c8] ;  /* 0x0008c80001527983 */ /* 0x000ea80000300800 */
[----:B------:R-:W2:Y:S11]  /*84530*/  LDL.LU R83, [R1+0x8cc] ;  /* 0x0008cc0001537983 */ /* 0x000eb60000300800 */
[----:B------:R-:W-:-:S02]  /*84540*/  IMAD.MOV.U32 R232, RZ, RZ, R4 ;  /* 0x000000ffffe87224 */ /* 0x000fc400078e0004 */
        /* <DEDUP_REMOVED lines=10> */
[C---:B----4-:R-:W-:Y:S08]  /*845f0*/  HMMA.1688.F32.TF32 R4, R72.reuse, R36, R100 ;  /* 0x000000244804723c */ /* 0x050ff00000081064 */
[C---:B------:R-:W-:Y:S08]  /*84600*/  HMMA.1688.F32.TF32 R92, R72.reuse, R44, R92 ;  /* 0x0000002c485c723c */ /* 0x040ff0000008105c */
[----:B------:R-:W-:Y:S08]  /*84610*/  HMMA.1688.F32.TF32 R88, R72, R48, R88 ;  /* 0x000000304858723c */ /* 0x000ff00000081058 */
[----:B------:R-:W-:-:S02]  /*84620*/  IMAD.MOV.U32 R250, RZ, RZ, R4 ;  /* 0x000000fffffa7224 */ /* 0x000fc400078e0004 */
[----:B------:R-:W-:-:S06]  /*84630*/  IMAD.MOV.U32 R244, RZ, RZ, R5 ;  /* 0x000000fffff47224 */ /* 0x000fcc00078e0005 */
[----:B------:R-:W-:Y:S02]  /*84640*/  IMAD.MOV.U32 R14, RZ, RZ, R92 ;  /* 0x000000ffff0e7224 */ /* 0x000fe400078e005c */
[----:B------:R-:W-:Y:S02]  /*84650*/  IMAD.MOV.U32 R15, RZ, RZ, R93 ;  /* 0x000000ffff0f7224 */ /* 0x000fe400078e005d */
[----:B------:R-:W-:Y:S02]  /*84660*/  IMAD.MOV.U32 R4, RZ, RZ, R94 ;  /* 0x000000ffff047224 */ /* 0x000fe400078e005e */
[----:B------:R-:W-:Y:S02]  /*84670*/  IMAD.MOV.U32 R5, RZ, RZ, R95 ;  /* 0x000000ffff057224 */ /* 0x000fe400078e005f */
[----:B------:R-:W-:Y:S02]  /*84680*/  IMAD.MOV.U32 R22, RZ, RZ, R88 ;  /* 0x000000ffff167224 */ /* 0x000fe400078e0058 */
[----:B------:R-:W-:Y:S01]  /*84690*/  IMAD.MOV.U32 R23, RZ, RZ, R89 ;  /* 0x000000ffff177224 */ /* 0x000fe200078e0059 */
[----:B------:R-:W3:Y:S01]  /*846a0*/  LDL.LU R88, [R1+0x870] ;  /* 0x0008700001587983 */ /* 0x000ee20000300800 */
[----:B------:R-:W-:-:S02]  /*846b0*/  IMAD.MOV.U32 R18, RZ, RZ, R90 ;  /* 0x000000ffff127224 */ /* 0x000fc400078e005a */
[----:B------:R-:W-:Y:S01]  /*846c0*/  IMAD.MOV.U32 R19, RZ, RZ, R91 ;  /* 0x000000ffff137224 */ /* 0x000fe200078e005b */
        /* <DEDUP_REMOVED lines=63> */
[C---:B------:R-:W-:Y:S08]  /*84ac0*/  HMMA.1688.F32.TF32 R96, R72.reuse, R40, R96 ;  /* 0x000000284860723c */ /* 0x040ff00000081060 */
[C---:B------:R-:W-:Y:S01]  /*84ad0*/  HMMA.1688.F32.TF32 R84, R72.reuse, R52, R84 ;  /* 0x000000344854723c */ /* 0x040fe20000081054 */
[----:B------:R-:W4:Y:S07]  /*84ae0*/  LDL.LU R100, [R1+0x390] ;  /* 0x0003900001647983 */ /* 0x000f2e0000300800 */
[----:B--2---:R-:W-:Y:S01]  /*84af0*/  HMMA.1688.F32.TF32 R80, R72, R56, R80 ;  /* 0x000000384850723c */ /* 0x004fe20000081050 */
[----:B------:R-:W2:Y:S01]  /*84b00*/  LDL.LU R101, [R1+0x394] ;  /* 0x0003940001657983 */ /* 0x000ea20000300800 */
[----:B------:R-:W-:-:S02]  /*84b10*/  IMAD.MOV.U32 R245, RZ, RZ, R6 ;  /* 0x000000fffff57224 */ /* 0x000fc400078e0006 */
[----:B------:R-:W-:Y:S01]  /*84b20*/  IMAD.MOV.U32 R246, RZ, RZ, R7 ;  /* 0x000000fffff67224 */ /* 0x000fe200078e0007 */
[----:B------:R-:W2:Y:S03]  /*84b30*/  LDL.LU R102, [R1+0x398] ;  /* 0x0003980001667983 */ /* 0x000ea60000300800 */
[----:B------:R-:W-:Y:S01]  /*84b40*/  IMAD.MOV.U32 R6, RZ, RZ, R96 ;  /* 0x000000ffff067224 */ /* 0x000fe200078e0060 */
[----:B------:R-:W2:Y:S01]  /*84b50*/  LDL.LU R103, [R1+0x39c] ;  /* 0x00039c0001677983 */ /* 0x000ea20000300800 */
[----:B------:R-:W-:Y:S02]  /*84b60*/  IMAD.MOV.U32 R7, RZ, RZ, R97 ;  /* 0x000000ffff077224 */ /* 0x000fe400078e0061 */
[----:B------:R-:W-:Y:S01]  /*84b70*/  IMAD.MOV.U32 R248, RZ, RZ, R98 ;  /* 0x000000fffff87224 */ /* 0x000fe200078e0062 */
        /* <DEDUP_REMOVED lines=19> */
[----:B------:R-:W2:Y:S04]  /*84cb0*/  LDL.LU R82, [R1+0x4e8] ;  /* 0x0004e80001527983 */ /* 0x000ea80000300800 */
[----:B------:R-:W2:Y:S01]  /*84cc0*/  LDL.LU R83, [R1+0x4ec] ;  /* 0x0004ec0001537983 */ /* 0x000ea20000300800 */
[C---:B---3--:R-:W-:Y:S08]  /*84cd0*/  HMMA.1688.F32.TF32 R108, R76.reuse, R40, R108 ;  /* 0x000000284c6c723c */ /* 0x048ff0000008106c */
[----:B----4-:R-:W-:Y:S08]  /*84ce0*/  HMMA.1688.F32.TF32 R120, R76, R28, R120 ;  /* 0x0000001c4c78723c */ /* 0x010ff00000081078 */
[C---:B------:R-:W-:Y:S11]  /*84cf0*/  HMMA.1688.F32.TF32 R160, R72.reuse, R60, R220 ;  /* 0x0000003c48a0723c */ /* 0x040ff600000810dc */
[----:B------:R-:W-:Y:S11]  /*84d00*/  @!UPT UIADD3 URZ, URZ, URZ, URZ ;  /* 0x0000003f3f3ff290 */ /* 0x000ff6000fffe03f */
[----:B------:R-:W-:Y:S02]  /*84d10*/  @!UPT UIADD3 URZ, URZ, URZ, URZ ;  /* 0x0000003f3f3ff290 */ /* 0x000fe4000fffe03f */
[----:B------:R-:W-:Y:S02]  /*84d20*/  IMAD.MOV.U32 R46, RZ, RZ, R160 ;  /* 0x000000ffff2e7224 */ /* 0x000fe400078e00a0 */
[----:B------:R-:W-:Y:S02]  /*84d30*/  IMAD.MOV.U32 R47, RZ, RZ, R161 ;  /* 0x000000ffff2f7224 */ /* 0x000fe400078e00a1 */
[----:B------:R-:W-:Y:S02]  /*84d40*/  IMAD.MOV.U32 R42, RZ, RZ, R162 ;  /* 0x000000ffff2a7224 */ /* 0x000fe400078e00a2 */
[----:B------:R-:W-:Y:S02]  /*84d50*/  IMAD.MOV.U32 R43, RZ, RZ, R163 ;  /* 0x000000ffff2b7224 */ /* 0x000fe400078e00a3 */
[C---:B------:R-:W-:Y:S08]  /*84d60*/  HMMA.1688.F32.TF32 R160, R72.reuse, R64, R156 ;  /* 0x0000004048a0723c */ /* 0x040ff0000008109c */
[----:B------:R-:W-:Y:S08]  /*84d70*/  HMMA.1688.F32.TF32 R156, R72, R68, R152 ;  /* 0x00000044489c723c */ /* 0x000ff00000081098 */
[C---:B------:R-:W-:Y:S07]  /*84d80*/  HMMA.1688.F32.TF32 R72, R76.reuse, R8, R208 ;  /* 0x000000084c48723c */ /* 0x040fee00000810d0 */
[----:B------:R-:W-:Y:S01]  /*84d90*/  STL.64 [R1+0x10], R160 ;  /* 0x000010a001007387 */ /* 0x000fe20000100a00 */
[C---:B------:R-:W-:Y:S03]  /*84da0*/  HMMA.1688.F32.TF32 R152, R76.reuse, R12, R176 ;  /* 0x0000000c4c98723c */ /* 0x040fe600000810b0 */
[----:B------:R-:W-:Y:S04]  /*84db0*/  STL.64 [R1+0x18], R162 ;  /* 0x000018a201007387 */ /* 0x000fe80000100a00 */
[----:B------:R-:W-:Y:S01]  /*84dc0*/  STL.64 [R1], R156 ;  /* 0x0000009c01007387 */ /* 0x000fe20000100a00 */
[C---:B------:R-:W-:Y:S03]  /*84dd0*/  HMMA.1688.F32.TF32 R132, R76.reuse, R16, R132 ;  /* 0x000000104c84723c */ /* 0x040fe60000081084 */
[----:B------:R-:W-:Y:S04]  /*84de0*/  STL.64 [R1+0x8], R158 ;  /* 0x0000089e01007387 */ /* 0x000fe80000100a00 */
[----:B------:R-:W-:Y:S04]  /*84df0*/  STL.64 [R1+0x1f0], R72 ;  /* 0x0001f04801007387 */ /* 0x000fe80000100a00 */
[----:B------:R1:W-:Y:S02]  /*84e00*/  STL.64 [R1+0x1f8], R74 ;  /* 0x0001f84a01007387 */ /* 0x0003e40000100a00 */
[C---:B-1----:R-:W-:Y:S02]  /*84e10*/  HMMA.1688.F32.TF32 R72, R76.reuse, R20, R128 ;  /* 0x000000144c48723c */ /* 0x042fe40000081080 */
[----:B------:R-:W-:Y:S04]  /*84e20*/  STL.64 [R1+0x1e0], R152 ;  /* 0x0001e09801007387 */ /* 0x000fe80000100a00 */
[----:B------:R-:W-:Y:S02]  /*84e30*/  STL.64 [R1+0x1e8], R154 ;  /* 0x0001e89a01007387 */ /* 0x000fe40000100a00 */
[C---:B------:R-:W-:Y:S02]  /*84e40*/  HMMA.1688.F32.TF32 R124, R76.reuse, R24, R124 ;  /* 0x000000184c7c723c */ /* 0x040fe4000008107c */
[----:B------:R-:W-:Y:S04]  /*84e50*/  STL.64 [R1+0x1d0], R132 ;  /* 0x0001d08401007387 */ /* 0x000fe80000100a00 */
[----:B------:R-:W-:Y:S09]  /*84e60*/  STL.64 [R1+0x1d8], R134 ;  /* 0x0001d88601007387 */ /* 0x000ff20000100a00 */
        /* <DEDUP_REMOVED lines=12> */
[----:B------:R-:W-:Y:S04]  /*84f30*/  STL.64 [R1+0x188], R114 ;  /* 0x0001887201007387 */ /* 0x000fe80000100a00 */
[----:B------:R-:W-:Y:S04]  /*84f40*/  STL.64 [R1+0x170], R108 ;  /* 0x0001706c01007387 */ /* 0x000fe80000100a00 */
[----:B------:R-:W-:Y:S09]  /*84f50*/  STL.64 [R1+0x178], R110 ;  /* 0x0001786e01007387 */ /* 0x000ff20000100a00 */
[----:B------:R-:W-:Y:S04]  /*84f60*/  STL.64 [R1+0x160], R72 ;  /* 0x0001604801007387 */ /* 0x000fe80000100a00 */
[----:B------:R-:W-:Y:S04]  /*84f70*/  STL.64 [R1+0x168], R74 ;  /* 0x0001684a01007387 */ /* 0x000fe80000100a00 */
[----:B------:R-:W-:Y:S04]  /*84f80*/  LDS R72, [R0+0x146080] ;  /* 0x1460800000487984 */ /* 0x000fe80000000800 */
[----:B------:R-:W-:Y:S04]  /*84f90*/  LDS R74, [R0+0x146880] ;  /* 0x14688000004a7984 */ /* 0x000fe80000000800 */
[----:B------:R-:W-:Y:S04]  /*84fa0*/  LDS R73, [R2+0x146080] ;  /* 0x1460800002497984 */ /* 0x000fe80000000800 */
[----:B------:R-:W1:Y:S01]  /*84fb0*/  LDS R75, [R2+0x146880] ;  /* 0x14688000024b7984 */ /* 0x000e620000000800 */
[C---:B------:R-:W-:Y:S08]  /*84fc0*/  HMMA.1688.F32.TF32 R104, R76.reuse, R48, R144 ;  /* 0x000000304c68723c */ /* 0x040ff00000081090 */
[C---:B--2---:R-:W-:Y:S08]  /*84fd0*/  HMMA.1688.F32.TF32 R100, R76.reuse, R52, R100 ;  /* 0x000000344c64723c */ /* 0x044ff00000081064 */
[C---:B------:R-:W-:Y:S08]  /*84fe0*/  HMMA.1688.F32.TF32 R96, R76.reuse, R56, R96 ;  /* 0x000000384c60723c */ /* 0x040ff00000081060 */
[C---:B------:R-:W-:Y:S08]  /*84ff0*/  HMMA.1688.F32.TF32 R92, R76.reuse, R60, R92 ;  /* 0x0000003c4c5c723c */ /* 0x040ff0000008105c */
[C---:B------:R-:W-:Y:S08]  /*85000*/  HMMA.1688.F32.TF32 R88, R76.reuse, R64, R88 ;  /* 0x000000404c58723c */ /* 0x040ff00000081058 */
[----:B------:R-:W-:Y:S08]  /*85010*/  HMMA.1688.F32.TF32 R84, R76, R68, R84 ;  /* 0x000000444c54723c */ /* 0x000ff00000081054 */
[----:B-1----:R-:W-:Y:S01]  /*85020*/  HMMA.1688.F32.TF32 R80, R72, R8, R80 ;  /* 0x000000084850723c */ /* 0x002fe20000081050 */
        /* <DEDUP_REMOVED lines=9> */
[----:B------:R-:W-:-:S03]  /*850c0*/  IMAD.MOV.U32 R71, RZ, RZ, R80 ;  /* 0x000000ffff477224 */ /* 0x000fc600078e0050 */
[----:B------:R-:W-:Y:S01]  /*850d0*/  STL.64 [R1+0x118], R90 ;  /* 0x0001185a01007387 */ /* 0x000fe20000100a00 */
[----:B------:R-:W-:-:S03]  /*850e0*/  IMAD.MOV.U32 R66, RZ, RZ, R81 ;  /* 0x000000ffff427224 */ /* 0x000fc600078e0051 */
[----:B------:R-:W-:Y:S01]  /*850f0*/  STL.64 [R1+0x100], R84 ;  /* 0x0001005401007387 */ /* 0x000fe20000100a00 */
[----:B------:R-:W-:-:S03]  /*85100*/  IMAD.MOV.U32 R67, RZ, RZ, R82 ;  /* 0x000000ffff437224 */ /* 0x000fc600078e0052 */
[----:B------:R-:W-:Y:S04]  /*85110*/  STL.64 [R1+0x108], R86 ;  /* 0x0001085601007387 */ /* 0x000fe80000100a00 */
[----:B------:R1:W-:Y:S04]  /*85120*/  STL [R1+0x4ec], R83 ;  /* 0x0004ec5301007387 */ /* 0x0003e80000100800 */
[----:B------:R-:W2:Y:S04]  /*85130*/  LDL.LU R80, [R1+0x2e0] ;  /* 0x0002e00001507983 */ /* 0x000ea80000300800 */
[----:B------:R-:W2:Y:S04]  /*85140*/  LDL.LU R81, [R1+0x2e4] ;  /* 0x0002e40001517983 */ /* 0x000ea80000300800 */
[----:B------:R-:W2:Y:S04]  /*85150*/  LDL.LU R82, [R1+0x2e8] ;  /* 0x0002e80001527983 */ /* 0x000ea80000300800 */
[----:B-1----:R-:W2:Y:S04]  /*85160*/  LDL.LU R83, [R1+0x2ec] ;  /* 0x0002ec0001537983 */ /* 0x002ea80000300800 */
        /* <DEDUP_REMOVED lines=94> */
[----:B------:R-:W-:Y:S04]  /*85750*/  STL [R1+0x39a0], R71 ;  /* 0x0039a04701007387 */ /* 0x000fe80000100800 */
[----:B------:R-:W-:Y:S04]  /*85760*/  LDS R76, [R3+0x146080] ;  /* 0x14608000034c7984 */ /* 0x000fe80000000800 */
[----:B------:R-:W-:Y:S04]  /*85770*/  LDS R78, [R3+0x146880] ;  /* 0x14688000034e7984 */ /* 0x000fe80000000800 */
[----:B------:R-:W-:Y:S04]  /*85780*/  LDS R77, [R252+0x146080] ;  /* 0x14608000fc4d7984 */ /* 0x000fe80000000800 */
[----:B------:R-:W1:Y:S01]  /*85790*/  LDS R79, [R252+0x146880] ;  /* 0x14688000fc4f7984 */ /* 0x000e620000000800 */
[C---:B--2---:R-:W-:Y:S08]  /*857a0*/  HMMA.1688.F32.TF32 R120, R72.reuse, R60, R120 ;  /* 0x0000003c4878723c */ /* 0x044ff00000081078 */
[C---:B---3--:R-:W-:Y:S08]  /*857b0*/  HMMA.1688.F32.TF32 R124, R72.reuse, R56, R124 ;  /* 0x00000038487c723c */ /* 0x048ff0000008107c */
[----:B----4-:R-:W-:Y:S08]  /*857c0*/  HMMA.1688.F32.TF32 R128, R72, R52, R128 ;  /* 0x000000344880723c */ /* 0x010ff00000081080 */
[C---:B-1----:R-:W-:Y:S08]  /*857d0*/  HMMA.1688.F32.TF32 R108, R76.reuse, R8, R108 ;  /* 0x000000084c6c723c */ /* 0x042ff0000008106c */
[----:B------:R-:W-:Y:S08]  /*857e0*/  HMMA.1688.F32.TF32 R104, R76, R12, R104 ;  /* 0x0000000c4c68723c */ /* 0x000ff00000081068 */
[C---:B------:R-:W-:Y:S08]  /*857f0*/  HMMA.1688.F32.TF32 R160, R72.reuse, R24, R160 ;  /* 0x0000001848a0723c */ /* 0x040ff000000810a0 */
[C---:B------:R-:W-:Y:S08]  /*85800*/  HMMA.1688.F32.TF32 R172, R72.reuse, R12, R172 ;  /* 0x0000000c48ac723c */ /* 0x040ff000000810ac */
[C---:B------:R-:W-:Y:S08]  /*85810*/  HMMA.1688.F32.TF32 R168, R72.reuse, R16, R168 ;  /* 0x0000001048a8723c */ /* 0x040ff000000810a8 */
[----:B------:R-:W-:Y:S08]  /*85820*/  HMMA.1688.F32.TF32 R164, R72, R20, R164 ;  /* 0x0000001448a4723c */ /* 0x000ff000000810a4 */
[----:B------:R-:W-:Y:S01]  /*85830*/  IMAD.MOV.U32 R70, RZ, RZ, R175 ;  /* 0x000000ffff467224 */ /* 0x000fe200078e00af */
[----:B------:R-:W-:Y:S04]  /*85840*/  STL.64 [R1+0x4d0], R172 ;  /* 0x0004d0ac01007387 */ /* 0x000fe80000100a00 */
[----:B------:R-:W-:Y:S03]  /*85850*/  STL [R1+0x4d8], R174 ;  /* 0x0004d8ae01007387 */ /* 0x000fe60000100800 */
[----:B------:R-:W-:Y:S01]  /*85860*/  IMAD.MOV.U32 R67, RZ, RZ, R169 ;  /* 0x000000ffff437224 */ /* 0x000fe200078e00a9 */
[----:B------:R-:W-:Y:S01]  /*85870*/  STL [R1+0x39ac], R70 ;  /* 0x0039ac4601007387 */ /* 0x000fe20000100800 */
[----:B------:R-:W-:-:S02]  /*85880*/  IMAD.MOV.U32 R66, RZ, RZ, R170 ;  /* 0x000000ffff427224 */ /* 0x000fc400078e00aa */
[----:B------:R-:W-:Y:S01]  /*85890*/  IMAD.MOV.U32 R71, RZ, RZ, R171 ;  /* 0x000000ffff477224 */ /* 0x000fe200078e00ab */
[----:B------:R1:W-:Y:S04]  /*858a0*/  STL [R1+0x4c0], R168 ;  /* 0x0004c0a801007387 */ /* 0x0003e80000100800 */
[----:B------:R-:W-:Y:S01]  /*858b0*/  STL.64 [R1+0x4b0], R164 ;  /* 0x0004b0a401007387 */ /* 0x000fe20000100a00 */
[C---:B-1----:R-:W-:Y:S01]  /*858c0*/  HMMA.1688.F32.TF32 R168, R72.reuse, R28, R220 ;  /* 0x0000001c48a8723c */ /* 0x042fe200000810dc */
[----:B------:R-:W-:Y:S02]  /*858d0*/  MOV R70, R167 ;  /* 0x000000a700467202 */ /* 0x000fe40000000f00 */
[----:B------:R1:W-:Y:S04]  /*858e0*/  STL [R1+0x4b8], R166 ;  /* 0x0004b8a601007387 */ /* 0x0003e80000100800 */
[----:B------:R-:W-:Y:S04]  /*858f0*/  STL.64 [R1+0x4a0], R160 ;  /* 0x0004a0a001007387 */ /* 0x000fe80000100a00 */
[----:B------:R2:W-:Y:S01]  /*85900*/  STL.64 [R1+0x4a8], R162 ;  /* 0x0004a8a201007387 */ /* 0x0005e20000100a00 */
[C---:B-1----:R-:W-:Y:S08]  /*85910*/  HMMA.1688.F32.TF32 R164, R72.reuse, R32, R156 ;  /* 0x0000002048a4723c */ /* 0x042ff0000008109c */
[C---:B------:R-:W-:Y:S08]  /*85920*/  HMMA.1688.F32.TF32 R156, R72.reuse, R40, R208 ;  /* 0x00000028489c723c */ /* 0x040ff000000810d0 */
[C---:B--2---:R-:W-:Y:S08]  /*85930*/  HMMA.1688.F32.TF32 R160, R72.reuse, R36, R152 ;  /* 0x0000002448a0723c */ /* 0x044ff00000081098 */
[C---:B------:R-:W-:Y:S08]  /*85940*/  HMMA.1688.F32.TF32 R152, R72.reuse, R44, R176 ;  /* 0x0000002c4898723c */ /* 0x040ff000000810b0 */
[C---:B------:R-:W-:Y:S01]  /*85950*/  HMMA.1688.F32.TF32 R132, R72.reuse, R48, R132 ;  /* 0x000000304884723c */ /* 0x040fe20000081084 */
[----:B------:R-:W-:Y:S07]  /*85960*/  STL.64 [R1+0x490], R168 ;  /* 0x000490a801007387 */ /* 0x000fee0000100a00 */
        /* <DEDUP_REMOVED lines=28> */
[----:B------:R-:W-:Y:S02]  /*85b30*/  STL.64 [R1+0x478], R106 ;  /* 0x0004786a01007387 */ /* 0x000fe40000100a00 */
[C---:B------:R-:W-:Y:S07]  /*85b40*/  HMMA.1688.F32.TF32 R96, R76.reuse, R24, R96 ;  /* 0x000000184c60723c */ /* 0x040fee0000081060 */
        /* <DEDUP_REMOVED lines=13> */
[----:B------:R-:W-:Y:S04]  /*85c20*/  STL.64 [R1+0x428], R94 ;  /* 0x0004285e01007387 */ /* 0x000fe80000100a00 */
[----:B------:R-:W2:Y:S04]  /*85c30*/  LDL.LU R84, [R1+0x6f0] ;  /* 0x0006f00001547983 */ /* 0x000ea80000300800 */
[----:B------:R1:W-:Y:S04]  /*85c40*/  STL.64 [R1+0x410], R88 ;  /* 0x0004105801007387 */ /* 0x0003e80000100a00 */
[----:B------:R3:W-:Y:S05]  /*85c50*/  STL.64 [R1+0x418], R90 ;  /* 0x0004185a01007387 */ /* 0x0007ea0000100a00 */
[----:B------:R-:W-:Y:S04]  /*85c60*/  STL.64 [R1+0x400], R72 ;  /* 0x0004004801007387 */ /* 0x000fe80000100a00 */
[----:B------:R4:W-:Y:S04]  /*85c70*/  STL.64 [R1+0x408], R74 ;  /* 0x0004084a01007387 */ /* 0x0009e80000100a00 */
[----:B------:R-:W2:Y:S04]  /*85c80*/  LDL.LU R85, [R1+0x6f4] ;  /* 0x0006f40001557983 */ /* 0x000ea80000300800 */
[----:B------:R-:W2:Y:S04]  /*85c90*/  LDL.LU R86, [R1+0x6f8] ;  /* 0x0006f80001567983 */ /* 0x000ea80000300800 */
[----:B------:R-:W2:Y:S04]  /*85ca0*/  LDL.LU R87, [R1+0x6fc] ;  /* 0x0006fc0001577983 */ /* 0x000ea80000300800 */
[----:B-1----:R-:W2:Y:S04]  /*85cb0*/  LDL.LU R88, [R1+0x700] ;  /* 0x0007000001587983 */ /* 0x002ea80000300800 */
[----:B------:R-:W2:Y:S04]  /*85cc0*/  LDL.LU R89, [R1+0x704] ;  /* 0x0007040001597983 */ /* 0x000ea80000300800 */
[----:B---3--:R-:W2:Y:S04]  /*85cd0*/  LDL.LU R90, [R1+0x708] ;  /* 0x00070800015a7983 */ /* 0x008ea80000300800 */
        /* <DEDUP_REMOVED lines=85> */
[C---:B--2---:R-:W-:Y:S08]  /*86230*/  HMMA.1688.F32.TF32 R152, R76.reuse, R64, R152 ;  /* 0x000000404c98723c */ /* 0x044ff00000081098 */
[C---:B---3--:R-:W-:Y:S08]  /*86240*/  HMMA.1688.F32.TF32 R164, R76.reuse, R48, R164 ;  /* 0x000000304ca4723c */ /* 0x048ff000000810a4 */
[C---:B----4-:R-:W-:Y:S08]  /*86250*/  HMMA.1688.F32.TF32 R72, R76.reuse, R44, R168 ;  /* 0x0000002c4c48723c */ /* 0x050ff000000810a8 */
[C---:B------:R-:W-:Y:S11]  /*86260*/  HMMA.1688.F32.TF32 R160, R76.reuse, R52, R160 ;  /* 0x000000344ca0723c */ /* 0x040ff600000810a0 */
[----:B------:R-:W-:Y:S04]  /*86270*/  @!UPT UIADD3 URZ, URZ, URZ, URZ ;  /* 0x0000003f3f3ff290 */ /* 0x000fe8000fffe03f */
[----:B------:R-:W-:Y:S04]  /*86280*/  STL.64 [R1+0x3f0], R72 ;  /* 0x0003f04801007387 */ /* 0x000fe80000100a00 */
[----:B------:R-:W-:Y:S04]  /*86290*/  STL.64 [R1+0x3f8], R74 ;  /* 0x0003f84a01007387 */ /* 0x000fe80000100a00 */
[----:B------:R-:W-:Y:S04]  /*862a0*/  LDS R72, [R0+0x146100] ;  /* 0x1461000000487984 */ /* 0x000fe80000000800 */
[----:B------:R-:W-:Y:S04]  /*862b0*/  LDS R74, [R0+0x146900] ;  /* 0x14690000004a7984 */ /* 0x000fe80000000800 */
[----:B------:R-:W-:Y:S04]  /*862c0*/  LDS R73, [R2+0x146100] ;  /* 0x1461000002497984 */ /* 0x000fe80000000800 */
[----:B------:R-:W1:Y:S04]  /*862d0*/  LDS R75, [R2+0x146900] ;  /* 0x14690000024b7984 */ /* 0x000e680000000800 */
[----:B------:R-:W-:Y:S04]  /*862e0*/  STL.64 [R1+0x3e0], R164 ;  /* 0x0003e0a401007387 */ /* 0x000fe80000100a00 */
[----:B------:R-:W-:Y:S04]  /*862f0*/  STL.64 [R1+0x3e8], R166 ;  /* 0x0003e8a601007387 */ /* 0x000fe80000100a00 */
[----:B------:R-:W-:Y:S01]  /*86300*/  STL.64 [R1+0x3d0], R160 ;  /* 0x0003d0a001007387 */ /* 0x000fe20000100a00 */
[C---:B------:R-:W-:Y:S03]  /*86310*/  HMMA.1688.F32.TF32 R156, R76.reuse, R60, R156 ;  /* 0x0000003c4c9c723c */ /* 0x040fe6000008109c */
[----:B------:R2:W-:Y:S05]  /*86320*/  STL.64 [R1+0x3d8], R162 ;  /* 0x0003d8a201007387 */ /* 0x0005ea0000100a00 */
[C---:B--2---:R-:W-:Y:S08]  /*86330*/  HMMA.1688.F32.TF32 R160, R76.reuse, R56, R220 ;  /* 0x000000384ca0723c */ /* 0x044ff000000810dc */
[----:B------:R-:W-:Y:S01]  /*86340*/  HMMA.1688.F32.TF32 R76, R76, R68, R116 ;  /* 0x000000444c4c723c */ /* 0x000fe20000081074 */
[----:B------:R-:W-:Y:S04]  /*86350*/  LDS R116, [R3+0x146100] ;  /* 0x1461000003747984 */ /* 0x000fe80000000800 */
[----:B------:R-:W-:Y:S03]  /*86360*/  LDS R118, [R3+0x146900] ;  /* 0x1469000003767984 */ /* 0x000fe60000000800 */
[C---:B-1----:R-:W-:Y:S01]  /*86370*/  HMMA.1688.F32.TF32 R128, R72.reuse, R20, R128 ;  /* 0x000000144880723c */ /* 0x042fe20000081080 */
[----:B------:R-:W-:Y:S04]  /*86380*/  LDS R117, [R252+0x146100] ;  /* 0x14610000fc757984 */ /* 0x000fe80000000800 */
[----:B------:R-:W1:Y:S04]  /*86390*/  LDS R119, [R252+0x146900] ;  /* 0x14690000fc777984 */ /* 0x000e680000000800 */
        /* <DEDUP_REMOVED lines=12> */
[----:B------:R-:W-:Y:S01]  /*86460*/  STL.64 [R1+0x398], R158 ;  /* 0x0003989e01007387 */ /* 0x000fe20000100a00 */
[C---:B------:R-:W-:Y:S03]  /*86470*/  HMMA.1688.F32.TF32 R124, R72.reuse, R24, R124 ;  /* 0x00000018487c723c */ /* 0x040fe6000008107c */
[----:B------:R-:W-:Y:S04]  /*86480*/  STL.64 [R1+0x380], R152 ;  /* 0x0003809801007387 */ /* 0x000fe80000100a00 */
[----:B------:R-:W-:Y:S04]  /*86490*/  STL.64 [R1+0x388], R154 ;  /* 0x0003889a01007387 */ /* 0x000fe80000100a00 */
[----:B------:R-:W-:Y:S04]  /*864a0*/  STL.64 [R1+0x370], R76 ;  /* 0x0003704c01007387 */ /* 0x000fe80000100a00 */
[----:B------:R2:W-:Y:S02]  /*864b0*/  STL.64 [R1+0x378], R78 ;  /* 0x0003784e01007387 */ /* 0x0005e40000100a00 */
[C---:B--2---:R-:W-:Y:S02]  /*864c0*/  HMMA.1688.F32.TF32 R76, R72.reuse, R28, R120 ;  /* 0x0000001c484c723c */ /* 0x044fe40000081078 */
        /* <DEDUP_REMOVED lines=28> */
[----:B------:R-:W-:Y:S04]  /*86690*/  STL.64 [R1+0x2d8], R94 ;  /* 0x0002d85e01007387 */ /* 0x000fe80000100a00 */
[----:B------:R2:W-:Y:S04]  /*866a0*/  STL.64 [R1+0x2c0], R88 ;  /* 0x0002c05801007387 */ /* 0x0005e80000100a00 */
[----:B------:R3:W-:Y:S04]  /*866b0*/  STL.64 [R1+0x2c8], R90 ;  /* 0x0002c85a01007387 */ /* 0x0007e80000100a00 */
[----:B------:R-:W4:Y:S05]  /*866c0*/  LDL.LU R144, [R1+0x500] ;  /* 0x0005000001907983 */ /* 0x000f2a0000300800 */
[----:B------:R-:W-:Y:S04]  /*866d0*/  STL.64 [R1+0x2b0], R76 ;  /* 0x0002b04c01007387 */ /* 0x000fe80000100a00 */
[----:B------:R-:W-:Y:S04]  /*866e0*/  STL.64 [R1+0x2b8], R78 ;  /* 0x0002b84e01007387 */ /* 0x000fe80000100a00 */
        /* <DEDUP_REMOVED lines=45> */
[----:B------:R1:W-:Y:S02]  /*869c0*/  STL.64 [R1+0x3820], R72 ;  /* 0x0038204801007387 */ /* 0x0003e40000100a00 */
[C---:B-1----:R-:W-:Y:S08]  /*869d0*/  HMMA.1688.F32.TF32 R72, R116.reuse, R12, R112 ;  /* 0x0000000c7448723c */ /* 0x042ff00000081070 */
[----:B----4-:R-:W-:Y:S01]  /*869e0*/  HMMA.1688.F32.TF32 R76, R116, R8, R120 ;  /* 0x00000008744c723c */ /* 0x010fe20000081078 */
[----:B------:R-:W-:Y:S01]  /*869f0*/  IMAD.MOV.U32 R176, RZ, RZ, R148 ;  /* 0x000000ffffb07224 */ /* 0x000fe200078e0094 */
[----:B------:R-:W-:Y:S01]  /*86a00*/  LDS R120, [R3+0x146180] ;  /* 0x1461800003787984 */ /* 0x000fe20000000800 */
[----:B------:R-:W-:-:S02]  /*86a10*/  IMAD.MOV.U32 R177, RZ, RZ, R149 ;  /* 0x000000ffffb17224 */ /* 0x000fc400078e0095 */
[----:B------:R-:W-:Y:S01]  /*86a20*/  IMAD.MOV.U32 R178, RZ, RZ, R150 ;  /* 0x000000ffffb27224 */ /* 0x000fe200078e0096 */
[----:B------:R-:W-:Y:S01]  /*86a30*/  LDS R122, [R3+0x146980] ;  /* 0x14698000037a7984 */ /* 0x000fe20000000800 */
[----:B------:R-:W-:Y:S02]  /*86a40*/  IMAD.MOV.U32 R179, RZ, RZ, R151 ;  /* 0x000000ffffb37224 */ /* 0x000fe400078e0097 */
[----:B------:R-:W-:Y:S01]  /*86a50*/  IMAD.MOV.U32 R220, RZ, RZ, R180 ;  /* 0x000000ffffdc7224 */ /* 0x000fe200078e00b4 */
[----:B------:R-:W-:Y:S01]  /*86a60*/  LDS R121, [R252+0x146180] ;  /* 0x14618000fc797984 */ /* 0x000fe20000000800 */
[----:B------:R-:W-:Y:S02]  /*86a70*/  IMAD.MOV.U32 R221, RZ, RZ, R181 ;  /* 0x000000ffffdd7224 */ /* 0x000fe400078e00b5 */
[----:B------:R-:W-:Y:S01]  /*86a80*/  IMAD.MOV.U32 R222, RZ, RZ, R182 ;  /* 0x000000ffffde7224 */ /* 0x000fe200078e00b6 */
[----:B------:R-:W-:Y:S01]  /*86a90*/  LDS R123, [R252+0x146980] ;  /* 0x14698000fc7b7984 */ /* 0x000fe20000000800 */
[C---:B------:R-:W-:Y:S08]  /*86aa0*/  HMMA.1688.F32.TF32 R108, R116.reuse, R16, R108 ;  /* 0x00000010746c723c */ /* 0x040ff0000008106c */
[----:B------:R-:W-:Y:S04]  /*86ab0*/  STL.64 [R1+0x3838], R78 ;  /* 0x0038384e01007387 */ /* 0x000fe80000100a00 */
[----:B------:R1:W-:Y:S04]  /*86ac0*/  STL.64 [R1+0x3830], R76 ;  /* 0x0038304c01007387 */ /* 0x0003e80000100a00 */
[----:B------:R-:W-:Y:S04]  /*86ad0*/  STL.64 [R1+0x530], R72 ;  /* 0x0005304801007387 */ /* 0x000fe80000100a00 */
[----:B------:R4:W-:Y:S01]  /*86ae0*/  STL.64 [R1+0x538], R74 ;  /* 0x0005384a01007387 */ /* 0x0009e20000100a00 */
[C---:B-1----:R-:W-:Y:S08]  /*86af0*/  HMMA.1688.F32.TF32 R76, R116.reuse, R20, R104 ;  /* 0x00000014744c723c */ /* 0x042ff00000081068 */
[----:B----4-:R-:W-:Y:S01]  /*86b00*/  HMMA.1688.F32.TF32 R72, R116, R24, R144 ;  /* 0x000000187448723c */ /* 0x010fe20000081090 */
[----:B------:R1:W-:Y:S04]  /*86b10*/  STL.64 [R1+0x520], R108 ;  /* 0x0005206c01007387 */ /* 0x0003e80000100a00 */
[----:B------:R4:W-:Y:S04]  /*86b20*/  STL.64 [R1+0x528], R110 ;  /* 0x0005286e01007387 */ /* 0x0009e80000100a00 */
[----:B------:R-:W3:Y:S06]  /*86b30*/  LDL.LU R104, [R1+0x6e0] ;  /* 0x0006e00001687983 */ /* 0x000eec0000300800 */
[----:B------:R-:W-:Y:S04]  /*86b40*/  STL.64 [R1+0x510], R76 ;  /* 0x0005104c01007387 */ /* 0x000fe80000100a00 */
[----:B------:R-:W-:Y:S04]  /*86b50*/  STL.64 [R1+0x518], R78 ;  /* 0x0005184e01007387 */ /* 0x000fe80000100a00 */
[----:B------:R-:W-:Y:S01]  /*86b60*/  STL.64 [R1+0x500], R72 ;  /* 0x0005004801007387 */ /* 0x000fe20000100a00 */
[----:B-1----:R-:W-:-:S03]  /*86b70*/  IMAD.MOV.U32 R108, RZ, RZ, R140 ;  /* 0x000000ffff6c7224 */ /* 0x002fc600078e008c */
[----:B------:R1:W-:Y:S01]  /*86b80*/  STL.64 [R1+0x508], R74 ;  /* 0x0005084a01007387 */ /* 0x0003e20000100a00 */
[----:B------:R-:W-:-:S03]  /*86b90*/  IMAD.MOV.U32 R109, RZ, RZ, R141 ;  /* 0x000000ffff6d7224 */ /* 0x000fc600078e008d */
[----:B------:R-:W3:Y:S01]  /*86ba0*/  LDL.LU R105, [R1+0x6e4] ;  /* 0x0006e40001697983 */ /* 0x000ee20000300800 */
[----:B----4-:R-:W-:-:S03]  /*86bb0*/  IMAD.MOV.U32 R110, RZ, RZ, R142 ;  /* 0x000000ffff6e7224 */ /* 0x010fc600078e008e */
[----:B------:R-:W3:Y:S01]  /*86bc0*/  LDL.LU R106, [R1+0x6e8] ;  /* 0x0006e800016a7983 */ /* 0x000ee20000300800 */
[----:B------:R-:W-:-:S03]  /*86bd0*/  IMAD.MOV.U32 R111, RZ, RZ, R143 ;  /* 0x000000ffff6f7224 */ /* 0x000fc600078e008f */
[----:B------:R-:W3:Y:S04]  /*86be0*/  LDL.LU R107, [R1+0x6ec] ;  /* 0x0006ec00016b7983 */ /* 0x000ee80000300800 */
[----:B------:R-:W4:Y:S04]  /*86bf0*/  LDL.LU R140, [R1+0x3abc] ;  /* 0x003abc00018c7983 */ /* 0x000f280000300800 */
[----:B------:R-:W4:Y:S04]  /*86c00*/  LDL.LU R141, [R1+0x3ab8] ;  /* 0x003ab800018d7983 */ /* 0x000f280000300800 */
[----:B------:R-:W4:Y:S04]  /*86c10*/  LDL.LU R142, [R1+0x3ab4] ;  /* 0x003ab400018e7983 */ /* 0x000f280000300800 */
[----:B------:R-:W4:Y:S01]  /*86c20*/  LDL.LU R143, [R1+0x3ab0] ;  /* 0x003ab000018f7983 */ /* 0x000f220000300800 */
[C---:B------:R-:W-:Y:S08]  /*86c30*/  HMMA.1688.F32.TF32 R80, R116.reuse, R32, R80 ;  /* 0x000000207450723c */ /* 0x040ff00000081050 */
[C---:B-1----:R-:W-:Y:S08]  /*86c40*/  HMMA.1688.F32.TF32 R72, R116.reuse, R28, R100 ;  /* 0x0000001c7448723c */ /* 0x042ff00000081064 */
[C---:B------:R-:W-:Y:S08]  /*86c50*/  HMMA.1688.F32.TF32 R84, R116.reuse, R36, R84 ;  /* 0x000000247454723c */ /* 0x040ff00000081054 */
[C---:B--2---:R-:W-:Y:S08]  /*86c60*/  HMMA.1688.F32.TF32 R88, R116.reuse, R40, R88 ;  /* 0x000000287458723c */ /* 0x044ff00000081058 */
[C---:B------:R-:W-:Y:S08]  /*86c70*/  HMMA.1688.F32.TF32 R92, R116.reuse, R44, R92 ;  /* 0x0000002c745c723c */ /* 0x040ff0000008105c */
[C---:B------:R-:W-:Y:S01]  /*86c80*/  HMMA.1688.F32.TF32 R96, R116.reuse, R48, R96 ;  /* 0x000000307460723c */ /* 0x040fe20000081060 */
[----:B------:R-:W-:Y:S04]  /*86c90*/  STL.64 [R1+0x37e8], R82 ;  /* 0x0037e85201007387 */ /* 0x000fe80000100a00 */
[----:B------:R-:W-:Y:S04]  /*86ca0*/  STL.64 [R1+0x4f0], R72 ;  /* 0x0004f04801007387 */ /* 0x000fe80000100a00 */
[----:B------:R-:W-:Y:S04]  /*86cb0*/  STL.64 [R1+0x4f8], R74 ;  /* 0x0004f84a01007387 */ /* 0x000fe80000100a00 */
[----:B------:R-:W-:Y:S04]  /*86cc0*/  STL.64 [R1+0x37e0], R80 ;  /* 0x0037e05001007387 */ /* 0x000fe80000100a00 */
[----:B------:R-:W-:Y:S04]  /*86cd0*/  STL.64 [R1+0x37f8], R86 ;  /* 0x0037f85601007387 */ /* 0x000fe80000100a00 */
[----:B------:R-:W-:Y:S01]  /*86ce0*/  STL.64 [R1+0x37f0], R84 ;  /* 0x0037f05401007387 */ /* 0x000fe20000100a00 */
[----:B------:R-:W-:Y:S03]  /*86cf0*/  HMMA.1688.F32.TF32 R108, R116, R60, R108 ;  /* 0x0000003c746c723c */ /* 0x000fe6000008106c */
[----:B------:R-:W-:Y:S04]  /*86d00*/  STL.64 [R1+0x3808], R90 ;  /* 0x0038085a01007387 */ /* 0x000fe80000100a00 */
[----:B------:R-:W-:Y:S04]  /*86d10*/  STL.64 [R1+0x3800], R88 ;  /* 0x0038005801007387 */ /* 0x000fe80000100a00 */
[----:B------:R-:W-:Y:S04]  /*86d20*/  STL.64 [R1+0x3818], R94 ;  /* 0x0038185e01007387 */ /* 0x000fe80000100a00 */
[----:B------:R-:W-:Y:S04]  /*86d30*/  STL.64 [R1+0x3810], R92 ;  /* 0x0038105c01007387 */ /* 0x000fe80000100a00 */
[----:B------:R-:W-:Y:S04]  /*86d40*/  STL.64 [R1+0x3848], R98 ;  /* 0x0038486201007387 */ /* 0x000fe80000100a00 */
[----:B------:R-:W-:Y:S01]  /*86d50*/  STL.64 [R1+0x3840], R96 ;  /* 0x0038406001007387 */ /* 0x000fe20000100a00 */
[----:B------:R-:W-:-:S02]  /*86d60*/  IMAD.MOV.U32 R144, RZ, RZ, R187 ;  /* 0x000000ffff907224 */ /* 0x000fc400078e00bb */
[----:B------:R-:W-:Y:S01]  /*86d70*/  IMAD.MOV.U32 R145, RZ, RZ, R186 ;  /* 0x000000ffff917224 */ /* 0x000fe200078e00ba */
[----:B------:R-:W-:Y:S01]  /*86d80*/  LDS R187, [R2+0x146980] ;  /* 0x1469800002bb7984 */ /* 0x000fe20000000800 */
[----:B------:R-:W-:Y:S02]  /*86d90*/  IMAD.MOV.U32 R146, RZ, RZ, R185 ;  /* 0x000000ffff927224 */ /* 0x000fe400078e00b9 */
[----:B------:R-:W-:Y:S01]  /*86da0*/  IMAD.MOV.U32 R147, RZ, RZ, R184 ;  /* 0x000000ffff937224 */ /* 0x000fe200078e00b8 */
[----:B------:R-:W-:Y:S04]  /*86db0*/  LDS R186, [R0+0x146980] ;  /* 0x1469800000ba7984 */ /* 0x000fe80000000800 */
[----:B------:R-:W-:Y:S02]  /*86dc0*/  LDS R184, [R0+0x146180] ;  /* 0x1461800000b87984 */ /* 0x000fe40000000800 */
[----:B------:R-:W-:Y:S02]  /*86dd0*/  HMMA.1688.F32.TF32 R112, R116, R64, R144 ;  /* 0x000000407470723c */ /* 0x000fe40000081090 */
[----:B------:R-:W1:Y:S05]  /*86de0*/  LDS R185, [R2+0x146180] ;  /* 0x1461800002b97984 */ /* 0x000e6a0000000800 */
[----:B------:R-:W-:-:S02]  /*86df0*/  IMAD.MOV.U32 R144, RZ, RZ, R136 ;  /* 0x000000ffff907224 */ /* 0x000fc400078e0088 */
[----:B------:R-:W-:Y:S02]  /*86e00*/  IMAD.MOV.U32 R145, RZ, RZ, R137 ;  /* 0x000000ffff917224 */ /* 0x000fe400078e0089 */
[----:B------:R-:W-:Y:S02]  /*86e10*/  IMAD.MOV.U32 R146, RZ, RZ, R138 ;  /* 0x000000ffff927224 */ /* 0x000fe400078e008a */
[----:B------:R-:W-:Y:S01]  /*86e20*/  IMAD.MOV.U32 R147, RZ, RZ, R139 ;  /* 0x000000ffff937224 */ /* 0x000fe200078e008b */
[C---:B---3--:R-:W-:Y:S08]  /*86e30*/  HMMA.1688.F32.TF32 R104, R116.reuse, R56, R104 ;  /* 0x000000387468723c */ /* 0x048ff00000081068 */
[----:B----4-:R-:W-:Y:S11]  /*86e40*/  HMMA.1688.F32.TF32 R100, R116, R52, R140 ;  /* 0x000000347464723c */ /* 0x010ff6000008108c */
[----:B------:R-:W-:Y:S11]  /*86e50*/  @!UPT UIADD3 URZ, URZ, URZ, URZ ;  /* 0x0000003f3f3ff290 */ /* 0x000ff6000fffe03f */
[----:B------:R-:W-:Y:S01]  /*86e60*/  @!UPT UIADD3 URZ, URZ, URZ, URZ ;  /* 0x0000003f3f3ff290 */ /* 0x000fe2000fffe03f */
[----:B------:R-:W-:Y:S04]  /*86e70*/  STL.64 [R1+0x3858], R102 ;  /* 0x0038586601007387 */ /* 0x000fe80000100a00 */
[----:B------:R2:W-:Y:S04]  /*86e80*/  STL.64 [R1+0x3850], R100 ;  /* 0x0038506401007387 */ /* 0x0005e80000100a00 */
        /* <DEDUP_REMOVED lines=29> */
[----:B------:R-:W-:Y:S01]  /*87060*/  STL.64 [R1+0x3880], R112 ;  /* 0x0038807001007387 */ /* 0x000fe20000100a00 */
[C---:B-1----:R-:W-:Y:S08]  /*87070*/  HMMA.1688.F32.TF32 R124, R184.reuse, R8, R124 ;  /* 0x00000008b87c723c */ /* 0x042ff0000008107c */
[C---:B---3--:R-:W-:Y:S08]  /*87080*/  HMMA.1688.F32.TF32 R128, R184.reuse, R12, R128 ;  /* 0x0000000cb880723c */ /* 0x048ff00000081080 */
[----:B----4-:R-:W-:Y:S08]  /*87090*/  HMMA.1688.F32.TF32 R132, R184, R16, R132 ;  /* 0x00000010b884723c */ /* 0x010ff00000081084 */
[----:B--2---:R-:W-:Y:S08]  /*870a0*/  HMMA.1688.F32.TF32 R116, R116, R68, R148 ;  /* 0x000000447474723c */ /* 0x004ff00000081094 */
[C---:B------:R-:W-:Y:S11]  /*870b0*/  HMMA.1688.F32.TF32 R136, R184.reuse, R20, R136 ;  /* 0x00000014b888723c */ /* 0x040ff60000081088 */
[----:B------:R-:W-:Y:S04]  /*870c0*/  @!UPT UIADD3 URZ, URZ, URZ, URZ ;  /* 0x0000003f3f3ff290 */ /* 0x000fe8000fffe03f */
[----:B------:R-:W-:Y:S04]  /*870d0*/  STL.64 [R1+0x3898], R118 ;  /* 0x0038987601007387 */ /* 0x000fe80000100a00 */
[----:B------:R-:W-:Y:S04]  /*870e0*/  STL.64 [R1+0x3890], R116 ;  /* 0x0038907401007387 */ /* 0x000fe80000100a00 */
[----:B------:R-:W-:Y:S04]  /*870f0*/  STL.64 [R1+0x38a8], R126 ;  /* 0x0038a87e01007387 */ /* 0x000fe80000100a00 */
[----:B------:R1:W-:Y:S04]  /*87100*/  STL.64 [R1+0x38a0], R124 ;  /* 0x0038a07c01007387 */ /* 0x0003e80000100a00 */
[----:B------:R-:W-:Y:S04]  /*87110*/  STL.64 [R1+0x38b8], R130 ;  /* 0x0038b88201007387 */ /* 0x000fe80000100a00 */
[----:B------:R2:W-:Y:S04]  /*87120*/  STL.64 [R1+0x38b0], R128 ;  /* 0x0038b08001007387 */ /* 0x0005e80000100a00 */
[----:B------:R-:W-:Y:S04]  /*87130*/  STL.64 [R1+0x38c8], R134 ;  /* 0x0038c88601007387 */ /* 0x000fe80000100a00 */
[----:B------:R-:W-:Y:S04]  /*87140*/  STL.64 [R1+0x38c0], R132 ;  /* 0x0038c08401007387 */ /* 0x000fe80000100a00 */
[----:B------:R-:W-:Y:S04]  /*87150*/  STL.64 [R1+0x38d8], R138 ;  /* 0x0038d88a01007387 */ /* 0x000fe80000100a00 */
[----:B------:R-:W-:Y:S04]  /*87160*/  STL.64 [R1+0x38d0], R136 ;  /* 0x0038d08801007387 */ /* 0x000fe80000100a00 */
        /* <DEDUP_REMOVED lines=9> */
[C---:B------:R-:W-:Y:S07]  /*87200*/  HMMA.1688.F32.TF32 R144, R184.reuse, R28, R144 ;  /* 0x0000001cb890723c */ /* 0x040fee0000081090 */
[----:B------:R-:W-:Y:S01]  /*87210*/  STL.64 [R1+0x38e8], R142 ;  /* 0x0038e88e01007387 */ /* 0x000fe20000100a00 */
[C---:B------:R-:W-:Y:S03]  /*87220*/  HMMA.1688.F32.TF32 R148, R184.reuse, R32, R176 ;  /* 0x00000020b894723c */ /* 0x040fe600000810b0 */
[----:B------:R-:W-:Y:S11]  /*87230*/  STL.64 [R1+0x38e0], R140 ;  /* 0x0038e08c01007387 */ /* 0x000ff60000100a00 */
[----:B------:R-:W-:Y:S01]  /*87240*/  @!UPT UIADD3 URZ, URZ, URZ, URZ ;  /* 0x0000003f3f3ff290 */ /* 0x000fe2000fffe03f */
        /* <DEDUP_REMOVED lines=24> */
[----:B------:R-:W-:Y:S01]  /*873d0*/  IMAD.MOV.U32 R223, RZ, RZ, R183 ;  /* 0x000000ffffdf7224 */ /* 0x000fe200078e00b7 */
[C---:B---3--:R-:W-:Y:S08]  /*873e0*/  HMMA.1688.F32.TF32 R152, R184.reuse, R36, R152 ;  /* 0x00000024b898723c */ /* 0x048ff00000081098 */
[----:B----4-:R-:W-:Y:S11]  /*873f0*/  HMMA.1688.F32.TF32 R156, R184, R40, R208 ;  /* 0x00000028b89c723c */ /* 0x010ff600000810d0 */
[----:B------:R-:W-:Y:S04]  /*87400*/  @!UPT UIADD3 URZ, URZ, URZ, URZ ;  /* 0x0000003f3f3ff290 */ /* 0x000fe8000fffe03f */
[----:B------:R-:W-:Y:S01]  /*87410*/  STL.64 [R1+0x3918], R154 ;  /* 0x0039189a01007387 */ /* 0x000fe20000100a00 */
[----:B------:R-:W-:Y:S02]  /*87420*/  IMAD.MOV.U32 R211, RZ, RZ, R200 ;  /* 0x000000ffffd37224 */ /* 0x000fe400078e00c8 */
[----:B------:R-:W-:Y:S01]  /*87430*/  IMAD.MOV.U32 R210, RZ, RZ, R201 ;  /* 0x000000ffffd27224 */ /* 0x000fe200078e00c9 */
[----:B------:R-:W-:Y:S01]  /*87440*/  STL.64 [R1+0x3910], R152 ;  /* 0x0039109801007387 */ /* 0x000fe20000100a00 */
[----:B------:R-:W-:-:S03]  /*87450*/  IMAD.MOV.U32 R209, RZ, RZ, R202 ;  /* 0x000000ffffd17224 */ /* 0x000fc600078e00ca */
[----:B------:R-:W3:Y:S01]  /*87460*/  LDL.LU R200, [R1+0x570] ;  /* 0x0005700001c87983 */ /* 0x000ee20000300800 */
[----:B------:R-:W-:-:S03]  /*87470*/  IMAD.MOV.U32 R208, RZ, RZ, R203 ;  /* 0x000000ffffd07224 */ /* 0x000fc600078e00cb */
[----:B------:R-:W3:Y:S04]  /*87480*/  LDL.LU R201, [R1+0x574] ;  /* 0x0005740001c97983 */ /* 0x000ee80000300800 */
[----:B------:R-:W3:Y:S04]  /*87490*/  LDL.LU R202, [R1+0x578] ;  /* 0x0005780001ca7983 */ /* 0x000ee80000300800 */
[----:B------:R-:W3:Y:S04]  /*874a0*/  LDL.LU R203, [R1+0x57c] ;  /* 0x00057c0001cb7983 */ /* 0x000ee80000300800 */
[----:B------:R-:W4:Y:S04]  /*874b0*/  LDL.LU R180, [R1+0x3a8c] ;  /* 0x003a8c0001b47983 */ /* 0x000f280000300800 */
[----:B------:R-:W4:Y:S04]  /*874c0*/  LDL.LU R181, [R1+0x3a88] ;  /* 0x003a880001b57983 */ /* 0x000f280000300800 */
[----:B------:R-:W4:Y:S04]  /*874d0*/  LDL.LU R182, [R1+0x3a84] ;  /* 0x003a840001b67983 */ /* 0x000f280000300800 */
[----:B------:R-:W4:Y:S01]  /*874e0*/  LDL.LU R183, [R1+0x3a80] ;  /* 0x003a800001b77983 */ /* 0x000f220000300800 */
[C---:B--2---:R-:W-:Y:S08]  /*874f0*/  HMMA.1688.F32.TF32 R172, R184.reuse, R56, R172 ;  /* 0x00000038b8ac723c */ /* 0x044ff000000810ac */
        /* <DEDUP_REMOVED lines=18> */
[----:B------:R-:W-:Y:S02]  /*87620*/  IMAD.MOV.U32 R74, RZ, RZ, R42 ;  /* 0x000000ffff4a7224 */ /* 0x000fe400078e002a */
[----:B------:R-:W-:Y:S02]  /*87630*/  IMAD.MOV.U32 R75, RZ, RZ, R43 ;  /* 0x000000ffff4b7224 */ /* 0x000fe400078e002b */
[----:B------:R-:W-:Y:S02]  /*87640*/  IMAD.MOV.U32 R76, RZ, RZ, R38 ;  /* 0x000000ffff4c7224 */ /* 0x000fe400078e0026 */
        /* <DEDUP_REMOVED lines=8> */
[----:B------:R-:W-:Y:S01]  /*876d0*/  IMAD.MOV.U32 R85, RZ, RZ, R23 ;  /* 0x000000ffff557224 */ /* 0x000fe200078e0017 */
[C---:B----4-:R-:W-:Y:S11]  /*876e0*/  HMMA.1688.F32.TF32 R180, R184.reuse, R64, R180 ;  /* 0x00000040b8b4723c */ /* 0x050ff600000810b4 */
[----:B------:R-:W-:Y:S11]  /*876f0*/  @!UPT UIADD3 URZ, URZ, URZ, URZ ;  /* 0x0000003f3f3ff290 */ /* 0x000ff6000fffe03f */
[----:B------:R-:W-:Y:S01]  /*87700*/  @!UPT UIADD3 URZ, URZ, URZ, URZ ;  /* 0x0000003f3f3ff290 */ /* 0x000fe2000fffe03f */
[----:B------:R-:W-:Y:S04]  /*87710*/  STL.64 [R1+0x3988], R182 ;  /* 0x003988b601007387 */ /* 0x000fe80000100a00 */
[----:B------:R-:W-:Y:S04]  /*87720*/  STL.64 [R1+0x3980], R180 ;  /* 0x003980b401007387 */ /* 0x000fe80000100a00 */
[----:B------:R-:W2:Y:S04]  /*87730*/  LDL.LU R46, [R1+0x3a7c] ;  /* 0x003a7c00012e7983 */ /* 0x000ea80000300800 */
[----:B------:R-:W2:Y:S04]  /*87740*/  LDL.LU R47, [R1+0x3a78] ;  /* 0x003a7800012f7983 */ /* 0x000ea80000300800 */
        /* <DEDUP_REMOVED lines=12> */
[----:B------:R-:W-:Y:S01]  /*87810*/  IMAD.MOV.U32 R86, RZ, RZ, R18 ;  /* 0x000000ffff567224 */ /* 0x000fe200078e0012 */
[----:B------:R-:W-:Y:S01]  /*87820*/  HMMA.1688.F32.TF32 R184, R184, R68, R196 ;  /* 0x00000044b8b8723c */ /* 0x000fe200000810c4 */
[----:B------:R-:W-:Y:S01]  /*87830*/  IMAD.MOV.U32 R87, RZ, RZ, R19 ;  /* 0x000000ffff577224 */ /* 0x000fe200078e0013 */
[----:B------:R-:W3:Y:S01]  /*87840*/  LDL.LU R18, [R1+0x3a44] ;  /* 0x003a440001127983 */ /* 0x000ee20000300800 */
[----:B------:R-:W-:-:S02]  /*87850*/  IMAD.MOV.U32 R88, RZ, RZ, R14 ;  /* 0x000000ffff587224 */ /* 0x000fc400078e000e */
[----:B------:R-:W-:Y:S01]  /*87860*/  IMAD.MOV.U32 R89, RZ, RZ, R15 ;  /* 0x000000ffff597224 */ /* 0x000fe200078e000f */
[----:B------:R-:W3:Y:S01]  /*87870*/  LDL.LU R19, [R1+0x3a40] ;  /* 0x003a400001137983 */ /* 0x000ee20000300800 */
[----:B------:R-:W-:Y:S01]  /*87880*/  IMAD.MOV.U32 R90, RZ, RZ, R4 ;  /* 0x000000ffff5a7224 */ /* 0x000fe200078e0004 */
[----:B------:R-:W-:Y:S02]  /*87890*/  MOV R91, R5 ;  /* 0x00000005005b7202 */ /* 0x000fe40000000f00 */
[----:B------:R-:W-:Y:S01]  /*878a0*/  LDS R196, [R0+0x147000] ;  /* 0x1470000000c47984 */ /* 0x000fe20000000800 */
[----:B------:R-:W-:-:S03]  /*878b0*/  IMAD.MOV.U32 R92, RZ, RZ, R6 ;  /* 0x000000ffff5c7224 */ /* 0x000fc600078e0006 */
[----:B------:R-:W-:Y:S04]  /*878c0*/  LDS R198, [R0+0x147800] ;  /* 0x1478000000c67984 */ /* 0x000fe80000000800 */
[----:B------:R-:W-:Y:S04]  /*878d0*/  LDS R197, [R2+0x147000] ;  /* 0x1470000002c57984 */ /* 0x000fe80000000800 */
[----:B------:R-:W1:Y:S04]  /*878e0*/  LDS R199, [R2+0x147800] ;  /* 0x1478000002c77984 */ /* 0x000e680000000800 */
[----:B------:R-:W3:Y:S01]  /*878f0*/  LDL.LU R14, [R1+0x3a3c] ;  /* 0x003a3c00010e7983 */ /* 0x000ee20000300800 */
[----:B------:R-:W-:-:S03]  /*87900*/  IMAD.MOV.U32 R93, RZ, RZ, R7 ;  /* 0x000000ffff5d7224 */ /* 0x000fc600078e0007 */
        /* <DEDUP_REMOVED lines=21> */
[----:B------:R-:W3:Y:S04]  /*87a60*/  LDL.LU R247, [R1+0x3a0c] ;  /* 0x003a0c0001f77983 */ /* 0x000ee80000300800 */
[----:B------:R-:W3:Y:S04]  /*87a70*/  LDL.LU R240, [R1+0x3a08] ;  /* 0x003a080001f07983 */ /* 0x000ee80000300800 */
[----:B------:R-:W3:Y:S04]  /*87a80*/  LDL.LU R241, [R1+0x3a04] ;  /* 0x003a040001f17983 */ /* 0x000ee80000300800 */
[----:B------:R-:W3:Y:S01]  /*87a90*/  LDL.LU R242, [R1+0x3a00] ;  /* 0x003a000001f27983 */ /* 0x000ee20000300800 */
[----:B-1----:R-:W-:-:S03]  /*87aa0*/  IMAD.MOV.U32 R124, RZ, RZ, R236 ;  /* 0x000000ffff7c7224 */ /* 0x002fc600078e00ec */
        /* <DEDUP_REMOVED lines=43> */
[C---:B------:R-:W-:Y:S08]  /*87d60*/  HMMA.1688.F32.TF32 R216, R120.reuse, R32, R216 ;  /* 0x0000002078d8723c */ /* 0x040ff000000810d8 */
[----:B------:R-:W-:Y:S08]  /*87d70*/  HMMA.1688.F32.TF32 R220, R120, R36, R220 ;  /* 0x0000002478dc723c */ /* 0x000ff000000810dc */
[C---:B------:R-:W-:Y:S08]  /*87d80*/  HMMA.1688.F32.TF32 R72, R196.reuse, R62, R72 ;  /* 0x0000003ec448723c */ /* 0x040ff00000081048 */
[C---:B--2---:R-:W-:Y:S11]  /*87d90*/  HMMA.1688.F32.TF32 R112, R196.reuse, R22, R112 ;  /* 0x00000016c470723c */ /* 0x044ff60000081070 */
[----:B------:R-:W-:Y:S11]  /*87da0*/  @!UPT UIADD3 URZ, URZ, URZ, URZ ;  /* 0x0000003f3f3ff290 */ /* 0x000ff6000fffe03f */
[----:B------:R-:W-:Y:S02]  /*87db0*/  @!UPT UIADD3 URZ, URZ, URZ, URZ ;  /* 0x0000003f3f3ff290 */ /* 0x000fe4000fffe03f */
[----:B------:R-:W-:Y:S02]  /*87dc0*/  IMAD.MOV.U32 R37, RZ, RZ, R112 ;  /* 0x000000ffff257224 */ /* 0x000fe400078e0070 */
[----:B------:R-:W-:Y:S02]  /*87dd0*/  IMAD.MOV.U32 R36, RZ, RZ, R113 ;  /* 0x000000ffff247224 */ /* 0x000fe400078e0071 */
[----:B------:R-:W-:Y:S02]  /*87de0*/  IMAD.MOV.U32 R33, RZ, RZ, R114 ;  /* 0x000000ffff217224 */ /* 0x000fe400078e0072 */
[----:B------:R-:W-:Y:S02]  /*87df0*/  IMAD.MOV.U32 R32, RZ, RZ, R115 ;  /* 0x000000ffff207224 */ /* 0x000fe400078e0073 */
[C---:B------:R-:W-:Y:S08]  /*87e00*/  HMMA.1688.F32.TF32 R112, R196.reuse, R26, R108 ;  /* 0x0000001ac470723c */ /* 0x040ff0000008106c */
[C---:B------:R-:W-:Y:S08]  /*87e10*/  HMMA.1688.F32.TF32 R108, R196.reuse, R30, R104 ;  /* 0x0000001ec46c723c */ /* 0x040ff00000081068 */
[C---:B------:R-:W-:Y:S08]  /*87e20*/  HMMA.1688.F32.TF32 R104, R196.reuse, R34, R100 ;  /* 0x00000022c468723c */ /* 0x040ff00000081064 */
[C---:B------:R-:W-:Y:S08]  /*87e30*/  HMMA.1688.F32.TF32 R100, R196.reuse, R38, R96 ;  /* 0x00000026c464723c */ /* 0x040ff00000081060 */
[C---:B----4-:R-:W-:Y:S08]  /*87e40*/  HMMA.1688.F32.TF32 R96, R196.reuse, R42, R92 ;  /* 0x0000002ac460723c */ /* 0x050ff0000008105c */
        /* <DEDUP_REMOVED lines=20> */
[----:B------:R-:W2:Y:S04]  /*87f90*/  LDL.LU R76, [R1+0x4b0] ;  /* 0x0004b000014c7983 */ /* 0x000ea80000300800 */
[----:B------:R1:W-:Y:S04]  /*87fa0*/  STL.64 [R1+0x40], R80 ;  /* 0x0000405001007387 */ /* 0x0003e80000100a00 */
[----:B------:R4:W-:Y:S01]  /*87fb0*/  STL.64 [R1+0x48], R82 ;  /* 0x0000485201007387 */ /* 0x0009e20000100a00 */
[----:B------:R-:W-:-:S03]  /*87fc0*/  IMAD.MOV.U32 R79, RZ, RZ, R70 ;  /* 0x000000ffff4f7224 */ /* 0x000fc600078e0046 */
[----:B------:R2:W-:Y:S04]  /*87fd0*/  STL.64 [R1+0x30], R72 ;  /* 0x0000304801007387 */ /* 0x0005e80000100a00 */
[----:B------:R2:W-:Y:S01]  /*87fe0*/  STL.64 [R1+0x38], R74 ;  /* 0x0000384a01007387 */ /* 0x0005e20000100a00 */
[----:B-1----:R-:W-:-:S03]  /*87ff0*/  IMAD.MOV.U32 R81, RZ, RZ, R67 ;  /* 0x000000ffff517224 */ /* 0x002fc600078e0043 */
[----:B------:R-:W2:Y:S01]  /*88000*/  LDL.LU R77, [R1+0x4b4] ;  /* 0x0004b400014d7983 */ /* 0x000ea20000300800 */
[----:B----4-:R-:W-:-:S03]  /*88010*/  IMAD.MOV.U32 R82, RZ, RZ, R66 ;  /* 0x000000ffff527224 */ /* 0x010fc600078e0042 */
[----:B------:R-:W4:Y:S01]  /*88020*/  LDL.LU R78, [R1+0x4b8] ;  /* 0x0004b800014e7983 */ /* 0x000f220000300800 */
[----:B------:R-:W-:-:S03]  /*88030*/  IMAD.MOV.U32 R83, RZ, RZ, R71 ;  /* 0x000000ffff537224 */ /* 0x000fc600078e0047 */
[----:B------:R-:W2:Y:S04]  /*88040*/  LDL.LU R70, [R1+0x39ac] ;  /* 0x0039ac0001467983 */ /* 0x000ea80000300800 */
[----:B------:R-:W4:Y:S04]  /*88050*/  LDL.LU R80, [R1+0x4c0] ;  /* 0x0004c00001507983 */ /* 0x000f280000300800 */
[----:B------:R-:W4:Y:S04]  /*88060*/  LDL.LU R67, [R1+0x39a8] ;  /* 0x0039a80001437983 */ /* 0x000f280000300800 */
[----:B------:R-:W4:Y:S04]  /*88070*/  LDL.LU R66, [R1+0x39a4] ;  /* 0x0039a40001427983 */ /* 0x000f280000300800 */
[----:B------:R-:W4:Y:S01]  /*88080*/  LDL.LU R71, [R1+0x39a0] ;  /* 0x0039a00001477983 */ /* 0x000f220000300800 */
[C---:B---3--:R-:W-:Y:S03]  /*88090*/  HMMA.1688.F32.TF32 R116, R196.reuse, R18, R116 ;  /* 0x00000012c474723c */ /* 0x048fe60000081074 */
        /* <DEDUP_REMOVED lines=18> */
[----:B------:R-:W3:Y:S01]  /*881c0*/  LDL.LU R112, [R1+0x150] ;  /* 0x0001500001707983 */ /* 0x000ee20000300800 */
[----:B------:R-:W-:-:S03]  /*881d0*/  IMAD.MOV.U32 R29, RZ, RZ, R116 ;  /* 0x000000ffff1d7224 */ /* 0x000fc600078e0074 */
[----:B------:R-:W3:Y:S01]  /*881e0*/  LDL.LU R113, [R1+0x154] ;  /* 0x0001540001717983 */ /* 0x000ee20000300800 */
[C---:B------:R-:W-:Y:S01]  /*881f0*/  HMMA.1688.F32.TF32 R208, R120.reuse, R24, R208 ;  /* 0x0000001878d0723c */ /* 0x040fe200000810d0 */
[----:B------:R-:W-:Y:S02]  /*88200*/  IMAD.MOV.U32 R28, RZ, RZ, R117 ;  /* 0x000000ffff1c7224 */ /* 0x000fe400078e0075 */
[----:B------:R-:W3:Y:S04]  /*88210*/  LDL.LU R114, [R1+0x158] ;  /* 0x0001580001727983 */ /* 0x000ee80000300800 */
[----:B------:R-:W3:Y:S01]  /*88220*/  LDL.LU R115, [R1+0x15c] ;  /* 0x00015c0001737983 */ /* 0x000ee20000300800 */
[----:B------:R-:W-:Y:S01]  /*88230*/  IMAD.MOV.U32 R25, RZ, RZ, R118 ;  /* 0x000000ffff197224 */ /* 0x000fe200078e0076 */
[----:B------:R-:W-:Y:S02]  /*88240*/  HMMA.1688.F32.TF32 R192, R120, R12, R192 ;  /* 0x0000000c78c0723c */ /* 0x000fe400000810c0 */
[----:B------:R-:W3:Y:S01]  /*88250*/  LDL.LU R116, [R1+0x160] ;  /* 0x0001600001747983 */ /* 0x000ee20000300800 */
[----:B------:R-:W-:-:S03]  /*88260*/  MOV R24, R119 ;  /* 0x0000007700187202 */ /* 0x000fc60000000f00 */
[----:B------:R-:W3:Y:S01]  /*88270*/  LDL.LU R117, [R1+0x164] ;  /* 0x0001640001757983 */ /* 0x000ee20000300800 */
[----:B------:R-:W-:Y:S01]  /*88280*/  IMAD.MOV.U32 R13, RZ, RZ, R128 ;  /* 0x000000ffff0d7224 */ /* 0x000fe200078e0080 */
[----:B------:R-:W-:Y:S02]  /*88290*/  HMMA.1688.F32.TF32 R188, R120, R8, R188 ;  /* 0x0000000878bc723c */ /* 0x000fe400000810bc */
        /* <DEDUP_REMOVED lines=26> */
[----:B------:R-:W3:Y:S04]  /*88440*/  LDL.LU R160, [R1] ;  /* 0x0000000001a07983 */ /* 0x000ee80000300800 */
        /* <DEDUP_REMOVED lines=19> */
[----:B------:R-:W-:Y:S01]  /*88580*/  HMMA.1688.F32.TF32 R200, R120, R16, R200 ;  /* 0x0000001078c8723c */ /* 0x000fe200000810c8 */
[----:B------:R-:W-:Y:S02]  /*88590*/  IMAD.MOV.U32 R20, RZ, RZ, R125 ;  /* 0x000000ffff147224 */ /* 0x000fe400078e007d */
[----:B------:R-:W3:Y:S04]  /*885a0*/  LDL.LU R142, [R1+0x1b8] ;  /* 0x0001b800018e7983 */ /* 0x000ee80000300800 */
        /* <DEDUP_REMOVED lines=9> */
[----:B------:R-:W3:Y:S01]  /*88640*/  LDL.LU R106, [R1+0x138] ;  /* 0x00013800016a7983 */ /* 0x000ee20000300800 */
[----:B--2---:R-:W-:-:S03]  /*88650*/  IMAD.MOV.U32 R87, RZ, RZ, R70 ;  /* 0x000000ffff577224 */ /* 0x004fc600078e0046 */
[----:B------:R-:W2:Y:S04]  /*88660*/  LDL.LU R107, [R1+0x13c] ;  /* 0x00013c00016b7983 */ /* 0x000ea80000300800 */
[----:B------:R-:W2:Y:S04]  /*88670*/  LDL.LU R84, [R1+0x4d0] ;  /* 0x0004d00001547983 */ /* 0x000ea80000300800 */
[----:B------:R-:W2:Y:S01]  /*88680*/  LDL.LU R85, [R1+0x4d4] ;  /* 0x0004d40001557983 */ /* 0x000ea20000300800 */
[----:B----4-:R-:W-:-:S03]  /*88690*/  IMAD.MOV.U32 R89, RZ, RZ, R66 ;  /* 0x000000ffff597224 */ /* 0x010fc600078e0042 */
[----:B------:R-:W4:Y:S01]  /*886a0*/  LDL.LU R86, [R1+0x4d8] ;  /* 0x0004d80001567983 */ /* 0x000f220000300800 */
[----:B------:R-:W-:-:S03]  /*886b0*/  IMAD.MOV.U32 R88, RZ, RZ, R71 ;  /* 0x000000ffff587224 */ /* 0x000fc600078e0047 */
[----:B------:R-:W2:Y:S01]  /*886c0*/  LDL.LU R70, [R1+0x399c] ;  /* 0x00399c0001467983 */ /* 0x000ea20000300800 */
[----:B------:R-:W-:-:S03]  /*886d0*/  IMAD.MOV.U32 R90, RZ, RZ, R67 ;  /* 0x000000ffff5a7224 */ /* 0x000fc600078e0043 */
[----:B------:R-:W2:Y:S04]  /*886e0*/  LDL.LU R71, [R1+0x3998] ;  /* 0x0039980001477983 */ /* 0x000ea80000300800 */
        /* <DEDUP_REMOVED lines=15> */
[----:B------:R-:W-:Y:S04]  /*887e0*/  LDS R120, [R3+0x147000] ;  /* 0x1470000003787984 */ /* 0x000fe80000000800 */
[----:B------:R-:W-:Y:S04]  /*887f0*/  LDS R122, [R3+0x147800] ;  /* 0x14780000037a7984 */ /* 0x000fe80000000800 */
[----:B------:R-:W-:Y:S04]  /*88800*/  LDS R121, [R252+0x147000] ;  /* 0x14700000fc797984 */ /* 0x000fe80000000800 */
[----:B------:R-:W3:Y:S04]  /*88810*/  LDS R123, [R252+0x147800] ;  /* 0x14780000fc7b7984 */ /* 0x000ee80000000800 */
[----:B------:R-:W-:Y:S04]  /*88820*/  LDS R68, [R3+0x148000] ;  /* 0x1480000003447984 */ /* 0x000fe80000000800 */
[----:B------:R-:W-:Y:S01]  /*88830*/  LDS R69, [R252+0x148000] ;  /* 0x14800000fc457984 */ /* 0x000fe20000000800 */
[C---:B---3--:R-:W-:Y:S08]  /*88840*/  HMMA.1688.F32.TF32 R136, R120.reuse, R30, R136 ;  /* 0x0000001e7888723c */ /* 0x048ff00000081088 */
        /* <DEDUP_REMOVED lines=12> */
[C---:B--2---:R-:W-:Y:S08]  /*88910*/  HMMA.1688.F32.TF32 R160, R196.reuse, R70, R160 ;  /* 0x00000046c4a0723c */ /* 0x044ff000000810a0 */
[----:B----4-:R-:W-:Y:S01]  /*88920*/  HMMA.1688.F32.TF32 R164, R196, R66, R164 ;  /* 0x00000042c4a4723c */ /* 0x010fe200000810a4 */
[----:B------:R-:W-:Y:S04]  /*88930*/  LDS R196, [R0+0x147080] ;  /* 0x1470800000c47984 */ /* 0x000fe80000000800 */
[----:B------:R-:W-:Y:S04]  /*88940*/  LDS R198, [R0+0x147880] ;  /* 0x1478800000c67984 */ /* 0x000fe80000000800 */
[----:B------:R-:W-:Y:S04]  /*88950*/  LDS R197, [R2+0x147080] ;  /* 0x1470800002c57984 */ /* 0x000fe80000000800 */
[----:B------:R-:W1:Y:S01]  /*88960*/  LDS R199, [R2+0x147880] ;  /* 0x1478800002c77984 */ /* 0x000e620000000800 */
[C---:B------:R-:W-:Y:S09]  /*88970*/  HMMA.1688.F32.TF32 R104, R120.reuse, R58, R104 ;  /* 0x0000003a7868723c */ /* 0x040ff20000081068 */
[----:B------:R-:W-:Y:S04]  /*88980*/  STL.64 [R1+0x20], R164 ;  /* 0x000020a401007387 */ /* 0x000fe80000100a00 */
[----:B------:R-:W-:Y:S04]  /*88990*/  STL.64 [R1+0x28], R166 ;  /* 0x000028a601007387 */ /* 0x000fe80000100a00 */
[----:B------:R-:W-:Y:S04]  /*889a0*/  STL.64 [R1+0x10], R160 ;  /* 0x000010a001007387 */ /* 0x000fe80000100a00 */
        /* <DEDUP_REMOVED lines=163> */
[C---:B---3--:R-:W-:Y:S08]  /*893e0*/  HMMA.1688.F32.TF32 R148, R196.reuse, R62, R148 ;  /* 0x0000003ec494723c */ /* 0x048ff00000081094 */
[C---:B----4-:R-:W-:Y:S08]  /*893f0*/  HMMA.1688.F32.TF32 R152, R196.reuse, R58, R152 ;  /* 0x0000003ac498723c */ /* 0x050ff00000081098 */
        /* <DEDUP_REMOVED lines=14> */
[----:B------:R-:W-:Y:S03]  /*894e0*/  HMMA.1688.F32.TF32 R140, R196, R70, R140 ;  /* 0x00000046c48c723c */ /* 0x000fe6000008108c */
[----:B------:R-:W-:Y:S04]  /*894f0*/  LDS R196, [R0+0x147100] ;  /* 0x1471000000c47984 */ /* 0x000fe80000000800 */
[----:B------:R-:W-:Y:S04]  /*89500*/  LDS R198, [R0+0x147900] ;  /* 0x1479000000c67984 */ /* 0x000fe80000000800 */
[----:B-1----:R-:W3:Y:S04]  /*89510*/  LDL.LU.64 R178, [R1+0x3978] ;  /* 0x0039780001b27983 */ /* 0x002ee80000300a00 */
[----:B------:R-:W3:Y:S04]  /*89520*/  LDL.LU.64 R176, [R1+0x3970] ;  /* 0x0039700001b07983 */ /* 0x000ee80000300a00 */
[----:B------:R-:W-:Y:S04]  /*89530*/  STL.64 [R1+0x2a0], R172 ;  /* 0x0002a0ac01007387 */ /* 0x000fe80000100a00 */
[----:B------:R1:W-:Y:S04]  /*89540*/  STL.64 [R1+0x2a8], R174 ;  /* 0x0002a8ae01007387 */ /* 0x0003e80000100a00 */
[----:B------:R-:W-:Y:S04]  /*89550*/  LDS R197, [R2+0x147100] ;  /* 0x1471000002c57984 */ /* 0x000fe80000000800 */
[----:B------:R-:W4:Y:S04]  /*89560*/  LDS R199, [R2+0x147900] ;  /* 0x1479000002c77984 */ /* 0x000f280000000800 */
        /* <DEDUP_REMOVED lines=31> */
[----:B------:R1:W-:Y:S02]  /*89760*/  STL.64 [R1+0x228], R142 ;  /* 0x0002288e01007387 */ /* 0x0003e40000100a00 */
[C---:B-1----:R-:W-:Y:S08]  /*89770*/  HMMA.1688.F32.TF32 R140, R120.reuse, R10, R136 ;  /* 0x0000000a788c723c */ /* 0x042ff00000081088 */
        /* <DEDUP_REMOVED lines=43> */
[----:B------:R-:W4:Y:S04]  /*89a30*/  LDL.LU R72, [R1+0x2b0] ;  /* 0x0002b00001487983 */ /* 0x000f280000300800 */
[----:B------:R-:W-:Y:S04]  /*89a40*/  STL.64 [R1+0x940], R80 ;  /* 0x0009405001007387 */ /* 0x000fe80000100a00 */
[----:B------:R-:W-:Y:S04]  /*89a50*/  STL.64 [R1+0x948], R82 ;  /* 0x0009485201007387 */ /* 0x000fe80000100a00 */
[----:B------:R1:W-:Y:S04]  /*89a60*/  STL.64 [R1+0x660], R76 ;  /* 0x0006604c01007387 */ /* 0x0003e80000100a00 */
[----:B------:R1:W-:Y:S04]  /*89a70*/  STL.64 [R1+0x668], R78 ;  /* 0x0006684e01007387 */ /* 0x0003e80000100a00 */
[----:B------:R-:W4:Y:S04]  /*89a80*/  LDL.LU R73, [R1+0x2b4] ;  /* 0x0002b40001497983 */ /* 0x000f280000300800 */
[----:B------:R-:W4:Y:S04]  /*89a90*/  LDL.LU R74, [R1+0x2b8] ;  /* 0x0002b800014a7983 */ /* 0x000f280000300800 */
[----:B------:R-:W4:Y:S04]  /*89aa0*/  LDL.LU R75, [R1+0x2bc] ;  /* 0x0002bc00014b7983 */ /* 0x000f280000300800 */
[----:B-1----:R-:W2:Y:S04]  /*89ab0*/  LDL.LU R76, [R1+0x2c0] ;  /* 0x0002c000014c7983 */ /* 0x002ea80000300800 */
        /* <DEDUP_REMOVED lines=55> */
[----:B------:R-:W-:Y:S04]  /*89e30*/  LDS R120, [R3+0x147100] ;  /* 0x1471000003787984 */ /* 0x000fe80000000800 */
[----:B------:R-:W-:Y:S04]  /*89e40*/  LDS R122, [R3+0x147900] ;  /* 0x14790000037a7984 */ /* 0x000fe80000000800 */
[----:B------:R-:W-:Y:S04]  /*89e50*/  LDS R121, [R252+0x147100] ;  /* 0x14710000fc797984 */ /* 0x000fe80000000800 */
[----:B------:R-:W1:Y:S01]  /*89e60*/  LDS R123, [R252+0x147900] ;  /* 0x14790000fc7b7984 */ /* 0x000e620000000800 */
[C---:B----4-:R-:W-:Y:S08]  /*89e70*/  HMMA.1688.F32.TF32 R72, R196.reuse, R66, R72 ;  /* 0x00000042c448723c */ /* 0x050ff00000081048 */
[C---:B--2---:R-:W-:Y:S08]  /*89e80*/  HMMA.1688.F32.TF32 R76, R196.reuse, R62, R76 ;  /* 0x0000003ec44c723c */ /* 0x044ff0000008104c */
[C---:B---3--:R-:W-:Y:S08]  /*89e90*/  HMMA.1688.F32.TF32 R96, R196.reuse, R58, R96 ;  /* 0x0000003ac460723c */ /* 0x048ff00000081060 */
[C---:B------:R-:W-:Y:S08]  /*89ea0*/  HMMA.1688.F32.TF32 R80, R196.reuse, R14, R80 ;  /* 0x0000000ec450723c */ /* 0x040ff00000081050 */
[C---:B------:R-:W-:Y:S01]  /*89eb0*/  HMMA.1688.F32.TF32 R88, R196.reuse, R10, R84 ;  /* 0x0000000ac458723c */ /* 0x040fe20000081054 */
[----:B------:R-:W2:Y:S11]  /*89ec0*/  LDL.LU R84, [R1+0x510] ;  /* 0x0005100001547983 */ /* 0x000eb60000300800 */
[----:B------:R-:W-:Y:S11]  /*89ed0*/  @!UPT UIADD3 URZ, URZ, URZ, URZ ;  /* 0x0000003f3f3ff290 */ /* 0x000ff6000fffe03f */
[----:B------:R3:W-:Y:S04]  /*89ee0*/  STL.64 [R1+0x930], R88 ;  /* 0x0009305801007387 */ /* 0x0007e80000100a00 */
[----:B------:R4:W-:Y:S04]  /*89ef0*/  STL.64 [R1+0x938], R90 ;  /* 0x0009385a01007387 */ /* 0x0009e80000100a00 */
[----:B------:R1:W-:Y:S04]  /*89f00*/  STL.64 [R1+0x920], R80 ;  /* 0x0009205001007387 */ /* 0x0003e80000100a00 */
[----:B------:R1:W-:Y:S04]  /*89f10*/  STL.64 [R1+0x928], R82 ;  /* 0x0009285201007387 */ /* 0x0003e80000100a00 */
[----:B------:R-:W2:Y:S01]  /*89f20*/  LDL.LU R85, [R1+0x514] ;  /* 0x0005140001557983 */ /* 0x000ea20000300800 */
[C---:B------:R-:W-:Y:S03]  /*89f30*/  HMMA.1688.F32.TF32 R128, R196.reuse, R30, R128 ;  /* 0x0000001ec480723c */ /* 0x040fe60000081080 */
[----:B------:R-:W2:Y:S04]  /*89f40*/  LDL.LU R86, [R1+0x518] ;  /* 0x0005180001567983 */ /* 0x000ea80000300800 */
[----:B------:R-:W2:Y:S01]  /*89f50*/  LDL.LU R87, [R1+0x51c] ;  /* 0x00051c0001577983 */ /* 0x000ea20000300800 */
[C---:B------:R-:W-:Y:S03]  /*89f60*/  HMMA.1688.F32.TF32 R132, R196.reuse, R26, R132 ;  /* 0x0000001ac484723c */ /* 0x040fe60000081084 */
[----:B---3--:R-:W3:Y:S04]  /*89f70*/  LDL.LU R88, [R1+0x520] ;  /* 0x0005200001587983 */ /* 0x008ee80000300800 */
[----:B------:R-:W3:Y:S04]  /*89f80*/  LDL.LU R89, [R1+0x524] ;  /* 0x0005240001597983 */ /* 0x000ee80000300800 */
[----:B----4-:R-:W3:Y:S04]  /*89f90*/  LDL.LU R90, [R1+0x528] ;  /* 0x00052800015a7983 */ /* 0x010ee80000300800 */
[----:B------:R-:W3:Y:S01]  /*89fa0*/  LDL.LU R91, [R1+0x52c] ;  /* 0x00052c00015b7983 */ /* 0x000ee20000300800 */
[C---:B------:R-:W-:Y:S03]  /*89fb0*/  HMMA.1688.F32.TF32 R136, R196.reuse, R22, R136 ;  /* 0x00000016c488723c */ /* 0x040fe60000081088 */
[----:B------:R-:W4:Y:S04]  /*89fc0*/  LDL.LU R92, [R1+0x530] ;  /* 0x00053000015c7983 */ /* 0x000f280000300800 */
[----:B------:R-:W4:Y:S01]  /*89fd0*/  LDL.LU R93, [R1+0x534] ;  /* 0x00053400015d7983 */ /* 0x000f220000300800 */
[C---:B------:R-:W-:Y:S03]  /*89fe0*/  HMMA.1688.F32.TF32 R116, R196.reuse, R38, R116 ;  /* 0x00000026c474723c */ /* 0x040fe60000081074 */
[----:B------:R-:W4:Y:S04]  /*89ff0*/  LDL.LU R94, [R1+0x538] ;  /* 0x00053800015e7983 */ /* 0x000f280000300800 */
[----:B------:R-:W4:Y:S01]  /*8a000*/  LDL.LU R95, [R1+0x53c] ;  /* 0x00053c00015f7983 */ /* 0x000f220000300800 */
[C---:B------:R-:W-:Y:S03]  /*8a010*/  HMMA.1688.F32.TF32 R140, R196.reuse, R18, R140 ;  /* 0x00000012c48c723c */ /* 0x040fe6000008108c */
[----:B-1----:R-:W2:Y:S04]  /*8a020*/  LDL.LU R80, [R1+0x500] ;  /* 0x0005000001507983 */ /* 0x002ea80000300800 */
[----:B------:R-:W2:Y:S01]  /*8a030*/  LDL.LU R81, [R1+0x504] ;  /* 0x0005040001517983 */ /* 0x000ea20000300800 */
[C---:B------:R-:W-:Y:S03]  /*8a040*/  HMMA.1688.F32.TF32 R112, R196.reuse, R42, R112 ;  /* 0x0000002ac470723c */ /* 0x040fe60000081070 */
[----:B------:R-:W2:Y:S04]  /*8a050*/  LDL.LU R82, [R1+0x508] ;  /* 0x0005080001527983 */ /* 0x000ea80000300800 */
[----:B------:R-:W2:Y:S01]  /*8a060*/  LDL.LU R83, [R1+0x50c] ;  /* 0x00050c0001537983 */ /* 0x000ea20000300800 */
[C---:B------:R-:W-:Y:S07]  /*8a070*/  HMMA.1688.F32.TF32 R124, R196.reuse, R34, R124 ;  /* 0x00000022c47c723c */ /* 0x040fee000008107c */
        /* <DEDUP_REMOVED lines=54> */
[----:B------:R-:W2:Y:S01]  /*8a3e0*/  LDL.LU.64 R72, [R1+0x3820] ;  /* 0x0038200001487983 */ /* 0x000ea20000300a00 */
[C---:B----4-:R-:W-:Y:S08]  /*8a3f0*/  HMMA.1688.F32.TF32 R92, R120.reuse, R14, R92 ;  /* 0x0000000e785c723c */ /* 0x050ff0000008105c */
[C---:B---3--:R-:W-:Y:S08]  /*8a400*/  HMMA.1688.F32.TF32 R88, R120.reuse, R18, R88 ;  /* 0x000000127858723c */ /* 0x048ff00000081058 */
[C---:B--2---:R-:W-:Y:S08]  /*8a410*/  HMMA.1688.F32.TF32 R84, R120.reuse, R22, R84 ;  /* 0x000000167854723c */ /* 0x044ff00000081054 */
[----:B------:R-:W-:Y:S08]  /*8a420*/  HMMA.1688.F32.TF32 R80, R120, R26, R80 ;  /* 0x0000001a7850723c */ /* 0x000ff00000081050 */
[----:B------:R-:W-:Y:S01]  /*8a430*/  HMMA.1688.F32.TF32 R72, R196, R70, R72 ;  /* 0x00000046c448723c */ /* 0x000fe20000081048 */
[----:B------:R-:W-:Y:S04]  /*8a440*/  LDS R196, [R0+0x147180] ;  /* 0x1471800000c47984 */ /* 0x000fe80000000800 */
[----:B------:R-:W-:Y:S04]  /*8a450*/  LDS R198, [R0+0x147980] ;  /* 0x1479800000c67984 */ /* 0x000fe80000000800 */
[----:B------:R-:W-:Y:S04]  /*8a460*/  LDS R197, [R2+0x147180] ;  /* 0x1471800002c57984 */ /* 0x000fe80000000800 */
[----:B------:R-:W1:Y:S10]  /*8a470*/  LDS R199, [R2+0x147980] ;  /* 0x1479800002c77984 */ /* 0x000e740000000800 */
[----:B------:R-:W-:Y:S04]  /*8a480*/  STL.64 [R1+0x650], R72 ;  /* 0x0006504801007387 */ /* 0x000fe80000100a00 */
[----:B------:R2:W-:Y:S02]  /*8a490*/  STL.64 [R1+0x658], R74 ;  /* 0x0006584a01007387 */ /* 0x0005e40000100a00 */
[C---:B--2---:R-:W-:Y:S02]  /*8a4a0*/  HMMA.1688.F32.TF32 R72, R120.reuse, R10, R76 ;  /* 0x0000000a7848723c */ /* 0x044fe4000008104c */
[----:B------:R-:W2:Y:S11]  /*8a4b0*/  LDL.LU R76, [R1+0x4f0] ;  /* 0x0004f000014c7983 */ /* 0x000eb60000300800 */
[----:B------:R-:W-:Y:S10]  /*8a4c0*/  @!UPT UIADD3 URZ, URZ, URZ, URZ ;  /* 0x0000003f3f3ff290 */ /* 0x000ff4000fffe03f */
[----:B------:R-:W-:Y:S04]  /*8a4d0*/  STL.64 [R1+0x640], R72 ;  /* 0x0006404801007387 */ /* 0x000fe80000100a00 */
[----:B------:R-:W-:Y:S04]  /*8a4e0*/  STL.64 [R1+0x648], R74 ;  /* 0x0006484a01007387 */ /* 0x000fe80000100a00 */
[----:B------:R-:W2:Y:S04]  /*8a4f0*/  LDL.LU R77, [R1+0x4f4] ;  /* 0x0004f400014d7983 */ /* 0x000ea80000300800 */
[----:B------:R-:W2:Y:S04]  /*8a500*/  LDL.LU R78, [R1+0x4f8] ;  /* 0x0004f800014e7983 */ /* 0x000ea80000300800 */
[----:B------:R-:W2:Y:S04]  /*8a510*/  LDL.LU R79, [R1+0x4fc] ;  /* 0x0004fc00014f7983 */ /* 0x000ea80000300800 */
[----:B------:R-:W-:Y:S04]  /*8a520*/  STL.64 [R1+0x630], R92 ;  /* 0x0006305c01007387 */ /* 0x000fe80000100a00 */
[----:B------:R3:W-:Y:S04]  /*8a530*/  STL.64 [R1+0x638], R94 ;  /* 0x0006385e01007387 */ /* 0x0007e80000100a00 */
[----:B------:R-:W-:Y:S04]  /*8a540*/  LDS R72, [R3+0x147180] ;  /* 0x1471800003487984 */ /* 0x000fe80000000800 */
[----:B------:R-:W-:Y:S04]  /*8a550*/  LDS R74, [R3+0x147980] ;  /* 0x14798000034a7984 */ /* 0x000fe80000000800 */
[----:B---3--:R-:W3:Y:S04]  /*8a560*/  LDL.LU.64 R94, [R1+0x3818] ;  /* 0x00381800015e7983 */ /* 0x008ee80000300a00 */
[----:B------:R-:W3:Y:S04]  /*8a570*/  LDL.LU.64 R92, [R1+0x3810] ;  /* 0x00381000015c7983 */ /* 0x000ee80000300a00 */
[----:B------:R-:W-:Y:S04]  /*8a580*/  STL.64 [R1+0x620], R88 ;  /* 0x0006205801007387 */ /* 0x000fe80000100a00 */
[----:B------:R4:W-:Y:S04]  /*8a590*/  STL.64 [R1+0x628], R90 ;  /* 0x0006285a01007387 */ /* 0x0009e80000100a00 */
[----:B------:R-:W-:Y:S04]  /*8a5a0*/  LDS R73, [R252+0x147180] ;  /* 0x14718000fc497984 */ /* 0x000fe80000000800 */
[----:B------:R-:W1:Y:S04]  /*8a5b0*/  LDS R75, [R252+0x147980] ;  /* 0x14798000fc4b7984 */ /* 0x000e680000000800 */
[----:B----4-:R-:W4:Y:S04]  /*8a5c0*/  LDL.LU.64 R90, [R1+0x3808] ;  /* 0x00380800015a7983 */ /* 0x010f280000300a00 */
[----:B------:R-:W4:Y:S04]  /*8a5d0*/  LDL.LU.64 R88, [R1+0x3800] ;  /* 0x0038000001587983 */ /* 0x000f280000300a00 */
[----:B------:R-:W-:Y:S04]  /*8a5e0*/  STL.64 [R1+0x610], R84 ;  /* 0x0006105401007387 */ /* 0x000fe80000100a00 */
[----:B------:R1:W-:Y:S04]  /*8a5f0*/  STL.64 [R1+0x618], R86 ;  /* 0x0006185601007387 */ /* 0x0003e80000100a00 */
[----:B-1----:R-:W3:Y:S04]  /*8a600*/  LDL.LU.64 R86, [R1+0x37f8] ;  /* 0x0037f80001567983 */ /* 0x002ee80000300a00 */
[----:B------:R-:W3:Y:S04]  /*8a610*/  LDL.LU.64 R84, [R1+0x37f0] ;  /* 0x0037f00001547983 */ /* 0x000ee80000300a00 */
        /* <DEDUP_REMOVED lines=9> */
[C---:B---3--:R-:W-:Y:S08]  /*8a6b0*/  HMMA.1688.F32.TF32 R76, R120.reuse, R38, R84 ;  /* 0x00000026784c723c */ /* 0x048ff00000081054 */
[C---:B----4-:R-:W-:Y:S08]  /*8a6c0*/  HMMA.1688.F32.TF32 R80, R120.reuse, R34, R80 ;  /* 0x000000227850723c */ /* 0x050ff00000081050 */
[C---:B------:R-:W-:Y:S11]  /*8a6d0*/  HMMA.1688.F32.TF32 R84, R120.reuse, R42, R88 ;  /* 0x0000002a7854723c */ /* 0x040ff60000081058 */
[----:B------:R-:W-:Y:S04]  /*8a6e0*/  @!UPT UIADD3 URZ, URZ, URZ, URZ ;  /* 0x0000003f3f3ff290 */ /* 0x000fe8000fffe03f */
        /* <DEDUP_REMOVED lines=11> */
[C---:B-1----:R-:W-:Y:S06]  /*8a7a0*/  HMMA.1688.F32.TF32 R80, R120.reuse, R58, R104 ;  /* 0x0000003a7850723c */ /* 0x042fec0000081068 */
[----:B------:R-:W-:Y:S04]  /*8a7b0*/  STL.64 [R1+0x5a0], R76 ;  /* 0x0005a04c01007387 */ /* 0x000fe80000100a00 */
[----:B------:R1:W-:Y:S05]  /*8a7c0*/  STL.64 [R1+0x5a8], R78 ;  /* 0x0005a84e01007387 */ /* 0x0003ea0000100a00 */
[----:B------:R-:W-:Y:S04]  /*8a7d0*/  STL.64 [R1+0x590], R84 ;  /* 0x0005905401007387 */ /* 0x000fe80000100a00 */
[----:B------:R2:W-:Y:S01]  /*8a7e0*/  STL.64 [R1+0x598], R86 ;  /* 0x0005985601007387 */ /* 0x0005e20000100a00 */
[C---:B-1----:R-:W-:Y:S03]  /*8a7f0*/  HMMA.1688.F32.TF32 R76, R120.reuse, R62, R108 ;  /* 0x0000003e784c723c */ /* 0x042fe6000008106c */
[----:B------:R-:W-:Y:S05]  /*8a800*/  STL.64 [R1+0x840], R80 ;  /* 0x0008405001007387 */ /* 0x000fea0000100a00 */
[C---:B--2---:R-:W-:Y:S01]  /*8a810*/  HMMA.1688.F32.TF32 R84, R120.reuse, R66, R112 ;  /* 0x000000427854723c */ /* 0x044fe20000081070 */
[----:B------:R1:W-:Y:S07]  /*8a820*/  STL.64 [R1+0x848], R82 ;  /* 0x0008485201007387 */ /* 0x0003ee0000100a00 */
[----:B-1----:R-:W-:Y:S07]  /*8a830*/  HMMA.1688.F32.TF32 R80, R120, R70, R116 ;  /* 0x000000467850723c */ /* 0x002fee0000081074 */
        /* <DEDUP_REMOVED lines=40> */
[----:B-1----:R-:W-:Y:S08]  /*8aac0*/  HMMA.1688.F32.TF32 R76, R196, R58, R172 ;  /* 0x0000003ac44c723c */ /* 0x002ff000000810ac */
[----:B------:R-:W-:Y:S01]  /*8aad0*/  HMMA.1688.F32.TF32 R4, R72, R70, R4 ;  /* 0x000000464804723c */ /* 0x000fe20000081004 */
[----:B------:R-:W-:Y:S04]  /*8aae0*/  STL.64 [R1+0x760], R80 ;  /* 0x0007605001007387 */ /* 0x000fe80000100a00 */
[----:B------:R1:W-:Y:S03]  /*8aaf0*/  STL.64 [R1+0x768], R82 ;  /* 0x0007685201007387 */ /* 0x0003e60000100a00 */
[----:B--2---:R-:W-:Y:S01]  /*8ab00*/  HMMA.1688.F32.TF32 R84, R196, R62, R176 ;  /* 0x0000003ec454723c */ /* 0x004fe200000810b0 */
[----:B------:R-:W-:Y:S01]  /*8ab10*/  IMAD.MOV.U32 R90, RZ, RZ, R9 ;  /* 0x000000ffff5a7224 */ /* 0x000fe200078e0009 */
[----:B------:R-:W-:Y:S01]  /*8ab20*/  LDS R168, [R3+0x148100] ;  /* 0x1481000003a87984 */ /* 0x000fe20000000800 */
[----:B------:R-:W-:-:S02]  /*8ab30*/  IMAD.MOV.U32 R91, RZ, RZ, R8 ;  /* 0x000000ffff5b7224 */ /* 0x000fc400078e0008 */
[----:B------:R-:W-:Y:S01]  /*8ab40*/  IMAD.MOV.U32 R88, RZ, RZ, R13 ;  /* 0x000000ffff587224 */ /* 0x000fe200078e000d */
[----:B------:R-:W-:Y:S02]  /*8ab50*/  LDS R170, [R3+0x148900] ;  /* 0x1489000003aa7984 */ /* 0x000fe40000000800 */
[----:B-1----:R-:W-:Y:S02]  /*8ab60*/  HMMA.1688.F32.TF32 R80, R196, R66, R180 ;  /* 0x00000042c450723c */ /* 0x002fe400000810b4 */
[----:B------:R-:W-:Y:S04]  /*8ab70*/  STL.64 [R1+0x750], R76 ;  /* 0x0007504c01007387 */ /* 0x000fe80000100a00 */
[----:B------:R1:W-:Y:S01]  /*8ab80*/  STL.64 [R1+0x758], R78 ;  /* 0x0007584e01007387 */ /* 0x0003e20000100a00 */
[----:B------:R-:W-:-:S03]  /*8ab90*/  IMAD.MOV.U32 R89, RZ, RZ, R12 ;  /* 0x000000ffff597224 */ /* 0x000fc600078e000c */
[----:B------:R-:W-:Y:S04]  /*8aba0*/  LDS R169, [R252+0x148100] ;  /* 0x14810000fca97984 */ /* 0x000fe80000000800 */
[----:B------:R-:W-:Y:S01]  /*8abb0*/  LDS R171, [R252+0x148900] ;  /* 0x14890000fcab7984 */ /* 0x000fe20000000800 */
[----:B-1----:R-:W-:Y:S03]  /*8abc0*/  HMMA.1688.F32.TF32 R76, R196, R70, R184 ;  /* 0x00000046c44c723c */ /* 0x002fe600000810b8 */
        /* <DEDUP_REMOVED lines=8> */
[----:B------:R-:W-:Y:S04]  /*8ac50*/  STL.64 [R1+0x570], R76 ;  /* 0x0005704c01007387 */ /* 0x000fe80000100a00 */
[----:B------:R1:W-:Y:S08]  /*8ac60*/  STL.64 [R1+0x578], R78 ;  /* 0x0005784e01007387 */ /* 0x0003f00000100a00 */
[----:B------:R-:W-:Y:S01]  /*8ac70*/  STL.64 [R1+0x560], R84 ;  /* 0x0005605401007387 */ /* 0x000fe20000100a00 */
[C---:B-1----:R-:W-:Y:S03]  /*8ac80*/  HMMA.1688.F32.TF32 R76, R72.reuse, R18, R200 ;  /* 0x00000012484c723c */ /* 0x042fe600000810c8 */
[----:B------:R1:W-:Y:S04]  /*8ac90*/  STL.64 [R1+0x568], R86 ;  /* 0x0005685601007387 */ /* 0x0003e80000100a00 */
[----:B------:R-:W-:Y:S04]  /*8aca0*/  STL.64 [R1+0x550], R80 ;  /* 0x0005505001007387 */ /* 0x000fe80000100a00 */
[----:B------:R2:W-:Y:S01]  /*8acb0*/  STL.64 [R1+0x558], R82 ;  /* 0x0005585201007387 */ /* 0x0005e20000100a00 */
[C---:B-1----:R-:W-:Y:S08]  /*8acc0*/  HMMA.1688.F32.TF32 R84, R72.reuse, R22, R204 ;  /* 0x000000164854723c */ /* 0x042ff000000810cc */
        /* <DEDUP_REMOVED lines=12> */
[----:B------:R-:W-:Y:S04]  /*8ad90*/  STL.64 [R1+0x4e0], R84 ;  /* 0x0004e05401007387 */ /* 0x000fe80000100a00 */
[----:B------:R-:W-:Y:S04]  /*8ada0*/  STL.64 [R1+0x4e8], R86 ;  /* 0x0004e85601007387 */ /* 0x000fe80000100a00 */
[----:B------:R-:W-:Y:S04]  /*8adb0*/  STL.64 [R1+0x530], R80 ;  /* 0x0005305001007387 */ /* 0x000fe80000100a00 */
[----:B------:R-:W-:Y:S04]  /*8adc0*/  STL.64 [R1+0x538], R82 ;  /* 0x0005385201007387 */ /* 0x000fe80000100a00 */
[----:B------:R-:W2:Y:S01]  /*8add0*/  LDL R65, [R1+0x544] ;  /* 0x0005440001417983 */ /* 0x000ea20000100800 */
[C---:B-1----:R-:W-:Y:S08]  /*8ade0*/  HMMA.1688.F32.TF32 R76, R72.reuse, R42, R224 ;  /* 0x0000002a484c723c */ /* 0x042ff000000810e0 */
[C---:B------:R-:W-:Y:S08]  /*8adf0*/  HMMA.1688.F32.TF32 R40, R72.reuse, R46, R228 ;  /* 0x0000002e4828723c */ /* 0x040ff000000810e4 */
[C---:B------:R-:W-:Y:S07]  /*8ae00*/  HMMA.1688.F32.TF32 R44, R72.reuse, R50, R232 ;  /* 0x00000032482c723c */ /* 0x040fee00000810e8 */
[----:B------:R-:W-:Y:S04]  /*8ae10*/  STL.64 [R1+0x520], R76 ;  /* 0x0005204c01007387 */ /* 0x000fe80000100a00 */
[----:B------:R-:W-:Y:S04]  /*8ae20*/  STL.64 [R1+0x528], R78 ;  /* 0x0005284e01007387 */ /* 0x000fe80000100a00 */
[----:B------:R-:W-:Y:S04]  /*8ae30*/  STL.64 [R1+0x510], R40 ;  /* 0x0005102801007387 */ /* 0x000fe80000100a00 */
[----:B------:R1:W-:Y:S02]  /*8ae40*/  STL.64 [R1+0x518], R42 ;  /* 0x0005182a01007387 */ /* 0x0003e40000100a00 */
[C---:B-1----:R-:W-:Y:S02]  /*8ae50*/  HMMA.1688.F32.TF32 R40, R72.reuse, R54, R236 ;  /* 0x000000364828723c */ /* 0x042fe400000810ec */
[----:B------:R-:W-:Y:S04]  /*8ae60*/  STL.64 [R1+0x500], R44 ;  /* 0x0005002c01007387 */ /* 0x000fe80000100a00 */
[----:B------:R1:W-:Y:S02]  /*8ae70*/  STL.64 [R1+0x508], R46 ;  /* 0x0005082e01007387 */ /* 0x0003e40000100a00 */
        /* <DEDUP_REMOVED lines=8> */
[----:B------:R-:W-:Y:S05]  /*8af00*/  LDS R237, [R2+0x148180] ;  /* 0x1481800002ed7984 */ /* 0x000fea0000000800 */
[----:B------:R-:W-:Y:S04]  /*8af10*/  STL.64 [R1+0x4f0], R40 ;  /* 0x0004f02801007387 */ /* 0x000fe80000100a00 */
[----:B------:R1:W-:Y:S01]  /*8af20*/  STL.64 [R1+0x4f8], R42 ;  /* 0x0004f82a01007387 */ /* 0x0003e20000100a00 */
[----:B------:R-:W-:-:S02]  /*8af30*/  IMAD.MOV.U32 R78, RZ, RZ, R25 ;  /* 0x000000ffff4e7224 */ /* 0x000fc400078e0019 */
[----:B------:R-:W-:Y:S01]  /*8af40*/  IMAD.MOV.U32 R79, RZ, RZ, R24 ;  /* 0x000000ffff4f7224 */ /* 0x000fe200078e0018 */
[----:B------:R-:W-:Y:S01]  /*8af50*/  LDS R239, [R2+0x148980] ;  /* 0x1489800002ef7984 */ /* 0x000fe20000000800 */
[----:B-1----:R-:W-:Y:S03]  /*8af60*/  HMMA.1688.F32.TF32 R40, R72, R66, R248 ;  /* 0x000000424828723c */ /* 0x002fe600000810f8 */
[----:B------:R-:W-:Y:S04]  /*8af70*/  STL.64 [R1+0x4d0], R48 ;  /* 0x0004d03001007387 */ /* 0x000fe80000100a00 */
[----:B------:R-:W-:Y:S04]  /*8af80*/  STL.64 [R1+0x4d8], R50 ;  /* 0x0004d83201007387 */ /* 0x000fe80000100a00 */
[----:B------:R-:W-:Y:S04]  /*8af90*/  STL.64 [R1+0x490], R44 ;  /* 0x0004902c01007387 */ /* 0x000fe80000100a00 */
[----:B------:R-:W-:Y:S01]  /*8afa0*/  STL.64 [R1+0x498], R46 ;  /* 0x0004982e01007387 */ /* 0x000fe20000100a00 */
[----:B------:R-:W-:-:S03]  /*8afb0*/  IMAD.MOV.U32 R76, RZ, RZ, R29 ;  /* 0x000000ffff4c7224 */ /* 0x000fc600078e001d */
[----:B------:R-:W-:Y:S01]  /*8afc0*/  LDS R72, [R0+0x148000] ;  /* 0x1480000000487984 */ /* 0x000fe20000000800 */
[----:B------:R-:W-:-:S03]  /*8afd0*/  IMAD.MOV.U32 R77, RZ, RZ, R28 ;  /* 0x000000ffff4d7224 */ /* 0x000fc600078e001c */
[----:B------:R-:W-:Y:S04]  /*8afe0*/  LDS R74, [R0+0x148800] ;  /* 0x14880000004a7984 */ /* 0x000fe80000000800 */
[----:B------:R-:W-:Y:S04]  /*8aff0*/  STL.64 [R1+0x210], R40 ;  /* 0x0002102801007387 */ /* 0x000fe80000100a00 */
[----:B------:R-:W-:Y:S04]  /*8b000*/  STL.64 [R1+0x218], R42 ;  /* 0x0002182a01007387 */ /* 0x000fe80000100a00 */
[----:B------:R-:W-:Y:S04]  /*8b010*/  STL.64 [R1], R4 ;  /* 0x0000000401007387 */ /* 0x000fe80000100a00 */
[----:B------:R-:W-:Y:S04]  /*8b020*/  STL.64 [R1+0x8], R6 ;  /* 0x0000080601007387 */ /* 0x000fe80000100a00 */
[----:B------:R-:W-:Y:S04]  /*8b030*/  LDS R73, [R2+0x148000] ;  /* 0x1480000002497984 */ /* 0x000fe80000000800 */
[----:B------:R-:W-:Y:S01]  /*8b040*/  LDS R75, [R2+0x148800] ;  /* 0x14880000024b7984 */ /* 0x000fe20000000800 */
[----:B------:R-:W-:-:S02]  /*8b050*/  IMAD.MOV.U32 R86, RZ, RZ, R33 ;  /* 0x000000ffff567224 */ /* 0x000fc400078e0021 */
[----:B------:R-:W-:Y:S02]  /*8b060*/  IMAD.MOV.U32 R87, RZ, RZ, R32 ;  /* 0x000000ffff577224 */ /* 0x000fe400078e0020 */
[----:B------:R-:W-:Y:S02]  /*8b070*/  IMAD.MOV.U32 R84, RZ, RZ, R37 ;  /* 0x000000ffff547224 */ /* 0x000fe400078e0025 */
[----:B------:R-:W-:Y:S01]  /*8b080*/  IMAD.MOV.U32 R85, RZ, RZ, R36 ;  /* 0x000000ffff557224 */ /* 0x000fe200078e0024 */
[----:B--2---:R-:W1:Y:S04]  /*8b090*/  LDSM.16.M88.4 R4, [R65+0x100] ;  /* 0x000100004104783b */ /* 0x004e680000000200 */
[----:B------:R-:W2:Y:S04]  /*8b0a0*/  LDSM.16.M88.4 R8, [R65+0x4100] ;  /* 0x004100004108783b */ /* 0x000ea80000000200 */
[----:B------:R-:W3:Y:S04]  /*8b0b0*/  LDSM.16.M88.4 R12, [R65+0x8100] ;  /* 0x00810000410c783b */ /* 0x000ee80000000200 */
[----:B------:R-:W4:Y:S04]  /*8b0c0*/  LDSM.16.M88.4 R16, [R65+0xc100] ;  /* 0x00c100004110783b */ /* 0x000f280000000200 */
        /* <DEDUP_REMOVED lines=19> */
[----:B----4-:R-:W-:Y:S04]  /*8b200*/  STL [R1+0x370c], R18 ;  /* 0x00370c1201007387 */ /* 0x010fe80000100800 */
[----:B------:R-:W-:Y:S01]  /*8b210*/  STL [R1+0x3708], R19 ;  /* 0x0037081301007387 */ /* 0x000fe20000100800 */
[C---:B------:R-:W-:Y:S03]  /*8b220*/  HMMA.1688.F32.TF32 R80, R72.reuse, R8, R80 ;  /* 0x000000084850723c */ /* 0x040fe60000081050 */
        /* <DEDUP_REMOVED lines=14> */
[----:B------:R-:W-:Y:S03]  /*8b310*/  HMMA.1688.F32.TF32 R76, R72, R12, R76 ;  /* 0x0000000c484c723c */ /* 0x000fe6000008104c */
[----:B------:R-:W-:Y:S04]  /*8b320*/  STL [R1+0x374c], R50 ;  /* 0x00374c3201007387 */ /* 0x000fe80000100800 */
[----:B------:R-:W-:Y:S04]  /*8b330*/  STL [R1+0x3748], R51 ;  /* 0x0037483301007387 */ /* 0x000fe80000100800 */
[----:B------:R-:W-:Y:S04]  /*8b340*/  STL [R1+0x3754], R54 ;  /* 0x0037543601007387 */ /* 0x000fe80000100800 */
[----:B------:R-:W-:Y:S04]  /*8b350*/  STL [R1+0x3750], R55 ;  /* 0x0037503701007387 */ /* 0x000fe80000100800 */
[----:B------:R1:W-:Y:S04]  /*8b360*/  STL [R1+0x375c], R58 ;  /* 0x00375c3a01007387 */ /* 0x0003e80000100800 */
[----:B------:R2:W-:Y:S04]  /*8b370*/  STL [R1+0x3758], R59 ;  /* 0x0037583b01007387 */ /* 0x0005e80000100800 */
[----:B------:R-:W-:Y:S04]  /*8b380*/  STL [R1+0x3764], R62 ;  /* 0x0037643e01007387 */ /* 0x000fe80000100800 */
[----:B------:R-:W-:Y:S01]  /*8b390*/  STL [R1+0x3760], R63 ;  /* 0x0037603f01007387 */ /* 0x000fe20000100800 */
[----:B-1----:R-:W-:-:S03]  /*8b3a0*/  IMAD.MOV.U32 R58, RZ, RZ, R80 ;  /* 0x000000ffff3a7224 */ /* 0x002fc600078e0050 */
[----:B------:R-:W-:Y:S01]  /*8b3b0*/  STL [R1+0x376c], R66 ;  /* 0x00376c4201007387 */ /* 0x000fe20000100800 */
[----:B--2---:R-:W-:-:S03]  /*8b3c0*/  IMAD.MOV.U32 R59, RZ, RZ, R81 ;  /* 0x000000ffff3b7224 */ /* 0x004fc600078e0051 */
[----:B------:R-:W-:Y:S01]  /*8b3d0*/  STL [R1+0x3768], R67 ;  /* 0x0037684301007387 */ /* 0x000fe20000100800 */
[----:B------:R-:W-:-:S03]  /*8b3e0*/  IMAD.MOV.U32 R54, RZ, RZ, R82 ;  /* 0x000000ffff367224 */ /* 0x000fc600078e0052 */
[----:B------:R1:W-:Y:S01]  /*8b3f0*/  STL.64 [R1+0x100], R88 ;  /* 0x0001005801007387 */ /* 0x0003e20000100a00 */
[----:B------:R-:W-:-:S03]  /*8b400*/  IMAD.MOV.U32 R55, RZ, RZ, R83 ;  /* 0x000000ffff377224 */ /* 0x000fc600078e0053 */
[----:B------:R2:W-:Y:S04]  /*8b410*/  STL.64 [R1+0x108], R90 ;  /* 0x0001085a01007387 */ /* 0x0005e80000100a00 */
[----:B------:R-:W3:Y:S04]  /*8b420*/  LDL.LU R80, [R1+0xc0] ;  /* 0x0000c00001507983 */ /* 0x000ee80000300800 */
[----:B------:R-:W3:Y:S04]  /*8b430*/  LDL.LU R81, [R1+0xc4] ;  /* 0x0000c40001517983 */ /* 0x000ee80000300800 */
[----:B------:R-:W3:Y:S04]  /*8b440*/  LDL.LU R82, [R1+0xc8] ;  /* 0x0000c80001527983 */ /* 0x000ee80000300800 */
[----:B------:R-:W3:Y:S01]  /*8b450*/  LDL.LU R83, [R1+0xcc] ;  /* 0x0000cc0001537983 */ /* 0x000ee20000300800 */
[----:B------:R-:W-:-:S03]  /*8b460*/  IMAD.MOV.U32 R42, RZ, RZ, R76 ;  /* 0x000000ffff2a7224 */ /* 0x000fc600078e004c */
[----:B------:R-:W-:Y:S01]  /*8b470*/  STL [R1+0x377c], R55 ;  /* 0x00377c3701007387 */ /* 0x000fe20000100800 */
[----:B------:R-:W-:-:S03]  /*8b480*/  IMAD.MOV.U32 R43, RZ, RZ, R77 ;  /* 0x000000ffff2b7224 */ /* 0x000fc600078e004d */
[----:B------:R-:W-:Y:S01]  /*8b490*/  STL [R1+0x3778], R54 ;  /* 0x0037783601007387 */ /* 0x000fe20000100800 */
[----:B------:R-:W-:-:S03]  /*8b4a0*/  IMAD.MOV.U32 R38, RZ, RZ, R78 ;  /* 0x000000ffff267224 */ /* 0x000fc600078e004e */
[----:B------:R-:W-:Y:S01]  /*8b4b0*/  STL [R1+0x3774], R59 ;  /* 0x0037743b01007387 */ /* 0x000fe20000100800 */
[----:B------:R-:W-:-:S03]  /*8b4c0*/  IMAD.MOV.U32 R39, RZ, RZ, R79 ;  /* 0x000000ffff277224 */ /* 0x000fc600078e004f */
[----:B------:R4:W-:Y:S04]  /*8b4d0*/  STL [R1+0x3770], R58 ;  /* 0x0037703a01007387 */ /* 0x0009e80000100800 */
[----:B------:R-:W4:Y:S04]  /*8b4e0*/  LDL.LU R76, [R1+0xb0] ;  /* 0x0000b000014c7983 */ /* 0x000f280000300800 */
[----:B------:R-:W4:Y:S04]  /*8b4f0*/  LDL.LU R77, [R1+0xb4] ;  /* 0x0000b400014d7983 */ /* 0x000f280000300800 */
[----:B------:R-:W4:Y:S04]  /*8b500*/  LDL.LU R78, [R1+0xb8] ;  /* 0x0000b800014e7983 */ /* 0x000f280000300800 */
[----:B------:R-:W4:Y:S01]  /*8b510*/  LDL.LU R79, [R1+0xbc] ;  /* 0x0000bc00014f7983 */ /* 0x000f220000300800 */
[----:B------:R-:W-:Y:S03]  /*8b520*/  HMMA.1688.F32.TF32 R84, R72, R16, R84 ;  /* 0x000000104854723c */ /* 0x000fe60000081054 */
[----:B------:R1:W-:Y:S04]  /*8b530*/  STL [R1+0x378c], R39 ;  /* 0x00378c2701007387 */ /* 0x0003e80000100800 */
[----:B------:R1:W-:Y:S04]  /*8b540*/  STL [R1+0x3788], R38 ;  /* 0x0037882601007387 */ /* 0x0003e80000100800 */
[----:B------:R1:W-:Y:S04]  /*8b550*/  STL [R1+0x3784], R43 ;  /* 0x0037842b01007387 */ /* 0x0003e80000100800 */
[----:B------:R1:W-:Y:S04]  /*8b560*/  STL [R1+0x3780], R42 ;  /* 0x0037802a01007387 */ /* 0x0003e80000100800 */
[----:B------:R-:W4:Y:S04]  /*8b570*/  LDL.LU R92, [R1+0xa0] ;  /* 0x0000a000015c7983 */ /* 0x000f280000300800 */
[----:B------:R-:W4:Y:S01]  /*8b580*/  LDL.LU R93, [R1+0xa4] ;  /* 0x0000a400015d7983 */ /* 0x000f220000300800 */
[----:B------:R-:W-:-:S02]  /*8b590*/  IMAD.MOV.U32 R31, RZ, RZ, R87 ;  /* 0x000000ffff1f7224 */ /* 0x000fc400078e0057 */
[----:B------:R-:W-:Y:S01]  /*8b5a0*/  IMAD.MOV.U32 R30, RZ, RZ, R86 ;  /* 0x000000ffff1e7224 */ /* 0x000fe200078e0056 */
[----:B------:R-:W4:Y:S01]  /*8b5b0*/  LDL.LU R94, [R1+0xa8] ;  /* 0x0000a800015e7983 */ /* 0x000f220000300800 */
[----:B------:R-:W-:Y:S02]  /*8b5c0*/  IMAD.MOV.U32 R35, RZ, RZ, R85 ;  /* 0x000000ffff237224 */ /* 0x000fe400078e0055 */
[----:B------:R-:W-:Y:S01]  /*8b5d0*/  IMAD.MOV.U32 R34, RZ, RZ, R84 ;  /* 0x000000ffff227224 */ /* 0x000fe200078e0054 */
[----:B------:R-:W4:Y:S04]  /*8b5e0*/  LDL.LU R95, [R1+0xac] ;  /* 0x0000ac00015f7983 */ /* 0x000f280000300800 */
[----:B------:R1:W-:Y:S04]  /*8b5f0*/  STL [R1+0x379c], R31 ;  /* 0x00379c1f01007387 */ /* 0x0003e80000100800 */
[----:B------:R1:W-:Y:S04]  /*8b600*/  STL [R1+0x3798], R30 ;  /* 0x0037981e01007387 */ /* 0x0003e80000100800 */
[----:B------:R2:W-:Y:S04]  /*8b610*/  STL [R1+0x3794], R35 ;  /* 0x0037942301007387 */ /* 0x0005e80000100800 */
[----:B------:R2:W-:Y:S04]  /*8b620*/  STL [R1+0x3790], R34 ;  /* 0x0037902201007387 */ /* 0x0005e80000100800 */
[----:B-1----:R-:W4:Y:S04]  /*8b630*/  LDL.LU R88, [R1+0x90] ;  /* 0x0000900001587983 */ /* 0x002f280000300800 */
[----:B------:R-:W4:Y:S04]  /*8b640*/  LDL.LU R89, [R1+0x94] ;  /* 0x0000940001597983 */ /* 0x000f280000300800 */
[----:B--2---:R-:W2:Y:S04]  /*8b650*/  LDL.LU R90, [R1+0x98] ;  /* 0x00009800015a7983 */ /* 0x004ea80000300800 */
[----:B------:R-:W2:Y:S01]  /*8b660*/  LDL.LU R91, [R1+0x9c] ;  /* 0x00009c00015b7983 */ /* 0x000ea20000300800 */
[C---:B---3--:R-:W-:Y:S11]  /*8b670*/  HMMA.1688.F32.TF32 R80, R72.reuse, R20, R80 ;  /* 0x000000144850723c */ /* 0x048ff60000081050 */
[----:B------:R-:W-:Y:S11]  /*8b680*/  @!UPT UIADD3 URZ, URZ, URZ, URZ ;  /* 0x0000003f3f3ff290 */ /* 0x000ff6000fffe03f */
[----:B------:R-:W-:Y:S02]  /*8b690*/  @!UPT UIADD3 URZ, URZ, URZ, URZ ;  /* 0x0000003f3f3ff290 */ /* 0x000fe4000fffe03f */
[----:B------:R-:W-:Y:S01]  /*8b6a0*/  MOV R47, R83 ;  /* 0x00000053002f7202 */ /* 0x000fe20000000f00 */
[----:B----4-:R-:W-:Y:S01]  /*8b6b0*/  HMMA.1688.F32.TF32 R76, R72, R24, R76 ;  /* 0x00000018484c723c */ /* 0x010fe2000008104c */
[----:B------:R-:W-:Y:S02]  /*8b6c0*/  IMAD.MOV.U32 R46, RZ, RZ, R82 ;  /* 0x000000ffff2e7224 */ /* 0x000fe400078e0052 */
[----:B------:R-:W-:Y:S02]  /*8b6d0*/  IMAD.MOV.U32 R51, RZ, RZ, R81 ;  /* 0x000000ffff337224 */ /* 0x000fe400078e0051 */
[----:B------:R-:W-:Y:S01]  /*8b6e0*/  IMAD.MOV.U32 R50, RZ, RZ, R80 ;  /* 0x000000ffff327224 */ /* 0x000fe200078e0050 */
[----:B------:R-:W-:Y:S04]  /*8b6f0*/  STL [R1+0x37ac], R47 ;  /* 0x0037ac2f01007387 */ /* 0x000fe80000100800 */
[----:B------:R-:W-:Y:S04]  /*8b700*/  STL [R1+0x37a8], R46 ;  /* 0x0037a82e01007387 */ /* 0x000fe80000100800 */
[----:B------:R-:W-:Y:S04]  /*8b710*/  STL [R1+0x37a4], R51 ;  /* 0x0037a43301007387 */ /* 0x000fe80000100800 */
[----:B------:R-:W-:Y:S04]  /*8b720*/  STL [R1+0x37a0], R50 ;  /* 0x0037a03201007387 */ /* 0x000fe80000100800 */
[----:B------:R-:W3:Y:S04]  /*8b730*/  LDL.LU R84, [R1+0x80] ;  /* 0x0000800001547983 */ /* 0x000ee80000300800 */
[----:B------:R-:W3:Y:S04]  /*8b740*/  LDL.LU R85, [R1+0x84] ;  /* 0x0000840001557983 */ /* 0x000ee80000300800 */
[----:B------:R-:W3:Y:S04]  /*8b750*/  LDL.LU R86, [R1+0x88] ;  /* 0x0000880001567983 */ /* 0x000ee80000300800 */
[----:B------:R-:W3:Y:S01]  /*8b760*/  LDL.LU R87, [R1+0x8c] ;  /* 0x00008c0001577983 */ /* 0x000ee20000300800 */
[----:B------:R-:W-:-:S03]  /*8b770*/  IMAD.MOV.U32 R66, RZ, RZ, R76 ;  /* 0x000000ffff427224 */ /* 0x000fc600078e004c */
        /* <DEDUP_REMOVED lines=11> */
[C---:B------:R-:W-:Y:S08]  /*8b830*/  HMMA.1688.F32.TF32 R92, R72.reuse, R28, R92 ;  /* 0x0000001c485c723c */ /* 0x040ff0000008105c */
[----:B--2---:R-:W-:Y:S01]  /*8b840*/  HMMA.1688.F32.TF32 R88, R72, R32, R88 ;  /* 0x000000204858723c */ /* 0x004fe20000081058 */
[----:B------:R-:W-:Y:S04]  /*8b850*/  STL [R1+0x37bc], R63 ;  /* 0x0037bc3f01007387 */ /* 0x000fe80000100800 */
[----:B------:R-:W-:Y:S04]  /*8b860*/  STL [R1+0x37b8], R62 ;  /* 0x0037b83e01007387 */ /* 0x000fe80000100800 */
[----:B------:R-:W-:Y:S07]  /*8b870*/  STL [R1+0x37b4], R67 ;  /* 0x0037b44301007387 */ /* 0x000fee0000100800 */
[----:B------:R-:W-:-:S02]  /*8b880*/  IMAD.MOV.U32 R23, RZ, RZ, R95 ;  /* 0x000000ffff177224 */ /* 0x000fc400078e005f */
[----:B------:R-:W-:Y:S02]  /*8b890*/  IMAD.MOV.U32 R22, RZ, RZ, R94 ;  /* 0x000000ffff167224 */ /* 0x000fe400078e005e */
[----:B------:R-:W-:Y:S01]  /*8b8a0*/  IMAD.MOV.U32 R27, RZ, RZ, R93 ;  /* 0x000000ffff1b7224 */ /* 0x000fe200078e005d */
[----:B------:R-:W-:Y:S01]  /*8b8b0*/  STL [R1+0x37b0], R66 ;  /* 0x0037b04201007387 */ /* 0x000fe20000100800 */
[----:B------:R-:W-:Y:S02]  /*8b8c0*/  IMAD.MOV.U32 R26, RZ, RZ, R92 ;  /* 0x000000ffff1a7224 */ /* 0x000fe400078e005c */
        /* <DEDUP_REMOVED lines=8> */
[----:B------:R1:W-:Y:S04]  /*8b950*/  STL [R1+0x37dc], R58 ;  /* 0x0037dc3a01007387 */ /* 0x0003e80000100800 */
[----:B------:R-:W-:Y:S04]  /*8b960*/  STL [R1+0x37d8], R59 ;  /* 0x0037d83b01007387 */ /* 0x000fe80000100800 */
[----:B------:R-:W-:Y:S04]  /*8b970*/  STL [R1+0x37d4], R54 ;  /* 0x0037d43601007387 */ /* 0x000fe80000100800 */
[----:B------:R2:W-:Y:S01]  /*8b980*/  STL [R1+0x37d0], R55 ;  /* 0x0037d03701007387 */ /* 0x0005e20000100800 */
[C---:B---3--:R-:W-:Y:S08]  /*8b990*/  HMMA.1688.F32.TF32 R84, R72.reuse, R36, R84 ;  /* 0x000000244854723c */ /* 0x048ff00000081054 */
[----:B----4-:R-:W-:Y:S11]  /*8b9a0*/  HMMA.1688.F32.TF32 R76, R72, R44, R76 ;  /* 0x0000002c484c723c */ /* 0x010ff6000008104c */
[----:B------:R-:W-:Y:S05]  /*8b9b0*/  @!UPT UIADD3 URZ, URZ, URZ, URZ ;  /* 0x0000003f3f3ff290 */ /* 0x000fea000fffe03f */
        /* <DEDUP_REMOVED lines=52> */
[----:B------:R-:W4:Y:S09]  /*8bd00*/  LDL.LU R99, [R1+0x1ec] ;  /* 0x0001ec0001637983 */ /* 0x000f320000300800 */
[----:B------:R-:W-:-:S02]  /*8bd10*/  IMAD.MOV.U32 R31, RZ, RZ, R80 ;  /* 0x000000ffff1f7224 */ /* 0x000fc400078e0050 */
[----:B------:R-:W-:Y:S01]  /*8bd20*/  IMAD.MOV.U32 R30, RZ, RZ, R81 ;  /* 0x000000ffff1e7224 */ /* 0x000fe200078e0051 */
[----:B------:R-:W4:Y:S01]  /*8bd30*/  LDL.LU R80, [R1+0x1a0] ;  /* 0x0001a00001507983 */ /* 0x000f220000300800 */
[----:B------:R-:W-:Y:S02]  /*8bd40*/  IMAD.MOV.U32 R35, RZ, RZ, R82 ;  /* 0x000000ffff237224 */ /* 0x000fe400078e0052 */
[----:B------:R-:W-:Y:S01]  /*8bd50*/  IMAD.MOV.U32 R34, RZ, RZ, R83 ;  /* 0x000000ffff227224 */ /* 0x000fe200078e0053 */
[----:B------:R-:W4:Y:S04]  /*8bd60*/  LDL.LU R81, [R1+0x1a4] ;  /* 0x0001a40001517983 */ /* 0x000f280000300800 */
[----:B------:R-:W4:Y:S04]  /*8bd70*/  LDL.LU R82, [R1+0x1a8] ;  /* 0x0001a80001527983 */ /* 0x000f280000300800 */
[----:B------:R-:W4:Y:S01]  /*8bd80*/  LDL.LU R83, [R1+0x1ac] ;  /* 0x0001ac0001537983 */ /* 0x000f220000300800 */
[C---:B--2---:R-:W-:Y:S08]  /*8bd90*/  HMMA.1688.F32.TF32 R120, R72.reuse, R48, R120 ;  /* 0x000000304878723c */ /* 0x044ff00000081078 */
[C---:B---3--:R-:W-:Y:S08]  /*8bda0*/  HMMA.1688.F32.TF32 R116, R72.reuse, R52, R116 ;  /* 0x000000344874723c */ /* 0x048ff00000081074 */
[C---:B----4-:R-:W-:Y:S08]  /*8bdb0*/  HMMA.1688.F32.TF32 R112, R72.reuse, R56, R112 ;  /* 0x000000384870723c */ /* 0x050ff00000081070 */
[C---:B------:R-:W-:Y:S08]  /*8bdc0*/  HMMA.1688.F32.TF32 R108, R72.reuse, R60, R108 ;  /* 0x0000003c486c723c */ /* 0x040ff0000008106c */
[----:B------:R-:W-:Y:S11]  /*8bdd0*/  HMMA.1688.F32.TF32 R72, R72, R64, R104 ;  /* 0x000000404848723c */ /* 0x000ff60000081068 */
[----:B------:R-:W-:Y:S11]  /*8bde0*/  @!UPT UIADD3 URZ, URZ, URZ, URZ ;  /* 0x0000003f3f3ff290 */ /* 0x000ff6000fffe03f */
[----:B------:R-:W-:Y:S02]  /*8bdf0*/  @!UPT UIADD3 URZ, URZ, URZ, URZ ;  /* 0x0000003f3f3ff290 */ /* 0x000fe4000fffe03f */
[----:B-1----:R-:W-:Y:S01]  /*8be00*/  IMAD.MOV.U32 R58, RZ, RZ, R72 ;  /* 0x000000ffff3a7224 */ /* 0x002fe200078e0048 */
[----:B------:R-:W-:Y:S01]  /*8be10*/  MOV R55, R75 ;  /* 0x0000004b00377202 */ /* 0x000fe20000000f00 */
[----:B------:R-:W-:Y:S02]  /*8be20*/  IMAD.MOV.U32 R59, RZ, RZ, R73 ;  /* 0x000000ffff3b7224 */ /* 0x000fe400078e0049 */
[----:B------:R-:W-:Y:S02]  /*8be30*/  IMAD.MOV.U32 R54, RZ, RZ, R74 ;  /* 0x000000ffff367224 */ /* 0x000fe400078e004a */
[C---:B------:R-:W-:Y:S08]  /*8be40*/  HMMA.1688.F32.TF32 R72, R68.reuse, R4, R100 ;  /* 0x000000044448723c */ /* 0x040ff00000081064 */
[C---:B------:R-:W-:Y:S08]  /*8be50*/  HMMA.1688.F32.TF32 R96, R68.reuse, R8, R96 ;  /* 0x000000084460723c */ /* 0x040ff00000081060 */
        /* <DEDUP_REMOVED lines=12> */
[----:B-1----:R-:W-:Y:S02]  /*8bf20*/  HMMA.1688.F32.TF32 R72, R68, R28, R76 ;  /* 0x0000001c4448723c */ /* 0x002fe4000008104c */
        /* <DEDUP_REMOVED lines=116> */
[C---:B----4-:R-:W-:Y:S11]  /*8c670*/  HMMA.1688.F32.TF32 R72, R68.reuse, R40, R156 ;  /* 0x000000284448723c */ /* 0x050ff6000008109c */
[----:B------:R-:W-:Y:S04]  /*8c680*/  @!UPT UIADD3 URZ, URZ, URZ, URZ ;  /* 0x0000003f3f3ff290 */ /* 0x000fe8000fffe03f */
[----:B------:R-:W-:Y:S04]  /*8c690*/  STL.64 [R1+0x190], R164 ;  /* 0x000190a401007387 */ /* 0x000fe80000100a00 */
[----:B------:R-:W-:Y:S04]  /*8c6a0*/  STL.64 [R1+0x198], R166 ;  /* 0x000198a601007387 */ /* 0x000fe80000100a00 */
[----:B------:R-:W-:Y:S04]  /*8c6b0*/  STL.64 [R1+0x180], R160 ;  /* 0x000180a001007387 */ /* 0x000fe80000100a00 */
[----:B------:R-:W-:Y:S04]  /*8c6c0*/  STL.64 [R1+0x188], R162 ;  /* 0x000188a201007387 */ /* 0x000fe80000100a00 */
[----:B------:R-:W-:Y:S04]  /*8c6d0*/  STL.64 [R1+0x170], R72 ;  /* 0x0001704801007387 */ /* 0x000fe80000100a00 */
[----:B------:R-:W-:Y:S04]  /*8c6e0*/  STL.64 [R1+0x178], R74 ;  /* 0x0001784a01007387 */ /* 0x000fe80000100a00 */
[----:B------:R-:W-:Y:S04]  /*8c6f0*/  LDS R72, [R0+0x148080] ;  /* 0x1480800000487984 */ /* 0x000fe80000000800 */
[----:B------:R-:W-:Y:S04]  /*8c700*/  LDS R74, [R0+0x148880] ;  /* 0x14888000004a7984 */ /* 0x000fe80000000800 */
[----:B------:R-:W-:Y:S04]  /*8c710*/  LDS R73, [R2+0x148080] ;  /* 0x1480800002497984 */ /* 0x000fe80000000800 */
[----:B------:R-:W1:Y:S01]  /*8c720*/  LDS R75, [R2+0x148880] ;  /* 0x14888000024b7984 */ /* 0x000e620000000800 */
[C---:B------:R-:W-:Y:S08]  /*8c730*/  HMMA.1688.F32.TF32 R152, R68.reuse, R44, R152 ;  /* 0x0000002c4498723c */ /* 0x040ff00000081098 */
[C---:B------:R-:W-:Y:S08]  /*8c740*/  HMMA.1688.F32.TF32 R148, R68.reuse, R48, R148 ;  /* 0x000000304494723c */ /* 0x040ff00000081094 */
[C---:B------:R-:W-:Y:S08]  /*8c750*/  HMMA.1688.F32.TF32 R144, R68.reuse, R52, R144 ;  /* 0x000000344490723c */ /* 0x040ff00000081090 */
[C---:B------:R-:W-:Y:S08]  /*8c760*/  HMMA.1688.F32.TF32 R140, R68.reuse, R56, R140 ;  /* 0x00000038448c723c */ /* 0x040ff0000008108c */
[C---:B------:R-:W-:Y:S08]  /*8c770*/  HMMA.1688.F32.TF32 R136, R68.reuse, R60, R136 ;  /* 0x0000003c4488723c */ /* 0x040ff00000081088 */
[----:B------:R-:W-:Y:S08]  /*8c780*/  HMMA.1688.F32.TF32 R132, R68, R64, R132 ;  /* 0x000000404484723c */ /* 0x000ff00000081084 */
[C---:B-1----:R-:W-:Y:S08]  /*8c790*/  HMMA.1688.F32.TF32 R128, R72.reuse, R4, R128 ;  /* 0x000000044880723c */ /* 0x042ff00000081080 */
        /* <DEDUP_REMOVED lines=49> */
[----:B-1----:R-:W3:Y:S04]  /*8cab0*/  LDL.LU R88, [R1+0x660] ;  /* 0x0006600001587983 */ /* 0x002ee80000300800 */
[----:B------:R1:W-:Y:S04]  /*8cac0*/  STL.64 [R1+0x250], R80 ;  /* 0x0002505001007387 */ /* 0x0003e80000100a00 */
[----:B------:R4:W-:Y:S04]  /*8cad0*/  STL.64 [R1+0x258], R82 ;  /* 0x0002585201007387 */ /* 0x0009e80000100a00 */
        /* <DEDUP_REMOVED lines=85> */
[----:B------:R-:W-:Y:S04]  /*8d030*/  LDS R68, [R3+0x148080] ;  /* 0x1480800003447984 */ /* 0x000fe80000000800 */
[----:B------:R-:W-:Y:S04]  /*8d040*/  LDS R70, [R3+0x148880] ;  /* 0x1488800003467984 */ /* 0x000fe80000000800 */
[----:B------:R-:W-:Y:S04]  /*8d050*/  LDS R69, [R252+0x148080] ;  /* 0x14808000fc457984 */ /* 0x000fe80000000800 */
[----:B------:R-:W2:Y:S02]  /*8d060*/  LDS R71, [R252+0x148880] ;  /* 0x14888000fc477984 */ /* 0x000ea40000000800 */
[C---:B--2---:R-:W-:Y:S08]  /*8d070*/  HMMA.1688.F32.TF32 R120, R68.reuse, R32, R120 ;  /* 0x000000204478723c */ /* 0x044ff00000081078 */
[C---:B---3--:R-:W-:Y:S08]  /*8d080*/  HMMA.1688.F32.TF32 R124, R68.reuse, R28, R124 ;  /* 0x0000001c447c723c */ /* 0x048ff0000008107c */
[C---:B------:R-:W-:Y:S08]  /*8d090*/  HMMA.1688.F32.TF32 R136, R68.reuse, R16, R136 ;  /* 0x000000104488723c */ /* 0x040ff00000081088 */
[----:B------:R-:W-:Y:S08]  /*8d0a0*/  HMMA.1688.F32.TF32 R144, R68, R8, R144 ;  /* 0x000000084490723c */ /* 0x000ff00000081090 */
[C---:B------:R-:W-:Y:S08]  /*8d0b0*/  HMMA.1688.F32.TF32 R156, R72.reuse, R60, R156 ;  /* 0x0000003c489c723c */ /* 0x040ff0000008109c */
[----:B------:R-:W-:Y:S08]  /*8d0c0*/  HMMA.1688.F32.TF32 R72, R72, R64, R152 ;  /* 0x000000404848723c */ /* 0x000ff00000081098 */
[C---:B------:R-:W-:Y:S07]  /*8d0d0*/  HMMA.1688.F32.TF32 R148, R68.reuse, R4, R148 ;  /* 0x000000044494723c */ /* 0x040fee0000081094 */
[----:B------:R-:W-:Y:S04]  /*8d0e0*/  STL.64 [R1+0x230], R156 ;  /* 0x0002309c01007387 */ /* 0x000fe80000100a00 */
[----:B------:R-:W-:Y:S04]  /*8d0f0*/  STL.64 [R1+0x238], R158 ;  /* 0x0002389e01007387 */ /* 0x000fe80000100a00 */
[----:B------:R-:W-:Y:S04]  /*8d100*/  STL.64 [R1+0x220], R72 ;  /* 0x0002204801007387 */ /* 0x000fe80000100a00 */
[----:B------:R1:W-:Y:S02]  /*8d110*/  STL.64 [R1+0x228], R74 ;  /* 0x0002284a01007387 */ /* 0x0003e40000100a00 */
[C---:B-1----:R-:W-:Y:S02]  /*8d120*/  HMMA.1688.F32.TF32 R72, R68.reuse, R12, R140 ;  /* 0x0000000c4448723c */ /* 0x042fe4000008108c */
[----:B------:R-:W-:Y:S04]  /*8d130*/  STL.64 [R1+0x420], R148 ;  /* 0x0004209401007387 */ /* 0x000fe80000100a00 */
[----:B------:R-:W-:Y:S04]  /*8d140*/  STL.64 [R1+0x428], R150 ;  /* 0x0004289601007387 */ /* 0x000fe80000100a00 */
[----:B------:R-:W-:Y:S01]  /*8d150*/  STL.64 [R1+0x410], R144 ;  /* 0x0004109001007387 */ /* 0x000fe20000100a00 */
[C---:B------:R-:W-:Y:S03]  /*8d160*/  HMMA.1688.F32.TF32 R132, R68.reuse, R20, R132 ;  /* 0x000000144484723c */ /* 0x040fe60000081084 */
        /* <DEDUP_REMOVED lines=20> */
[----:B------:R-:W-:Y:S04]  /*8d2b0*/  LDS R104, [R0+0x148100] ;  /* 0x1481000000687984 */ /* 0x000fe80000000800 */
[----:B------:R-:W-:Y:S04]  /*8d2c0*/  LDS R106, [R0+0x148900] ;  /* 0x14890000006a7984 */ /* 0x000fe80000000800 */
[----:B------:R-:W-:Y:S04]  /*8d2d0*/  LDS R105, [R2+0x148100] ;  /* 0x1481000002697984 */ /* 0x000fe80000000800 */
[----:B------:R-:W4:Y:S01]  /*8d2e0*/  LDS R107, [R2+0x148900] ;  /* 0x14890000026b7984 */ /* 0x000f220000000800 */
[C---:B------:R-:W-:Y:S03]  /*8d2f0*/  HMMA.1688.F32.TF32 R100, R68.reuse, R52, R100 ;  /* 0x000000344464723c */ /* 0x040fe60000081064 */
[----:B------:R-:W-:Y:S04]  /*8d300*/  STL.64 [R1+0x390], R112 ;  /* 0x0003907001007387 */ /* 0x000fe80000100a00 */
[----:B------:R-:W-:Y:S01]  /*8d310*/  STL.64 [R1+0x398], R114 ;  /* 0x0003987201007387 */ /* 0x000fe20000100a00 */
[C---:B------:R-:W-:Y:S03]  /*8d320*/  HMMA.1688.F32.TF32 R96, R68.reuse, R56, R96 ;  /* 0x000000384460723c */ /* 0x040fe60000081060 */
[----:B------:R-:W-:Y:S04]  /*8d330*/  STL.64 [R1+0x380], R108 ;  /* 0x0003806c01007387 */ /* 0x000fe80000100a00 */
[----:B------:R-:W-:Y:S04]  /*8d340*/  STL.64 [R1+0x388], R110 ;  /* 0x0003886e01007387 */ /* 0x000fe80000100a00 */
[----:B------:R-:W-:Y:S04]  /*8d350*/  STL.64 [R1+0x370], R72 ;  /* 0x0003704801007387 */ /* 0x000fe80000100a00 */
[----:B------:R1:W-:Y:S02]  /*8d360*/  STL.64 [R1+0x378], R74 ;  /* 0x0003784a01007387 */ /* 0x0003e40000100a00 */
[C---:B-1----:R-:W-:Y:S08]  /*8d370*/  HMMA.1688.F32.TF32 R72, R68.reuse, R60, R92 ;  /* 0x0000003c4448723c */ /* 0x042ff0000008105c */
[----:B------:R-:W-:Y:S01]  /*8d380*/  HMMA.1688.F32.TF32 R68, R68, R64, R88 ;  /* 0x000000404444723c */ /* 0x000fe20000081058 */
[----:B------:R-:W-:Y:S04]  /*8d390*/  STL.64 [R1+0x360], R100 ;  /* 0x0003606401007387 */ /* 0x000fe80000100a00 */
[----:B------:R-:W-:Y:S04]  /*8d3a0*/  STL.64 [R1+0x368], R102 ;  /* 0x0003686601007387 */ /* 0x000fe80000100a00 */
[----:B------:R-:W-:Y:S04]  /*8d3b0*/  STL.64 [R1+0x350], R96 ;  /* 0x0003506001007387 */ /* 0x000fe80000100a00 */
[----:B------:R-:W-:Y:S01]  /*8d3c0*/  STL.64 [R1+0x358], R98 ;  /* 0x0003586201007387 */ /* 0x000fe20000100a00 */
[C---:B----4-:R-:W-:Y:S09]  /*8d3d0*/  HMMA.1688.F32.TF32 R80, R104.reuse, R8, R80 ;  /* 0x000000086850723c */ /* 0x050ff20000081050 */
[----:B------:R-:W-:Y:S04]  /*8d3e0*/  STL.64 [R1+0x35f8], R70 ;  /* 0x0035f84601007387 */ /* 0x000fe80000100a00 */
[----:B------:R-:W-:Y:S04]  /*8d3f0*/  STL.64 [R1+0x340], R72 ;  /* 0x0003404801007387 */ /* 0x000fe80000100a00 */
[----:B------:R-:W-:Y:S04]  /*8d400*/  STL.64 [R1+0x348], R74 ;  /* 0x0003484a01007387 */ /* 0x000fe80000100a00 */
[----:B------:R1:W-:Y:S02]  /*8d410*/  STL.64 [R1+0x35f0], R68 ;  /* 0x0035f04401007387 */ /* 0x0003e40000100a00 */
[C---:B-1----:R-:W-:Y:S11]  /*8d420*/  HMMA.1688.F32.TF32 R68, R104.reuse, R4, R84 ;  /* 0x000000046844723c */ /* 0x042ff60000081054 */
[----:B------:R-:W-:Y:S11]  /*8d430*/  @!UPT UIADD3 URZ, URZ, URZ, URZ ;  /* 0x0000003f3f3ff290 */ /* 0x000ff6000fffe03f */
[----:B------:R-:W-:Y:S01]  /*8d440*/  @!UPT UIADD3 URZ, URZ, URZ, URZ ;  /* 0x0000003f3f3ff290 */ /* 0x000fe2000fffe03f */
[----:B------:R-:W-:Y:S04]  /*8d450*/  STL.64 [R1+0x330], R68 ;  /* 0x0003304401007387 */ /* 0x000fe80000100a00 */
[----:B------:R-:W-:Y:S04]  /*8d460*/  STL.64 [R1+0x338], R70 ;  /* 0x0003384601007387 */ /* 0x000fe80000100a00 */
[----:B------:R1:W-:Y:S04]  /*8d470*/  STL.64 [R1+0x320], R80 ;  /* 0x0003205001007387 */ /* 0x0003e80000100a00 */
[----:B------:R2:W-:Y:S04]  /*8d480*/  STL.64 [R1+0x328], R82 ;  /* 0x0003285201007387 */ /* 0x0005e80000100a00 */
        /* <DEDUP_REMOVED lines=31> */
[----:B--2---:R-:W2:Y:S04]  /*8d680*/  LDL.LU R82, [R1+0x8a8] ;  /* 0x0008a80001527983 */ /* 0x004ea80000300800 */
        /* <DEDUP_REMOVED lines=9> */
[----:B------:R-:W-:-:S02]  /*8d720*/  IMAD.MOV.U32 R71, RZ, RZ, R72 ;  /* 0x000000ffff477224 */ /* 0x000fc400078e0048 */
[----:B------:R-:W-:Y:S01]  /*8d730*/  IMAD.MOV.U32 R70, RZ, RZ, R73 ;  /* 0x000000ffff467224 */ /* 0x000fe200078e0049 */
[----:B------:R-:W2:Y:S01]  /*8d740*/  LDL.LU R96, [R1+0x860] ;  /* 0x0008600001607983 */ /* 0x000ea20000300800 */
[----:B------:R-:W-:Y:S02]  /*8d750*/  IMAD.MOV.U32 R69, RZ, RZ, R74 ;  /* 0x000000ffff457224 */ /* 0x000fe400078e004a */
[----:B------:R-:W-:Y:S01]  /*8d760*/  IMAD.MOV.U32 R68, RZ, RZ, R75 ;  /* 0x000000ffff447224 */ /* 0x000fe200078e004b */
[----:B------:R-:W2:Y:S04]  /*8d770*/  LDL.LU R97, [R1+0x864] ;  /* 0x0008640001617983 */ /* 0x000ea80000300800 */
[----:B------:R-:W2:Y:S04]  /*8d780*/  LDL.LU R98, [R1+0x868] ;  /* 0x0008680001627983 */ /* 0x000ea80000300800 */
[----:B------:R-:W2:Y:S04]  /*8d790*/  LDL.LU R99, [R1+0x86c] ;  /* 0x00086c0001637983 */ /* 0x000ea80000300800 */
[----:B------:R1:W-:Y:S04]  /*8d7a0*/  STL [R1+0x36ec], R68 ;  /* 0x0036ec4401007387 */ /* 0x0003e80000100800 */
[----:B------:R1:W-:Y:S04]  /*8d7b0*/  STL [R1+0x36e8], R70 ;  /* 0x0036e84601007387 */ /* 0x0003e80000100800 */
[----:B------:R1:W-:Y:S04]  /*8d7c0*/  STL [R1+0x36e4], R71 ;  /* 0x0036e44701007387 */ /* 0x0003e80000100800 */
[----:B------:R1:W-:Y:S01]  /*8d7d0*/  STL [R1+0x36e0], R69 ;  /* 0x0036e04501007387 */ /* 0x0003e20000100800 */
[C---:B---3--:R-:W-:Y:S08]  /*8d7e0*/  HMMA.1688.F32.TF32 R72, R104.reuse, R20, R116 ;  /* 0x000000146848723c */ /* 0x048ff00000081074 */
[C---:B----4-:R-:W-:Y:S11]  /*8d7f0*/  HMMA.1688.F32.TF32 R120, R104.reuse, R16, R120 ;  /* 0x000000106878723c */ /* 0x050ff60000081078 */
[----:B------:R-:W-:Y:S05]  /*8d800*/  @!UPT UIADD3 URZ, URZ, URZ, URZ ;  /* 0x0000003f3f3ff290 */ /* 0x000fea000fffe03f */
[----:B-1----:R-:W-:Y:S02]  /*8d810*/  IMAD.MOV.U32 R68, RZ, RZ, R72 ;  /* 0x000000ffff447224 */ /* 0x002fe400078e0048 */
[----:B------:R-:W-:Y:S02]  /*8d820*/  IMAD.MOV.U32 R70, RZ, RZ, R73 ;  /* 0x000000ffff467224 */ /* 0x000fe400078e0049 */
[----:B------:R-:W-:Y:S02]  /*8d830*/  IMAD.MOV.U32 R71, RZ, RZ, R74 ;  /* 0x000000ffff477224 */ /* 0x000fe400078e004a */
[----:B------:R-:W-:Y:S02]  /*8d840*/  IMAD.MOV.U32 R69, RZ, RZ, R75 ;  /* 0x000000ffff457224 */ /* 0x000fe400078e004b */
[C---:B------:R-:W-:Y:S08]  /*8d850*/  HMMA.1688.F32.TF32 R72, R104.reuse, R32, R100 ;  /* 0x000000206848723c */ /* 0x040ff00000081064 */
[C---:B------:R-:W-:Y:S08]  /*8d860*/  HMMA.1688.F32.TF32 R108, R104.reuse, R28, R108 ;  /* 0x0000001c686c723c */ /* 0x040ff0000008106c */
[C---:B------:R-:W-:Y:S08]  /*8d870*/  HMMA.1688.F32.TF32 R112, R104.reuse, R24, R112 ;  /* 0x000000186870723c */ /* 0x040ff00000081070 */
[C---:B------:R-:W-:Y:S08]  /*8d880*/  HMMA.1688.F32.TF32 R84, R104.reuse, R44, R84 ;  /* 0x0000002c6854723c */ /* 0x040ff00000081054 */
[C---:B------:R-:W-:Y:S01]  /*8d890*/  HMMA.1688.F32.TF32 R76, R104.reuse, R36, R76 ;  /* 0x00000024684c723c */ /* 0x040fe2000008104c */
[----:B------:R1:W-:Y:S07]  /*8d8a0*/  STL.64 [R1+0x300], R120 ;  /* 0x0003007801007387 */ /* 0x0003ee0000100a00 */
[C---:B--2---:R-:W-:Y:S01]  /*8d8b0*/  HMMA.1688.F32.TF32 R80, R104.reuse, R40, R80 ;  /* 0x000000286850723c */ /* 0x044fe20000081050 */
[----:B------:R2:W-:Y:S04]  /*8d8c0*/  STL.64 [R1+0x308], R122 ;  /* 0x0003087a01007387 */ /* 0x0005e80000100a00 */
[----:B------:R-:W-:Y:S03]  /*8d8d0*/  STL.64 [R1+0x2e0], R112 ;  /* 0x0002e07001007387 */ /* 0x000fe60000100a00 */
[C---:B------:R-:W-:Y:S01]  /*8d8e0*/  HMMA.1688.F32.TF32 R88, R104.reuse, R48, R88 ;  /* 0x000000306858723c */ /* 0x040fe20000081058 */
[----:B------:R-:W-:Y:S04]  /*8d8f0*/  STL.64 [R1+0x2e8], R114 ;  /* 0x0002e87201007387 */ /* 0x000fe80000100a00 */
[----:B------:R-:W-:Y:S03]  /*8d900*/  STL.64 [R1+0x3598], R74 ;  /* 0x0035984a01007387 */ /* 0x000fe60000100a00 */
[C---:B------:R-:W-:Y:S01]  /*8d910*/  HMMA.1688.F32.TF32 R92, R104.reuse, R52, R92 ;  /* 0x00000034685c723c */ /* 0x040fe2000008105c */
[----:B------:R3:W-:Y:S04]  /*8d920*/  STL.64 [R1+0x2d0], R108 ;  /* 0x0002d06c01007387 */ /* 0x0007e80000100a00 */
        /* <DEDUP_REMOVED lines=11> */
[----:B------:R1:W-:Y:S04]  /*8d9e0*/  STL.64 [R1+0x35e0], R92 ;  /* 0x0035e05c01007387 */ /* 0x0003e80000100a00 */
        /* <DEDUP_REMOVED lines=44> */
[----:B------:R-:W3:Y:S08]  /*8dcb0*/  LDL.LU R143, [R1+0x5cc] ;  /* 0x0005cc00018f7983 */ /* 0x000ef00000300800 */
[----:B------:R-:W-:Y:S04]  /*8dcc0*/  STL.64 [R1+0x3608], R98 ;  /* 0x0036086201007387 */ /* 0x000fe80000100a00 */
[----:B------:R-:W-:Y:S01]  /*8dcd0*/  STL.64 [R1+0x3600], R96 ;  /* 0x0036006001007387 */ /* 0x000fe20000100a00 */
[C---:B----4-:R-:W-:Y:S08]  /*8dce0*/  HMMA.1688.F32.TF32 R136, R168.reuse, R32, R136 ;  /* 0x00000020a888723c */ /* 0x050ff00000081088 */
[----:B--2---:R-:W-:Y:S08]  /*8dcf0*/  HMMA.1688.F32.TF32 R120, R168, R16, R120 ;  /* 0x00000010a878723c */ /* 0x004ff00000081078 */
[C---:B------:R-:W-:Y:S08]  /*8dd00*/  HMMA.1688.F32.TF32 R100, R104.reuse, R60, R100 ;  /* 0x0000003c6864723c */ /* 0x040ff00000081064 */
[----:B------:R-:W-:Y:S08]  /*8dd10*/  HMMA.1688.F32.TF32 R104, R104, R64, R144 ;  /* 0x000000406868723c */ /* 0x000ff00000081090 */
[C---:B---3--:R-:W-:Y:S08]  /*8dd20*/  HMMA.1688.F32.TF32 R108, R168.reuse, R4, R108 ;  /* 0x00000004a86c723c */ /* 0x048ff0000008106c */
        /* <DEDUP_REMOVED lines=65> */
[C---:B------:R-:W-:Y:S11]  /*8e140*/  HMMA.1688.F32.TF32 R140, R168.reuse, R36, R140 ;  /* 0x00000024a88c723c */ /* 0x040ff6000008108c */
[----:B------:R-:W-:Y:S11]  /*8e150*/  @!UPT UIADD3 URZ, URZ, URZ, URZ ;  /* 0x0000003f3f3ff290 */ /* 0x000ff6000fffe03f */
[----:B------:R-:W-:Y:S01]  /*8e160*/  @!UPT UIADD3 URZ, URZ, URZ, URZ ;  /* 0x0000003f3f3ff290 */ /* 0x000fe2000fffe03f */
[----:B------:R-:W-:Y:S04]  /*8e170*/  STL.64 [R1+0x36b8], R142 ;  /* 0x0036b88e01007387 */ /* 0x000fe80000100a00 */
[----:B------:R-:W-:Y:S01]  /*8e180*/  STL.64 [R1+0x36b0], R140 ;  /* 0x0036b08c01007387 */ /* 0x000fe20000100a00 */
[C---:B----4-:R-:W-:Y:S11]  /*8e190*/  HMMA.1688.F32.TF32 R144, R168.reuse, R40, R144 ;  /* 0x00000028a890723c */ /* 0x050ff60000081090 */
[----:B------:R-:W-:Y:S11]  /*8e1a0*/  @!UPT UIADD3 URZ, URZ, URZ, URZ ;  /* 0x0000003f3f3ff290 */ /* 0x000ff6000fffe03f */
[----:B------:R-:W-:Y:S01]  /*8e1b0*/  @!UPT UIADD3 URZ, URZ, URZ, URZ ;  /* 0x0000003f3f3ff290 */ /* 0x000fe2000fffe03f */
[----:B------:R-:W-:Y:S04]  /*8e1c0*/  STL.64 [R1+0x36c8], R146 ;  /* 0x0036c89201007387 */ /* 0x000fe80000100a00 */
[----:B------:R-:W-:Y:S04]  /*8e1d0*/  STL.64 [R1+0x36c0], R144 ;  /* 0x0036c09001007387 */ /* 0x000fe80000100a00 */
[----:B------:R-:W4:Y:S04]  /*8e1e0*/  LDL.LU R188, [R1+0x7e0] ;  /* 0x0007e00001bc7983 */ /* 0x000f280000300800 */
[----:B------:R-:W4:Y:S04]  /*8e1f0*/  LDL.LU R189, [R1+0x7e4] ;  /* 0x0007e40001bd7983 */ /* 0x000f280000300800 */
[----:B------:R-:W4:Y:S04]  /*8e200*/  LDL.LU R190, [R1+0x7e8] ;  /* 0x0007e80001be7983 */ /* 0x000f280000300800 */
[----:B------:R-:W4:Y:S01]  /*8e210*/  LDL.LU R191, [R1+0x7ec] ;  /* 0x0007ec0001bf7983 */ /* 0x000f220000300800 */
[----:B---3--:R-:W-:Y:S11]  /*8e220*/  HMMA.1688.F32.TF32 R148, R168, R44, R148 ;  /* 0x0000002ca894723c */ /* 0x008ff60000081094 */
[----:B------:R-:W-:Y:S11]  /*8e230*/  @!UPT UIADD3 URZ, URZ, URZ, URZ ;  /* 0x0000003f3f3ff290 */ /* 0x000ff6000fffe03f */
[----:B------:R-:W-:Y:S01]  /*8e240*/  @!UPT UIADD3 URZ, URZ, URZ, URZ ;  /* 0x0000003f3f3ff290 */ /* 0x000fe2000fffe03f */
        /* <DEDUP_REMOVED lines=10> */
[C---:B--2---:R-:W-:Y:S11]  /*8e2f0*/  HMMA.1688.F32.TF32 R184, R236.reuse, R12, R184 ;  /* 0x0000000cecb8723c */ /* 0x044ff600000810b8 */
[----:B------:R-:W-:Y:S11]  /*8e300*/  @!UPT UIADD3 URZ, URZ, URZ, URZ ;  /* 0x0000003f3f3ff290 */ /* 0x000ff6000fffe03f */
[----:B------:R-:W-:Y:S01]  /*8e310*/  @!UPT UIADD3 URZ, URZ, URZ, URZ ;  /* 0x0000003f3f3ff290 */ /* 0x000fe2000fffe03f */
[----:B------:R-:W-:Y:S04]  /*8e320*/  STL [R1+0x3500], R184 ;  /* 0x003500b801007387 */ /* 0x000fe80000100800 */
[----:B------:R-:W-:Y:S04]  /*8e330*/  STL [R1+0x34fc], R185 ;  /* 0x0034fcb901007387 */ /* 0x000fe80000100800 */
[----:B------:R-:W-:Y:S04]  /*8e340*/  STL [R1+0x34f8], R186 ;  /* 0x0034f8ba01007387 */ /* 0x000fe80000100800 */
[----:B------:R-:W-:Y:S04]  /*8e350*/  STL [R1+0x34f4], R187 ;  /* 0x0034f4bb01007387 */ /* 0x000fe80000100800 */
        /* <DEDUP_REMOVED lines=16> */
[C---:B----4-:R-:W-:Y:S11]  /*8e460*/  HMMA.1688.F32.TF32 R188, R236.reuse, R16, R188 ;  /* 0x00000010ecbc723c */ /* 0x050ff600000810bc */
[----:B------:R-:W-:Y:S11]  /*8e470*/  @!UPT UIADD3 URZ, URZ, URZ, URZ ;  /* 0x0000003f3f3ff290 */ /* 0x000ff6000fffe03f */
[----:B------:R-:W-:Y:S01]  /*8e480*/  @!UPT UIADD3 URZ, URZ, URZ, URZ ;  /* 0x0000003f3f3ff290 */ /* 0x000fe2000fffe03f */
[----:B------:R-:W-:Y:S04]  /*8e490*/  STL [R1+0x3510], R188 ;  /* 0x003510bc01007387 */ /* 0x000fe80000100800 */
[----:B------:R-:W-:Y:S04]  /*8e4a0*/  STL [R1+0x350c], R189 ;  /* 0x00350cbd01007387 */ /* 0x000fe80000100800 */
[----:B------:R-:W-:Y:S04]  /*8e4b0*/  STL [R1+0x3508], R190 ;  /* 0x003508be01007387 */ /* 0x000fe80000100800 */
[----:B------:R-:W-:Y:S04]  /*8e4c0*/  STL [R1+0x3504], R191 ;  /* 0x003504bf01007387 */ /* 0x000fe80000100800 */
[----:B------:R-:W4:Y:S04]  /*8e4d0*/  LDL.LU R216, [R1+0x770] ;  /* 0x0007700001d87983 */ /* 0x000f280000300800 */
[----:B------:R-:W4:Y:S04]  /*8e4e0*/  LDL.LU R217, [R1+0x774] ;  /* 0x0007740001d97983 */ /* 0x000f280000300800 */
[----:B------:R-:W4:Y:S04]  /*8e4f0*/  LDL.LU R218, [R1+0x778] ;  /* 0x0007780001da7983 */ /* 0x000f280000300800 */
[----:B------:R-:W4:Y:S01]  /*8e500*/  LDL.LU R219, [R1+0x77c] ;  /* 0x00077c0001db7983 */ /* 0x000f220000300800 */
[C---:B---3--:R-:W-:Y:S08]  /*8e510*/  HMMA.1688.F32.TF32 R192, R236.reuse, R20, R192 ;  /* 0x00000014ecc0723c */ /* 0x048ff000000810c0 */
[C---:B------:R-:W-:Y:S11]  /*8e520*/  HMMA.1688.F32.TF32 R196, R236.reuse, R24, R196 ;  /* 0x00000018ecc4723c */ /* 0x040ff600000810c4 */
[----:B------:R-:W-:Y:S04]  /*8e530*/  @!UPT UIADD3 URZ, URZ, URZ, URZ ;  /* 0x0000003f3f3ff290 */ /* 0x000fe8000fffe03f */
[----:B------:R-:W-:Y:S04]  /*8e540*/  STL [R1+0x351c], R192 ;  /* 0x00351cc001007387 */ /* 0x000fe80000100800 */
[----:B------:R-:W-:Y:S04]  /*8e550*/  STL [R1+0x3518], R193 ;  /* 0x003518c101007387 */ /* 0x000fe80000100800 */
[----:B------:R-:W-:Y:S04]  /*8e560*/  STL [R1+0x3514], R194 ;  /* 0x003514c201007387 */ /* 0x000fe80000100800 */
[----:B------:R-:W-:Y:S04]  /*8e570*/  STL [R1+0x34f0], R195 ;  /* 0x0034f0c301007387 */ /* 0x000fe80000100800 */
[----:B------:R-:W-:Y:S04]  /*8e580*/  STL [R1+0x352c], R196 ;  /* 0x00352cc401007387 */ /* 0x000fe80000100800 */
[----:B------:R-:W-:Y:S04]  /*8e590*/  STL [R1+0x3528], R197 ;  /* 0x003528c501007387 */ /* 0x000fe80000100800 */
[----:B------:R-:W-:Y:S01]  /*8e5a0*/  STL [R1+0x3524], R198 ;  /* 0x003524c601007387 */ /* 0x000fe20000100800 */
[C---:B--2---:R-:W-:Y:S08]  /*8e5b0*/  HMMA.1688.F32.TF32 R200, R236.reuse, R28, R200 ;  /* 0x0000001cecc8723c */ /* 0x044ff000000810c8 */
[C---:B------:R-:W-:Y:S01]  /*8e5c0*/  HMMA.1688.F32.TF32 R204, R236.reuse, R32, R204 ;  /* 0x00000020eccc723c */ /* 0x040fe200000810cc */
[----:B------:R-:W-:Y:S07]  /*8e5d0*/  STL [R1+0x3520], R199 ;  /* 0x003520c701007387 */ /* 0x000fee0000100800 */
[C---:B------:R-:W-:Y:S07]  /*8e5e0*/  HMMA.1688.F32.TF32 R208, R236.reuse, R36, R208 ;  /* 0x00000024ecd0723c */ /* 0x040fee00000810d0 */
[----:B------:R-:W-:Y:S04]  /*8e5f0*/  STL [R1+0x353c], R200 ;  /* 0x00353cc801007387 */ /* 0x000fe80000100800 */
        /* <DEDUP_REMOVED lines=44> */
[----:B----4-:R-:W-:Y:S11]  /*8e8c0*/  HMMA.1688.F32.TF32 R216, R236, R44, R216 ;  /* 0x0000002cecd8723c */ /* 0x010ff600000810d8 */
        /* <DEDUP_REMOVED lines=30> */
[----:B------:R-:W3:Y:S01]  /*8eab0*/  LDS R175, [R252+0x148980] ;  /* 0x14898000fcaf7984 */ /* 0x000ee20000000800 */
[----:B--2---:R-:W-:Y:S11]  /*8eac0*/  HMMA.1688.F32.TF32 R220, R236, R48, R220 ;  /* 0x00000030ecdc723c */ /* 0x004ff600000810dc */
        /* <DEDUP_REMOVED lines=14> */
[C---:B---3--:R-:W-:Y:S08]  /*8ebb0*/  HMMA.1688.F32.TF32 R92, R172.reuse, R12, R92 ;  /* 0x0000000cac5c723c */ /* 0x048ff0000008105c */
[----:B----4-:R-:W-:Y:S11]  /*8ebc0*/  HMMA.1688.F32.TF32 R72, R172, R24, R72 ;  /* 0x00000018ac48723c */ /* 0x010ff60000081048 */
[----:B------:R-:W-:Y:S04]  /*8ebd0*/  @!UPT UIADD3 URZ, URZ, URZ, URZ ;  /* 0x0000003f3f3ff290 */ /* 0x000fe8000fffe03f */
[----:B------:R1:W-:Y:S04]  /*8ebe0*/  STL.64 [R1+0x480], R92 ;  /* 0x0004805c01007387 */ /* 0x0003e80000100a00 */
[----:B------:R3:W-:Y:S05]  /*8ebf0*/  STL.64 [R1+0x488], R94 ;  /* 0x0004885e01007387 */ /* 0x0007ea0000100a00 */
[----:B------:R-:W-:Y:S02]  /*8ec00*/  IMAD.MOV.U32 R196, RZ, RZ, R72 ;  /* 0x000000ffffc47224 */ /* 0x000fe400078e0048 */
[----:B------:R-:W-:Y:S01]  /*8ec10*/  IMAD.MOV.U32 R197, RZ, RZ, R73 ;  /* 0x000000ffffc57224 */ /* 0x000fe200078e0049 */
[----:B------:R-:W4:Y:S01]  /*8ec20*/  LDL.LU R72, [R1+0x520] ;  /* 0x0005200001487983 */ /* 0x000f220000300800 */
[----:B------:R-:W-:-:S02]  /*8ec30*/  IMAD.MOV.U32 R198, RZ, RZ, R74 ;  /* 0x000000ffffc67224 */ /* 0x000fc400078e004a */
[----:B------:R-:W-:Y:S01]  /*8ec40*/  IMAD.MOV.U32 R199, RZ, RZ, R75 ;  /* 0x000000ffffc77224 */ /* 0x000fe200078e004b */
[----:B------:R-:W4:Y:S04]  /*8ec50*/  LDL.LU R73, [R1+0x524] ;  /* 0x0005240001497983 */ /* 0x000f280000300800 */
[----:B------:R-:W4:Y:S04]  /*8ec60*/  LDL.LU R74, [R1+0x528] ;  /* 0x00052800014a7983 */ /* 0x000f280000300800 */
[----:B------:R-:W4:Y:S01]  /*8ec70*/  LDL.LU R75, [R1+0x52c] ;  /* 0x00052c00014b7983 */ /* 0x000f220000300800 */
[C---:B------:R-:W-:Y:S03]  /*8ec80*/  HMMA.1688.F32.TF32 R88, R172.reuse, R16, R88 ;  /* 0x00000010ac58723c */ /* 0x040fe60000081058 */
[----:B------:R-:W4:Y:S04]  /*8ec90*/  LDL.LU R96, [R1+0x510] ;  /* 0x0005100001607983 */ /* 0x000f280000300800 */
[----:B------:R-:W4:Y:S01]  /*8eca0*/  LDL.LU R97, [R1+0x514] ;  /* 0x0005140001617983 */ /* 0x000f220000300800 */
[----:B------:R-:W-:Y:S03]  /*8ecb0*/  HMMA.1688.F32.TF32 R84, R172, R20, R84 ;  /* 0x00000014ac54723c */ /* 0x000fe60000081054 */
[----:B------:R-:W4:Y:S04]  /*8ecc0*/  LDL.LU R98, [R1+0x518] ;  /* 0x0005180001627983 */ /* 0x000f280000300800 */
[----:B------:R-:W4:Y:S04]  /*8ecd0*/  LDL.LU R99, [R1+0x51c] ;  /* 0x00051c0001637983 */ /* 0x000f280000300800 */
[----:B-1----:R-:W4:Y:S04]  /*8ece0*/  LDL.LU R92, [R1+0x500] ;  /* 0x00050000015c7983 */ /* 0x002f280000300800 */
[----:B------:R-:W4:Y:S01]  /*8ecf0*/  LDL.LU R93, [R1+0x504] ;  /* 0x00050400015d7983 */ /* 0x000f220000300800 */
[----:B------:R-:W-:-:S03]  /*8ed00*/  IMAD.MOV.U32 R192, RZ, RZ, R88 ;  /* 0x000000ffffc07224 */ /* 0x000fc600078e0058 */
[----:B---3--:R-:W3:Y:S01]  /*8ed10*/  LDL.LU R94, [R1+0x508] ;  /* 0x00050800015e7983 */ /* 0x008ee20000300800 */
        /* <DEDUP_REMOVED lines=15> */
[----:B------:R-:W3:Y:S01]  /*8ee10*/  LDL.LU R87, [R1+0x4dc] ;  /* 0x0004dc0001577983 */ /* 0x000ee20000300800 */
[C---:B--2---:R-:W-:Y:S08]  /*8ee20*/  HMMA.1688.F32.TF32 R80, R172.reuse, R28, R80 ;  /* 0x0000001cac50723c */ /* 0x044ff00000081050 */
[----:B------:R-:W-:Y:S11]  /*8ee30*/  HMMA.1688.F32.TF32 R76, R172, R32, R76 ;  /* 0x00000020ac4c723c */ /* 0x000ff6000008104c */
[----:B------:R-:W-:Y:S05]  /*8ee40*/  @!UPT UIADD3 URZ, URZ, URZ, URZ ;  /* 0x0000003f3f3ff290 */ /* 0x000fea000fffe03f */
        /* <DEDUP_REMOVED lines=15> */
[----:B------:R-:W2:Y:S01]  /*8ef40*/  LDL.LU R79, [R1+0x21c] ;  /* 0x00021c00014f7983 */ /* 0x000ea20000300800 */
[----:B----4-:R-:W-:Y:S11]  /*8ef50*/  HMMA.1688.F32.TF32 R72, R172, R36, R72 ;  /* 0x00000024ac48723c */ /* 0x010ff60000081048 */
[----:B------:R-:W-:Y:S11]  /*8ef60*/  @!UPT UIADD3 URZ, URZ, URZ, URZ ;  /* 0x0000003f3f3ff290 */ /* 0x000ff6000fffe03f */
[----:B------:R-:W-:Y:S02]  /*8ef70*/  @!UPT UIADD3 URZ, URZ, URZ, URZ ;  /* 0x0000003f3f3ff290 */ /* 0x000fe4000fffe03f */
[----:B------:R-:W-:Y:S02]  /*8ef80*/  IMAD.MOV.U32 R204, RZ, RZ, R72 ;  /* 0x000000ffffcc7224 */ /* 0x000fe400078e0048 */
[----:B------:R-:W-:Y:S01]  /*8ef90*/  IMAD.MOV.U32 R205, RZ, RZ, R73 ;  /* 0x000000ffffcd7224 */ /* 0x000fe200078e0049 */
[----:B------:R-:W4:Y:S01]  /*8efa0*/  LDL.LU R72, [R1] ;  /* 0x0000000001487983 */ /* 0x000f220000300800 */
[----:B------:R-:W-:Y:S02]  /*8efb0*/  IMAD.MOV.U32 R206, RZ, RZ, R74 ;  /* 0x000000ffffce7224 */ /* 0x000fe400078e004a */
[----:B------:R-:W-:Y:S01]  /*8efc0*/  IMAD.MOV.U32 R207, RZ, RZ, R75 ;  /* 0x000000ffffcf7224 */ /* 0x000fe200078e004b */
[----:B------:R-:W4:Y:S04]  /*8efd0*/  LDL.LU R73, [R1+0x4] ;  /* 0x0000040001497983 */ /* 0x000f280000300800 */
[----:B------:R-:W4:Y:S04]  /*8efe0*/  LDL.LU R74, [R1+0x8] ;  /* 0x00000800014a7983 */ /* 0x000f280000300800 */
[----:B------:R-:W4:Y:S01]  /*8eff0*/  LDL.LU R75, [R1+0xc] ;  /* 0x00000c00014b7983 */ /* 0x000f220000300800 */
[-C--:B------:R-:W-:Y:S08]  /*8f000*/  HMMA.1688.F32.TF32 R176, R236, R4.reuse, R176 ;  /* 0x00000004ecb0723c */ /* 0x080ff000000810b0 */
[C---:B------:R-:W-:Y:S08]  /*8f010*/  HMMA.1688.F32.TF32 R240, R172.reuse, R4, R240 ;  /* 0x00000004acf0723c */ /* 0x040ff000000810f0 */
[----:B----4-:R-:W-:Y:S11]  /*8f020*/  HMMA.1688.F32.TF32 R72, R172, R64, R72 ;  /* 0x00000040ac48723c */ /* 0x010ff60000081048 */
[----:B------:R-:W-:Y:S11]  /*8f030*/  @!UPT UIADD3 URZ, URZ, URZ, URZ ;  /* 0x0000003f3f3ff290 */ /* 0x000ff6000fffe03f */
[----:B------:R-:W-:Y:S02]  /*8f040*/  @!UPT UIADD3 URZ, URZ, URZ, URZ ;  /* 0x0000003f3f3ff290 */ /* 0x000fe4000fffe03f */
[----:B------:R-:W-:Y:S02]  /*8f050*/  IMAD.MOV.U32 R33, RZ, RZ, R72 ;  /* 0x000000ffff217224 */ /* 0x000fe400078e0048 */
[----:B------:R-:W-:Y:S02]  /*8f060*/  IMAD.MOV.U32 R32, RZ, RZ, R73 ;  /* 0x000000ffff207224 */ /* 0x000fe400078e0049 */
[----:B------:R-:W-:Y:S02]  /*8f070*/  IMAD.MOV.U32 R72, RZ, RZ, R58 ;  /* 0x000000ffff487224 */ /* 0x000fe400078e003a */
[----:B------:R-:W-:Y:S01]  /*8f080*/  IMAD.MOV.U32 R29, RZ, RZ, R74 ;  /* 0x000000ffff1d7224 */ /* 0x000fe200078e004a */
[----:B------:R-:W4:Y:S01]  /*8f090*/  LDL.LU R58, [R1+0x37dc] ;  /* 0x0037dc00013a7983 */ /* 0x000f220000300800 */
[----:B------:R-:W-:Y:S02]  /*8f0a0*/  IMAD.MOV.U32 R73, RZ, RZ, R59 ;  /* 0x000000ffff497224 */ /* 0x000fe400078e003b */
[----:B------:R-:W-:Y:S01]  /*8f0b0*/  IMAD.MOV.U32 R5, RZ, RZ, R75 ;  /* 0x000000ffff057224 */ /* 0x000fe200078e004b */
[----:B------:R-:W4:Y:S01]  /*8f0c0*/  LDL.LU R59, [R1+0x37d8] ;  /* 0x0037d800013b7983 */ /* 0x000f220000300800 */
[----:B------:R-:W-:-:S02]  /*8f0d0*/  IMAD.MOV.U32 R74, RZ, RZ, R54 ;  /* 0x000000ffff4a7224 */ /* 0x000fc400078e0036 */
[----:B------:R-:W-:Y:S01]  /*8f0e0*/  IMAD.MOV.U32 R75, RZ, RZ, R55 ;  /* 0x000000ffff4b7224 */ /* 0x000fe200078e0037 */
[----:B------:R-:W4:Y:S04]  /*8f0f0*/  LDL.LU R54, [R1+0x37d4] ;  /* 0x0037d40001367983 */ /* 0x000f280000300800 */
[----:B------:R-:W4:Y:S01]  /*8f100*/  LDL.LU R55, [R1+0x37d0] ;  /* 0x0037d00001377983 */ /* 0x000f220000300800 */
[C---:B--2---:R-:W-:Y:S08]  /*8f110*/  HMMA.1688.F32.TF32 R80, R172.reuse, R56, R80 ;  /* 0x00000038ac50723c */ /* 0x044ff00000081050 */
[C---:B---3--:R-:W-:Y:S08]  /*8f120*/  HMMA.1688.F32.TF32 R84, R172.reuse, R52, R84 ;  /* 0x00000034ac54723c */ /* 0x048ff00000081054 */
[C---:B------:R-:W-:Y:S08]  /*8f130*/  HMMA.1688.F32.TF32 R88, R172.reuse, R48, R88 ;  /* 0x00000030ac58723c */ /* 0x040ff00000081058 */
[----:B------:R-:W-:Y:S01]  /*8f140*/  HMMA.1688.F32.TF32 R96, R172, R40, R96 ;  /* 0x00000028ac60723c */ /* 0x000fe20000081060 */
[----:B------:R-:W-:-:S02]  /*8f150*/  IMAD.MOV.U32 R216, RZ, RZ, R80 ;  /* 0x000000ffffd87224 */ /* 0x000fc400078e0050 */
[----:B------:R-:W-:Y:S02]  /*8f160*/  IMAD.MOV.U32 R217, RZ, RZ, R81 ;  /* 0x000000ffffd97224 */ /* 0x000fe400078e0051 */
[----:B------:R-:W-:Y:S02]  /*8f170*/  IMAD.MOV.U32 R80, RZ, RZ, R23 ;  /* 0x000000ffff507224 */ /* 0x000fe400078e0017 */
[----:B------:R-:W2:Y:S01]  /*8f180*/  LDL.LU R23, [R1+0x37cc] ;  /* 0x0037cc0001177983 */ /* 0x000ea20000300800 */
[----:B------:R-:W-:Y:S01]  /*8f190*/  HMMA.1688.F32.TF32 R228, R236, R56, R228 ;  /* 0x00000038ece4723c */ /* 0x000fe200000810e4 */
[----:B------:R-:W-:Y:S02]  /*8f1a0*/  IMAD.MOV.U32 R81, RZ, RZ, R22 ;  /* 0x000000ffff517224 */ /* 0x000fe400078e0016 */
[----:B------:R-:W3:Y:S01]  /*8f1b0*/  LDL.LU R22, [R1+0x37c8] ;  /* 0x0037c80001167983 */ /* 0x000ee20000300800 */
[----:B------:R-:W-:-:S03]  /*8f1c0*/  IMAD.MOV.U32 R218, RZ, RZ, R84 ;  /* 0x000000ffffda7224 */ /* 0x000fc600078e0054 */
[----:B------:R-:W-:Y:S02]  /*8f1d0*/  IMAD.MOV.U32 R57, RZ, RZ, R82 ;  /* 0x000000ffff397224 */ /* 0x000fe400078e0052 */
[----:B------:R-:W-:Y:S02]  /*8f1e0*/  IMAD.MOV.U32 R56, RZ, RZ, R83 ;  /* 0x000000ffff387224 */ /* 0x000fe400078e0053 */
[----:B------:R-:W-:Y:S01]  /*8f1f0*/  IMAD.MOV.U32 R82, RZ, RZ, R27 ;  /* 0x000000ffff527224 */ /* 0x000fe200078e001b */
[----:B------:R-:W-:Y:S01]  /*8f200*/  HMMA.1688.F32.TF32 R224, R236, R52, R224 ;  /* 0x00000034ece0723c */ /* 0x000fe200000810e0 */
[----:B------:R-:W2:Y:S01]  /*8f210*/  LDL.LU R27, [R1+0x37c4] ;  /* 0x0037c400011b7983 */ /* 0x000ea20000300800 */
[----:B------:R-:W-:Y:S02]  /*8f220*/  IMAD.MOV.U32 R83, RZ, RZ, R26 ;  /* 0x000000ffff537224 */ /* 0x000fe400078e001a */
[----:B------:R-:W-:Y:S01]  /*8f230*/  IMAD.MOV.U32 R219, RZ, RZ, R85 ;  /* 0x000000ffffdb7224 */ /* 0x000fe200078e0055 */
[----:B------:R-:W2:Y:S01]  /*8f240*/  LDL.LU R26, [R1+0x37c0] ;  /* 0x0037c000011a7983 */ /* 0x000ea20000300800 */
[----:B------:R-:W-:-:S02]  /*8f250*/  IMAD.MOV.U32 R84, RZ, RZ, R63 ;  /* 0x000000ffff547224 */ /* 0x000fc400078e003f */
[----:B------:R-:W-:Y:S01]  /*8f260*/  IMAD.MOV.U32 R53, RZ, RZ, R86 ;  /* 0x000000ffff357224 */ /* 0x000fe200078e0056 */
[----:B------:R-:W2:Y:S01]  /*8f270*/  LDL.LU R63, [R1+0x37bc] ;  /* 0x0037bc00013f7983 */ /* 0x000ea20000300800 */
[----:B------:R-:W-:Y:S02]  /*8f280*/  IMAD.MOV.U32 R85, RZ, RZ, R62 ;  /* 0x000000ffff557224 */ /* 0x000fe400078e003e */
[----:B------:R-:W-:Y:S01]  /*8f290*/  IMAD.MOV.U32 R52, RZ, RZ, R87 ;  /* 0x000000ffff347224 */ /* 0x000fe200078e0057 */
[----:B------:R-:W3:Y:S01]  /*8f2a0*/  LDL.LU R62, [R1+0x37b8] ;  /* 0x0037b800013e7983 */ /* 0x000ee20000300800 */
        /* <DEDUP_REMOVED lines=8> */
[----:B------:R-:W-:Y:S01]  /*8f330*/  MOV R44, R91 ;  /* 0x0000005b002c7202 */ /* 0x000fe20000000f00 */
[----:B------:R-:W-:Y:S01]  /*8f340*/  IMAD.MOV.U32 R45, RZ, RZ, R90 ;  /* 0x000000ffff2d7224 */ /* 0x000fe200078e005a */
[----:B------:R-:W3:Y:S01]  /*8f350*/  LDL.LU R47, [R1+0x37ac] ;  /* 0x0037ac00012f7983 */ /* 0x000ee20000300800 */
[----:B------:R-:W-:Y:S02]  /*8f360*/  IMAD.MOV.U32 R89, RZ, RZ, R46 ;  /* 0x000000ffff597224 */ /* 0x000fe400078e002e */
[----:B------:R-:W-:Y:S01]  /*8f370*/  IMAD.MOV.U32 R90, RZ, RZ, R51 ;  /* 0x000000ffff5a7224 */ /* 0x000fe200078e0033 */
[----:B------:R-:W3:Y:S01]  /*8f380*/  LDL.LU R46, [R1+0x37a8] ;  /* 0x0037a800012e7983 */ /* 0x000ee20000300800 */
[----:B------:R-:W-:-:S02]  /*8f390*/  IMAD.MOV.U32 R208, RZ, RZ, R96 ;  /* 0x000000ffffd07224 */ /* 0x000fc400078e0060 */
[----:B------:R-:W-:Y:S01]  /*8f3a0*/  IMAD.MOV.U32 R91, RZ, RZ, R50 ;  /* 0x000000ffff5b7224 */ /* 0x000fe200078e0032 */
[----:B------:R-:W3:Y:S01]  /*8f3b0*/  LDL.LU R51, [R1+0x37a4] ;  /* 0x0037a40001337983 */ /* 0x000ee20000300800 */
[----:B------:R-:W-:Y:S02]  /*8f3c0*/  IMAD.MOV.U32 R209, RZ, RZ, R97 ;  /* 0x000000ffffd17224 */ /* 0x000fe400078e0061 */
        /* <DEDUP_REMOVED lines=19> */
[----:B----4-:R-:W-:Y:S01]  /*8f500*/  MOV R107, R58 ;  /* 0x0000003a006b7202 */ /* 0x010fe20000000f00 */
[----:B------:R-:W-:-:S02]  /*8f510*/  IMAD.MOV.U32 R106, RZ, RZ, R59 ;  /* 0x000000ffff6a7224 */ /* 0x000fc400078e003b */
[----:B------:R-:W-:Y:S02]  /*8f520*/  IMAD.MOV.U32 R105, RZ, RZ, R54 ;  /* 0x000000ffff697224 */ /* 0x000fe400078e0036 */
[----:B------:R-:W-:Y:S02]  /*8f530*/  IMAD.MOV.U32 R104, RZ, RZ, R55 ;  /* 0x000000ffff687224 */ /* 0x000fe400078e0037 */
[----:B------:R-:W4:Y:S04]  /*8f540*/  LDL.LU R55, [R1+0x377c] ;  /* 0x00377c0001377983 */ /* 0x000f280000300800 */
[----:B------:R-:W4:Y:S04]  /*8f550*/  LDL.LU R54, [R1+0x3778] ;  /* 0x0037780001367983 */ /* 0x000f280000300800 */
[----:B------:R-:W4:Y:S04]  /*8f560*/  LDL.LU R59, [R1+0x3774] ;  /* 0x00377400013b7983 */ /* 0x000f280000300800 */
[----:B------:R-:W4:Y:S01]  /*8f570*/  LDL.LU R58, [R1+0x3770] ;  /* 0x00377000013a7983 */ /* 0x000f220000300800 */
[----:B------:R-:W-:Y:S01]  /*8f580*/  HMMA.1688.F32.TF32 R76, R172, R60, R76 ;  /* 0x0000003cac4c723c */ /* 0x000fe2000008104c */
[----:B------:R-:W-:-:S02]  /*8f590*/  IMAD.MOV.U32 R212, RZ, RZ, R92 ;  /* 0x000000ffffd47224 */ /* 0x000fc400078e005c */
[----:B------:R-:W-:Y:S02]  /*8f5a0*/  IMAD.MOV.U32 R213, RZ, RZ, R93 ;  /* 0x000000ffffd57224 */ /* 0x000fe400078e005d */
[----:B------:R-:W-:Y:S02]  /*8f5b0*/  IMAD.MOV.U32 R92, RZ, RZ, R18 ;  /* 0x000000ffff5c7224 */ /* 0x000fe400078e0012 */
[----:B------:R-:W-:Y:S02]  /*8f5c0*/  IMAD.MOV.U32 R214, RZ, RZ, R94 ;  /* 0x000000ffffd67224 */ /* 0x000fe400078e005e */
[----:B------:R-:W-:Y:S02]  /*8f5d0*/  IMAD.MOV.U32 R93, RZ, RZ, R19 ;  /* 0x000000ffff5d7224 */ /* 0x000fe400078e0013 */
[----:B------:R-:W-:Y:S02]  /*8f5e0*/  IMAD.MOV.U32 R215, RZ, RZ, R95 ;  /* 0x000000ffffd77224 */ /* 0x000fe400078e005f */
[----:B--2---:R-:W-:-:S02]  /*8f5f0*/  IMAD.MOV.U32 R115, RZ, RZ, R63 ;  /* 0x000000ffff737224 */ /* 0x004fc400078e003f */
[----:B---3--:R-:W-:Y:S02]  /*8f600*/  IMAD.MOV.U32 R114, RZ, RZ, R62 ;  /* 0x000000ffff727224 */ /* 0x008fe400078e003e */
[----:B------:R-:W-:Y:S02]  /*8f610*/  IMAD.MOV.U32 R113, RZ, RZ, R67 ;  /* 0x000000ffff717224 */ /* 0x000fe400078e0043 */
[----:B------:R-:W-:Y:S02]  /*8f620*/  IMAD.MOV.U32 R112, RZ, RZ, R66 ;  /* 0x000000ffff707224 */ /* 0x000fe400078e0042 */
[----:B------:R-:W2:Y:S04]  /*8f630*/  LDL.LU R66, [R1+0x376c] ;  /* 0x00376c0001427983 */ /* 0x000ea80000300800 */
[----:B------:R-:W2:Y:S04]  /*8f640*/  LDL.LU R67, [R1+0x3768] ;  /* 0x0037680001437983 */ /* 0x000ea80000300800 */
[----:B------:R-:W3:Y:S04]  /*8f650*/  LDL.LU R62, [R1+0x3764] ;  /* 0x00376400013e7983 */ /* 0x000ee80000300800 */
[----:B------:R-:W3:Y:S04]  /*8f660*/  LDL.LU R63, [R1+0x3760] ;  /* 0x00376000013f7983 */ /* 0x000ee80000300800 */
[----:B------:R-:W2:Y:S04]  /*8f670*/  LDL.LU R132, [R1+0x100] ;  /* 0x0001000001847983 */ /* 0x000ea80000300800 */
[----:B------:R-:W2:Y:S04]  /*8f680*/  LDL.LU R133, [R1+0x104] ;  /* 0x0001040001857983 */ /* 0x000ea80000300800 */
[----:B------:R-:W2:Y:S04]  /*8f690*/  LDL.LU R134, [R1+0x108] ;  /* 0x0001080001867983 */ /* 0x000ea80000300800 */
[----:B------:R-:W2:Y:S01]  /*8f6a0*/  LDL.LU R135, [R1+0x10c] ;  /* 0x00010c0001877983 */ /* 0x000ea20000300800 */
        /* <DEDUP_REMOVED lines=26> */
[----:B----4-:R-:W-:Y:S02]  /*8f850*/  IMAD.MOV.U32 R131, RZ, RZ, R55 ;  /* 0x000000ffff837224 */ /* 0x010fe400078e0037 */
[----:B------:R-:W-:Y:S02]  /*8f860*/  IMAD.MOV.U32 R130, RZ, RZ, R54 ;  /* 0x000000ffff827224 */ /* 0x000fe400078e0036 */
[----:B------:R-:W-:Y:S02]  /*8f870*/  IMAD.MOV.U32 R129, RZ, RZ, R59 ;  /* 0x000000ffff817224 */ /* 0x000fe400078e003b */
[----:B------:R-:W-:Y:S02]  /*8f880*/  IMAD.MOV.U32 R128, RZ, RZ, R58 ;  /* 0x000000ffff807224 */ /* 0x000fe400078e003a */
        /* <DEDUP_REMOVED lines=34> */
[----:B------:R-:W2:Y:S02]  /*8fab0*/  LDS R251, [R2+0x149800] ;  /* 0x1498000002fb7984 */ /* 0x000ea40000000800 */
[----:B--2---:R-:W-:Y:S08]  /*8fac0*/  HMMA.1688.F32.TF32 R72, R248, R66, R72 ;  /* 0x00000042f848723c */ /* 0x004ff00000081048 */
[----:B------:R-:W-:Y:S01]  /*8fad0*/  HMMA.1688.F32.TF32 R244, R172, R8, R244 ;  /* 0x00000008acf4723c */ /* 0x000fe200000810f4 */
[----:B------:R-:W-:Y:S04]  /*8fae0*/  LDS R172, [R3+0x149000] ;  /* 0x1490000003ac7984 */ /* 0x000fe80000000800 */
        /* <DEDUP_REMOVED lines=23> */
[C---:B----4-:R-:W-:Y:S01]  /*8fc60*/  HMMA.1688.F32.TF32 R84, R248.reuse, R58, R80 ;  /* 0x0000003af854723c */ /* 0x050fe20000081050 */
        /* <DEDUP_REMOVED lines=28> */
[----:B--2---:R-:W2:Y:S04]  /*8fe30*/  LDL.LU R84, [R1+0x460] ;  /* 0x0004600001547983 */ /* 0x004ea80000300800 */
[----:B------:R-:W2:Y:S04]  /*8fe40*/  LDL.LU R85, [R1+0x464] ;  /* 0x0004640001557983 */ /* 0x000ea80000300800 */
[----:B---3--:R-:W2:Y:S04]  /*8fe50*/  LDL.LU R86, [R1+0x468] ;  /* 0x0004680001567983 */ /* 0x008ea80000300800 */
[----:B------:R-:W2:Y:S01]  /*8fe60*/  LDL.LU R87, [R1+0x46c] ;  /* 0x00046c0001577983 */ /* 0x000ea20000300800 */
[----:B------:R-:W-:Y:S03]  /*8fe70*/  HMMA.1688.F32.TF32 R132, R248, R6, R132 ;  /* 0x00000006f884723c */ /* 0x000fe60000081084 */
        /* <DEDUP_REMOVED lines=40> */
[----:B-1----:R-:W2:Y:S04]  /*90100*/  LDL.LU R72, [R1+0x1f0] ;  /* 0x0001f00001487983 */ /* 0x002ea80000300800 */
[----:B------:R-:W2:Y:S04]  /*90110*/  LDL.LU R73, [R1+0x1f4] ;  /* 0x0001f40001497983 */ /* 0x000ea80000300800 */
[----:B------:R-:W2:Y:S04]  /*90120*/  LDL.LU R74, [R1+0x1f8] ;  /* 0x0001f800014a7983 */ /* 0x000ea80000300800 */
[----:B------:R-:W2:Y:S04]  /*90130*/  LDL.LU R75, [R1+0x1fc] ;  /* 0x0001fc00014b7983 */ /* 0x000ea80000300800 */
[----:B------:R-:W2:Y:S04]  /*90140*/  LDL.LU R148, [R1+0x200] ;  /* 0x0002000001947983 */ /* 0x000ea80000300800 */
[----:B------:R-:W2:Y:S04]  /*90150*/  LDL.LU R149, [R1+0x204] ;  /* 0x0002040001957983 */ /* 0x000ea80000300800 */
[----:B------:R-:W2:Y:S04]  /*90160*/  LDL.LU R150, [R1+0x208] ;  /* 0x0002080001967983 */ /* 0x000ea80000300800 */
[----:B------:R-:W2:Y:S01]  /*90170*/  LDL.LU R151, [R1+0x20c] ;  /* 0x00020c0001977983 */ /* 0x000ea20000300800 */
[----:B------:R-:W-:Y:S03]  /*90180*/  HMMA.1688.F32.TF32 R128, R248, R10, R128 ;  /* 0x0000000af880723c */ /* 0x000fe60000081080 */
[----:B------:R-:W3:Y:S04]  /*90190*/  LDL.LU R140, [R1+0x1d0] ;  /* 0x0001d000018c7983 */ /* 0x000ee80000300800 */
[----:B------:R-:W3:Y:S04]  /*901a0*/  LDL.LU R141, [R1+0x1d4] ;  /* 0x0001d400018d7983 */ /* 0x000ee80000300800 */
[----:B------:R-:W3:Y:S04]  /*901b0*/  LDL.LU R142, [R1+0x1d8] ;  /* 0x0001d800018e7983 */ /* 0x000ee80000300800 */
[----:B------:R-:W3:Y:S04]  /*901c0*/  LDL.LU R143, [R1+0x1dc] ;  /* 0x0001dc00018f7983 */ /* 0x000ee80000300800 */
[----:B------:R-:W3:Y:S04]  /*901d0*/  LDL.LU R144, [R1+0x1e0] ;  /* 0x0001e00001907983 */ /* 0x000ee80000300800 */
        /* <DEDUP_REMOVED lines=30> */
[----:B------:R-:W1:Y:S01]  /*903c0*/  LDS R251, [R2+0x149880] ;  /* 0x1498800002fb7984 */ /* 0x000e620000000800 */
[C---:B--2---:R-:W-:Y:S11]  /*903d0*/  HMMA.1688.F32.TF32 R148, R172.reuse, R6, R148 ;  /* 0x00000006ac94723c */ /* 0x044ff60000081094 */
[----:B------:R-:W-:Y:S11]  /*903e0*/  @!UPT UIADD3 URZ, URZ, URZ, URZ ;  /* 0x0000003f3f3ff290 */ /* 0x000ff6000fffe03f */
[----:B------:R-:W-:Y:S01]  /*903f0*/  @!UPT UIADD3 URZ, URZ, URZ, URZ ;  /* 0x0000003f3f3ff290 */ /* 0x000fe2000fffe03f */
        /* <DEDUP_REMOVED lines=9> */
[----:B------:R-:W2:Y:S01]  /*90490*/  LDL.LU R75, [R1+0x43c] ;  /* 0x00043c00014b7983 */ /* 0x000ea20000300800 */
[C---:B---3--:R-:W-:Y:S08]  /*904a0*/  HMMA.1688.F32.TF32 R144, R172.reuse, R14, R144 ;  /* 0x0000000eac90723c */ /* 0x048ff00000081090 */
        /* <DEDUP_REMOVED lines=16> */
[C---:B----4-:R-:W-:Y:S01]  /*905b0*/  HMMA.1688.F32.TF32 R96, R172.reuse, R62, R96 ;  /* 0x0000003eac60723c */ /* 0x050fe20000081060 */
[----:B------:R-:W-:Y:S04]  /*905c0*/  STL.64 [R1+0x5d8], R138 ;  /* 0x0005d88a01007387 */ /* 0x000fe80000100a00 */
[----:B------:R-:W-:Y:S03]  /*905d0*/  STL.64 [R1+0x5c0], R132 ;  /* 0x0005c08401007387 */ /* 0x000fe60000100a00 */
        /* <DEDUP_REMOVED lines=32> */
[----:B------:R-:W-:Y:S04]  /*907e0*/  STL.64 [R1+0x7f0], R80 ;  /* 0x0007f05001007387 */ /* 0x000fe80000100a00 */
[----:B------:R-:W-:Y:S04]  /*907f0*/  STL.64 [R1+0x7f8], R82 ;  /* 0x0007f85201007387 */ /* 0x000fe80000100a00 */
[----:B------:R1:W-:Y:S04]  /*90800*/  STL.64 [R1+0x7e8], R78 ;  /* 0x0007e84e01007387 */ /* 0x0003e80000100a00 */
[----:B------:R-:W3:Y:S04]  /*90810*/  LDL.LU R76, [R1+0x2c0] ;  /* 0x0002c000014c7983 */ /* 0x000ee80000300800 */
[----:B------:R-:W3:Y:S04]  /*90820*/  LDL.LU R77, [R1+0x2c4] ;  /* 0x0002c400014d7983 */ /* 0x000ee80000300800 */
[----:B-1----:R-:W3:Y:S04]  /*90830*/  LDL.LU R78, [R1+0x2c8] ;  /* 0x0002c800014e7983 */ /* 0x002ee80000300800 */
[----:B------:R-:W3:Y:S04]  /*90840*/  LDL.LU R79, [R1+0x2cc] ;  /* 0x0002cc00014f7983 */ /* 0x000ee80000300800 */
[----:B------:R-:W-:Y:S04]  /*90850*/  STL [R1+0x34ac], R37 ;  /* 0x0034ac2501007387 */ /* 0x000fe80000100800 */
[----:B------:R-:W-:Y:S04]  /*90860*/  STL [R1+0x34a8], R36 ;  /* 0x0034a82401007387 */ /* 0x000fe80000100800 */
[----:B------:R-:W-:Y:S04]  /*90870*/  LDS R172, [R3+0x149080] ;  /* 0x1490800003ac7984 */ /* 0x000fe80000000800 */
[----:B------:R-:W-:Y:S04]  /*90880*/  LDS R174, [R3+0x149880] ;  /* 0x1498800003ae7984 */ /* 0x000fe80000000800 */
[----:B------:R-:W-:Y:S04]  /*90890*/  LDS R173, [R252+0x149080] ;  /* 0x14908000fcad7984 */ /* 0x000fe80000000800 */
[----:B------:R-:W1:Y:S01]  /*908a0*/  LDS R175, [R252+0x149880] ;  /* 0x14988000fcaf7984 */ /* 0x000e620000000800 */
[----:B--2---:R-:W-:Y:S11]  /*908b0*/  HMMA.1688.F32.TF32 R72, R248, R22, R72 ;  /* 0x00000016f848723c */ /* 0x004ff60000081048 */
[----:B------:R-:W-:Y:S11]  /*908c0*/  @!UPT UIADD3 URZ, URZ, URZ, URZ ;  /* 0x0000003f3f3ff290 */ /* 0x000ff6000fffe03f */
[----:B------:R-:W-:Y:S01]  /*908d0*/  @!UPT UIADD3 URZ, URZ, URZ, URZ ;  /* 0x0000003f3f3ff290 */ /* 0x000fe2000fffe03f */
        /* <DEDUP_REMOVED lines=17> */
[----:B--2---:R-:W4:Y:S04]  /*909f0*/  LDL.LU R74, [R1+0x2b8] ;  /* 0x0002b800014a7983 */ /* 0x004f280000300800 */
        /* <DEDUP_REMOVED lines=19> */
[C---:B---3--:R-:W-:Y:S11]  /*90b30*/  HMMA.1688.F32.TF32 R76, R248.reuse, R26, R76 ;  /* 0x0000001af84c723c */ /* 0x048ff6000008104c */
        /* <DEDUP_REMOVED lines=9> */
[----:B------:R-:W2:Y:S04]  /*90bd0*/  LDL.LU R79, [R1+0x23c] ;  /* 0x00023c00014f7983 */ /* 0x000ea80000300800 */
[----:B------:R-:W-:Y:S04]  /*90be0*/  STL [R1+0x34c4], R36 ;  /* 0x0034c42401007387 */ /* 0x000fe80000100800 */
[----:B------:R-:W-:Y:S04]  /*90bf0*/  STL [R1+0x34c0], R37 ;  /* 0x0034c02501007387 */ /* 0x000fe80000100800 */
[----:B------:R-:W-:Y:S04]  /*90c00*/  STL [R1+0x34bc], R61 ;  /* 0x0034bc3d01007387 */ /* 0x000fe80000100800 */
[----:B------:R-:W-:Y:S01]  /*90c10*/  STL [R1+0x34b8], R60 ;  /* 0x0034b83c01007387 */ /* 0x000fe20000100800 */
[C---:B----4-:R-:W-:Y:S11]  /*90c20*/  HMMA.1688.F32.TF32 R72, R248.reuse, R30, R72 ;  /* 0x0000001ef848723c */ /* 0x050ff60000081048 */
[----:B------:R-:W-:Y:S11]  /*90c30*/  @!UPT UIADD3 URZ, URZ, URZ, URZ ;  /* 0x0000003f3f3ff290 */ /* 0x000ff6000fffe03f */
[----:B------:R-:W-:Y:S01]  /*90c40*/  @!UPT UIADD3 URZ, URZ, URZ, URZ ;  /* 0x0000003f3f3ff290 */ /* 0x000fe2000fffe03f */
[----:B------:R4:W-:Y:S01]  /*90c50*/  STL.64 [R1+0x7b8], R74 ;  /* 0x0007b84a01007387 */ /* 0x0009e20000100a00 */
[----:B------:R-:W-:Y:S02]  /*90c60*/  IMAD.MOV.U32 R64, RZ, RZ, R72 ;  /* 0x000000ffff407224 */ /* 0x000fe400078e0048 */
[----:B------:R-:W-:Y:S01]  /*90c70*/  IMAD.MOV.U32 R65, RZ, RZ, R73 ;  /* 0x000000ffff417224 */ /* 0x000fe200078e0049 */
[----:B------:R-:W3:Y:S04]  /*90c80*/  LDL.LU R72, [R1+0x220] ;  /* 0x0002200001487983 */ /* 0x000ee80000300800 */
[----:B------:R-:W3:Y:S04]  /*90c90*/  LDL.LU R73, [R1+0x224] ;  /* 0x0002240001497983 */ /* 0x000ee80000300800 */
[----:B----4-:R-:W3:Y:S04]  /*90ca0*/  LDL.LU R74, [R1+0x228] ;  /* 0x00022800014a7983 */ /* 0x010ee80000300800 */
[----:B------:R-:W3:Y:S01]  /*90cb0*/  LDL.LU R75, [R1+0x22c] ;  /* 0x00022c00014b7983 */ /* 0x000ee20000300800 */
[C---:B--2---:R-:W-:Y:S08]  /*90cc0*/  HMMA.1688.F32.TF32 R104, R248.reuse, R34, R104 ;  /* 0x00000022f868723c */ /* 0x044ff00000081068 */
[C---:B------:R-:W-:Y:S08]  /*90cd0*/  HMMA.1688.F32.TF32 R100, R248.reuse, R38, R100 ;  /* 0x00000026f864723c */ /* 0x040ff00000081064 */
[C---:B------:R-:W-:Y:S08]  /*90ce0*/  HMMA.1688.F32.TF32 R88, R248.reuse, R50, R88 ;  /* 0x00000032f858723c */ /* 0x040ff00000081058 */
[C---:B------:R-:W-:Y:S08]  /*90cf0*/  HMMA.1688.F32.TF32 R96, R248.reuse, R42, R96 ;  /* 0x0000002af860723c */ /* 0x040ff00000081060 */
[C---:B------:R-:W-:Y:S01]  /*90d00*/  HMMA.1688.F32.TF32 R92, R248.reuse, R46, R92 ;  /* 0x0000002ef85c723c */ /* 0x040fe2000008105c */
[----:B------:R2:W-:Y:S04]  /*90d10*/  STL [R1+0x34cc], R65 ;  /* 0x0034cc4101007387 */ /* 0x0005e80000100800 */
[----:B------:R4:W-:Y:S04]  /*90d20*/  STL [R1+0x34c8], R64 ;  /* 0x0034c84001007387 */ /* 0x0009e80000100800 */
[----:B------:R-:W-:Y:S01]  /*90d30*/  STL.64 [R1+0x7a0], R104 ;  /* 0x0007a06801007387 */ /* 0x000fe20000100a00 */
[----:B------:R-:W-:Y:S01]  /*90d40*/  HMMA.1688.F32.TF32 R80, R248, R58, R80 ;  /* 0x0000003af850723c */ /* 0x000fe20000081050 */
[----:B------:R-:W-:-:S02]  /*90d50*/  IMAD.MOV.U32 R40, RZ, RZ, R91 ;  /* 0x000000ffff287224 */ /* 0x000fc400078e005b */
[----:B------:R-:W-:Y:S01]  /*90d60*/  STL.64 [R1+0x7a8], R106 ;  /* 0x0007a86a01007387 */ /* 0x000fe20000100a00 */
[----:B------:R-:W-:-:S03]  /*90d70*/  IMAD.MOV.U32 R41, RZ, RZ, R90 ;  /* 0x000000ffff297224 */ /* 0x000fc600078e005a */
[----:B------:R-:W-:Y:S01]  /*90d80*/  STL.64 [R1+0x790], R100 ;  /* 0x0007906401007387 */ /* 0x000fe20000100a00 */
[----:B------:R-:W-:-:S03]  /*90d90*/  IMAD.MOV.U32 R61, RZ, RZ, R88 ;  /* 0x000000ffff3d7224 */ /* 0x000fc600078e0058 */
[----:B------:R-:W-:Y:S01]  /*90da0*/  STL.64 [R1+0x798], R102 ;  /* 0x0007986601007387 */ /* 0x000fe20000100a00 */
[----:B------:R-:W-:Y:S01]  /*90db0*/  IMAD.MOV.U32 R60, RZ, RZ, R89 ;  /* 0x000000ffff3c7224 */ /* 0x000fe200078e0059 */
[----:B------:R-:W-:Y:S02]  /*90dc0*/  HMMA.1688.F32.TF32 R84, R248, R54, R84 ;  /* 0x00000036f854723c */ /* 0x000fe40000081054 */
[----:B------:R-:W-:Y:S04]  /*90dd0*/  STL.64 [R1+0x780], R96 ;  /* 0x0007806001007387 */ /* 0x000fe80000100a00 */
[----:B------:R-:W-:Y:S04]  /*90de0*/  STL.64 [R1+0x788], R98 ;  /* 0x0007886201007387 */ /* 0x000fe80000100a00 */
[----:B------:R-:W-:Y:S04]  /*90df0*/  STL.64 [R1+0x770], R92 ;  /* 0x0007705c01007387 */ /* 0x000fe80000100a00 */
[----:B------:R-:W-:Y:S04]  /*90e00*/  STL.64 [R1+0x778], R94 ;  /* 0x0007785e01007387 */ /* 0x000fe80000100a00 */
[----:B------:R1:W-:Y:S04]  /*90e10*/  STL [R1+0x34dc], R40 ;  /* 0x0034dc2801007387 */ /* 0x0003e80000100800 */
[----:B------:R1:W-:Y:S04]  /*90e20*/  STL [R1+0x34d8], R41 ;  /* 0x0034d82901007387 */ /* 0x0003e80000100800 */
[----:B------:R1:W-:Y:S04]  /*90e30*/  STL [R1+0x34d4], R61 ;  /* 0x0034d43d01007387 */ /* 0x0003e80000100800 */
[----:B------:R1:W-:Y:S01]  /*90e40*/  STL [R1+0x34d0], R60 ;  /* 0x0034d03c01007387 */ /* 0x0003e20000100800 */
[----:B------:R-:W-:-:S02]  /*90e50*/  IMAD.MOV.U32 R37, RZ, RZ, R83 ;  /* 0x000000ffff257224 */ /* 0x000fc400078e0053 */
[----:B------:R-:W-:Y:S01]  /*90e60*/  IMAD.MOV.U32 R36, RZ, RZ, R82 ;  /* 0x000000ffff247224 */ /* 0x000fe200078e0052 */
[----:B------:R-:W-:Y:S01]  /*90e70*/  STL.64 [R1+0x750], R84 ;  /* 0x0007505401007387 */ /* 0x000fe20000100a00 */
[----:B--2---:R-:W-:Y:S02]  /*90e80*/  IMAD.MOV.U32 R65, RZ, RZ, R80 ;  /* 0x000000ffff417224 */ /* 0x004fe400078e0050 */
[----:B----4-:R-:W-:Y:S01]  /*90e90*/  IMAD.MOV.U32 R64, RZ, RZ, R81 ;  /* 0x000000ffff407224 */ /* 0x010fe200078e0051 */
[----:B------:R-:W-:Y:S04]  /*90ea0*/  STL.64 [R1+0x758], R86 ;  /* 0x0007585601007387 */ /* 0x000fe80000100a00 */
[----:B------:R-:W-:Y:S04]  /*90eb0*/  STL [R1+0x34ec], R37 ;  /* 0x0034ec2501007387 */ /* 0x000fe80000100800 */
[----:B------:R-:W-:Y:S01]  /*90ec0*/  STL [R1+0x34e8], R36 ;  /* 0x0034e82401007387 */ /* 0x000fe20000100800 */
[C---:B------:R-:W-:Y:S03]  /*90ed0*/  HMMA.1688.F32.TF32 R76, R248.reuse, R62, R76 ;  /* 0x0000003ef84c723c */ /* 0x040fe6000008104c */
[----:B------:R-:W-:Y:S11]  /*90ee0*/  STL [R1+0x34e4], R65 ;  /* 0x0034e44101007387 */ /* 0x000ff60000100800 */
[----:B------:R-:W-:Y:S10]  /*90ef0*/  @!UPT UIADD3 URZ, URZ, URZ, URZ ;  /* 0x0000003f3f3ff290 */ /* 0x000ff4000fffe03f */
[----:B-1----:R-:W-:Y:S02]  /*90f00*/  IMAD.MOV.U32 R40, RZ, RZ, R76 ;  /* 0x000000ffff287224 */ /* 0x002fe400078e004c */
[----:B------:R-:W-:Y:S02]  /*90f10*/  IMAD.MOV.U32 R41, RZ, RZ, R77 ;  /* 0x000000ffff297224 */ /* 0x000fe400078e004d */
[----:B------:R-:W-:Y:S02]  /*90f20*/  IMAD.MOV.U32 R61, RZ, RZ, R78 ;  /* 0x000000ffff3d7224 */ /* 0x000fe400078e004e */
[----:B------:R-:W-:Y:S01]  /*90f30*/  IMAD.MOV.U32 R60, RZ, RZ, R79 ;  /* 0x000000ffff3c7224 */ /* 0x000fe200078e004f */
[----:B------:R-:W-:Y:S01]  /*90f40*/  STL [R1+0x34e0], R64 ;  /* 0x0034e04001007387 */ /* 0x000fe20000100800 */
[----:B---3--:R-:W-:Y:S03]  /*90f50*/  HMMA.1688.F32.TF32 R76, R248, R66, R72 ;  /* 0x00000042f84c723c */ /* 0x008fe60000081048 */
[----:B------:R-:W2:Y:S04]  /*90f60*/  LDL.LU R72, [R1+0x2e0] ;  /* 0x0002e00001487983 */ /* 0x000ea80000300800 */
[----:B------:R-:W-:Y:S04]  /*90f70*/  LDS R248, [R0+0x149100] ;  /* 0x1491000000f87984 */ /* 0x000fe80000000800 */
[----:B------:R-:W-:Y:S04]  /*90f80*/  LDS R250, [R0+0x149900] ;  /* 0x1499000000fa7984 */ /* 0x000fe80000000800 */
[----:B------:R-:W-:Y:S04]  /*90f90*/  LDS R249, [R2+0x149100] ;  /* 0x1491000002f97984 */ /* 0x000fe80000000800 */
[----:B------:R-:W1:Y:S04]  /*90fa0*/  LDS R251, [R2+0x149900] ;  /* 0x1499000002fb7984 */ /* 0x000e680000000800 */
[----:B------:R3:W-:Y:S04]  /*90fb0*/  STL.64 [R1+0x230], R76 ;  /* 0x0002304c01007387 */ /* 0x0007e80000100a00 */
[----:B------:R4:W-:Y:S04]  /*90fc0*/  STL.64 [R1+0x238], R78 ;  /* 0x0002384e01007387 */ /* 0x0009e80000100a00 */
[----:B------:R-:W2:Y:S04]  /*90fd0*/  LDL.LU R73, [R1+0x2e4] ;  /* 0x0002e40001497983 */ /* 0x000ea80000300800 */
[----:B------:R-:W2:Y:S01]  /*90fe0*/  LDL.LU R74, [R1+0x2e8] ;  /* 0x0002e800014a7983 */ /* 0x000ea20000300800 */
[----:B---3--:R-:W-:-:S02]  /*90ff0*/  IMAD.MOV.U32 R76, RZ, RZ, R68 ;  /* 0x000000ffff4c7224 */ /* 0x008fc400078e0044 */
[----:B------:R-:W-:Y:S01]  /*91000*/  IMAD.MOV.U32 R77, RZ, RZ, R70 ;  /* 0x000000ffff4d7224 */ /* 0x000fe200078e0046 */
[----:B------:R-:W2:Y:S01]  /*91010*/  LDL.LU R75, [R1+0x2ec] ;  /* 0x0002ec00014b7983 */ /* 0x000ea20000300800 */
[----:B----4-:R-:W-:-:S03]  /*91020*/  IMAD.MOV.U32 R78, RZ, RZ, R71 ;  /* 0x000000ffff4e7224 */ /* 0x010fc600078e0047 */
        /* <DEDUP_REMOVED lines=65> */
[----:B---3--:R-:W-:-:S03]  /*91440*/  IMAD.MOV.U32 R87, RZ, RZ, R68 ;  /* 0x000000ffff577224 */ /* 0x008fc600078e0044 */
[----:B------:R-:W3:Y:S01]  /*91450*/  LDL.LU R68, [R1+0x340] ;  /* 0x0003400001447983 */ /* 0x000ee20000300800 */
[----:B----4-:R-:W-:Y:S02]  /*91460*/  IMAD.MOV.U32 R85, RZ, RZ, R70 ;  /* 0x000000ffff557224 */ /* 0x010fe400078e0046 */
[----:B--2---:R-:W-:Y:S02]  /*91470*/  IMAD.MOV.U32 R84, RZ, RZ, R71 ;  /* 0x000000ffff547224 */ /* 0x004fe400078e0047 */
[----:B------:R-:W-:Y:S02]  /*91480*/  IMAD.MOV.U32 R86, RZ, RZ, R69 ;  /* 0x000000ffff567224 */ /* 0x000fe400078e0045 */
[----:B------:R-:W3:Y:S04]  /*91490*/  LDL.LU R69, [R1+0x344] ;  /* 0x0003440001457983 */ /* 0x000ee80000300800 */
[----:B------:R-:W3:Y:S04]  /*914a0*/  LDL.LU R70, [R1+0x348] ;  /* 0x0003480001467983 */ /* 0x000ee80000300800 */
[----:B------:R-:W3:Y:S04]  /*914b0*/  LDL.LU R71, [R1+0x34c] ;  /* 0x00034c0001477983 */ /* 0x000ee80000300800 */
[----:B------:R-:W2:Y:S04]  /*914c0*/  LDL.LU R88, [R1+0x320] ;  /* 0x0003200001587983 */ /* 0x000ea80000300800 */
[----:B------:R-:W2:Y:S04]  /*914d0*/  LDL.LU R89, [R1+0x324] ;  /* 0x0003240001597983 */ /* 0x000ea80000300800 */
[----:B------:R-:W2:Y:S04]  /*914e0*/  LDL.LU R90, [R1+0x328] ;  /* 0x00032800015a7983 */ /* 0x000ea80000300800 */
[----:B------:R-:W2:Y:S04]  /*914f0*/  LDL.LU R91, [R1+0x32c] ;  /* 0x00032c00015b7983 */ /* 0x000ea80000300800 */
[----:B------:R-:W1:Y:S04]  /*91500*/  LDL.LU R92, [R1+0x330] ;  /* 0x00033000015c7983 */ /* 0x000e680000300800 */
[----:B------:R-:W1:Y:S04]  /*91510*/  LDL.LU R93, [R1+0x334] ;  /* 0x00033400015d7983 */ /* 0x000e680000300800 */
[----:B------:R-:W1:Y:S04]  /*91520*/  LDL.LU R94, [R1+0x338] ;  /* 0x00033800015e7983 */ /* 0x000e680000300800 */
[----:B------:R-:W1:Y:S01]  /*91530*/  LDL.LU R95, [R1+0x33c] ;  /* 0x00033c00015f7983 */ /* 0x000e620000300800 */
        /* <DEDUP_REMOVED lines=12> */
[----:B------:R-:W-:-:S02]  /*91600*/  IMAD.MOV.U32 R65, RZ, RZ, R150 ;  /* 0x000000ffff417224 */ /* 0x000fc400078e0096 */
[----:B------:R-:W-:Y:S02]  /*91610*/  IMAD.MOV.U32 R64, RZ, RZ, R151 ;  /* 0x000000ffff407224 */ /* 0x000fe400078e0097 */
[----:B------:R-:W-:Y:S01]  /*91620*/  IMAD.MOV.U32 R37, RZ, RZ, R148 ;  /* 0x000000ffff257224 */ /* 0x000fe200078e0094 */
[----:B------:R-:W4:Y:S01]  /*91630*/  LDL.LU.64 R150, [R1+0x36d8] ;  /* 0x0036d80001967983 */ /* 0x000f220000300a00 */
[----:B------:R-:W-:-:S03]  /*91640*/  IMAD.MOV.U32 R36, RZ, RZ, R149 ;  /* 0x000000ffff247224 */ /* 0x000fc600078e0095 */
[----:B------:R-:W4:Y:S01]  /*91650*/  LDL.LU.64 R148, [R1+0x36d0] ;  /* 0x0036d00001947983 */ /* 0x000f220000300a00 */
[C---:B------:R-:W-:Y:S03]  /*91660*/  HMMA.1688.F32.TF32 R124, R172.reuse, R30, R124 ;  /* 0x0000001eac7c723c */ /* 0x040fe6000008107c */
[----:B------:R-:W-:Y:S04]  /*91670*/  STL.64 [R1+0x1e0], R144 ;  /* 0x0001e09001007387 */ /* 0x000fe80000100a00 */
[----:B------:R3:W-:Y:S04]  /*91680*/  STL.64 [R1+0x1e8], R146 ;  /* 0x0001e89201007387 */ /* 0x0007e80000100a00 */
[----:B---3--:R-:W3:Y:S04]  /*91690*/  LDL.LU.64 R146, [R1+0x36c8] ;  /* 0x0036c80001927983 */ /* 0x008ee80000300a00 */
[----:B------:R-:W3:Y:S04]  /*916a0*/  LDL.LU.64 R144, [R1+0x36c0] ;  /* 0x0036c00001907983 */ /* 0x000ee80000300a00 */
[----:B------:R-:W-:Y:S04]  /*916b0*/  STL.64 [R1+0x80], R140 ;  /* 0x0000808c01007387 */ /* 0x000fe80000100a00 */
[----:B------:R2:W-:Y:S01]  /*916c0*/  STL.64 [R1+0x88], R142 ;  /* 0x0000888e01007387 */ /* 0x0005e20000100a00 */
[C---:B------:R-:W-:Y:S03]  /*916d0*/  HMMA.1688.F32.TF32 R108, R172.reuse, R46, R108 ;  /* 0x0000002eac6c723c */ /* 0x040fe6000008106c */
[----:B--2---:R-:W2:Y:S04]  /*916e0*/  LDL.LU.64 R142, [R1+0x36b8] ;  /* 0x0036b800018e7983 */ /* 0x004ea80000300a00 */
        /* <DEDUP_REMOVED lines=50> */
[C---:B------:R-:W-:Y:S08]  /*91a10*/  HMMA.1688.F32.TF32 R92, R248.reuse, R6, R92 ;  /* 0x00000006f85c723c */ /* 0x040ff0000008105c */
[C---:B------:R-:W-:Y:S08]  /*91a20*/  HMMA.1688.F32.TF32 R88, R248.reuse, R10, R88 ;  /* 0x0000000af858723c */ /* 0x040ff00000081058 */
[C---:B------:R-:W-:Y:S08]  /*91a30*/  HMMA.1688.F32.TF32 R84, R248.reuse, R14, R84 ;  /* 0x0000000ef854723c */ /* 0x040ff00000081054 */
[C---:B------:R-:W-:Y:S08]  /*91a40*/  HMMA.1688.F32.TF32 R80, R248.reuse, R18, R80 ;  /* 0x00000012f850723c */ /* 0x040ff00000081050 */
[C---:B------:R-:W-:Y:S08]  /*91a50*/  HMMA.1688.F32.TF32 R76, R248.reuse, R22, R76 ;  /* 0x00000016f84c723c */ /* 0x040ff0000008104c */
[----:B------:R-:W-:Y:S08]  /*91a60*/  HMMA.1688.F32.TF32 R72, R248, R26, R72 ;  /* 0x0000001af848723c */ /* 0x000ff00000081048 */
[----:B--2---:R-:W-:Y:S01]  /*91a70*/  HMMA.1688.F32.TF32 R172, R172, R66, R68 ;  /* 0x00000042acac723c */ /* 0x004fe20000081044 */
        /* <DEDUP_REMOVED lines=11> */
[----:B-1----:R-:W3:Y:S04]  /*91b30*/  LDL.LU.64 R94, [R1+0x35e8] ;  /* 0x0035e800015e7983 */ /* 0x002ee80000300a00 */
[----:B------:R-:W3:Y:S04]  /*91b40*/  LDL.LU.64 R92, [R1+0x35e0] ;  /* 0x0035e000015c7983 */ /* 0x000ee80000300a00 */
[----:B------:R-:W-:Y:S04]  /*91b50*/  STL.64 [R1+0x450], R88 ;  /* 0x0004505801007387 */ /* 0x000fe80000100a00 */
[----:B------:R1:W-:Y:S04]  /*91b60*/  STL.64 [R1+0x458], R90 ;  /* 0x0004585a01007387 */ /* 0x0003e80000100a00 */
[----:B------:R-:W-:Y:S04]  /*91b70*/  LDS R173, [R252+0x149100] ;  /* 0x14910000fcad7984 */ /* 0x000fe80000000800 */
[----:B------:R-:W2:Y:S04]  /*91b80*/  LDS R175, [R252+0x149900] ;  /* 0x14990000fcaf7984 */ /* 0x000ea80000000800 */
        /* <DEDUP_REMOVED lines=32> */
[C---:B-1----:R-:W-:Y:S08]  /*91d90*/  HMMA.1688.F32.TF32 R72, R248.reuse, R46, R84 ;  /* 0x0000002ef848723c */ /* 0x042ff00000081054 */
[C---:B--2---:R-:W-:Y:S01]  /*91da0*/  HMMA.1688.F32.TF32 R76, R248.reuse, R50, R88 ;  /* 0x00000032f84c723c */ /* 0x044fe20000081058 */
[----:B------:R-:W-:Y:S04]  /*91db0*/  STL.64 [R1+0x2f0], R68 ;  /* 0x0002f04401007387 */ /* 0x000fe80000100a00 */
[----:B------:R1:W-:Y:S10]  /*91dc0*/  STL.64 [R1+0x2f8], R70 ;  /* 0x0002f84601007387 */ /* 0x0003f40000100a00 */
        /* <DEDUP_REMOVED lines=10> */
[----:B-1----:R-:W-:Y:S03]  /*91e70*/  HMMA.1688.F32.TF32 R68, R248, R66, R104 ;  /* 0x00000042f844723c */ /* 0x002fe60000081068 */
[----:B------:R-:W-:Y:S04]  /*91e80*/  STL.64 [R1+0x328], R74 ;  /* 0x0003284a01007387 */ /* 0x000fe80000100a00 */
[----:B------:R-:W-:Y:S04]  /*91e90*/  STL.64 [R1+0x310], R76 ;  /* 0x0003104c01007387 */ /* 0x000fe80000100a00 */
[----:B------:R1:W-:Y:S01]  /*91ea0*/  STL.64 [R1+0x318], R78 ;  /* 0x0003184e01007387 */ /* 0x0003e20000100a00 */
[C---:B------:R-:W-:Y:S03]  /*91eb0*/  HMMA.1688.F32.TF32 R84, R172.reuse, R10, R112 ;  /* 0x0000000aac54723c */ /* 0x040fe60000081070 */
[----:B------:R-:W-:Y:S04]  /*91ec0*/  LDS R72, [R0+0x149180] ;  /* 0x1491800000487984 */ /* 0x000fe80000000800 */
[----:B------:R-:W-:Y:S01]  /*91ed0*/  LDS R74, [R0+0x149980] ;  /* 0x14998000004a7984 */ /* 0x000fe20000000800 */
[C---:B-1----:R-:W-:Y:S03]  /*91ee0*/  HMMA.1688.F32.TF32 R76, R172.reuse, R6, R108 ;  /* 0x00000006ac4c723c */ /* 0x042fe6000008106c */
[----:B------:R-:W-:Y:S04]  /*91ef0*/  STL.64 [R1+0x2e0], R68 ;  /* 0x0002e04401007387 */ /* 0x000fe80000100a00 */
[----:B------:R-:W-:Y:S01]  /*91f00*/  STL.64 [R1+0x2e8], R70 ;  /* 0x0002e84601007387 */ /* 0x000fe20000100a00 */
[----:B------:R-:W-:Y:S03]  /*91f10*/  HMMA.1688.F32.TF32 R80, R172, R18, R120 ;  /* 0x00000012ac50723c */ /* 0x000fe60000081078 */
[----:B------:R-:W-:Y:S04]  /*91f20*/  LDS R73, [R2+0x149180] ;  /* 0x1491800002497984 */ /* 0x000fe80000000800 */
[----:B------:R-:W1:Y:S01]  /*91f30*/  LDS R75, [R2+0x149980] ;  /* 0x14998000024b7984 */ /* 0x000e620000000800 */
[----:B------:R-:W-:Y:S01]  /*91f40*/  IMAD.MOV.U32 R88, RZ, RZ, R218 ;  /* 0x000000ffff587224 */ /* 0x000fe200078e00da */
[----:B------:R-:W-:Y:S01]  /*91f50*/  MOV R89, R219 ;  /* 0x000000db00597202 */ /* 0x000fe20000000f00 */
[----:B------:R-:W-:Y:S01]  /*91f60*/  IMAD.MOV.U32 R96, RZ, RZ, R212 ;  /* 0x000000ffff607224 */ /* 0x000fe200078e00d4 */
[----:B------:R-:W-:Y:S01]  /*91f70*/  LDS R68, [R3+0x149180] ;  /* 0x1491800003447984 */ /* 0x000fe20000000800 */
[----:B------:R-:W-:-:S02]  /*91f80*/  IMAD.MOV.U32 R97, RZ, RZ, R213 ;  /* 0x000000ffff617224 */ /* 0x000fc400078e00d5 */
[----:B------:R-:W-:Y:S01]  /*91f90*/  IMAD.MOV.U32 R98, RZ, RZ, R214 ;  /* 0x000000ffff627224 */ /* 0x000fe200078e00d6 */
[----:B------:R-:W-:Y:S04]  /*91fa0*/  LDS R70, [R3+0x149980] ;  /* 0x1499800003467984 */ /* 0x000fe80000000800 */
[----:B------:R-:W-:Y:S04]  /*91fb0*/  STL.64 [R1+0x300], R76 ;  /* 0x0003004c01007387 */ /* 0x000fe80000100a00 */
[----:B------:R2:W-:Y:S01]  /*91fc0*/  STL.64 [R1+0x308], R78 ;  /* 0x0003084e01007387 */ /* 0x0005e20000100a00 */
[----:B------:R-:W-:-:S02]  /*91fd0*/  IMAD.MOV.U32 R99, RZ, RZ, R215 ;  /* 0x000000ffff637224 */ /* 0x000fc400078e00d7 */
[----:B------:R-:W-:Y:S01]  /*91fe0*/  IMAD.MOV.U32 R100, RZ, RZ, R208 ;  /* 0x000000ffff647224 */ /* 0x000fe200078e00d0 */
[----:B------:R-:W-:Y:S01]  /*91ff0*/  LDS R69, [R252+0x149180] ;  /* 0x14918000fc457984 */ /* 0x000fe20000000800 */
[----:B------:R-:W-:Y:S02]  /*92000*/  IMAD.MOV.U32 R101, RZ, RZ, R209 ;  /* 0x000000ffff657224 */ /* 0x000fe400078e00d1 */
[----:B------:R-:W-:Y:S01]  /*92010*/  IMAD.MOV.U32 R102, RZ, RZ, R210 ;  /* 0x000000ffff667224 */ /* 0x000fe200078e00d2 */
[----:B------:R-:W2:Y:S02]  /*92020*/  LDS R71, [R252+0x149980] ;  /* 0x14998000fc477984 */ /* 0x000ea40000000800 */
[C---:B--2---:R-:W-:Y:S02]  /*92030*/  HMMA.1688.F32.TF32 R76, R172.reuse, R14, R116 ;  /* 0x0000000eac4c723c */ /* 0x044fe40000081074 */
[----:B------:R-:W-:Y:S04]  /*92040*/  STL.64 [R1+0x360], R84 ;  /* 0x0003605401007387 */ /* 0x000fe80000100a00 */
[----:B------:R2:W-:Y:S02]  /*92050*/  STL.64 [R1+0x368], R86 ;  /* 0x0003685601007387 */ /* 0x0005e40000100a00 */
[C---:B--2---:R-:W-:Y:S11]  /*92060*/  HMMA.1688.F32.TF32 R84, R172.reuse, R22, R124 ;  /* 0x00000016ac54723c */ /* 0x044ff6000008107c */
        /* <DEDUP_REMOVED lines=10> */
[C---:B----4-:R-:W-:Y:S03]  /*92110*/  HMMA.1688.F32.TF32 R84, R172.reuse, R34, R136 ;  /* 0x00000022ac54723c */ /* 0x050fe60000081088 */
[----:B------:R2:W-:Y:S05]  /*92120*/  STL.64 [R1+0x3a8], R78 ;  /* 0x0003a84e01007387 */ /* 0x0005ea0000100a00 */
[C---:B--2---:R-:W-:Y:S06]  /*92130*/  HMMA.1688.F32.TF32 R76, R172.reuse, R38, R140 ;  /* 0x00000026ac4c723c */ /* 0x044fec000008108c */
[----:B------:R-:W-:Y:S04]  /*92140*/  STL.64 [R1+0x3b0], R80 ;  /* 0x0003b05001007387 */ /* 0x000fe80000100a00 */
[----:B------:R2:W-:Y:S05]  /*92150*/  STL.64 [R1+0x3b8], R82 ;  /* 0x0003b85201007387 */ /* 0x0005ea0000100a00 */
[----:B------:R-:W-:Y:S04]  /*92160*/  STL.64 [R1+0x3c0], R84 ;  /* 0x0003c05401007387 */ /* 0x000fe80000100a00 */
[----:B------:R4:W-:Y:S01]  /*92170*/  STL.64 [R1+0x3c8], R86 ;  /* 0x0003c85601007387 */ /* 0x0009e20000100a00 */
[----:B--2---:R-:W-:Y:S01]  /*92180*/  HMMA.1688.F32.TF32 R80, R172, R42, R144 ;  /* 0x0000002aac50723c */ /* 0x004fe20000081090 */
[----:B------:R-:W-:-:S02]  /*92190*/  IMAD.MOV.U32 R103, RZ, RZ, R211 ;  /* 0x000000ffff677224 */ /* 0x000fc400078e00d3 */
[----:B------:R-:W-:Y:S04]  /*921a0*/  LDS R144, [R0+0x14a080] ;  /* 0x14a0800000907984 */ /* 0x000fe80000000800 */
[----:B------:R-:W-:Y:S01]  /*921b0*/  STL.64 [R1+0x3d0], R76 ;  /* 0x0003d04c01007387 */ /* 0x000fe20000100a00 */
[----:B----4-:R-:W-:Y:S03]  /*921c0*/  HMMA.1688.F32.TF32 R84, R172, R46, R148 ;  /* 0x0000002eac54723c */ /* 0x010fe60000081094 */
[----:B------:R2:W-:Y:S01]  /*921d0*/  STL.64 [R1+0x3d8], R78 ;  /* 0x0003d84e01007387 */ /* 0x0005e20000100a00 */
[----:B------:R-:W-:Y:S02]  /*921e0*/  IMAD.MOV.U32 R104, RZ, RZ, R204 ;  /* 0x000000ffff687224 */ /* 0x000fe400078e00cc */
[----:B------:R-:W-:Y:S01]  /*921f0*/  IMAD.MOV.U32 R105, RZ, RZ, R205 ;  /* 0x000000ffff697224 */ /* 0x000fe200078e00cd */
[----:B------:R-:W-:Y:S01]  /*92200*/  LDS R146, [R0+0x14a880] ;  /* 0x14a8800000927984 */ /* 0x000fe20000000800 */
[----:B------:R-:W-:-:S02]  /*92210*/  IMAD.MOV.U32 R106, RZ, RZ, R206 ;  /* 0x000000ffff6a7224 */ /* 0x000fc400078e00ce */
[----:B------:R-:W-:Y:S01]  /*92220*/  IMAD.MOV.U32 R107, RZ, RZ, R207 ;  /* 0x000000ffff6b7224 */ /* 0x000fe200078e00cf */
[----:B------:R-:W-:Y:S01]  /*92230*/  LDS R145, [R2+0x14a080] ;  /* 0x14a0800002917984 */ /* 0x000fe20000000800 */
[C---:B--2---:R-:W-:Y:S03]  /*92240*/  HMMA.1688.F32.TF32 R76, R172.reuse, R50, R152 ;  /* 0x00000032ac4c723c */ /* 0x044fe60000081098 */
[----:B------:R-:W-:Y:S04]  /*92250*/  STL.64 [R1+0x400], R80 ;  /* 0x0004005001007387 */ /* 0x000fe80000100a00 */
[----:B------:R2:W-:Y:S04]  /*92260*/  STL.64 [R1+0x408], R82 ;  /* 0x0004085201007387 */ /* 0x0005e80000100a00 */
[----:B------:R-:W-:Y:S04]  /*92270*/  STL.64 [R1+0x410], R84 ;  /* 0x0004105401007387 */ /* 0x000fe80000100a00 */
[----:B------:R4:W-:Y:S01]  /*92280*/  STL.64 [R1+0x418], R86 ;  /* 0x0004185601007387 */ /* 0x0009e20000100a00 */
[----:B--2---:R-:W-:Y:S01]  /*92290*/  HMMA.1688.F32.TF32 R80, R172, R54, R156 ;  /* 0x00000036ac50723c */ /* 0x004fe2000008109c */
[----:B------:R-:W-:-:S02]  /*922a0*/  IMAD.MOV.U32 R108, RZ, RZ, R200 ;  /* 0x000000ffff6c7224 */ /* 0x000fc400078e00c8 */
[----:B------:R-:W-:Y:S04]  /*922b0*/  LDS R147, [R2+0x14a880] ;  /* 0x14a8800002937984 */ /* 0x000fe80000000800 */
[----:B------:R-:W-:Y:S01]  /*922c0*/  STL.64 [R1+0x3f0], R76 ;  /* 0x0003f04c01007387 */ /* 0x000fe20000100a00 */
[C---:B----4-:R-:W-:Y:S03]  /*922d0*/  HMMA.1688.F32.TF32 R84, R172.reuse, R58, R160 ;  /* 0x0000003aac54723c */ /* 0x050fe600000810a0 */
[----:B------:R2:W-:Y:S05]  /*922e0*/  STL.64 [R1+0x3f8], R78 ;  /* 0x0003f84e01007387 */ /* 0x0005ea0000100a00 */
[C---:B--2---:R-:W-:Y:S07]  /*922f0*/  HMMA.1688.F32.TF32 R76, R172.reuse, R62, R164 ;  /* 0x0000003eac4c723c */ /* 0x044fee00000810a4 */
[----:B------:R-:W-:Y:S04]  /*92300*/  STL.64 [R1+0x440], R80 ;  /* 0x0004405001007387 */ /* 0x000fe80000100a00 */
[----:B------:R2:W-:Y:S04]  /*92310*/  STL.64 [R1+0x448], R82 ;  /* 0x0004485201007387 */ /* 0x0005e80000100a00 */
[----:B------:R-:W-:Y:S04]  /*92320*/  STL.64 [R1+0x430], R84 ;  /* 0x0004305401007387 */ /* 0x000fe80000100a00 */
[----:B------:R1:W-:Y:S01]  /*92330*/  STL.64 [R1+0x438], R86 ;  /* 0x0004385601007387 */ /* 0x0003e20000100a00 */
[----:B--2---:R-:W-:Y:S03]  /*92340*/  HMMA.1688.F32.TF32 R80, R172, R66, R168 ;  /* 0x00000042ac50723c */ /* 0x004fe600000810a8 */
[----:B------:R-:W-:Y:S05]  /*92350*/  STL.64 [R1+0x420], R76 ;  /* 0x0004204c01007387 */ /* 0x000fea0000100a00 */
[C---:B-1----:R-:W-:Y:S01]  /*92360*/  HMMA.1688.F32.TF32 R84, R72.reuse, R6, R176 ;  /* 0x000000064854723c */ /* 0x042fe200000810b0 */
[----:B------:R1:W-:Y:S07]  /*92370*/  STL.64 [R1+0x428], R78 ;  /* 0x0004284e01007387 */ /* 0x0003ee0000100a00 */
[----:B-1----:R-:W-:Y:S07]  /*92380*/  HMMA.1688.F32.TF32 R76, R72, R10, R180 ;  /* 0x0000000a484c723c */ /* 0x002fee00000810b4 */
[----:B------:R1:W-:Y:S04]  /*92390*/  STL.64 [R1+0x3e0], R80 ;  /* 0x0003e05001007387 */ /* 0x0003e80000100a00 */
[----:B------:R2:W-:Y:S04]  /*923a0*/  STL.64 [R1+0x3e8], R82 ;  /* 0x0003e85201007387 */ /* 0x0005e80000100a00 */
[----:B------:R4:W-:Y:S01]  /*923b0*/  STL.64 [R1+0x700], R84 ;  /* 0x0007005401007387 */ /* 0x0009e20000100a00 */
[----:B-1----:R-:W-:-:S03]  /*923c0*/  IMAD.MOV.U32 R80, RZ, RZ, R220 ;  /* 0x000000ffff507224 */ /* 0x002fc600078e00dc */
[----:B------:R-:W-:Y:S01]  /*923d0*/  STL.64 [R1+0x708], R86 ;  /* 0x0007085601007387 */ /* 0x000fe20000100a00 */
[----:B------:R-:W-:-:S03]  /*923e0*/  IMAD.MOV.U32 R81, RZ, RZ, R221 ;  /* 0x000000ffff517224 */ /* 0x000fc600078e00dd */
[----:B------:R-:W3:Y:S01]  /*923f0*/  LDL.LU R220, [R1+0x358c] ;  /* 0x00358c0001dc7983 */ /* 0x000ee20000300800 */
[----:B--2---:R-:W-:-:S03]  /*92400*/  IMAD.MOV.U32 R82, RZ, RZ, R222 ;  /* 0x000000ffff527224 */ /* 0x004fc600078e00de */
[----:B------:R-:W-:Y:S01]  /*92410*/  STL.64 [R1+0x6f0], R76 ;  /* 0x0006f04c01007387 */ /* 0x000fe20000100a00 */
[----:B------:R-:W-:-:S03]  /*92420*/  IMAD.MOV.U32 R83, RZ, RZ, R223 ;  /* 0x000000ffff537224 */ /* 0x000fc600078e00df */
[----:B------:R1:W-:Y:S01]  /*92430*/  STL.64 [R1+0x6f8], R78 ;  /* 0x0006f84e01007387 */ /* 0x0003e20000100a00 */
[----:B----4-:R-:W-:-:S03]  /*92440*/  IMAD.MOV.U32 R84, RZ, RZ, R216 ;  /* 0x000000ffff547224 */ /* 0x010fc600078e00d8 */
[----:B------:R-:W3:Y:S01]  /*92450*/  LDL.LU R221, [R1+0x3588] ;  /* 0x0035880001dd7983 */ /* 0x000ee20000300800 */
[----:B------:R-:W-:-:S03]  /*92460*/  IMAD.MOV.U32 R85, RZ, RZ, R217 ;  /* 0x000000ffff557224 */ /* 0x000fc600078e00d9 */
[----:B------:R-:W3:Y:S04]  /*92470*/  LDL.LU R222, [R1+0x3584] ;  /* 0x0035840001de7983 */ /* 0x000ee80000300800 */
        /* <DEDUP_REMOVED lines=59> */
[----:B------:R-:W3:Y:S01]  /*92830*/  LDL.LU R195, [R1+0x34f0] ;  /* 0x0034f00001c37983 */ /* 0x000ee20000300800 */
[----:B------:R-:W-:Y:S01]  /*92840*/  HMMA.1688.F32.TF32 R120, R68, R18, R120 ;  /* 0x000000124478723c */ /* 0x000fe20000081078 */
[----:B-1----:R-:W-:-:S07]  /*92850*/  IMAD.MOV.U32 R79, RZ, RZ, R5 ;  /* 0x000000ffff4f7224 */ /* 0x002fce00078e0005 */
[C---:B--2---:R-:W-:Y:S08]  /*92860*/  HMMA.1688.F32.TF32 R128, R72.reuse, R14, R184 ;  /* 0x0000000e4880723c */ /* 0x044ff000000810b8 */
[C---:B------:R-:W-:Y:S08]  /*92870*/  HMMA.1688.F32.TF32 R136, R72.reuse, R18, R188 ;  /* 0x000000124888723c */ /* 0x040ff000000810bc */
[C---:B---3--:R-:W-:Y:S07]  /*92880*/  HMMA.1688.F32.TF32 R132, R72.reuse, R22, R192 ;  /* 0x000000164884723c */ /* 0x048fee00000810c0 */
        /* <DEDUP_REMOVED lines=16> */
[C---:B----4-:R-:W-:Y:S03]  /*92990*/  HMMA.1688.F32.TF32 R136, R72.reuse, R42, R212 ;  /* 0x0000002a4888723c */ /* 0x050fe600000810d4 */
[----:B------:R-:W-:Y:S05]  /*929a0*/  STL.64 [R1+0x690], R128 ;  /* 0x0006908001007387 */ /* 0x000fea0000100a00 */
[C---:B-1----:R-:W-:Y:S01]  /*929b0*/  HMMA.1688.F32.TF32 R132, R72.reuse, R46, R216 ;  /* 0x0000002e4884723c */ /* 0x042fe200000810d8 */
        /* <DEDUP_REMOVED lines=10> */
[C---:B-1----:R-:W-:Y:S08]  /*92a60*/  HMMA.1688.F32.TF32 R128, R72.reuse, R62, R232 ;  /* 0x0000003e4880723c */ /* 0x042ff000000810e8 */
[----:B------:R-:W-:Y:S01]  /*92a70*/  HMMA.1688.F32.TF32 R72, R72, R66, R236 ;  /* 0x000000424848723c */ /* 0x000fe200000810ec */
        /* <DEDUP_REMOVED lines=9> */
[----:B--2---:R-:W-:Y:S01]  /*92b10*/  HMMA.1688.F32.TF32 R128, R68, R10, R244 ;  /* 0x0000000a4480723c */ /* 0x004fe200000810f4 */
[----:B------:R-:W-:-:S02]  /*92b20*/  IMAD.MOV.U32 R76, RZ, RZ, R33 ;  /* 0x000000ffff4c7224 */ /* 0x000fc400078e0021 */
[----:B------:R-:W-:Y:S01]  /*92b30*/  LDS R244, [R3+0x14a080] ;  /* 0x14a0800003f47984 */ /* 0x000fe20000000800 */
[----:B------:R-:W-:-:S04]  /*92b40*/  IMAD.MOV.U32 R77, RZ, RZ, R32 ;  /* 0x000000ffff4d7224 */ /* 0x000fc800078e0020 */
[C---:B------:R-:W-:Y:S01]  /*92b50*/  HMMA.1688.F32.TF32 R104, R68.reuse, R38, R104 ;  /* 0x000000264468723c */ /* 0x040fe20000081068 */
[----:B------:R-:W-:Y:S01]  /*92b60*/  IMAD.MOV.U32 R92, RZ, RZ, R49 ;  /* 0x000000ffff5c7224 */ /* 0x000fe200078e0031 */
[----:B------:R-:W-:Y:S01]  /*92b70*/  LDS R246, [R3+0x14a880] ;  /* 0x14a8800003f67984 */ /* 0x000fe20000000800 */
[----:B------:R-:W-:Y:S02]  /*92b80*/  IMAD.MOV.U32 R93, RZ, RZ, R48 ;  /* 0x000000ffff5d7224 */ /* 0x000fe400078e0030 */
[----:B------:R-:W-:Y:S01]  /*92b90*/  IMAD.MOV.U32 R94, RZ, RZ, R45 ;  /* 0x000000ffff5e7224 */ /* 0x000fe200078e002d */
[----:B------:R-:W-:Y:S02]  /*92ba0*/  LDS R245, [R252+0x14a080] ;  /* 0x14a08000fcf57984 */ /* 0x000fe40000000800 */
[C---:B-1----:R-:W-:Y:S02]  /*92bb0*/  HMMA.1688.F32.TF32 R72, R68.reuse, R14, R124 ;  /* 0x0000000e4448723c */ /* 0x042fe4000008107c */
[----:B------:R-:W-:Y:S04]  /*92bc0*/  STL.64 [R1+0x260], R132 ;  /* 0x0002608401007387 */ /* 0x000fe80000100a00 */
[----:B------:R-:W-:Y:S04]  /*92bd0*/  STL.64 [R1+0x268], R134 ;  /* 0x0002688601007387 */ /* 0x000fe80000100a00 */
[----:B------:R-:W-:Y:S04]  /*92be0*/  STL.64 [R1+0x200], R128 ;  /* 0x0002008001007387 */ /* 0x000fe80000100a00 */
[----:B------:R-:W-:Y:S01]  /*92bf0*/  STL.64 [R1+0x208], R130 ;  /* 0x0002088201007387 */ /* 0x000fe20000100a00 */
[----:B------:R-:W-:Y:S01]  /*92c00*/  HMMA.1688.F32.TF32 R116, R68, R22, R116 ;  /* 0x000000164474723c */ /* 0x000fe20000081074 */
[----:B------:R-:W-:-:S02]  /*92c10*/  IMAD.MOV.U32 R95, RZ, RZ, R44 ;  /* 0x000000ffff5f7224 */ /* 0x000fc400078e002c */
[----:B------:R-:W-:Y:S01]  /*92c20*/  IMAD.MOV.U32 R90, RZ, RZ, R53 ;  /* 0x000000ffff5a7224 */ /* 0x000fe200078e0035 */
[----:B------:R-:W-:Y:S04]  /*92c30*/  LDS R247, [R252+0x14a880] ;  /* 0x14a88000fcf77984 */ /* 0x000fe80000000800 */
[----:B------:R-:W-:Y:S04]  /*92c40*/  STL.64 [R1+0x1f0], R72 ;  /* 0x0001f04801007387 */ /* 0x000fe80000100a00 */
[----:B------:R1:W-:Y:S04]  /*92c50*/  STL.64 [R1+0x1f8], R74 ;  /* 0x0001f84a01007387 */ /* 0x0003e80000100a00 */
[----:B------:R-:W-:Y:S04]  /*92c60*/  STL.64 [R1+0x160], R120 ;  /* 0x0001607801007387 */ /* 0x000fe80000100a00 */
[----:B------:R-:W-:Y:S04]  /*92c70*/  STL.64 [R1+0x168], R122 ;  /* 0x0001687a01007387 */ /* 0x000fe80000100a00 */
[----:B------:R-:W2:Y:S01]  /*92c80*/  LDL R5, [R1+0x548] ;  /* 0x0005480001057983 */ /* 0x000ea20000100800 */
[C---:B-1----:R-:W-:Y:S03]  /*92c90*/  HMMA.1688.F32.TF32 R72, R68.reuse, R26, R112 ;  /* 0x0000001a4448723c */ /* 0x042fe60000081070 */
[----:B------:R-:W-:Y:S04]  /*92ca0*/  STL.64 [R1+0x150], R116 ;  /* 0x0001507401007387 */ /* 0x000fe80000100a00 */
[----:B------:R-:W-:Y:S01]  /*92cb0*/  STL.64 [R1+0x158], R118 ;  /* 0x0001587601007387 */ /* 0x000fe20000100a00 */
[----:B------:R-:W-:Y:S01]  /*92cc0*/  HMMA.1688.F32.TF32 R108, R68, R30, R108 ;  /* 0x0000001e446c723c */ /* 0x000fe2000008106c */
[----:B------:R-:W-:-:S02]  /*92cd0*/  IMAD.MOV.U32 R91, RZ, RZ, R52 ;  /* 0x000000ffff5b7224 */ /* 0x000fc400078e0034 */
[----:B------:R-:W-:Y:S01]  /*92ce0*/  IMAD.MOV.U32 R86, RZ, RZ, R57 ;  /* 0x000000ffff567224 */ /* 0x000fe200078e0039 */
[----:B------:R-:W-:Y:S01]  /*92cf0*/  LDS R120, [R3+0x14a000] ;  /* 0x14a0000003787984 */ /* 0x000fe20000000800 */
[----:B------:R-:W-:Y:S02]  /*92d00*/  IMAD.MOV.U32 R87, RZ, RZ, R56 ;  /* 0x000000ffff577224 */ /* 0x000fe400078e0038 */
[----:B------:R-:W-:Y:S01]  /*92d10*/  IMAD.MOV.U32 R78, RZ, RZ, R29 ;  /* 0x000000ffff4e7224 */ /* 0x000fe200078e001d */
[----:B------:R-:W-:Y:S04]  /*92d20*/  LDS R122, [R3+0x14a800] ;  /* 0x14a80000037a7984 */ /* 0x000fe80000000800 */
[----:B------:R-:W-:Y:S04]  /*92d30*/  LDS R121, [R252+0x14a000] ;  /* 0x14a00000fc797984 */ /* 0x000fe80000000800 */
[----:B------:R-:W-:Y:S04]  /*92d40*/  STL.64 [R1+0x140], R72 ;  /* 0x0001404801007387 */ /* 0x000fe80000100a00 */
[----:B------:R1:W-:Y:S04]  /*92d50*/  STL.64 [R1+0x148], R74 ;  /* 0x0001484a01007387 */ /* 0x0003e80000100a00 */
[----:B------:R-:W-:Y:S01]  /*92d60*/  LDS R123, [R252+0x14a800] ;  /* 0x14a80000fc7b7984 */ /* 0x000fe20000000800 */
[C---:B-1----:R-:W-:Y:S08]  /*92d70*/  HMMA.1688.F32.TF32 R72, R68.reuse, R34, R248 ;  /* 0x000000224448723c */ /* 0x042ff000000810f8 */
[C---:B------:R-:W-:Y:S01]  /*92d80*/  HMMA.1688.F32.TF32 R32, R68.reuse, R42, R100 ;  /* 0x0000002a4420723c */ /* 0x040fe20000081064 */
[----:B------:R-:W-:Y:S04]  /*92d90*/  STL.64 [R1+0x130], R108 ;  /* 0x0001306c01007387 */ /* 0x000fe80000100a00 */
[----:B------:R-:W-:Y:S10]  /*92da0*/  STL.64 [R1+0x138], R110 ;  /* 0x0001386e01007387 */ /* 0x000ff40000100a00 */
[----:B------:R-:W-:Y:S04]  /*92db0*/  STL.64 [R1+0x120], R72 ;  /* 0x0001204801007387 */ /* 0x000fe80000100a00 */
[----:B------:R1:W-:Y:S04]  /*92dc0*/  STL.64 [R1+0x128], R74 ;  /* 0x0001284a01007387 */ /* 0x0003e80000100a00 */
[----:B------:R-:W-:Y:S04]  /*92dd0*/  STL.64 [R1+0x110], R104 ;  /* 0x0001106801007387 */ /* 0x000fe80000100a00 */
[----:B------:R-:W-:Y:S01]  /*92de0*/  STL.64 [R1+0x118], R106 ;  /* 0x0001186a01007387 */ /* 0x000fe20000100a00 */
[C---:B-1----:R-:W-:Y:S03]  /*92df0*/  HMMA.1688.F32.TF32 R72, R68.reuse, R46, R96 ;  /* 0x0000002e4448723c */ /* 0x042fe60000081060 */
[----:B------:R-:W-:Y:S04]  /*92e00*/  STL.64 [R1+0x100], R32 ;  /* 0x0001002001007387 */ /* 0x000fe80000100a00 */
[----:B------:R1:W-:Y:S01]  /*92e10*/  STL.64 [R1+0x108], R34 ;  /* 0x0001082201007387 */ /* 0x0003e20000100a00 */
[C---:B------:R-:W-:Y:S03]  /*92e20*/  HMMA.1688.F32.TF32 R44, R68.reuse, R50, R92 ;  /* 0x00000032442c723c */ /* 0x040fe6000008105c */
[----:B------:R-:W-:Y:S04]  /*92e30*/  LDS R92, [R0+0x14a000] ;  /* 0x14a00000005c7984 */ /* 0x000fe80000000800 */
[----:B------:R-:W-:Y:S01]  /*92e40*/  LDS R94, [R0+0x14a800] ;  /* 0x14a80000005e7984 */ /* 0x000fe20000000800 */
[C---:B-1----:R-:W-:Y:S03]  /*92e50*/  HMMA.1688.F32.TF32 R32, R68.reuse, R54, R88 ;  /* 0x000000364420723c */ /* 0x042fe60000081058 */
[----:B------:R-:W-:Y:S04]  /*92e60*/  LDS R93, [R2+0x14a000] ;  /* 0x14a00000025d7984 */ /* 0x000fe80000000800 */
[----:B------:R-:W-:Y:S04]  /*92e70*/  LDS R95, [R2+0x14a800] ;  /* 0x14a80000025f7984 */ /* 0x000fe80000000800 */
        /* <DEDUP_REMOVED lines=8> */
[----:B---3--:R-:W-:Y:S01]  /*92f00*/  HMMA.1688.F32.TF32 R32, R68, R66, R76 ;  /* 0x000000424420723c */ /* 0x008fe2000008104c */
[----:B------:R-:W-:Y:S04]  /*92f10*/  STL.64 [R1+0x90], R48 ;  /* 0x0000903001007387 */ /* 0x000fe80000100a00 */
[----:B------:R-:W-:Y:S02]  /*92f20*/  STL.64 [R1+0x98], R50 ;  /* 0x0000983201007387 */ /* 0x000fe40000100a00 */
[----:B------:R-:W-:-:S08]  /*92f30*/  IMAD.MOV.U32 R76, RZ, RZ, R28 ;  /* 0x000000ffff4c7224 */ /* 0x000fd000078e001c */
[----:B------:R-:W-:Y:S04]  /*92f40*/  STL.64 [R1+0x70], R44 ;  /* 0x0000702c01007387 */ /* 0x000fe80000100a00 */
[----:B------:R-:W-:Y:S04]  /*92f50*/  STL.64 [R1+0x78], R46 ;  /* 0x0000782e01007387 */ /* 0x000fe80000100a00 */
[----:B------:R-:W-:Y:S04]  /*92f60*/  STL.64 [R1], R32 ;  /* 0x0000002001007387 */ /* 0x000fe80000100a00 */
[----:B------:R-:W-:Y:S01]  /*92f70*/  STL.64 [R1+0x8], R34 ;  /* 0x0000082201007387 */ /* 0x000fe20000100a00 */
        /* <DEDUP_REMOVED lines=10> */
[----:B------:R-:W-:Y:S01]  /*93020*/  IMAD.MOV.U32 R79, RZ, RZ, R21 ;  /* 0x000000ffff4f7224 */ /* 0x000fe200078e0015 */
[----:B--2---:R-:W1:Y:S04]  /*93030*/  LDSM.16.M88.4 R236, [R5+0x4100] ;  /* 0x0041000005ec783b */ /* 0x004e680000000200 */
[----:B------:R-:W2:Y:S04]  /*93040*/  LDSM.16.M88.4 R240, [R5+0x100] ;  /* 0x0001000005f0783b */ /* 0x000ea80000000200 */
[----:B------:R-:W3:Y:S04]  /*93050*/  LDSM.16.M88.4 R164, [R5+0x8100] ;  /* 0x0081000005a4783b */ /* 0x000ee80000000200 */
[----:B------:R-:W4:Y:S04]  /*93060*/  LDSM.16.M88.4 R160, [R5+0xc100] ;  /* 0x00c1000005a0783b */ /* 0x000f280000000200 */
[----:B------:R-:W3:Y:S04]  /*93070*/  LDSM.16.M88.4 R56, [R5+0x10100] ;  /* 0x010100000538783b */ /* 0x000ee80000000200 */
[----:B------:R-:W3:Y:S04]  /*93080*/  LDSM.16.M88.4 R52, [R5+0x14100] ;  /* 0x014100000534783b */ /* 0x000ee80000000200 */
[----:B------:R-:W4:Y:S04]  /*93090*/  LDSM.16.M88.4 R48, [R5+0x18100] ;  /* 0x018100000530783b */ /* 0x000f280000000200 */
[----:B------:R-:W4:Y:S04]  /*930a0*/  LDSM.16.M88.4 R44, [R5+0x1c100] ;  /* 0x01c10000052c783b */ /* 0x000f280000000200 */
[----:B------:R-:W4:Y:S04]  /*930b0*/  LDSM.16.M88.4 R32, [R5+0x20100] ;  /* 0x020100000520783b */ /* 0x000f280000000200 */
[----:B------:R-:W4:Y:S01]  /*930c0*/  LDSM.16.M88.4 R28, [R5+0x24100] ;  /* 0x02410000051c783b */ /* 0x000f220000000200 */
[C---:B-1----:R-:W-:Y:S03]  /*930d0*/  HMMA.1688.F32.TF32 R68, R92.reuse, R236, R80 ;  /* 0x000000ec5c44723c */ /* 0x042fe60000081050 */
[----:B------:R-:W1:Y:S04]  /*930e0*/  LDSM.16.M88.4 R24, [R5+0x28100] ;  /* 0x028100000518783b */ /* 0x000e680000000200 */
[----:B--2---:R-:W-:Y:S01]  /*930f0*/  STL [R1+0x331c], R242 ;  /* 0x00331cf201007387 */ /* 0x004fe20000100800 */
[----:B------:R-:W-:Y:S03]  /*93100*/  HMMA.1688.F32.TF32 R72, R92, R240, R84 ;  /* 0x000000f05c48723c */ /* 0x000fe60000081054 */
[----:B------:R-:W-:Y:S04]  /*93110*/  STL [R1+0x3318], R243 ;  /* 0x003318f301007387 */ /* 0x000fe80000100800 */
[----:B------:R-:W-:Y:S04]  /*93120*/  STL [R1+0x3324], R238 ;  /* 0x003324ee01007387 */ /* 0x000fe80000100800 */
[----:B------:R-:W-:Y:S04]  /*93130*/  STL [R1+0x3320], R239 ;  /* 0x003320ef01007387 */ /* 0x000fe80000100800 */
[----:B---3--:R-:W-:Y:S04]  /*93140*/  STL [R1+0x332c], R166 ;  /* 0x00332ca601007387 */ /* 0x008fe80000100800 */
[----:B------:R-:W-:Y:S04]  /*93150*/  STL [R1+0x3328], R167 ;  /* 0x003328a701007387 */ /* 0x000fe80000100800 */
[----:B----4-:R2:W-:Y:S04]  /*93160*/  STL [R1+0x3334], R162 ;  /* 0x003334a201007387 */ /* 0x0105e80000100800 */
[----:B------:R3:W-:Y:S04]  /*93170*/  STL [R1+0x3330], R163 ;  /* 0x003330a301007387 */ /* 0x0007e80000100800 */
[----:B------:R-:W-:Y:S04]  /*93180*/  STL [R1+0x333c], R58 ;  /* 0x00333c3a01007387 */ /* 0x000fe80000100800 */
[----:B------:R-:W-:Y:S04]  /*93190*/  STL [R1+0x3338], R59 ;  /* 0x0033383b01007387 */ /* 0x000fe80000100800 */
[----:B------:R4:W-:Y:S04]  /*931a0*/  STL [R1+0x3344], R54 ;  /* 0x0033443601007387 */ /* 0x0009e80000100800 */
[----:B------:R1:W-:Y:S04]  /*931b0*/  STL [R1+0x3340], R55 ;  /* 0x0033403701007387 */ /* 0x0003e80000100800 */
[----:B------:R-:W-:Y:S04]  /*931c0*/  STL [R1+0x334c], R50 ;  /* 0x00334c3201007387 */ /* 0x000fe80000100800 */
[----:B------:R-:W-:Y:S04]  /*931d0*/  STL [R1+0x3348], R51 ;  /* 0x0033483301007387 */ /* 0x000fe80000100800 */
[----:B------:R1:W-:Y:S04]  /*931e0*/  STL [R1+0x3354], R46 ;  /* 0x0033542e01007387 */ /* 0x0003e80000100800 */
[----:B------:R1:W-:Y:S04]  /*931f0*/  STL [R1+0x3350], R47 ;  /* 0x0033502f01007387 */ /* 0x0003e80000100800 */
[----:B------:R-:W-:Y:S01]  /*93200*/  STL [R1+0x335c], R34 ;  /* 0x00335c2201007387 */ /* 0x000fe20000100800 */
[----:B--2---:R-:W-:-:S03]  /*93210*/  IMAD.MOV.U32 R162, RZ, RZ, R68 ;  /* 0x000000ffffa27224 */ /* 0x004fc600078e0044 */
[----:B------:R-:W-:Y:S01]  /*93220*/  STL [R1+0x3358], R35 ;  /* 0x0033582301007387 */ /* 0x000fe20000100800 */
[----:B---3--:R-:W-:-:S03]  /*93230*/  IMAD.MOV.U32 R163, RZ, RZ, R69 ;  /* 0x000000ffffa37224 */ /* 0x008fc600078e0045 */
        /* <DEDUP_REMOVED lines=47> */
[----:B------:R-:W2:Y:S01]  /*93530*/  LDSM.16.M88.4 R20, [R5+0x2c100] ;  /* 0x02c100000514783b */ /* 0x000ea20000000200 */
[----:B----4-:R-:W-:-:S02]  /*93540*/  IMAD.MOV.U32 R54, RZ, RZ, R68 ;  /* 0x000000ffff367224 */ /* 0x010fc400078e0044 */
[----:B-1----:R-:W-:Y:S01]  /*93550*/  IMAD.MOV.U32 R55, RZ, RZ, R69 ;  /* 0x000000ffff377224 */ /* 0x002fe200078e0045 */
[----:B------:R-:W1:Y:S01]  /*93560*/  LDSM.16.M88.4 R16, [R5+0x30100] ;  /* 0x030100000510783b */ /* 0x000e620000000200 */
[----:B------:R-:W-:Y:S02]  /*93570*/  IMAD.MOV.U32 R58, RZ, RZ, R70 ;  /* 0x000000ffff3a7224 */ /* 0x000fe400078e0046 */
[----:B------:R-:W-:Y:S01]  /*93580*/  IMAD.MOV.U32 R59, RZ, RZ, R71 ;  /* 0x000000ffff3b7224 */ /* 0x000fe200078e0047 */
[----:B------:R-:W-:Y:S04]  /*93590*/  LDSM.16.M88.4 R12, [R5+0x34100] ;  /* 0x03410000050c783b */ /* 0x000fe80000000200 */
[----:B------:R-:W4:Y:S04]  /*935a0*/  LDSM.16.M88.4 R8, [R5+0x38100] ;  /* 0x038100000508783b */ /* 0x000f280000000200 */
[----:B------:R-:W1:Y:S01]  /*935b0*/  LDSM.16.M88.4 R4, [R5+0x3c100] ;  /* 0x03c100000504783b */ /* 0x000e620000000200 */
[C---:B---3--:R-:W-:Y:S11]  /*935c0*/  HMMA.1688.F32.TF32 R68, R92.reuse, R160, R112 ;  /* 0x000000a05c44723c */ /* 0x048ff60000081070 */
[----:B------:R-:W-:Y:S11]  /*935d0*/  @!UPT UIADD3 URZ, URZ, URZ, URZ ;  /* 0x0000003f3f3ff290 */ /* 0x000ff6000fffe03f */
[----:B------:R-:W-:Y:S02]  /*935e0*/  @!UPT UIADD3 URZ, URZ, URZ, URZ ;  /* 0x0000003f3f3ff290 */ /* 0x000fe4000fffe03f */
[----:B------:R-:W-:Y:S01]  /*935f0*/  IMAD.MOV.U32 R46, RZ, RZ, R68 ;  /* 0x000000ffff2e7224 */ /* 0x000fe200078e0044 */
[----:B--2---:R-:W-:Y:S01]  /*93600*/  HMMA.1688.F32.TF32 R176, R92, R32, R96 ;  /* 0x000000205cb0723c */ /* 0x004fe20000081060 */
[----:B------:R-:W-:Y:S02]  /*93610*/  IMAD.MOV.U32 R47, RZ, RZ, R69 ;  /* 0x000000ffff2f7224 */ /* 0x000fe400078e0045 */
[----:B------:R-:W-:Y:S02]  /*93620*/  IMAD.MOV.U32 R50, RZ, RZ, R70 ;  /* 0x000000ffff327224 */ /* 0x000fe400078e0046 */
[----:B------:R-:W-:-:S03]  /*93630*/  IMAD.MOV.U32 R51, RZ, RZ, R71 ;  /* 0x000000ffff337224 */ /* 0x000fc600078e0047 */
[C---:B------:R-:W-:Y:S08]  /*93640*/  HMMA.1688.F32.TF32 R68, R92.reuse, R56, R108 ;  /* 0x000000385c44723c */ /* 0x040ff0000008106c */
[C---:B------:R-:W-:Y:S08]  /*93650*/  HMMA.1688.F32.TF32 R172, R92.reuse, R48, R104 ;  /* 0x000000305cac723c */ /* 0x040ff00000081068 */
[C---:B------:R-:W-:Y:S08]  /*93660*/  HMMA.1688.F32.TF32 R192, R92.reuse, R44, R100 ;  /* 0x0000002c5cc0723c */ /* 0x040ff00000081064 */
[C---:B------:R-:W-:Y:S07]  /*93670*/  HMMA.1688.F32.TF32 R180, R92.reuse, R28, R88 ;  /* 0x0000001c5cb4723c */ /* 0x040fee0000081058 */
[----:B------:R-:W-:Y:S01]  /*93680*/  STL.64 [R1+0x32a0], R174 ;  /* 0x0032a0ae01007387 */ /* 0x000fe20000100a00 */
[C---:B------:R-:W-:Y:S03]  /*93690*/  HMMA.1688.F32.TF32 R184, R92.reuse, R24, R84 ;  /* 0x000000185cb8723c */ /* 0x040fe60000081054 */
[----:B------:R-:W-:Y:S05]  /*936a0*/  STL.64 [R1+0x3298], R172 ;  /* 0x003298ac01007387 */ /* 0x000fea0000100a00 */
[----:B------:R-:W-:Y:S01]  /*936b0*/  HMMA.1688.F32.TF32 R168, R92, R20, R80 ;  /* 0x000000145ca8723c */ /* 0x000fe20000081050 */
[----:B------:R-:W-:Y:S04]  /*936c0*/  STL.64 [R1+0x32b0], R194 ;  /* 0x0032b0c201007387 */ /* 0x000fe80000100a00 */
[----:B------:R2:W-:Y:S04]  /*936d0*/  STL.64 [R1+0x32a8], R192 ;  /* 0x0032a8c001007387 */ /* 0x0005e80000100a00 */
[----:B------:R-:W-:Y:S04]  /*936e0*/  STL.64 [R1+0x32c0], R178 ;  /* 0x0032c0b201007387 */ /* 0x000fe80000100a00 */
[----:B------:R3:W-:Y:S04]  /*936f0*/  STL.64 [R1+0x32b8], R176 ;  /* 0x0032b8b001007387 */ /* 0x0007e80000100a00 */
[----:B------:R-:W-:Y:S04]  /*93700*/  STL.64 [R1+0x32d0], R182 ;  /* 0x0032d0b601007387 */ /* 0x000fe80000100a00 */
[----:B------:R-:W-:Y:S04]  /*93710*/  STL.64 [R1+0x32c8], R180 ;  /* 0x0032c8b401007387 */ /* 0x000fe80000100a00 */
[----:B------:R-:W-:Y:S04]  /*93720*/  STL.64 [R1+0x32e0], R186 ;  /* 0x0032e0ba01007387 */ /* 0x000fe80000100a00 */
[----:B------:R1:W-:Y:S04]  /*93730*/  STL.64 [R1+0x32d8], R184 ;  /* 0x0032d8b801007387 */ /* 0x0003e80000100a00 */
[----:B------:R-:W-:Y:S01]  /*93740*/  STL.64 [R1+0x32f0], R170 ;  /* 0x0032f0aa01007387 */ /* 0x000fe20000100a00 */
[----:B------:R-:W-:-:S03]  /*93750*/  IMAD.MOV.U32 R238, RZ, RZ, R68 ;  /* 0x000000ffffee7224 */ /* 0x000fc600078e0044 */
[----:B------:R1:W-:Y:S01]  /*93760*/  STL.64 [R1+0x32e8], R168 ;  /* 0x0032e8a801007387 */ /* 0x0003e20000100a00 */
[----:B------:R-:W-:-:S03]  /*93770*/  IMAD.MOV.U32 R239, RZ, RZ, R69 ;  /* 0x000000ffffef7224 */ /* 0x000fc600078e0045 */
[----:B------:R-:W2:Y:S01]  /*93780*/  LDL.LU R80, [R1+0x5b0] ;  /* 0x0005b00001507983 */ /* 0x000ea20000300800 */
[----:B------:R-:W-:Y:S02]  /*93790*/  IMAD.MOV.U32 R242, RZ, RZ, R70 ;  /* 0x000000fffff27224 */ /* 0x000fe400078e0046 */
[----:B------:R-:W-:Y:S01]  /*937a0*/  IMAD.MOV.U32 R243, RZ, RZ, R71 ;  /* 0x000000fffff37224 */ /* 0x000fe200078e0047 */
[----:B------:R-:W2:Y:S01]  /*937b0*/  LDL.LU R81, [R1+0x5b4] ;  /* 0x0005b40001517983 */ /* 0x000ea20000300800 */
[C---:B------:R-:W-:Y:S03]  /*937c0*/  HMMA.1688.F32.TF32 R68, R92.reuse, R52, R248 ;  /* 0x000000345c44723c */ /* 0x040fe600000810f8 */
        /* <DEDUP_REMOVED lines=42> */
[----:B------:R-:W4:Y:S08]  /*93a70*/  LDL.LU R79, [R1+0x5ac] ;  /* 0x0005ac00014f7983 */ /* 0x000f300000300800 */
[----:B------:R-:W-:Y:S04]  /*93a80*/  STL.64 [R1+0x3300], R222 ;  /* 0x003300de01007387 */ /* 0x000fe80000100a00 */
[----:B------:R1:W-:Y:S01]  /*93a90*/  STL.64 [R1+0x32f8], R220 ;  /* 0x0032f8dc01007387 */ /* 0x0003e20000100a00 */
[C---:B--2---:R-:W-:Y:S08]  /*93aa0*/  HMMA.1688.F32.TF32 R204, R120.reuse, R48, R80 ;  /* 0x0000003078cc723c */ /* 0x044ff00000081050 */
[----:B---3--:R-:W-:Y:S08]  /*93ab0*/  HMMA.1688.F32.TF32 R224, R120, R164, R248 ;  /* 0x000000a478e0723c */ /* 0x008ff000000810f8 */
[C---:B----4-:R-:W-:Y:S08]  /*93ac0*/  HMMA.1688.F32.TF32 R88, R92.reuse, R8, R88 ;  /* 0x000000085c58723c */ /* 0x050ff00000081058 */
[C---:B------:R-:W-:Y:S08]  /*93ad0*/  HMMA.1688.F32.TF32 R196, R92.reuse, R12, R116 ;  /* 0x0000000c5cc4723c */ /* 0x040ff00000081074 */
[----:B------:R-:W-:Y:S08]  /*93ae0*/  HMMA.1688.F32.TF32 R92, R92, R4, R112 ;  /* 0x000000045c5c723c */ /* 0x000ff00000081070 */
[C---:B------:R-:W-:Y:S07]  /*93af0*/  HMMA.1688.F32.TF32 R124, R120.reuse, R240, R108 ;  /* 0x000000f0787c723c */ /* 0x040fee000008106c */
[----:B------:R-:W-:Y:S01]  /*93b00*/  STL.64 [R1+0x3310], R198 ;  /* 0x003310c601007387 */ /* 0x000fe20000100a00 */
[C---:B------:R-:W-:Y:S03]  /*93b10*/  HMMA.1688.F32.TF32 R100, R120.reuse, R236, R100 ;  /* 0x000000ec7864723c */ /* 0x040fe60000081064 */
[----:B------:R-:W-:Y:S05]  /*93b20*/  STL.64 [R1+0x3308], R196 ;  /* 0x003308c401007387 */ /* 0x000fea0000100a00 */
        /* <DEDUP_REMOVED lines=16> */
[----:B------:R-:W-:Y:S01]  /*93c30*/  STL.64 [R1+0x33c8], R232 ;  /* 0x0033c8e801007387 */ /* 0x000fe20000100a00 */
[C---:B------:R-:W-:Y:S03]  /*93c40*/  HMMA.1688.F32.TF32 R208, R120.reuse, R44, R76 ;  /* 0x0000002c78d0723c */ /* 0x040fe6000008104c */
        /* <DEDUP_REMOVED lines=38> */
[C---:B---3--:R-:W-:Y:S03]  /*93eb0*/  HMMA.1688.F32.TF32 R228, R120.reuse, R32, R76 ;  /* 0x0000002078e4723c */ /* 0x048fe6000008104c */
[----:B------:R-:W3:Y:S04]  /*93ec0*/  LDL.LU R76, [R1+0x810] ;  /* 0x00081000014c7983 */ /* 0x000ee80000300800 */
[----:B------:R-:W3:Y:S04]  /*93ed0*/  LDL.LU R77, [R1+0x814] ;  /* 0x00081400014d7983 */ /* 0x000ee80000300800 */
[----:B------:R-:W3:Y:S04]  /*93ee0*/  LDL.LU R78, [R1+0x818] ;  /* 0x00081800014e7983 */ /* 0x000ee80000300800 */
[----:B------:R-:W3:Y:S01]  /*93ef0*/  LDL.LU R79, [R1+0x81c] ;  /* 0x00081c00014f7983 */ /* 0x000ee20000300800 */
[C---:B----4-:R-:W-:Y:S08]  /*93f00*/  HMMA.1688.F32.TF32 R212, R120.reuse, R28, R112 ;  /* 0x0000001c78d4723c */ /* 0x050ff00000081070 */
[C---:B--2---:R-:W-:Y:S08]  /*93f10*/  HMMA.1688.F32.TF32 R216, R120.reuse, R24, R108 ;  /* 0x0000001878d8723c */ /* 0x044ff0000008106c */
[C---:B------:R-:W-:Y:S01]  /*93f20*/  HMMA.1688.F32.TF32 R96, R120.reuse, R20, R96 ;  /* 0x000000147860723c */ /* 0x040fe20000081060 */
[----:B------:R-:W-:Y:S07]  /*93f30*/  STL.64 [R1+0x3410], R230 ;  /* 0x003410e601007387 */ /* 0x000fee0000100a00 */
        /* <DEDUP_REMOVED lines=20> */
[----:B------:R-:W-:Y:S01]  /*94080*/  STL.64 [R1+0x3480], R122 ;  /* 0x0034807a01007387 */ /* 0x000fe20000100a00 */
[----:B------:R-:W-:-:S03]  /*94090*/  IMAD.MOV.U32 R251, RZ, RZ, R64 ;  /* 0x000000fffffb7224 */ /* 0x000fc600078e0040 */
[----:B------:R-:W-:Y:S04]  /*940a0*/  STL.64 [R1+0x3478], R120 ;  /* 0x0034787801007387 */ /* 0x000fe80000100a00 */
[----:B------:R-:W2:Y:S04]  /*940b0*/  LDL.LU R37, [R1+0x34ec] ;  /* 0x0034ec0001257983 */ /* 0x000ea80000300800 */
[----:B------:R-:W4:Y:S04]  /*940c0*/  LDL.LU R36, [R1+0x34e8] ;  /* 0x0034e80001247983 */ /* 0x000f280000300800 */
[----:B------:R-:W3:Y:S04]  /*940d0*/  LDL.LU R65, [R1+0x34e4] ;  /* 0x0034e40001417983 */ /* 0x000ee80000300800 */
[----:B------:R-:W3:Y:S01]  /*940e0*/  LDL.LU R64, [R1+0x34e0] ;  /* 0x0034e00001407983 */ /* 0x000ee20000300800 */
[----:B------:R-:W-:-:S02]  /*940f0*/  IMAD.MOV.U32 R140, RZ, RZ, R40 ;  /* 0x000000ffff8c7224 */ /* 0x000fc400078e0028 */
[----:B------:R-:W-:Y:S01]  /*94100*/  IMAD.MOV.U32 R141, RZ, RZ, R41 ;  /* 0x000000ffff8d7224 */ /* 0x000fe200078e0029 */
[----:B------:R-:W3:Y:S01]  /*94110*/  LDL.LU R40, [R1+0x34dc] ;  /* 0x0034dc0001287983 */ /* 0x000ee20000300800 */
[----:B------:R-:W-:Y:S02]  /*94120*/  IMAD.MOV.U32 R142, RZ, RZ, R61 ;  /* 0x000000ffff8e7224 */ /* 0x000fe400078e003d */
[----:B------:R-:W-:Y:S01]  /*94130*/  IMAD.MOV.U32 R143, RZ, RZ, R60 ;  /* 0x000000ffff8f7224 */ /* 0x000fe200078e003c */
[----:B------:R-:W3:Y:S04]  /*94140*/  LDL.LU R41, [R1+0x34d8] ;  /* 0x0034d80001297983 */ /* 0x000ee80000300800 */
[----:B------:R-:W3:Y:S04]  /*94150*/  LDL.LU R61, [R1+0x34d4] ;  /* 0x0034d400013d7983 */ /* 0x000ee80000300800 */
[----:B------:R-:W3:Y:S01]  /*94160*/  LDL.LU R60, [R1+0x34d0] ;  /* 0x0034d000013c7983 */ /* 0x000ee20000300800 */
[----:B--2---:R-:W-:-:S02]  /*94170*/  IMAD.MOV.U32 R139, RZ, RZ, R37 ;  /* 0x000000ffff8b7224 */ /* 0x004fc400078e0025 */
[----:B----4-:R-:W-:Y:S02]  /*94180*/  IMAD.MOV.U32 R138, RZ, RZ, R36 ;  /* 0x000000ffff8a7224 */ /* 0x010fe400078e0024 */
[----:B---3--:R-:W-:Y:S02]  /*94190*/  IMAD.MOV.U32 R136, RZ, RZ, R65 ;  /* 0x000000ffff887224 */ /* 0x008fe400078e0041 */
[----:B------:R-:W2:Y:S01]  /*941a0*/  LDL.LU R65, [R1+0x34cc] ;  /* 0x0034cc0001417983 */ /* 0x000ea20000300800 */
[----:B------:R-:W-:-:S03]  /*941b0*/  IMAD.MOV.U32 R137, RZ, RZ, R64 ;  /* 0x000000ffff897224 */ /* 0x000fc600078e0040 */
[----:B------:R-:W2:Y:S04]  /*941c0*/  LDL.LU R64, [R1+0x34c8] ;  /* 0x0034c80001407983 */ /* 0x000ea80000300800 */
[----:B------:R-:W3:Y:S04]  /*941d0*/  LDL.LU R36, [R1+0x34c4] ;  /* 0x0034c40001247983 */ /* 0x000ee80000300800 */
[----:B------:R-:W4:Y:S01]  /*941e0*/  LDL.LU R37, [R1+0x34c0] ;  /* 0x0034c00001257983 */ /* 0x000f220000300800 */
[----:B------:R-:W-:-:S03]  /*941f0*/  IMAD.MOV.U32 R128, RZ, RZ, R61 ;  /* 0x000000ffff807224 */ /* 0x000fc600078e003d */
[----:B------:R-:W2:Y:S01]  /*94200*/  LDL.LU R61, [R1+0x34bc] ;  /* 0x0034bc00013d7983 */ /* 0x000ea20000300800 */
[----:B------:R-:W-:Y:S01]  /*94210*/  IMAD.MOV.U32 R130, RZ, RZ, R41 ;  /* 0x000000ffff827224 */ /* 0x000fe200078e0029 */
[----:B------:R-:W-:Y:S01]  /*94220*/  MOV R129, R60 ;  /* 0x0000003c00817202 */ /* 0x000fe20000000f00 */
[----:B------:R-:W-:Y:S01]  /*94230*/  IMAD.MOV.U32 R131, RZ, RZ, R40 ;  /* 0x000000ffff837224 */ /* 0x000fe200078e0028 */
[----:B------:R-:W2:Y:S04]  /*94240*/  LDL.LU R60, [R1+0x34b8] ;  /* 0x0034b800013c7983 */ /* 0x000ea80000300800 */
[----:B------:R-:W2:Y:S04]  /*94250*/  LDL.LU R41, [R1+0x34b4] ;  /* 0x0034b40001297983 */ /* 0x000ea80000300800 */
[----:B------:R-:W2:Y:S04]  /*94260*/  LDL.LU R40, [R1+0x34b0] ;  /* 0x0034b00001287983 */ /* 0x000ea80000300800 */
[----:B------:R-:W2:Y:S04]  /*94270*/  LDL.LU R66, [R1+0x7b8] ;  /* 0x0007b80001427983 */ /* 0x000ea80000300800 */
[----:B------:R-:W2:Y:S01]  /*94280*/  LDL.LU R67, [R1+0x7bc] ;  /* 0x0007bc0001437983 */ /* 0x000ea20000300800 */
[----:B------:R-:W-:Y:S01]  /*94290*/  HMMA.1688.F32.TF32 R148, R144, R240, R76 ;  /* 0x000000f09094723c */ /* 0x000fe2000008104c */
[----:B---3--:R-:W-:-:S02]  /*942a0*/  IMAD.MOV.U32 R63, RZ, RZ, R36 ;  /* 0x000000ffff3f7224 */ /* 0x008fc400078e0024 */
[----:B----4-:R-:W-:Y:S02]  /*942b0*/  IMAD.MOV.U32 R62, RZ, RZ, R37 ;  /* 0x000000ffff3e7224 */ /* 0x010fe400078e0025 */
        /* <DEDUP_REMOVED lines=41> */
[----:B------:R-:W-:Y:S01]  /*94550*/  IMAD.MOV.U32 R35, RZ, RZ, R71 ;  /* 0x000000ffff237224 */ /* 0x000fe200078e0047 */
[C---:B------:R-:W-:Y:S01]  /*94560*/  HMMA.1688.F32.TF32 R128, R144.reuse, R20, R128 ;  /* 0x000000149080723c */ /* 0x040fe20000081080 */
[----:B------:R-:W-:Y:S04]  /*94570*/  STL.64 [R1+0x3490], R150 ;  /* 0x0034909601007387 */ /* 0x000fe80000100a00 */
[----:B------:R-:W-:Y:S03]  /*94580*/  STL.64 [R1+0x3488], R148 ;  /* 0x0034889401007387 */ /* 0x000fe60000100a00 */
[C---:B--2---:R-:W-:Y:S08]  /*94590*/  HMMA.1688.F32.TF32 R60, R144.reuse, R52, R60 ;  /* 0x00000034903c723c */ /* 0x044ff0000008103c */
[C---:B------:R-:W-:Y:S08]  /*945a0*/  HMMA.1688.F32.TF32 R64, R144.reuse, R48, R64 ;  /* 0x000000309040723c */ /* 0x040ff00000081040 */
[C---:B------:R-:W-:Y:S08]  /*945b0*/  HMMA.1688.F32.TF32 R136, R144.reuse, R12, R136 ;  /* 0x0000000c9088723c */ /* 0x040ff00000081088 */
[C---:B------:R-:W-:Y:S08]  /*945c0*/  HMMA.1688.F32.TF32 R140, R144.reuse, R8, R140 ;  /* 0x00000008908c723c */ /* 0x040ff0000008108c */
[C---:B---3--:R-:W-:Y:S08]  /*945d0*/  HMMA.1688.F32.TF32 R132, R144.reuse, R236, R132 ;  /* 0x000000ec9084723c */ /* 0x048ff00000081084 */
[C---:B----4-:R-:W-:Y:S08]  /*945e0*/  HMMA.1688.F32.TF32 R68, R144.reuse, R44, R72 ;  /* 0x0000002c9044723c */ /* 0x050ff00000081048 */
[C---:B------:R-:W-:Y:S07]  /*945f0*/  HMMA.1688.F32.TF32 R72, R144.reuse, R32, R156 ;  /* 0x000000209048723c */ /* 0x040fee000008109c */
[----:B------:R-:W-:Y:S01]  /*94600*/  STL.64 [R1+0x34a0], R134 ;  /* 0x0034a08601007387 */ /* 0x000fe20000100a00 */
[C---:B------:R-:W-:Y:S03]  /*94610*/  HMMA.1688.F32.TF32 R76, R144.reuse, R28, R76 ;  /* 0x0000001c904c723c */ /* 0x040fe6000008104c */
[----:B------:R-:W-:Y:S05]  /*94620*/  STL.64 [R1+0x3498], R132 ;  /* 0x0034988401007387 */ /* 0x000fea0000100a00 */
[C---:B------:R-:W-:Y:S01]  /*94630*/  HMMA.1688.F32.TF32 R80, R144.reuse, R24, R80 ;  /* 0x000000189050723c */ /* 0x040fe20000081050 */
[----:B------:R-:W-:Y:S07]  /*94640*/  STL [R1+0x3288], R68 ;  /* 0x0032884401007387 */ /* 0x000fee0000100800 */
[C---:B------:R-:W-:Y:S01]  /*94650*/  HMMA.1688.F32.TF32 R112, R144.reuse, R16, R112 ;  /* 0x000000109070723c */ /* 0x040fe20000081070 */
[----:B------:R-:W-:Y:S04]  /*94660*/  STL [R1+0x3284], R69 ;  /* 0x0032844501007387 */ /* 0x000fe80000100800 */
[----:B------:R-:W-:Y:S04]  /*94670*/  STL [R1+0x3280], R70 ;  /* 0x0032804601007387 */ /* 0x000fe80000100800 */
[----:B------:R-:W-:Y:S04]  /*94680*/  STL [R1+0x327c], R71 ;  /* 0x00327c4701007387 */ /* 0x000fe80000100800 */
[----:B------:R-:W-:Y:S04]  /*94690*/  STL [R1+0x3290], R72 ;  /* 0x0032904801007387 */ /* 0x000fe80000100800 */
[----:B------:R-:W-:Y:S04]  /*946a0*/  STL [R1+0x328c], R73 ;  /* 0x00328c4901007387 */ /* 0x000fe80000100800 */
[----:B------:R-:W-:Y:S04]  /*946b0*/  STL [R1+0x3278], R74 ;  /* 0x0032784a01007387 */ /* 0x000fe80000100800 */
[----:B------:R2:W-:Y:S04]  /*946c0*/  STL [R1+0x3274], R75 ;  /* 0x0032744b01007387 */ /* 0x0005e80000100800 */
[----:B------:R3:W-:Y:S04]  /*946d0*/  STL [R1+0x3294], R79 ;  /* 0x0032944f01007387 */ /* 0x0007e80000100800 */
[----:B------:R-:W-:Y:S04]  /*946e0*/  STL [R1+0x3270], R83 ;  /* 0x0032705301007387 */ /* 0x000fe80000100800 */
[----:B------:R-:W-:Y:S04]  /*946f0*/  STL [R1+0x326c], R131 ;  /* 0x00326c8301007387 */ /* 0x000fe80000100800 */
[----:B------:R-:W-:Y:S04]  /*94700*/  STL [R1+0x3268], R115 ;  /* 0x0032687301007387 */ /* 0x000fe80000100800 */
        /* <DEDUP_REMOVED lines=18> */
[----:B------:R-:W2:Y:S01]  /*94830*/  LDL.LU R222, [R1+0x1d8] ;  /* 0x0001d80001de7983 */ /* 0x000ea20000300800 */
[C---:B------:R-:W-:Y:S03]  /*94840*/  HMMA.1688.F32.TF32 R108, R144.reuse, R164, R108 ;  /* 0x000000a4906c723c */ /* 0x040fe6000008106c */
[----:B------:R-:W2:Y:S04]  /*94850*/  LDL.LU R223, [R1+0x1dc] ;  /* 0x0001dc0001df7983 */ /* 0x000ea80000300800 */
[----:B------:R-:W2:Y:S01]  /*94860*/  LDL.LU R224, [R1+0x80] ;  /* 0x0000800001e07983 */ /* 0x000ea20000300800 */
[C---:B------:R-:W-:Y:S03]  /*94870*/  HMMA.1688.F32.TF32 R36, R144.reuse, R160, R36 ;  /* 0x000000a09024723c */ /* 0x040fe60000081024 */
[----:B------:R-:W2:Y:S04]  /*94880*/  LDL.LU R225, [R1+0x84] ;  /* 0x0000840001e17983 */ /* 0x000ea80000300800 */
[----:B------:R-:W2:Y:S01]  /*94890*/  LDL.LU R226, [R1+0x88] ;  /* 0x0000880001e27983 */ /* 0x000ea20000300800 */
[C---:B------:R-:W-:Y:S03]  /*948a0*/  HMMA.1688.F32.TF32 R40, R144.reuse, R56, R40 ;  /* 0x000000389028723c */ /* 0x040fe60000081028 */
[----:B------:R-:W2:Y:S05]  /*948b0*/  LDL.LU R227, [R1+0x8c] ;  /* 0x00008c0001e37983 */ /* 0x000eaa0000300800 */
[----:B------:R-:W-:Y:S01]  /*948c0*/  HMMA.1688.F32.TF32 R144, R144, R4, R152 ;  /* 0x000000049090723c */ /* 0x000fe20000081098 */
        /* <DEDUP_REMOVED lines=24> */
[C---:B------:R-:W-:Y:S03]  /*94a50*/  HMMA.1688.F32.TF32 R156, R244.reuse, R240, R248 ;  /* 0x000000f0f49c723c */ /* 0x040fe600000810f8 */
        /* <DEDUP_REMOVED lines=14> */
[----:B----4-:R-:W-:Y:S07]  /*94b40*/  HMMA.1688.F32.TF32 R84, R244, R56, R124 ;  /* 0x00000038f454723c */ /* 0x010fee000008107c */
[----:B------:R1:W-:Y:S04]  /*94b50*/  STL.64 [R1+0x80], R72 ;  /* 0x0000804801007387 */ /* 0x0003e80000100a00 */
[----:B------:R2:W-:Y:S05]  /*94b60*/  STL.64 [R1+0x88], R74 ;  /* 0x0000884a01007387 */ /* 0x0005ea0000100a00 */
[----:B------:R-:W-:-:S02]  /*94b70*/  IMAD.MOV.U32 R79, RZ, RZ, R68 ;  /* 0x000000ffff4f7224 */ /* 0x000fc400078e0044 */
[----:B------:R-:W-:Y:S02]  /*94b80*/  IMAD.MOV.U32 R68, RZ, RZ, R71 ;  /* 0x000000ffff447224 */ /* 0x000fe400078e0047 */
[----:B-1----:R-:W-:Y:S02]  /*94b90*/  IMAD.MOV.U32 R72, RZ, RZ, R69 ;  /* 0x000000ffff487224 */ /* 0x002fe400078e0045 */
[----:B------:R-:W-:Y:S02]  /*94ba0*/  IMAD.MOV.U32 R73, RZ, RZ, R70 ;  /* 0x000000ffff497224 */ /* 0x000fe400078e0046 */
[----:B------:R-:W-:Y:S02]  /*94bb0*/  IMAD.MOV.U32 R69, RZ, RZ, R84 ;  /* 0x000000ffff457224 */ /* 0x000fe400078e0054 */
[----:B------:R-:W-:Y:S02]  /*94bc0*/  IMAD.MOV.U32 R70, RZ, RZ, R85 ;  /* 0x000000ffff467224 */ /* 0x000fe400078e0055 */
[----:B------:R-:W-:-:S02]  /*94bd0*/  IMAD.MOV.U32 R71, RZ, RZ, R86 ;  /* 0x000000ffff477224 */ /* 0x000fc400078e0056 */
[----:B--2---:R-:W-:Y:S02]  /*94be0*/  IMAD.MOV.U32 R74, RZ, RZ, R87 ;  /* 0x000000ffff4a7224 */ /* 0x004fe400078e0057 */
        /* <DEDUP_REMOVED lines=11> */
[----:B------:R2:W-:Y:S01]  /*94ca0*/  STL.64 [R1+0x1a8], R90 ;  /* 0x0001a85a01007387 */ /* 0x0005e20000100a00 */
[C---:B-1----:R-:W-:Y:S09]  /*94cb0*/  HMMA.1688.F32.TF32 R92, R244.reuse, R28, R168 ;  /* 0x0000001cf45c723c */ /* 0x042ff200000810a8 */
[----:B------:R-:W-:Y:S01]  /*94cc0*/  STL.64 [R1+0x240], R84 ;  /* 0x0002405401007387 */ /* 0x000fe20000100a00 */
[C---:B--2---:R-:W-:Y:S03]  /*94cd0*/  HMMA.1688.F32.TF32 R88, R244.reuse, R24, R184 ;  /* 0x00000018f458723c */ /* 0x044fe600000810b8 */
[----:B------:R1:W-:Y:S05]  /*94ce0*/  STL.64 [R1+0x248], R86 ;  /* 0x0002485601007387 */ /* 0x0003ea0000100a00 */
[C---:B-1----:R-:W-:Y:S05]  /*94cf0*/  HMMA.1688.F32.TF32 R84, R244.reuse, R20, R248 ;  /* 0x00000014f454723c */ /* 0x042fea00000810f8 */
[----:B------:R-:W-:Y:S04]  /*94d00*/  STL.64 [R1+0x230], R92 ;  /* 0x0002305c01007387 */ /* 0x000fe80000100a00 */
[----:B------:R-:W-:Y:S06]  /*94d10*/  STL.64 [R1+0x238], R94 ;  /* 0x0002385e01007387 */ /* 0x000fec0000100a00 */
[----:B------:R-:W-:Y:S04]  /*94d20*/  STL.64 [R1+0x220], R88 ;  /* 0x0002205801007387 */ /* 0x000fe80000100a00 */
[----:B------:R-:W-:Y:S04]  /*94d30*/  STL.64 [R1+0x228], R90 ;  /* 0x0002285a01007387 */ /* 0x000fe80000100a00 */
[----:B------:R-:W-:Y:S04]  /*94d40*/  LDS R248, [R0+0x14a100] ;  /* 0x14a1000000f87984 */ /* 0x000fe80000000800 */
[----:B------:R-:W-:Y:S04]  /*94d50*/  LDS R250, [R0+0x14a900] ;  /* 0x14a9000000fa7984 */ /* 0x000fe80000000800 */
[----:B------:R-:W-:Y:S04]  /*94d60*/  STL.64 [R1+0x210], R84 ;  /* 0x0002105401007387 */ /* 0x000fe80000100a00 */
[----:B------:R1:W-:Y:S04]  /*94d70*/  STL.64 [R1+0x218], R86 ;  /* 0x0002185601007387 */ /* 0x0003e80000100a00 */
[----:B------:R-:W-:Y:S04]  /*94d80*/  LDS R249, [R2+0x14a100] ;  /* 0x14a1000002f97984 */ /* 0x000fe80000000800 */
[----:B------:R-:W2:Y:S01]  /*94d90*/  LDS R251, [R2+0x14a900] ;  /* 0x14a9000002fb7984 */ /* 0x000ea20000000800 */
[C---:B-1----:R-:W-:Y:S08]  /*94da0*/  HMMA.1688.F32.TF32 R84, R244.reuse, R16, R180 ;  /* 0x00000010f454723c */ /* 0x042ff000000810b4 */
[C---:B------:R-:W-:Y:S08]  /*94db0*/  HMMA.1688.F32.TF32 R92, R244.reuse, R12, R176 ;  /* 0x0000000cf45c723c */ /* 0x040ff000000810b0 */
[C---:B------:R-:W-:Y:S07]  /*94dc0*/  HMMA.1688.F32.TF32 R88, R244.reuse, R8, R192 ;  /* 0x00000008f458723c */ /* 0x040fee00000810c0 */
[----:B------:R-:W-:Y:S04]  /*94dd0*/  STL.64 [R1+0x1e0], R84 ;  /* 0x0001e05401007387 */ /* 0x000fe80000100a00 */
[----:B------:R1:W-:Y:S02]  /*94de0*/  STL.64 [R1+0x1e8], R86 ;  /* 0x0001e85601007387 */ /* 0x0003e40000100a00 */
[C---:B-1----:R-:W-:Y:S02]  /*94df0*/  HMMA.1688.F32.TF32 R84, R244.reuse, R4, R172 ;  /* 0x00000004f454723c */ /* 0x042fe400000810ac */
[----:B------:R-:W-:Y:S04]  /*94e00*/  STL.64 [R1+0x1d0], R92 ;  /* 0x0001d05c01007387 */ /* 0x000fe80000100a00 */
[----:B------:R-:W-:Y:S04]  /*94e10*/  STL.64 [R1+0x1d8], R94 ;  /* 0x0001d85e01007387 */ /* 0x000fe80000100a00 */
[----:B------:R-:W3:Y:S04]  /*94e20*/  LDL.LU R172, [R1+0x3f0] ;  /* 0x0003f00001ac7983 */ /* 0x000ee80000300800 */
[----:B------:R1:W-:Y:S04]  /*94e30*/  STL.64 [R1+0x1c0], R88 ;  /* 0x0001c05801007387 */ /* 0x0003e80000100a00 */
[----:B------:R4:W-:Y:S05]  /*94e40*/  STL.64 [R1+0x1c8], R90 ;  /* 0x0001c85a01007387 */ /* 0x0009ea0000100a00 */
[----:B------:R1:W-:Y:S04]  /*94e50*/  STL.64 [R1+0x190], R84 ;  /* 0x0001905401007387 */ /* 0x0003e80000100a00 */
        /* <DEDUP_REMOVED lines=26> */
[----:B----4-:R-:W4:Y:S04]  /*95000*/  LDL.LU R90, [R1+0x388] ;  /* 0x00038800015a7983 */ /* 0x010f280000300800 */
        /* <DEDUP_REMOVED lines=86> */
[----:B------:R-:W-:Y:S04]  /*95570*/  LDS R244, [R3+0x14a100] ;  /* 0x14a1000003f47984 */ /* 0x000fe80000000800 */
[----:B------:R-:W-:Y:S04]  /*95580*/  LDS R246, [R3+0x14a900] ;  /* 0x14a9000003f67984 */ /* 0x000fe80000000800 */
[----:B------:R-:W-:Y:S04]  /*95590*/  LDS R245, [R252+0x14a100] ;  /* 0x14a10000fcf57984 */ /* 0x000fe80000000800 */
[----:B------:R-:W1:Y:S01]  /*955a0*/  LDS R247, [R252+0x14a900] ;  /* 0x14a90000fcf77984 */ /* 0x000e620000000800 */
[C---:B--2---:R-:W-:Y:S08]  /*955b0*/  HMMA.1688.F32.TF32 R84, R248.reuse, R52, R84 ;  /* 0x00000034f854723c */ /* 0x044ff00000081054 */
[C---:B---3--:R-:W-:Y:S08]  /*955c0*/  HMMA.1688.F32.TF32 R104, R248.reuse, R56, R104 ;  /* 0x00000038f868723c */ /* 0x048ff00000081068 */
[C---:B----4-:R-:W-:Y:S08]  /*955d0*/  HMMA.1688.F32.TF32 R116, R248.reuse, R160, R116 ;  /* 0x000000a0f874723c */ /* 0x050ff00000081074 */
[C---:B------:R-:W-:Y:S08]  /*955e0*/  HMMA.1688.F32.TF32 R148, R248.reuse, R236, R148 ;  /* 0x000000ecf894723c */ /* 0x040ff00000081094 */
[C---:B------:R-:W-:Y:S08]  /*955f0*/  HMMA.1688.F32.TF32 R132, R248.reuse, R240, R132 ;  /* 0x000000f0f884723c */ /* 0x040ff00000081084 */
[C---:B------:R-:W-:Y:S11]  /*95600*/  HMMA.1688.F32.TF32 R120, R248.reuse, R164, R120 ;  /* 0x000000a4f878723c */ /* 0x040ff60000081078 */
[----:B------:R-:W-:Y:S04]  /*95610*/  @!UPT UIADD3 URZ, URZ, URZ, URZ ;  /* 0x0000003f3f3ff290 */ /* 0x000fe8000fffe03f */
[----:B------:R-:W-:Y:S04]  /*95620*/  STL.64 [R1+0x180], R132 ;  /* 0x0001808401007387 */ /* 0x000fe80000100a00 */
[----:B------:R2:W-:Y:S01]  /*95630*/  STL.64 [R1+0x188], R134 ;  /* 0x0001888601007387 */ /* 0x0005e20000100a00 */
[C---:B------:R-:W-:Y:S03]  /*95640*/  HMMA.1688.F32.TF32 R96, R248.reuse, R48, R96 ;  /* 0x00000030f860723c */ /* 0x040fe60000081060 */
[----:B--2---:R-:W2:Y:S04]  /*95650*/  LDL.LU.64 R134, [R1+0x34a0] ;  /* 0x0034a00001867983 */ /* 0x004ea80000300a00 */
[----:B------:R-:W2:Y:S04]  /*95660*/  LDL.LU.64 R132, [R1+0x3498] ;  /* 0x0034980001847983 */ /* 0x000ea80000300a00 */
        /* <DEDUP_REMOVED lines=42> */
[----:B------:R-:W-:Y:S02]  /*95910*/  HMMA.1688.F32.TF32 R188, R248, R4, R224 ;  /* 0x00000004f8bc723c */ /* 0x000fe400000810e0 */
[----:B------:R-:W-:Y:S04]  /*95920*/  LDS R248, [R0+0x14a180] ;  /* 0x14a1800000f87984 */ /* 0x000fe80000000800 */
[----:B------:R-:W-:Y:S04]  /*95930*/  LDS R250, [R0+0x14a980] ;  /* 0x14a9800000fa7984 */ /* 0x000fe80000000800 */
[----:B------:R-:W-:Y:S04]  /*95940*/  STL.64 [R1+0x320], R96 ;  /* 0x0003206001007387 */ /* 0x000fe80000100a00 */
[----:B------:R1:W-:Y:S01]  /*95950*/  STL.64 [R1+0x328], R98 ;  /* 0x0003286201007387 */ /* 0x0003e20000100a00 */
[C---:B------:R-:W-:Y:S03]  /*95960*/  HMMA.1688.F32.TF32 R124, R244.reuse, R236, R124 ;  /* 0x000000ecf47c723c */ /* 0x040fe6000008107c */
[----:B------:R-:W-:Y:S04]  /*95970*/  LDS R249, [R2+0x14a180] ;  /* 0x14a1800002f97984 */ /* 0x000fe80000000800 */
[----:B------:R-:W2:Y:S01]  /*95980*/  LDS R251, [R2+0x14a980] ;  /* 0x14a9800002fb7984 */ /* 0x000ea20000000800 */
[C---:B-1----:R-:W-:Y:S03]  /*95990*/  HMMA.1688.F32.TF32 R96, R244.reuse, R240, R100 ;  /* 0x000000f0f460723c */ /* 0x042fe60000081064 */
[----:B------:R-:W-:Y:S04]  /*959a0*/  STL.64 [R1+0x310], R200 ;  /* 0x000310c801007387 */ /* 0x000fe80000100a00 */
[----:B------:R-:W-:Y:S04]  /*959b0*/  STL.64 [R1+0x318], R202 ;  /* 0x000318ca01007387 */ /* 0x000fe80000100a00 */
[----:B------:R-:W-:Y:S01]  /*959c0*/  STL.64 [R1+0x2e0], R188 ;  /* 0x0002e0bc01007387 */ /* 0x000fe20000100a00 */
[C---:B------:R-:W-:Y:S03]  /*959d0*/  HMMA.1688.F32.TF32 R100, R244.reuse, R164, R92 ;  /* 0x000000a4f464723c */ /* 0x040fe6000008105c */
[----:B------:R-:W-:Y:S05]  /*959e0*/  STL.64 [R1+0x2e8], R190 ;  /* 0x0002e8be01007387 */ /* 0x000fea0000100a00 */
[C---:B------:R-:W-:Y:S03]  /*959f0*/  HMMA.1688.F32.TF32 R92, R244.reuse, R56, R196 ;  /* 0x00000038f45c723c */ /* 0x040fe600000810c4 */
[----:B------:R-:W-:Y:S04]  /*95a00*/  STL.64 [R1+0x300], R96 ;  /* 0x0003006001007387 */ /* 0x000fe80000100a00 */
[----:B------:R1:W-:Y:S02]  /*95a10*/  STL.64 [R1+0x308], R98 ;  /* 0x0003086201007387 */ /* 0x0003e40000100a00 */
[C---:B-1----:R-:W-:Y:S08]  /*95a20*/  HMMA.1688.F32.TF32 R96, R244.reuse, R160, R88 ;  /* 0x000000a0f460723c */ /* 0x042ff00000081058 */
        /* <DEDUP_REMOVED lines=13> */
[C---:B-1----:R-:W-:Y:S07]  /*95b00*/  HMMA.1688.F32.TF32 R88, R244.reuse, R32, R180 ;  /* 0x00000020f458723c */ /* 0x042fee00000810b4 */
        /* <DEDUP_REMOVED lines=8> */
[----:B-1----:R-:W-:Y:S07]  /*95b90*/  HMMA.1688.F32.TF32 R88, R244, R20, R172 ;  /* 0x00000014f458723c */ /* 0x002fee00000810ac */
[----:B------:R-:W-:Y:S04]  /*95ba0*/  STL.64 [R1+0x400], R96 ;  /* 0x0004006001007387 */ /* 0x000fe80000100a00 */
[----:B------:R-:W-:Y:S04]  /*95bb0*/  STL.64 [R1+0x408], R98 ;  /* 0x0004086201007387 */ /* 0x000fe80000100a00 */
[----:B------:R-:W3:Y:S04]  /*95bc0*/  LDL.LU R192, [R1+0x260] ;  /* 0x0002600001c07983 */ /* 0x000ee80000300800 */
[----:B------:R-:W-:Y:S04]  /*95bd0*/  STL.64 [R1+0x460], R92 ;  /* 0x0004605c01007387 */ /* 0x000fe80000100a00 */
[----:B------:R-:W-:Y:S04]  /*95be0*/  STL.64 [R1+0x468], R94 ;  /* 0x0004685e01007387 */ /* 0x000fe80000100a00 */
        /* <DEDUP_REMOVED lines=95> */
[----:B------:R-:W-:Y:S08]  /*961e0*/  HMMA.1688.F32.TF32 R204, R248, R236, R204 ;  /* 0x000000ecf8cc723c */ /* 0x000ff000000810cc */
[C---:B------:R-:W-:Y:S08]  /*961f0*/  HMMA.1688.F32.TF32 R216, R244.reuse, R12, R216 ;  /* 0x0000000cf4d8723c */ /* 0x040ff000000810d8 */
[C---:B------:R-:W-:Y:S08]  /*96200*/  HMMA.1688.F32.TF32 R96, R244.reuse, R16, R96 ;  /* 0x00000010f460723c */ /* 0x040ff00000081060 */
[C---:B------:R-:W-:Y:S08]  /*96210*/  HMMA.1688.F32.TF32 R212, R244.reuse, R8, R212 ;  /* 0x00000008f4d4723c */ /* 0x040ff000000810d4 */
[----:B------:R-:W-:Y:S07]  /*96220*/  HMMA.1688.F32.TF32 R244, R244, R4, R228 ;  /* 0x00000004f4f4723c */ /* 0x000fee00000810e4 */
[----:B------:R-:W-:Y:S01]  /*96230*/  STL.64 [R1+0x440], R96 ;  /* 0x0004406001007387 */ /* 0x000fe20000100a00 */
[C---:B------:R-:W-:Y:S03]  /*96240*/  HMMA.1688.F32.TF32 R208, R248.reuse, R240, R208 ;  /* 0x000000f0f8d0723c */ /* 0x040fe600000810d0 */
[----:B------:R1:W-:Y:S04]  /*96250*/  STL.64 [R1+0x448], R98 ;  /* 0x0004486201007387 */ /* 0x0003e80000100a00 */
[----:B-1----:R-:W2:Y:S01]  /*96260*/  LDL.LU.64 R98, [R1+0x3440] ;  /* 0x0034400001627983 */ /* 0x002ea20000300a00 */
[C---:B------:R-:W-:Y:S03]  /*96270*/  HMMA.1688.F32.TF32 R200, R248.reuse, R164, R200 ;  /* 0x000000a4f8c8723c */ /* 0x040fe600000810c8 */
[----:B------:R-:W2:Y:S04]  /*96280*/  LDL.LU.64 R96, [R1+0x3438] ;  /* 0x0034380001607983 */ /* 0x000ea80000300a00 */
[----:B------:R-:W-:Y:S04]  /*96290*/  STL.64 [R1+0x430], R216 ;  /* 0x000430d801007387 */ /* 0x000fe80000100a00 */
[----:B------:R1:W-:Y:S04]  /*962a0*/  STL.64 [R1+0x438], R218 ;  /* 0x000438da01007387 */ /* 0x0003e80000100a00 */
[----:B-1----:R-:W3:Y:S04]  /*962b0*/  LDL.LU.64 R218, [R1+0x3430] ;  /* 0x0034300001da7983 */ /* 0x002ee80000300a00 */
[----:B------:R-:W3:Y:S04]  /*962c0*/  LDL.LU.64 R216, [R1+0x3428] ;  /* 0x0034280001d87983 */ /* 0x000ee80000300a00 */
[----:B------:R-:W-:Y:S04]  /*962d0*/  STL.64 [R1+0x420], R212 ;  /* 0x000420d401007387 */ /* 0x000fe80000100a00 */
[----:B------:R1:W-:Y:S01]  /*962e0*/  STL.64 [R1+0x428], R214 ;  /* 0x000428d601007387 */ /* 0x0003e20000100a00 */
[C---:B------:R-:W-:Y:S03]  /*962f0*/  HMMA.1688.F32.TF32 R100, R248.reuse, R48, R100 ;  /* 0x00000030f864723c */ /* 0x040fe60000081064 */
[----:B-1----:R-:W4:Y:S04]  /*96300*/  LDL.LU.64 R214, [R1+0x3420] ;  /* 0x0034200001d67983 */ /* 0x002f280000300a00 */
[----:B------:R-:W4:Y:S04]  /*96310*/  LDL.LU.64 R212, [R1+0x3418] ;  /* 0x0034180001d47983 */ /* 0x000f280000300a00 */
        /* <DEDUP_REMOVED lines=8> */
[----:B------:R-:W-:Y:S04]  /*963a0*/  LDS R246, [R3+0x14a980] ;  /* 0x14a9800003f67984 */ /* 0x000fe80000000800 */
[----:B-1----:R-:W2:Y:S04]  /*963b0*/  LDL.LU.64 R210, [R1+0x3400] ;  /* 0x0034000001d27983 */ /* 0x002ea80000300a00 */
[----:B------:R-:W2:Y:S04]  /*963c0*/  LDL.LU.64 R208, [R1+0x33f8] ;  /* 0x0033f80001d07983 */ /* 0x000ea80000300a00 */
[----:B------:R-:W-:Y:S04]  /*963d0*/  STL.64 [R1+0x410], R204 ;  /* 0x000410cc01007387 */ /* 0x000fe80000100a00 */
[----:B------:R1:W-:Y:S04]  /*963e0*/  STL.64 [R1+0x418], R206 ;  /* 0x000418ce01007387 */ /* 0x0003e80000100a00 */
[----:B------:R-:W-:Y:S04]  /*963f0*/  LDS R245, [R252+0x14a180] ;  /* 0x14a18000fcf57984 */ /* 0x000fe80000000800 */
[----:B------:R-:W3:Y:S04]  /*96400*/  LDS R247, [R252+0x14a980] ;  /* 0x14a98000fcf77984 */ /* 0x000ee80000000800 */
        /* <DEDUP_REMOVED lines=38> */
[C---:B------:R-:W-:Y:S01]  /*96670*/  HMMA.1688.F32.TF32 R168, R248.reuse, R12, R184 ;  /* 0x0000000cf8a8723c */ /* 0x040fe200000810b8 */
[----:B------:R-:W-:Y:S04]  /*96680*/  STL.64 [R1+0x520], R220 ;  /* 0x000520dc01007387 */ /* 0x000fe80000100a00 */
[----:B------:R-:W-:Y:S03]  /*96690*/  STL.64 [R1+0x528], R222 ;  /* 0x000528de01007387 */ /* 0x000fe60000100a00 */
[C---:B------:R-:W-:Y:S07]  /*966a0*/  HMMA.1688.F32.TF32 R180, R248.reuse, R8, R180 ;  /* 0x00000008f8b4723c */ /* 0x040fee00000810b4 */
[----:B------:R-:W-:Y:S01]  /*966b0*/  STL.64 [R1+0x510], R196 ;  /* 0x000510c401007387 */ /* 0x000fe20000100a00 */
[----:B------:R-:W-:Y:S03]  /*966c0*/  HMMA.1688.F32.TF32 R176, R248, R4, R176 ;  /* 0x00000004f8b0723c */ /* 0x000fe600000810b0 */
[----:B------:R-:W-:Y:S04]  /*966d0*/  STL.64 [R1+0x518], R198 ;  /* 0x000518c601007387 */ /* 0x000fe80000100a00 */
[----:B------:R-:W-:Y:S04]  /*966e0*/  STL.64 [R1+0x500], R168 ;  /* 0x000500a801007387 */ /* 0x000fe80000100a00 */
[----:B------:R3:W-:Y:S04]  /*966f0*/  STL.64 [R1+0x508], R170 ;  /* 0x000508aa01007387 */ /* 0x0007e80000100a00 */
[----:B------:R-:W-:Y:S04]  /*96700*/  LDS R248, [R0+0x14b000] ;  /* 0x14b0000000f87984 */ /* 0x000fe80000000800 */
[----:B------:R-:W-:Y:S01]  /*96710*/  LDS R250, [R0+0x14b800] ;  /* 0x14b8000000fa7984 */ /* 0x000fe20000000800 */
[----:B---3--:R-:W-:Y:S03]  /*96720*/  HMMA.1688.F32.TF32 R168, R244, R240, R192 ;  /* 0x000000f0f4a8723c */ /* 0x008fe600000810c0 */
[----:B------:R-:W-:Y:S04]  /*96730*/  STL.64 [R1+0x4f0], R180 ;  /* 0x0004f0b401007387 */ /* 0x000fe80000100a00 */
[----:B------:R-:W-:Y:S04]  /*96740*/  STL.64 [R1+0x4f8], R182 ;  /* 0x0004f8b601007387 */ /* 0x000fe80000100a00 */
[----:B------:R-:W-:Y:S04]  /*96750*/  STL.64 [R1+0x280], R176 ;  /* 0x000280b001007387 */ /* 0x000fe80000100a00 */
[----:B------:R-:W-:Y:S04]  /*96760*/  STL.64 [R1+0x288], R178 ;  /* 0x000288b201007387 */ /* 0x000fe80000100a00 */
[----:B------:R-:W-:Y:S04]  /*96770*/  LDS R249, [R2+0x14b000] ;  /* 0x14b0000002f97984 */ /* 0x000fe80000000800 */
[----:B------:R-:W1:Y:S01]  /*96780*/  LDS R251, [R2+0x14b800] ;  /* 0x14b8000002fb7984 */ /* 0x000e620000000800 */
[----:B------:R-:W-:-:S03]  /*96790*/  IMAD.MOV.U32 R241, RZ, RZ, R170 ;  /* 0x000000fffff17224 */ /* 0x000fc600078e00aa */
[----:B------:R3:W-:Y:S01]  /*967a0*/  STL.64 [R1+0x260], R168 ;  /* 0x000260a801007387 */ /* 0x0007e20000100a00 */
[----:B------:R-:W-:Y:S02]  /*967b0*/  IMAD.MOV.U32 R240, RZ, RZ, R171 ;  /* 0x000000fffff07224 */ /* 0x000fe400078e00ab */
[----:B---3--:R-:W-:Y:S03]  /*967c0*/  HMMA.1688.F32.TF32 R168, R244, R236, R172 ;  /* 0x000000ecf4a8723c */ /* 0x008fe600000810ac */
[----:B------:R-:W-:Y:S04]  /*967d0*/  STL [R1+0x325c], R240 ;  /* 0x00325cf001007387 */ /* 0x000fe80000100800 */
[----:B------:R-:W-:Y:S11]  /*967e0*/  STL [R1+0x3258], R241 ;  /* 0x003258f101007387 */ /* 0x000ff60000100800 */
[----:B------:R-:W-:Y:S05]  /*967f0*/  @!UPT UIADD3 URZ, URZ, URZ, URZ ;  /* 0x0000003f3f3ff290 */ /* 0x000fea000fffe03f */
[----:B------:R3:W-:Y:S04]  /*96800*/  STL.64 [R1+0x200], R168 ;  /* 0x000200a801007387 */ /* 0x0007e80000100a00 */
[----:B------:R-:W2:Y:S04]  /*96810*/  LDL.LU R220, [R1+0x1f0] ;  /* 0x0001f00001dc7983 */ /* 0x000ea80000300800 */
[----:B------:R-:W2:Y:S01]  /*96820*/  LDL.LU R221, [R1+0x1f4] ;  /* 0x0001f40001dd7983 */ /* 0x000ea20000300800 */
[----:B------:R-:W-:-:S03]  /*96830*/  IMAD.MOV.U32 R237, RZ, RZ, R170 ;  /* 0x000000ffffed7224 */ /* 0x000fc600078e00aa */
[----:B------:R-:W2:Y:S01]  /*96840*/  LDL.LU R222, [R1+0x1f8] ;  /* 0x0001f80001de7983 */ /* 0x000ea20000300800 */
[----:B------:R-:W-:-:S03]  /*96850*/  IMAD.MOV.U32 R236, RZ, RZ, R171 ;  /* 0x000000ffffec7224 */ /* 0x000fc600078e00ab */
[----:B------:R-:W2:Y:S04]  /*96860*/  LDL.LU R223, [R1+0x1fc] ;  /* 0x0001fc0001df7983 */ /* 0x000ea80000300800 */
[----:B---3--:R-:W3:Y:S04]  /*96870*/  LDL.LU R168, [R1+0x160] ;  /* 0x0001600001a87983 */ /* 0x008ee80000300800 */
        /* <DEDUP_REMOVED lines=23> */
[----:B------:R1:W-:Y:S04]  /*969f0*/  STL [R1+0x3264], R236 ;  /* 0x003264ec01007387 */ /* 0x0003e80000100800 */
[----:B------:R1:W-:Y:S01]  /*96a00*/  STL [R1+0x3260], R237 ;  /* 0x003260ed01007387 */ /* 0x0003e20000100800 */
[C---:B---3--:R-:W-:Y:S11]  /*96a10*/  HMMA.1688.F32.TF32 R168, R244.reuse, R160, R168 ;  /* 0x000000a0f4a8723c */ /* 0x048ff600000810a8 */
[----:B------:R-:W-:Y:S11]  /*96a20*/  @!UPT UIADD3 URZ, URZ, URZ, URZ ;  /* 0x0000003f3f3ff290 */ /* 0x000ff6000fffe03f */
[----:B------:R-:W-:Y:S02]  /*96a30*/  @!UPT UIADD3 URZ, URZ, URZ, URZ ;  /* 0x0000003f3f3ff290 */ /* 0x000fe4000fffe03f */
[----:B-1----:R-:W-:Y:S02]  /*96a40*/  IMAD.MOV.U32 R236, RZ, RZ, R168 ;  /* 0x000000ffffec7224 */ /* 0x002fe400078e00a8 */
[----:B------:R-:W-:Y:S02]  /*96a50*/  IMAD.MOV.U32 R237, RZ, RZ, R169 ;  /* 0x000000ffffed7224 */ /* 0x000fe400078e00a9 */
[----:B------:R-:W-:Y:S02]  /*96a60*/  IMAD.MOV.U32 R161, RZ, RZ, R170 ;  /* 0x000000ffffa17224 */ /* 0x000fe400078e00aa */
[----:B------:R-:W-:Y:S02]  /*96a70*/  IMAD.MOV.U32 R160, RZ, RZ, R171 ;  /* 0x000000ffffa07224 */ /* 0x000fe400078e00ab */
[C---:B--2---:R-:W-:Y:S11]  /*96a80*/  HMMA.1688.F32.TF32 R168, R244.reuse, R56, R184 ;  /* 0x00000038f4a8723c */ /* 0x044ff600000810b8 */
[----:B------:R-:W-:Y:S11]  /*96a90*/  @!UPT UIADD3 URZ, URZ, URZ, URZ ;  /* 0x0000003f3f3ff290 */ /* 0x000ff6000fffe03f */
[----:B------:R-:W-:Y:S01]  /*96aa0*/  @!UPT UIADD3 URZ, URZ, URZ, URZ ;  /* 0x0000003f3f3ff290 */ /* 0x000fe2000fffe03f */
[----:B------:R1:W-:Y:S01]  /*96ab0*/  STL.64 [R1+0x5d0], R168 ;  /* 0x0005d0a801007387 */ /* 0x0003e20000100a00 */
[----:B------:R-:W-:Y:S02]  /*96ac0*/  IMAD.MOV.U32 R57, RZ, RZ, R170 ;  /* 0x000000ffff397224 */ /* 0x000fe400078e00aa */
[----:B------:R-:W-:Y:S02]  /*96ad0*/  IMAD.MOV.U32 R56, RZ, RZ, R171 ;  /* 0x000000ffff387224 */ /* 0x000fe400078e00ab */
[C---:B-1----:R-:W-:Y:S03]  /*96ae0*/  HMMA.1688.F32.TF32 R168, R244.reuse, R52, R172 ;  /* 0x00000034f4a8723c */ /* 0x042fe600000810ac */
[----:B------:R-:W-:Y:S04]  /*96af0*/  STL [R1+0x31d4], R56 ;  /* 0x0031d43801007387 */ /* 0x000fe80000100800 */
[----:B------:R-:W-:Y:S04]  /*96b00*/  STL [R1+0x31d0], R57 ;  /* 0x0031d03901007387 */ /* 0x000fe80000100800 */
[----:B------:R-:W2:Y:S11]  /*96b10*/  LDL.LU R172, [R1+0x100] ;  /* 0x0001000001ac7983 */ /* 0x000eb60000300800 */
[----:B------:R-:W-:Y:S01]  /*96b20*/  @!UPT UIADD3 URZ, URZ, URZ, URZ ;  /* 0x0000003f3f3ff290 */ /* 0x000fe2000fffe03f */
[----:B------:R-:W-:Y:S04]  /*96b30*/  STL.64 [R1+0x5c0], R168 ;  /* 0x0005c0a801007387 */ /* 0x000fe80000100a00 */
[----:B------:R4:W-:Y:S04]  /*96b40*/  STL.64 [R1+0x5c8], R170 ;  /* 0x0005c8aa01007387 */ /* 0x0009e80000100a00 */
[----:B------:R-:W2:Y:S04]  /*96b50*/  LDL.LU R173, [R1+0x104] ;  /* 0x0001040001ad7983 */ /* 0x000ea80000300800 */
[----:B------:R-:W2:Y:S04]  /*96b60*/  LDL.LU R174, [R1+0x108] ;  /* 0x0001080001ae7983 */ /* 0x000ea80000300800 */
[----:B------:R-:W2:Y:S01]  /*96b70*/  LDL.LU R175, [R1+0x10c] ;  /* 0x00010c0001af7983 */ /* 0x000ea20000300800 */
[C---:B----4-:R-:W-:Y:S11]  /*96b80*/  HMMA.1688.F32.TF32 R168, R244.reuse, R48, R180 ;  /* 0x00000030f4a8723c */ /* 0x050ff600000810b4 */
[----:B------:R-:W-:Y:S11]  /*96b90*/  @!UPT UIADD3 URZ, URZ, URZ, URZ ;  /* 0x0000003f3f3ff290 */ /* 0x000ff6000fffe03f */
[----:B------:R-:W-:Y:S01]  /*96ba0*/  @!UPT UIADD3 URZ, URZ, URZ, URZ ;  /* 0x0000003f3f3ff290 */ /* 0x000fe2000fffe03f */
[----:B------:R1:W-:Y:S01]  /*96bb0*/  STL.64 [R1+0x5b8], R170 ;  /* 0x0005b8aa01007387 */ /* 0x0003e20000100a00 */
[----:B------:R-:W-:Y:S02]  /*96bc0*/  IMAD.MOV.U32 R52, RZ, RZ, R168 ;  /* 0x000000ffff347224 */ /* 0x000fe400078e00a8 */
[----:B------:R-:W-:Y:S02]  /*96bd0*/  IMAD.MOV.U32 R53, RZ, RZ, R169 ;  /* 0x000000ffff357224 */ /* 0x000fe400078e00a9 */
[----:B-1----:R-:W-:Y:S03]  /*96be0*/  HMMA.1688.F32.TF32 R168, R244, R44, R176 ;  /* 0x0000002cf4a8723c */ /* 0x002fe600000810b0 */
[----:B------:R-:W-:Y:S04]  /*96bf0*/  STL [R1+0x31dc], R53 ;  /* 0x0031dc3501007387 */ /* 0x000fe80000100800 */
[----:B------:R-:W-:Y:S11]  /*96c00*/  STL [R1+0x31d8], R52 ;  /* 0x0031d83401007387 */ /* 0x000ff60000100800 */
[----:B------:R-:W-:Y:S05]  /*96c10*/  @!UPT UIADD3 URZ, URZ, URZ, URZ ;  /* 0x0000003f3f3ff290 */ /* 0x000fea000fffe03f */
[----:B------:R1:W-:Y:S04]  /*96c20*/  STL.64 [R1+0x5a0], R168 ;  /* 0x0005a0a801007387 */ /* 0x0003e80000100a00 */
[----:B------:R-:W3:Y:S04]  /*96c30*/  LDL.LU R180, [R1+0xf0] ;  /* 0x0000f00001b47983 */ /* 0x000ee80000300800 */
[----:B------:R-:W3:Y:S04]  /*96c40*/  LDL.LU R181, [R1+0xf4] ;  /* 0x0000f40001b57983 */ /* 0x000ee80000300800 */
[----:B------:R-:W3:Y:S04]  /*96c50*/  LDL.LU R182, [R1+0xf8] ;  /* 0x0000f80001b67983 */ /* 0x000ee80000300800 */
[----:B------:R-:W3:Y:S01]  /*96c60*/  LDL.LU R183, [R1+0xfc] ;  /* 0x0000fc0001b77983 */ /* 0x000ee20000300800 */
[----:B------:R-:W-:-:S02]  /*96c70*/  IMAD.MOV.U32 R56, RZ, RZ, R170 ;  /* 0x000000ffff387224 */ /* 0x000fc400078e00aa */
[----:B------:R-:W-:-:S03]  /*96c80*/  IMAD.MOV.U32 R57, RZ, RZ, R171 ;  /* 0x000000ffff397224 */ /* 0x000fc600078e00ab */
[----:B------:R4:W-:Y:S04]  /*96c90*/  STL [R1+0x31e4], R56 ;  /* 0x0031e43801007387 */ /* 0x0009e80000100800 */
[----:B------:R1:W-:Y:S04]  /*96ca0*/  STL [R1+0x31e0], R57 ;  /* 0x0031e03901007387 */ /* 0x0003e80000100800 */
[----:B------:R-:W3:Y:S04]  /*96cb0*/  LDL.LU R176, [R1+0xd0] ;  /* 0x0000d00001b07983 */ /* 0x000ee80000300800 */
[----:B------:R-:W3:Y:S04]  /*96cc0*/  LDL.LU R177, [R1+0xd4] ;  /* 0x0000d40001b17983 */ /* 0x000ee80000300800 */
[----:B------:R-:W3:Y:S04]  /*96cd0*/  LDL.LU R178, [R1+0xd8] ;  /* 0x0000d80001b27983 */ /* 0x000ee80000300800 */
[----:B------:R-:W3:Y:S01]  /*96ce0*/  LDL.LU R179, [R1+0xdc] ;  /* 0x0000dc0001b37983 */ /* 0x000ee20000300800 */
[----:B-1----:R-:W-:Y:S03]  /*96cf0*/  HMMA.1688.F32.TF32 R168, R244, R32, R192 ;  /* 0x00000020f4a8723c */ /* 0x002fe600000810c0 */
[----:B------:R-:W3:Y:S04]  /*96d00*/  LDL.LU R192, [R1+0xb0] ;  /* 0x0000b00001c07983 */ /* 0x000ee80000300800 */
[----:B------:R-:W3:Y:S04]  /*96d10*/  LDL.LU R193, [R1+0xb4] ;  /* 0x0000b40001c17983 */ /* 0x000ee80000300800 */
[----:B------:R-:W3:Y:S04]  /*96d20*/  LDL.LU R194, [R1+0xb8] ;  /* 0x0000b80001c27983 */ /* 0x000ee80000300800 */
[----:B------:R-:W3:Y:S09]  /*96d30*/  LDL.LU R195, [R1+0xbc] ;  /* 0x0000bc0001c37983 */ /* 0x000ef20000300800 */
[----:B------:R-:W-:-:S02]  /*96d40*/  IMAD.MOV.U32 R44, RZ, RZ, R171 ;  /* 0x000000ffff2c7224 */ /* 0x000fc400078e00ab */
[----:B------:R-:W-:Y:S02]  /*96d50*/  IMAD.MOV.U32 R45, RZ, RZ, R170 ;  /* 0x000000ffff2d7224 */ /* 0x000fe400078e00aa */
[----:B------:R-:W-:Y:S02]  /*96d60*/  IMAD.MOV.U32 R49, RZ, RZ, R169 ;  /* 0x000000ffff317224 */ /* 0x000fe400078e00a9 */
[----:B------:R-:W-:Y:S01]  /*96d70*/  IMAD.MOV.U32 R48, RZ, RZ, R168 ;  /* 0x000000ffff307224 */ /* 0x000fe200078e00a8 */
[----:B------:R1:W-:Y:S04]  /*96d80*/  STL [R1+0x31f4], R44 ;  /* 0x0031f42c01007387 */ /* 0x0003e80000100800 */
[----:B------:R1:W-:Y:S04]  /*96d90*/  STL [R1+0x31f0], R45 ;  /* 0x0031f02d01007387 */ /* 0x0003e80000100800 */
[----:B------:R1:W-:Y:S04]  /*96da0*/  STL [R1+0x31ec], R49 ;  /* 0x0031ec3101007387 */ /* 0x0003e80000100800 */
[----:B------:R1:W-:Y:S01]  /*96db0*/  STL [R1+0x31e8], R48 ;  /* 0x0031e83001007387 */ /* 0x0003e20000100800 */
[----:B--2---:R-:W-:Y:S03]  /*96dc0*/  HMMA.1688.F32.TF32 R168, R244, R28, R172 ;  /* 0x0000001cf4a8723c */ /* 0x004fe600000810ac */
[----:B------:R-:W2:Y:S04]  /*96dd0*/  LDL.LU R172, [R1+0x90] ;  /* 0x0000900001ac7983 */ /* 0x000ea80000300800 */
[----:B------:R-:W2:Y:S04]  /*96de0*/  LDL.LU R173, [R1+0x94] ;  /* 0x0000940001ad7983 */ /* 0x000ea80000300800 */
[----:B------:R-:W2:Y:S04]  /*96df0*/  LDL.LU R174, [R1+0x98] ;  /* 0x0000980001ae7983 */ /* 0x000ea80000300800 */
[----:B------:R-:W2:Y:S09]  /*96e00*/  LDL.LU R175, [R1+0x9c] ;  /* 0x00009c0001af7983 */ /* 0x000eb20000300800 */
[----:B----4-:R-:W-:-:S02]  /*96e10*/  IMAD.MOV.U32 R56, RZ, RZ, R168 ;  /* 0x000000ffff387224 */ /* 0x010fc400078e00a8 */
[----:B------:R-:W-:Y:S02]  /*96e20*/  IMAD.MOV.U32 R57, RZ, RZ, R169 ;  /* 0x000000ffff397224 */ /* 0x000fe400078e00a9 */
[----:B------:R-:W-:Y:S02]  /*96e30*/  IMAD.MOV.U32 R53, RZ, RZ, R170 ;  /* 0x000000ffff357224 */ /* 0x000fe400078e00aa */
[----:B------:R-:W-:Y:S02]  /*96e40*/  IMAD.MOV.U32 R52, RZ, RZ, R171 ;  /* 0x000000ffff347224 */ /* 0x000fe400078e00ab */
[C---:B---3--:R-:W-:Y:S03]  /*96e50*/  HMMA.1688.F32.TF32 R168, R244.reuse, R24, R180 ;  /* 0x00000018f4a8723c */ /* 0x048fe600000810b4 */
[----:B------:R3:W-:Y:S11]  /*96e60*/  STL [R1+0x3204], R52 ;  /* 0x0032043401007387 */ /* 0x0007f60000100800 */
[----:B------:R-:W-:Y:S10]  /*96e70*/  @!UPT UIADD3 URZ, URZ, URZ, URZ ;  /* 0x0000003f3f3ff290 */ /* 0x000ff4000fffe03f */
[----:B-1----:R-:W-:Y:S01]  /*96e80*/  IMAD.MOV.U32 R44, RZ, RZ, R168 ;  /* 0x000000ffff2c7224 */ /* 0x002fe200078e00a8 */
[----:B------:R-:W-:Y:S01]  /*96e90*/  MOV R45, R169 ;  /* 0x000000a9002d7202 */ /* 0x000fe20000000f00 */
[----:B------:R-:W-:Y:S02]  /*96ea0*/  IMAD.MOV.U32 R49, RZ, RZ, R170 ;  /* 0x000000ffff317224 */ /* 0x000fe400078e00aa */
[----:B------:R-:W-:Y:S02]  /*96eb0*/  IMAD.MOV.U32 R48, RZ, RZ, R171 ;  /* 0x000000ffff307224 */ /* 0x000fe400078e00ab */
[C---:B------:R-:W-:Y:S01]  /*96ec0*/  HMMA.1688.F32.TF32 R168, R244.reuse, R20, R176 ;  /* 0x00000014f4a8723c */ /* 0x040fe200000810b0 */
[----:B------:R1:W-:Y:S04]  /*96ed0*/  STL [R1+0x3200], R53 ;  /* 0x0032003501007387 */ /* 0x0003e80000100800 */
[----:B------:R4:W-:Y:S04]  /*96ee0*/  STL [R1+0x31fc], R56 ;  /* 0x0031fc3801007387 */ /* 0x0009e80000100800 */
[----:B------:R1:W-:Y:S01]  /*96ef0*/  STL [R1+0x31f8], R57 ;  /* 0x0031f83901007387 */ /* 0x0003e20000100800 */
[C---:B------:R-:W-:Y:S11]  /*96f00*/  HMMA.1688.F32.TF32 R196, R244.reuse, R164, R220 ;  /* 0x000000a4f4c4723c */ /* 0x040ff600000810dc */
[----:B------:R-:W-:Y:S03]  /*96f10*/  @!UPT UIADD3 URZ, URZ, URZ, URZ ;  /* 0x0000003f3f3ff290 */ /* 0x000fe6000fffe03f */
[----:B---3--:R-:W-:Y:S02]  /*96f20*/  IMAD.MOV.U32 R52, RZ, RZ, R168 ;  /* 0x000000ffff347224 */ /* 0x008fe400078e00a8 */
[----:B-1----:R-:W-:Y:S02]  /*96f30*/  IMAD.MOV.U32 R53, RZ, RZ, R169 ;  /* 0x000000ffff357224 */ /* 0x002fe400078e00a9 */
[----:B----4-:R-:W-:Y:S02]  /*96f40*/  IMAD.MOV.U32 R56, RZ, RZ, R170 ;  /* 0x000000ffff387224 */ /* 0x010fe400078e00aa */
[----:B------:R-:W-:Y:S02]  /*96f50*/  IMAD.MOV.U32 R57, RZ, RZ, R171 ;  /* 0x000000ffff397224 */ /* 0x000fe400078e00ab */
[----:B------:R-:W-:Y:S01]  /*96f60*/  HMMA.1688.F32.TF32 R168, R244, R16, R192 ;  /* 0x00000010f4a8723c */ /* 0x000fe200000810c0 */
[----:B------:R-:W-:Y:S04]  /*96f70*/  STL [R1+0x3214], R48 ;  /* 0x0032143001007387 */ /* 0x000fe80000100800 */
[----:B------:R-:W-:Y:S04]  /*96f80*/  STL [R1+0x3210], R49 ;  /* 0x0032103101007387 */ /* 0x000fe80000100800 */
[----:B------:R-:W-:Y:S04]  /*96f90*/  STL [R1+0x320c], R44 ;  /* 0x00320c2c01007387 */ /* 0x000fe80000100800 */
[----:B------:R1:W-:Y:S04]  /*96fa0*/  STL [R1+0x3208], R45 ;  /* 0x0032082d01007387 */ /* 0x0003e80000100800 */
[----:B------:R3:W-:Y:S04]  /*96fb0*/  STL [R1+0x3224], R57 ;  /* 0x0032243901007387 */ /* 0x0007e80000100800 */
[----:B------:R2:W-:Y:S03]  /*96fc0*/  STL [R1+0x3220], R56 ;  /* 0x0032203801007387 */ /* 0x0005e60000100800 */
[----:B-1----:R-:W-:-:S02]  /*96fd0*/  IMAD.MOV.U32 R45, RZ, RZ, R171 ;  /* 0x000000ffff2d7224 */ /* 0x002fc400078e00ab */
[----:B------:R-:W-:Y:S01]  /*96fe0*/  IMAD.MOV.U32 R44, RZ, RZ, R170 ;  /* 0x000000ffff2c7224 */ /* 0x000fe200078e00aa */
[----:B------:R1:W-:Y:S01]  /*96ff0*/  STL [R1+0x321c], R52 ;  /* 0x00321c3401007387 */ /* 0x0003e20000100800 */
[----:B------:R-:W-:Y:S02]  /*97000*/  IMAD.MOV.U32 R48, RZ, RZ, R168 ;  /* 0x000000ffff307224 */ /* 0x000fe400078e00a8 */
[----:B------:R-:W-:Y:S01]  /*97010*/  IMAD.MOV.U32 R49, RZ, RZ, R169 ;  /* 0x000000ffff317224 */ /* 0x000fe200078e00a9 */
[----:B------:R1:W-:Y:S01]  /*97020*/  STL [R1+0x3218], R53 ;  /* 0x0032183501007387 */ /* 0x0003e20000100800 */
        /* <DEDUP_REMOVED lines=27> */
[----:B------:R-:W-:Y:S01]  /*971e0*/  IMAD.MOV.U32 R195, RZ, RZ, R243 ;  /* 0x000000ffffc37224 */ /* 0x000fe200078e00f3 */
[----:B--2---:R-:W-:Y:S07]  /*971f0*/  HMMA.1688.F32.TF32 R168, R244, R12, R172 ;  /* 0x0000000cf4a8723c */ /* 0x004fee00000810ac */
[----:B------:R-:W-:-:S02]  /*97200*/  IMAD.MOV.U32 R172, RZ, RZ, R30 ;  /* 0x000000ffffac7224 */ /* 0x000fc400078e001e */
[----:B------:R-:W2:Y:S01]  /*97210*/  LDL.LU R30, [R1+0x3364] ;  /* 0x00336400011e7983 */ /* 0x000ea20000300800 */
[----:B------:R-:W-:Y:S02]  /*97220*/  IMAD.MOV.U32 R173, RZ, RZ, R31 ;  /* 0x000000ffffad7224 */ /* 0x000fe400078e001f */
[----:B------:R-:W-:Y:S01]  /*97230*/  IMAD.MOV.U32 R174, RZ, RZ, R34 ;  /* 0x000000ffffae7224 */ /* 0x000fe200078e0022 */
[----:B------:R-:W2:Y:S01]  /*97240*/  LDL.LU R31, [R1+0x3360] ;  /* 0x00336000011f7983 */ /* 0x000ea20000300800 */
[----:B------:R-:W-:-:S03]  /*97250*/  IMAD.MOV.U32 R175, RZ, RZ, R35 ;  /* 0x000000ffffaf7224 */ /* 0x000fc600078e0023 */
[----:B------:R-:W2:Y:S04]  /*97260*/  LDL.LU R34, [R1+0x335c] ;  /* 0x00335c0001227983 */ /* 0x000ea80000300800 */
[----:B------:R-:W2:Y:S04]  /*97270*/  LDL.LU R35, [R1+0x3358] ;  /* 0x0033580001237983 */ /* 0x000ea80000300800 */
[----:B------:R-:W2:Y:S04]  /*97280*/  LDL.LU R220, [R1] ;  /* 0x0000000001dc7983 */ /* 0x000ea80000300800 */
        /* <DEDUP_REMOVED lines=9> */
[----:B------:R-:W-:-:S03]  /*97320*/  IMAD.MOV.U32 R56, RZ, RZ, R169 ;  /* 0x000000ffff387224 */ /* 0x000fc600078e00a9 */
[----:B------:R-:W3:Y:S01]  /*97330*/  LDL.LU R55, [R1+0x3340] ;  /* 0x0033400001377983 */ /* 0x000ee20000300800 */
[----:B-1----:R-:W-:-:S03]  /*97340*/  IMAD.MOV.U32 R52, RZ, RZ, R170 ;  /* 0x000000ffff347224 */ /* 0x002fc600078e00aa */
        /* <DEDUP_REMOVED lines=15> */
[----:B------:R-:W-:Y:S04]  /*97440*/  STL [R1+0x3244], R53 ;  /* 0x0032443501007387 */ /* 0x000fe80000100800 */
[----:B------:R-:W-:Y:S04]  /*97450*/  STL [R1+0x3240], R52 ;  /* 0x0032403401007387 */ /* 0x000fe80000100800 */
[----:B------:R-:W-:Y:S04]  /*97460*/  STL [R1+0x323c], R57 ;  /* 0x00323c3901007387 */ /* 0x000fe80000100800 */
[----:B------:R-:W-:Y:S01]  /*97470*/  STL [R1+0x3238], R56 ;  /* 0x0032383801007387 */ /* 0x000fe20000100800 */
[----:B----4-:R-:W-:Y:S11]  /*97480*/  HMMA.1688.F32.TF32 R196, R244, R8, R196 ;  /* 0x00000008f4c4723c */ /* 0x010ff600000810c4 */
[----:B------:R-:W-:Y:S11]  /*97490*/  @!UPT UIADD3 URZ, URZ, URZ, URZ ;  /* 0x0000003f3f3ff290 */ /* 0x000ff6000fffe03f */
[----:B------:R-:W-:Y:S02]  /*974a0*/  @!UPT UIADD3 URZ, URZ, URZ, URZ ;  /* 0x0000003f3f3ff290 */ /* 0x000fe4000fffe03f */
[----:B------:R-:W-:Y:S02]  /*974b0*/  IMAD.MOV.U32 R49, RZ, RZ, R199 ;  /* 0x000000ffff317224 */ /* 0x000fe400078e00c7 */
[----:B------:R-:W-:Y:S02]  /*974c0*/  IMAD.MOV.U32 R48, RZ, RZ, R198 ;  /* 0x000000ffff307224 */ /* 0x000fe400078e00c6 */
[----:B------:R-:W-:Y:S01]  /*974d0*/  IMAD.MOV.U32 R45, RZ, RZ, R196 ;  /* 0x000000ffff2d7224 */ /* 0x000fe200078e00c4 */
[----:B------:R-:W4:Y:S01]  /*974e0*/  LDL.LU.64 R198, [R1+0x3310] ;  /* 0x0033100001c67983 */ /* 0x000f220000300a00 */
[----:B------:R-:W-:-:S03]  /*974f0*/  IMAD.MOV.U32 R44, RZ, RZ, R197 ;  /* 0x000000ffff2c7224 */ /* 0x000fc600078e00c5 */
[----:B------:R-:W4:Y:S04]  /*97500*/  LDL.LU.64 R196, [R1+0x3308] ;  /* 0x0033080001c47983 */ /* 0x000f280000300a00 */
[----:B------:R-:W-:Y:S04]  /*97510*/  STL [R1+0x3254], R49 ;  /* 0x0032543101007387 */ /* 0x000fe80000100800 */
[----:B------:R-:W-:Y:S04]  /*97520*/  STL [R1+0x3250], R48 ;  /* 0x0032503001007387 */ /* 0x000fe80000100800 */
[----:B------:R1:W-:Y:S04]  /*97530*/  STL [R1+0x324c], R45 ;  /* 0x00324c2d01007387 */ /* 0x0003e80000100800 */
[----:B------:R1:W-:Y:S01]  /*97540*/  STL [R1+0x3248], R44 ;  /* 0x0032482c01007387 */ /* 0x0003e20000100800 */
[----:B--2---:R-:W-:Y:S03]  /*97550*/  HMMA.1688.F32.TF32 R244, R244, R4, R220 ;  /* 0x00000004f4f4723c */ /* 0x004fe600000810dc */
[----:B------:R-:W2:Y:S04]  /*97560*/  LDL.LU.64 R222, [R1+0x3300] ;  /* 0x0033000001de7983 */ /* 0x000ea80000300a00 */
[----:B------:R-:W2:Y:S01]  /*97570*/  LDL.LU.64 R220, [R1+0x32f8] ;  /* 0x0032f80001dc7983 */ /* 0x000ea20000300a00 */
[C---:B---3--:R-:W-:Y:S08]  /*97580*/  HMMA.1688.F32.TF32 R172, R248.reuse, R54, R172 ;  /* 0x00000036f8ac723c */ /* 0x048ff000000810ac */
[C---:B------:R-:W-:Y:S08]  /*97590*/  HMMA.1688.F32.TF32 R192, R248.reuse, R58, R192 ;  /* 0x0000003af8c0723c */ /* 0x040ff000000810c0 */
[C---:B------:R-:W-:Y:S08]  /*975a0*/  HMMA.1688.F32.TF32 R176, R248.reuse, R162, R176 ;  /* 0x000000a2f8b0723c */ /* 0x040ff000000810b0 */
[C---:B------:R-:W-:Y:S08]  /*975b0*/  HMMA.1688.F32.TF32 R180, R248.reuse, R166, R180 ;  /* 0x000000a6f8b4723c */ /* 0x040ff000000810b4 */
[C---:B------:R-:W-:Y:S08]  /*975c0*/  HMMA.1688.F32.TF32 R184, R248.reuse, R238, R184 ;  /* 0x000000eef8b8723c */ /* 0x040ff000000810b8 */
[----:B------:R-:W-:Y:S11]  /*975d0*/  HMMA.1688.F32.TF32 R168, R248, R242, R168 ;  /* 0x000000f2f8a8723c */ /* 0x000ff600000810a8 */
[----:B------:R-:W-:Y:S11]  /*975e0*/  @!UPT UIADD3 URZ, URZ, URZ, URZ ;  /* 0x0000003f3f3ff290 */ /* 0x000ff6000fffe03f */
[----:B------:R-:W-:Y:S02]  /*975f0*/  @!UPT UIADD3 URZ, URZ, URZ, URZ ;  /* 0x0000003f3f3ff290 */ /* 0x000fe4000fffe03f */
[----:B-1----:R-:W-:Y:S01]  /*97600*/  IMAD.MOV.U32 R45, RZ, RZ, R170 ;  /* 0x000000ffff2d7224 */ /* 0x002fe200078e00aa */
[----:B------:R-:W-:Y:S01]  /*97610*/  MOV R48, R169 ;  /* 0x000000a900307202 */ /* 0x000fe20000000f00 */
[----:B------:R-:W-:Y:S02]  /*97620*/  IMAD.MOV.U32 R44, RZ, RZ, R171 ;  /* 0x000000ffff2c7224 */ /* 0x000fe400078e00ab */
[----:B------:R-:W-:Y:S01]  /*97630*/  IMAD.MOV.U32 R49, RZ, RZ, R168 ;  /* 0x000000ffff317224 */ /* 0x000fe200078e00a8 */
[----:B------:R-:W3:Y:S04]  /*97640*/  LDL.LU.64 R170, [R1+0x32f0] ;  /* 0x0032f00001aa7983 */ /* 0x000ee80000300a00 */
[----:B------:R-:W3:Y:S04]  /*97650*/  LDL.LU.64 R168, [R1+0x32e8] ;  /* 0x0032e80001a87983 */ /* 0x000ee80000300a00 */
        /* <DEDUP_REMOVED lines=18> */
[----:B-1----:R-:W4:Y:S04]  /*97780*/  LDL.LU.64 R174, [R1+0x32a0] ;  /* 0x0032a00001ae7983 */ /* 0x002f280000300a00 */
[----:B------:R-:W4:Y:S01]  /*97790*/  LDL.LU.64 R172, [R1+0x3298] ;  /* 0x0032980001ac7983 */ /* 0x000f220000300a00 */
[----:B------:R-:W-:-:S02]  /*977a0*/  IMAD.MOV.U32 R53, RZ, RZ, R244 ;  /* 0x000000ffff357224 */ /* 0x000fc400078e00f4 */
[----:B------:R-:W-:Y:S01]  /*977b0*/  IMAD.MOV.U32 R52, RZ, RZ, R245 ;  /* 0x000000ffff347224 */ /* 0x000fe200078e00f5 */
[----:B------:R-:W-:Y:S01]  /*977c0*/  LDS R244, [R3+0x14b000] ;  /* 0x14b0000003f47984 */ /* 0x000fe20000000800 */
[----:B------:R-:W-:Y:S02]  /*977d0*/  IMAD.MOV.U32 R57, RZ, RZ, R246 ;  /* 0x000000ffff397224 */ /* 0x000fe400078e00f6 */
[----:B------:R-:W-:Y:S01]  /*977e0*/  IMAD.MOV.U32 R56, RZ, RZ, R247 ;  /* 0x000000ffff387224 */ /* 0x000fe200078e00f7 */
[----:B------:R-:W-:Y:S04]  /*977f0*/  LDS R246, [R3+0x14b800] ;  /* 0x14b8000003f67984 */ /* 0x000fe80000000800 */
[----:B------:R-:W-:Y:S04]  /*97800*/  LDS R245, [R252+0x14b000] ;  /* 0x14b00000fcf57984 */ /* 0x000fe80000000800 */
[----:B------:R-:W1:Y:S01]  /*97810*/  LDS R247, [R252+0x14b800] ;  /* 0x14b80000fcf77984 */ /* 0x000e620000000800 */
[C---:B------:R-:W-:Y:S08]  /*97820*/  HMMA.1688.F32.TF32 R92, R248.reuse, R6, R92 ;  /* 0x00000006f85c723c */ /* 0x040ff0000008105c */
[C---:B---3--:R-:W-:Y:S08]  /*97830*/  HMMA.1688.F32.TF32 R168, R248.reuse, R22, R168 ;  /* 0x00000016f8a8723c */ /* 0x048ff000000810a8 */
[C---:B--2---:R-:W-:Y:S08]  /*97840*/  HMMA.1688.F32.TF32 R192, R248.reuse, R46, R192 ;  /* 0x0000002ef8c0723c */ /* 0x044ff000000810c0 */
[C---:B----4-:R-:W-:Y:S11]  /*97850*/  HMMA.1688.F32.TF32 R172, R248.reuse, R50, R172 ;  /* 0x00000032f8ac723c */ /* 0x050ff600000810ac */
[----:B------:R-:W-:Y:S05]  /*97860*/  @!UPT UIADD3 URZ, URZ, URZ, URZ ;  /* 0x0000003f3f3ff290 */ /* 0x000fea000fffe03f */
[----:B------:R-:W-:Y:S02]  /*97870*/  IMAD.MOV.U32 R9, RZ, RZ, R192 ;  /* 0x000000ffff097224 */ /* 0x000fe400078e00c0 */
[----:B------:R-:W-:Y:S02]  /*97880*/  IMAD.MOV.U32 R8, RZ, RZ, R193 ;  /* 0x000000ffff087224 */ /* 0x000fe400078e00c1 */
[----:B------:R-:W-:Y:S02]  /*97890*/  IMAD.MOV.U32 R5, RZ, RZ, R194 ;  /* 0x000000ffff057224 */ /* 0x000fe400078e00c2 */
[----:B------:R-:W-:Y:S02]  /*978a0*/  IMAD.MOV.U32 R4, RZ, RZ, R195 ;  /* 0x000000ffff047224 */ /* 0x000fe400078e00c3 */
[C---:B------:R-:W-:Y:S08]  /*978b0*/  HMMA.1688.F32.TF32 R192, R248.reuse, R34, R176 ;  /* 0x00000022f8c0723c */ /* 0x040ff000000810b0 */
[C---:B------:R-:W-:Y:S01]  /*978c0*/  HMMA.1688.F32.TF32 R176, R248.reuse, R30, R180 ;  /* 0x0000001ef8b0723c */ /* 0x040fe200000810b4 */
[----:B------:R-:W-:Y:S04]  /*978d0*/  STL.64 [R1+0x7b0], R172 ;  /* 0x0007b0ac01007387 */ /* 0x000fe80000100a00 */
[----:B------:R2:W-:Y:S03]  /*978e0*/  STL.64 [R1+0x7b8], R174 ;  /* 0x0007b8ae01007387 */ /* 0x0005e60000100a00 */
[C---:B--2---:R-:W-:Y:S01]  /*978f0*/  HMMA.1688.F32.TF32 R172, R248.reuse, R26, R184 ;  /* 0x0000001af8ac723c */ /* 0x044fe200000810b8 */
[----:B------:R-:W-:Y:S04]  /*97900*/  STL [R1+0x30f8], R4 ;  /* 0x0030f80401007387 */ /* 0x000fe80000100800 */
[----:B------:R-:W-:Y:S04]  /*97910*/  STL [R1+0x30f4], R8 ;  /* 0x0030f40801007387 */ /* 0x000fe80000100800 */
[----:B------:R-:W-:Y:S04]  /*97920*/  STL [R1+0x30f0], R9 ;  /* 0x0030f00901007387 */ /* 0x000fe80000100800 */
[----:B------:R-:W-:Y:S04]  /*97930*/  STL [R1+0x30ec], R5 ;  /* 0x0030ec0501007387 */ /* 0x000fe80000100800 */
        /* <DEDUP_REMOVED lines=10> */
[----:B--2---:R-:W-:Y:S01]  /*979e0*/  HMMA.1688.F32.TF32 R168, R248, R10, R88 ;  /* 0x0000000af8a8723c */ /* 0x004fe20000081058 */
[----:B------:R-:W-:Y:S04]  /*979f0*/  LDS R88, [R0+0x14b080] ;  /* 0x14b0800000587984 */ /* 0x000fe80000000800 */
[----:B------:R-:W-:Y:S04]  /*97a00*/  LDS R90, [R0+0x14b880] ;  /* 0x14b88000005a7984 */ /* 0x000fe80000000800 */
[----:B------:R-:W-:Y:S04]  /*97a10*/  STL.64 [R1+0x940], R176 ;  /* 0x000940b001007387 */ /* 0x000fe80000100a00 */
[----:B------:R-:W-:Y:S04]  /*97a20*/  STL.64 [R1+0x948], R178 ;  /* 0x000948b201007387 */ /* 0x000fe80000100a00 */
[----:B------:R-:W-:Y:S04]  /*97a30*/  STL.64 [R1+0x930], R172 ;  /* 0x000930ac01007387 */ /* 0x000fe80000100a00 */
[----:B------:R-:W-:Y:S04]  /*97a40*/  STL.64 [R1+0x938], R174 ;  /* 0x000938ae01007387 */ /* 0x000fe80000100a00 */
[----:B------:R-:W-:Y:S04]  /*97a50*/  STL.64 [R1+0x920], R168 ;  /* 0x000920a801007387 */ /* 0x000fe80000100a00 */
[----:B------:R1:W-:Y:S04]  /*97a60*/  STL.64 [R1+0x928], R170 ;  /* 0x000928aa01007387 */ /* 0x0003e80000100a00 */
[----:B------:R-:W-:Y:S04]  /*97a70*/  STL.64 [R1+0x910], R92 ;  /* 0x0009105c01007387 */ /* 0x000fe80000100a00 */
[----:B------:R-:W-:Y:S01]  /*97a80*/  LDS R89, [R2+0x14b080] ;  /* 0x14b0800002597984 */ /* 0x000fe20000000800 */
[C---:B-1----:R-:W-:Y:S03]  /*97a90*/  HMMA.1688.F32.TF32 R168, R244.reuse, R242, R124 ;  /* 0x000000f2f4a8723c */ /* 0x042fe6000008107c */
[----:B------:R1:W-:Y:S04]  /*97aa0*/  STL.64 [R1+0x918], R94 ;  /* 0x0009185e01007387 */ /* 0x0003e80000100a00 */
[----:B------:R-:W2:Y:S01]  /*97ab0*/  LDS R91, [R2+0x14b880] ;  /* 0x14b88000025b7984 */ /* 0x000ea20000000800 */
[C---:B-1----:R-:W-:Y:S11]  /*97ac0*/  HMMA.1688.F32.TF32 R92, R244.reuse, R162, R188 ;  /* 0x000000a2f45c723c */ /* 0x042ff600000810bc */
[----:B------:R-:W-:Y:S05]  /*97ad0*/  @!UPT UIADD3 URZ, URZ, URZ, URZ ;  /* 0x0000003f3f3ff290 */ /* 0x000fea000fffe03f */
[----:B------:R-:W-:Y:S02]  /*97ae0*/  IMAD.MOV.U32 R127, RZ, RZ, R168 ;  /* 0x000000ffff7f7224 */ /* 0x000fe400078e00a8 */
[----:B------:R-:W-:Y:S02]  /*97af0*/  IMAD.MOV.U32 R126, RZ, RZ, R169 ;  /* 0x000000ffff7e7224 */ /* 0x000fe400078e00a9 */
[----:B------:R-:W-:Y:S02]  /*97b00*/  IMAD.MOV.U32 R125, RZ, RZ, R170 ;  /* 0x000000ffff7d7224 */ /* 0x000fe400078e00aa */
[----:B------:R-:W-:Y:S02]  /*97b10*/  IMAD.MOV.U32 R124, RZ, RZ, R171 ;  /* 0x000000ffff7c7224 */ /* 0x000fe400078e00ab */
[C---:B------:R-:W-:Y:S08]  /*97b20*/  HMMA.1688.F32.TF32 R168, R244.reuse, R238, R100 ;  /* 0x000000eef4a8723c */ /* 0x040ff00000081064 */
[----:B------:R-:W-:Y:S01]  /*97b30*/  HMMA.1688.F32.TF32 R100, R244, R166, R224 ;  /* 0x000000a6f464723c */ /* 0x000fe200000810e0 */
[----:B------:R-:W-:-:S02]  /*97b40*/  IMAD.MOV.U32 R21, RZ, RZ, R92 ;  /* 0x000000ffff157224 */ /* 0x000fc400078e005c */
[----:B------:R-:W-:Y:S02]  /*97b50*/  IMAD.MOV.U32 R20, RZ, RZ, R93 ;  /* 0x000000ffff147224 */ /* 0x000fe400078e005d */
[----:B------:R-:W-:Y:S02]  /*97b60*/  IMAD.MOV.U32 R17, RZ, RZ, R94 ;  /* 0x000000ffff117224 */ /* 0x000fe400078e005e */
[----:B------:R-:W-:Y:S02]  /*97b70*/  IMAD.MOV.U32 R16, RZ, RZ, R95 ;  /* 0x000000ffff107224 */ /* 0x000fe400078e005f */
[C---:B------:R-:W-:Y:S06]  /*97b80*/  HMMA.1688.F32.TF32 R92, R244.reuse, R58, R232 ;  /* 0x0000003af45c723c */ /* 0x040fec00000810e8 */
[----:B------:R-:W-:Y:S04]  /*97b90*/  STL.64 [R1+0x90], R168 ;  /* 0x000090a801007387 */ /* 0x000fe80000100a00 */
[----:B------:R1:W-:Y:S04]  /*97ba0*/  STL.64 [R1+0x98], R170 ;  /* 0x000098aa01007387 */ /* 0x0003e80000100a00 */
[----:B------:R-:W-:Y:S04]  /*97bb0*/  STL.64 [R1+0xd0], R100 ;  /* 0x0000d06401007387 */ /* 0x000fe80000100a00 */
[----:B------:R3:W-:Y:S04]  /*97bc0*/  STL.64 [R1+0xd8], R102 ;  /* 0x0000d86601007387 */ /* 0x0007e80000100a00 */
[----:B------:R-:W-:Y:S01]  /*97bd0*/  STL [R1+0x3118], R16 ;  /* 0x0031181001007387 */ /* 0x000fe20000100800 */
[C---:B-1----:R-:W-:Y:S03]  /*97be0*/  HMMA.1688.F32.TF32 R168, R244.reuse, R54, R200 ;  /* 0x00000036f4a8723c */ /* 0x042fe600000810c8 */
[----:B------:R-:W-:Y:S04]  /*97bf0*/  STL [R1+0x3114], R17 ;  /* 0x0031141101007387 */ /* 0x000fe80000100800 */
[----:B------:R-:W-:Y:S04]  /*97c00*/  STL [R1+0x3110], R20 ;  /* 0x0031101401007387 */ /* 0x000fe80000100800 */
[----:B------:R-:W-:Y:S04]  /*97c10*/  STL [R1+0x310c], R21 ;  /* 0x00310c1501007387 */ /* 0x000fe80000100800 */
[----:B------:R-:W-:Y:S01]  /*97c20*/  STL.64 [R1+0x610], R92 ;  /* 0x0006105c01007387 */ /* 0x000fe20000100a00 */
[C---:B---3--:R-:W-:Y:S03]  /*97c30*/  HMMA.1688.F32.TF32 R100, R244.reuse, R50, R204 ;  /* 0x00000032f464723c */ /* 0x048fe600000810cc */
[----:B------:R1:W-:Y:S05]  /*97c40*/  STL.64 [R1+0x618], R94 ;  /* 0x0006185e01007387 */ /* 0x0003ea0000100a00 */
[C---:B-1----:R-:W-:Y:S01]  /*97c50*/  HMMA.1688.F32.TF32 R92, R244.reuse, R46, R208 ;  /* 0x0000002ef45c723c */ /* 0x042fe200000810d0 */
[----:B------:R-:W-:Y:S04]  /*97c60*/  STL.64 [R1+0x650], R168 ;  /* 0x000650a801007387 */ /* 0x000fe80000100a00 */
[----:B------:R1:W-:Y:S10]  /*97c70*/  STL.64 [R1+0x658], R170 ;  /* 0x000658aa01007387 */ /* 0x0003f40000100a00 */
[----:B------:R-:W-:Y:S01]  /*97c80*/  STL.64 [R1+0x6e0], R100 ;  /* 0x0006e06401007387 */ /* 0x000fe20000100a00 */
[C---:B------:R-:W-:Y:S03]  /*97c90*/  HMMA.1688.F32.TF32 R96, R244.reuse, R22, R96 ;  /* 0x00000016f460723c */ /* 0x040fe60000081060 */
[----:B------:R3:W-:Y:S05]  /*97ca0*/  STL.64 [R1+0x6e8], R102 ;  /* 0x0006e86601007387 */ /* 0x0007ea0000100a00 */
[----:B-1----:R-:W-:Y:S01]  /*97cb0*/  HMMA.1688.F32.TF32 R168, R244, R34, R228 ;  /* 0x00000022f4a8723c */ /* 0x002fe200000810e4 */
[----:B------:R-:W-:-:S02]  /*97cc0*/  IMAD.MOV.U32 R25, RZ, RZ, R92 ;  /* 0x000000ffff197224 */ /* 0x000fc400078e005c */
[----:B------:R-:W-:Y:S02]  /*97cd0*/  IMAD.MOV.U32 R24, RZ, RZ, R93 ;  /* 0x000000ffff187224 */ /* 0x000fe400078e005d */
[----:B------:R-:W-:Y:S02]  /*97ce0*/  IMAD.MOV.U32 R13, RZ, RZ, R94 ;  /* 0x000000ffff0d7224 */ /* 0x000fe400078e005e */
[----:B------:R-:W-:Y:S02]  /*97cf0*/  IMAD.MOV.U32 R12, RZ, RZ, R95 ;  /* 0x000000ffff0c7224 */ /* 0x000fe400078e005f */
[C---:B------:R-:W-:Y:S08]  /*97d00*/  HMMA.1688.F32.TF32 R92, R244.reuse, R30, R212 ;  /* 0x0000001ef45c723c */ /* 0x040ff000000810d4 */
[C---:B---3--:R-:W-:Y:S01]  /*97d10*/  HMMA.1688.F32.TF32 R100, R244.reuse, R26, R216 ;  /* 0x0000001af464723c */ /* 0x048fe200000810d8 */
        /* <DEDUP_REMOVED lines=9> */
[----:B------:R-:W-:Y:S01]  /*97db0*/  STL.64 [R1+0x908], R102 ;  /* 0x0009086601007387 */ /* 0x000fe20000100a00 */
[C---:B-1----:R-:W-:Y:S03]  /*97dc0*/  HMMA.1688.F32.TF32 R92, R244.reuse, R18, R84 ;  /* 0x00000012f45c723c */ /* 0x042fe60000081054 */
[----:B------:R-:W-:Y:S04]  /*97dd0*/  STL.64 [R1+0x8f0], R96 ;  /* 0x0008f06001007387 */ /* 0x000fe80000100a00 */
[----:B------:R1:W-:Y:S01]  /*97de0*/  STL.64 [R1+0x8f8], R98 ;  /* 0x0008f86201007387 */ /* 0x0003e20000100a00 */
[C---:B------:R-:W-:Y:S08]  /*97df0*/  HMMA.1688.F32.TF32 R84, R244.reuse, R14, R104 ;  /* 0x0000000ef454723c */ /* 0x040ff00000081068 */
[----:B-1----:R-:W-:Y:S08]  /*97e00*/  HMMA.1688.F32.TF32 R96, R244, R10, R116 ;  /* 0x0000000af460723c */ /* 0x002ff00000081074 */
[----:B--2---:R-:W-:Y:S01]  /*97e10*/  HMMA.1688.F32.TF32 R36, R88, R162, R36 ;  /* 0x000000a25824723c */ /* 0x004fe20000081024 */
[----:B------:R-:W-:Y:S04]  /*97e20*/  STL.64 [R1+0x8e0], R92 ;  /* 0x0008e05c01007387 */ /* 0x000fe80000100a00 */
[----:B------:R1:W-:Y:S04]  /*97e30*/  STL.64 [R1+0x8e8], R94 ;  /* 0x0008e85e01007387 */ /* 0x0003e80000100a00 */
[----:B------:R-:W-:Y:S04]  /*97e40*/  STL.64 [R1+0x8d0], R84 ;  /* 0x0008d05401007387 */ /* 0x000fe80000100a00 */
[----:B------:R-:W-:Y:S01]  /*97e50*/  STL.64 [R1+0x8d8], R86 ;  /* 0x0008d85601007387 */ /* 0x000fe20000100a00 */
[----:B-1----:R-:W-:Y:S03]  /*97e60*/  HMMA.1688.F32.TF32 R92, R244, R6, R120 ;  /* 0x00000006f45c723c */ /* 0x002fe60000081078 */
[----:B------:R-:W-:Y:S04]  /*97e70*/  STL.64 [R1+0x8c0], R96 ;  /* 0x0008c06001007387 */ /* 0x000fe80000100a00 */
[----:B------:R1:W-:Y:S03]  /*97e80*/  STL.64 [R1+0x8c8], R98 ;  /* 0x0008c86201007387 */ /* 0x0003e60000100a00 */
[----:B------:R-:W-:Y:S01]  /*97e90*/  IMAD.MOV.U32 R33, RZ, RZ, R36 ;  /* 0x000000ffff217224 */ /* 0x000fe200078e0024 */
[----:B------:R-:W-:Y:S01]  /*97ea0*/  HMMA.1688.F32.TF32 R40, R88, R58, R40 ;  /* 0x0000003a5828723c */ /* 0x000fe20000081028 */
[----:B------:R-:W-:-:S02]  /*97eb0*/  IMAD.MOV.U32 R32, RZ, RZ, R37 ;  /* 0x000000ffff207224 */ /* 0x000fc400078e0025 */
[----:B------:R-:W-:Y:S02]  /*97ec0*/  IMAD.MOV.U32 R180, RZ, RZ, R79 ;  /* 0x000000ffffb47224 */ /* 0x000fe400078e004f */
[----:B------:R-:W-:Y:S02]  /*97ed0*/  IMAD.MOV.U32 R181, RZ, RZ, R72 ;  /* 0x000000ffffb57224 */ /* 0x000fe400078e0048 */
[----:B------:R-:W-:Y:S02]  /*97ee0*/  IMAD.MOV.U32 R182, RZ, RZ, R73 ;  /* 0x000000ffffb67224 */ /* 0x000fe400078e0049 */
[----:B------:R-:W-:Y:S01]  /*97ef0*/  IMAD.MOV.U32 R183, RZ, RZ, R68 ;  /* 0x000000ffffb77224 */ /* 0x000fe200078e0044 */
[----:B-1----:R-:W-:Y:S01]  /*97f00*/  HMMA.1688.F32.TF32 R96, R88, R238, R132 ;  /* 0x000000ee5860723c */ /* 0x002fe20000081084 */
[----:B------:R-:W-:Y:S02]  /*97f10*/  IMAD.MOV.U32 R29, RZ, RZ, R38 ;  /* 0x000000ffff1d7224 */ /* 0x000fe400078e0026 */
[----:B------:R-:W-:-:S02]  /*97f20*/  IMAD.MOV.U32 R192, RZ, RZ, R69 ;  /* 0x000000ffffc07224 */ /* 0x000fc400078e0045 */
[----:B------:R-:W-:Y:S02]  /*97f30*/  IMAD.MOV.U32 R193, RZ, RZ, R70 ;  /* 0x000000ffffc17224 */ /* 0x000fe400078e0046 */
[----:B------:R-:W-:Y:S01]  /*97f40*/  IMAD.MOV.U32 R28, RZ, RZ, R39 ;  /* 0x000000ffff1c7224 */ /* 0x000fe200078e0027 */
[----:B------:R-:W-:Y:S01]  /*97f50*/  MOV R195, R74 ;  /* 0x0000004a00c37202 */ /* 0x000fe20000000f00 */
[----:B------:R-:W-:Y:S01]  /*97f60*/  HMMA.1688.F32.TF32 R36, R88, R54, R60 ;  /* 0x000000365824723c */ /* 0x000fe2000008103c */
        /* <DEDUP_REMOVED lines=8> */
[----:B------:R-:W-:Y:S04]  /*97ff0*/  STL.64 [R1+0x30], R96 ;  /* 0x0000306001007387 */ /* 0x000fe80000100a00 */
[----:B------:R-:W-:Y:S04]  /*98000*/  STL.64 [R1+0x38], R98 ;  /* 0x0000386201007387 */ /* 0x000fe80000100a00 */
[----:B------:R-:W-:Y:S04]  /*98010*/  STL.64 [R1+0x40], R40 ;  /* 0x0000402801007387 */ /* 0x000fe80000100a00 */
[----:B------:R-:W-:Y:S04]  /*98020*/  STL.64 [R1+0x48], R42 ;  /* 0x0000482a01007387 */ /* 0x000fe80000100a00 */
[----:B------:R1:W-:Y:S04]  /*98030*/  STL.64 [R1+0x20], R36 ;  /* 0x0000202401007387 */ /* 0x0003e80000100a00 */
[----:B------:R-:W2:Y:S04]  /*98040*/  LDL.LU R184, [R1+0x80] ;  /* 0x0000800001b87983 */ /* 0x000ea80000300800 */
[----:B------:R-:W2:Y:S04]  /*98050*/  LDL.LU R185, [R1+0x84] ;  /* 0x0000840001b97983 */ /* 0x000ea80000300800 */
[----:B------:R-:W2:Y:S04]  /*98060*/  LDL.LU R186, [R1+0x88] ;  /* 0x0000880001ba7983 */ /* 0x000ea80000300800 */
[----:B------:R-:W2:Y:S04]  /*98070*/  LDL.LU R187, [R1+0x8c] ;  /* 0x00008c0001bb7983 */ /* 0x000ea80000300800 */
[----:B------:R-:W3:Y:S04]  /*98080*/  LDL.LU R79, [R1+0x3294] ;  /* 0x00329400014f7983 */ /* 0x000ee80000300800 */
[----:B------:R-:W4:Y:S04]  /*98090*/  LDL.LU R72, [R1+0x3290] ;  /* 0x0032900001487983 */ /* 0x000f280000300800 */
[----:B------:R-:W4:Y:S04]  /*980a0*/  LDL.LU R73, [R1+0x328c] ;  /* 0x00328c0001497983 */ /* 0x000f280000300800 */
[----:B------:R-:W2:Y:S04]  /*980b0*/  LDL.LU R68, [R1+0x3288] ;  /* 0x0032880001447983 */ /* 0x000ea80000300800 */
[----:B------:R-:W2:Y:S04]  /*980c0*/  LDL.LU R69, [R1+0x3284] ;  /* 0x0032840001457983 */ /* 0x000ea80000300800 */
[----:B------:R-:W2:Y:S04]  /*980d0*/  LDL.LU R70, [R1+0x3280] ;  /* 0x0032800001467983 */ /* 0x000ea80000300800 */
[----:B------:R-:W2:Y:S04]  /*980e0*/  LDL.LU R71, [R1+0x327c] ;  /* 0x00327c0001477983 */ /* 0x000ea80000300800 */
[----:B------:R-:W4:Y:S04]  /*980f0*/  LDL.LU R74, [R1+0x3278] ;  /* 0x00327800014a7983 */ /* 0x000f280000300800 */
[----:B------:R-:W4:Y:S01]  /*98100*/  LDL.LU R75, [R1+0x3274] ;  /* 0x00327400014b7983 */ /* 0x000f220000300800 */
[----:B------:R-:W-:-:S03]  /*98110*/  IMAD.MOV.U32 R175, RZ, RZ, R115 ;  /* 0x000000ffffaf7224 */ /* 0x000fc600078e0073 */
[----:B------:R-:W4:Y:S04]  /*98120*/  LDL.LU R83, [R1+0x3270] ;  /* 0x0032700001537983 */ /* 0x000f280000300800 */
[----:B------:R-:W4:Y:S04]  /*98130*/  LDL.LU R131, [R1+0x326c] ;  /* 0x00326c0001837983 */ /* 0x000f280000300800 */
[----:B------:R-:W4:Y:S01]  /*98140*/  LDL.LU R115, [R1+0x3268] ;  /* 0x0032680001737983 */ /* 0x000f220000300800 */
[----:B------:R-:W-:Y:S02]  /*98150*/  IMAD.MOV.U32 R12, RZ, RZ, R38 ;  /* 0x000000ffff0c7224 */ /* 0x000fe400078e0026 */
[----:B------:R-:W-:Y:S01]  /*98160*/  IMAD.MOV.U32 R13, RZ, RZ, R39 ;  /* 0x000000ffff0d7224 */ /* 0x000fe200078e0027 */
[----:B------:R-:W-:Y:S01]  /*98170*/  LDS R85, [R252+0x14b080] ;  /* 0x14b08000fc557984 */ /* 0x000fe20000000800 */
[C---:B-1----:R-:W-:Y:S03]  /*98180*/  HMMA.1688.F32.TF32 R36, R88.reuse, R50, R64 ;  /* 0x000000325824723c */ /* 0x042fe60000081040 */
[----:B------:R-:W1:Y:S05]  /*98190*/  LDS R87, [R252+0x14b880] ;  /* 0x14b88000fc577984 */ /* 0x000e6a0000000800 */
[----:B------:R-:W-:Y:S11]  /*981a0*/  HMMA.1688.F32.TF32 R92, R88, R242, R148 ;  /* 0x000000f2585c723c */ /* 0x000ff60000081094 */
[----:B------:R-:W-:Y:S05]  /*981b0*/  @!UPT UIADD3 URZ, URZ, URZ, URZ ;  /* 0x0000003f3f3ff290 */ /* 0x000fea000fffe03f */
        /* <DEDUP_REMOVED lines=8> */
[----:B------:R-:W-:Y:S08]  /*98240*/  HMMA.1688.F32.TF32 R92, R88, R166, R108 ;  /* 0x000000a6585c723c */ /* 0x000ff0000008106c */
[C---:B-1----:R-:W-:Y:S08]  /*98250*/  HMMA.1688.F32.TF32 R156, R84.reuse, R242, R156 ;  /* 0x000000f2549c723c */ /* 0x042ff0000008109c */
[----:B------:R-:W-:Y:S08]  /*98260*/  HMMA.1688.F32.TF32 R176, R84, R238, R152 ;  /* 0x000000ee54b0723c */ /* 0x000ff00000081098 */
[----:B------:R-:W-:-:S02]  /*98270*/  IMAD.MOV.U32 R16, RZ, RZ, R92 ;  /* 0x000000ffff107224 */ /* 0x000fc400078e005c */
[----:B------:R-:W-:Y:S02]  /*98280*/  IMAD.MOV.U32 R17, RZ, RZ, R93 ;  /* 0x000000ffff117224 */ /* 0x000fe400078e005d */
[----:B------:R-:W-:Y:S02]  /*98290*/  IMAD.MOV.U32 R20, RZ, RZ, R94 ;  /* 0x000000ffff147224 */ /* 0x000fe400078e005e */
[----:B------:R-:W-:Y:S02]  /*982a0*/  IMAD.MOV.U32 R21, RZ, RZ, R95 ;  /* 0x000000ffff157224 */ /* 0x000fe400078e005f */
[C---:B------:R-:W-:Y:S08]  /*982b0*/  HMMA.1688.F32.TF32 R92, R84.reuse, R58, R192 ;  /* 0x0000003a545c723c */ /* 0x040ff000000810c0 */
[----:B------:R-:W-:Y:S08]  /*982c0*/  HMMA.1688.F32.TF32 R96, R84, R54, R172 ;  /* 0x000000365460723c */ /* 0x000ff000000810ac */
[C---:B---3--:R-:W-:Y:S08]  /*982d0*/  HMMA.1688.F32.TF32 R40, R88.reuse, R30, R76 ;  /* 0x0000001e5828723c */ /* 0x048ff0000008104c */
[C---:B--2---:R-:W-:Y:S08]  /*982e0*/  HMMA.1688.F32.TF32 R36, R88.reuse, R46, R68 ;  /* 0x0000002e5824723c */ /* 0x044ff00000081044 */
[----:B----4-:R-:W-:Y:S11]  /*982f0*/  HMMA.1688.F32.TF32 R60, R88, R34, R72 ;  /* 0x00000022583c723c */ /* 0x010ff60000081048 */
[----:B------:R-:W-:Y:S04]  /*98300*/  @!UPT UIADD3 URZ, URZ, URZ, URZ ;  /* 0x0000003f3f3ff290 */ /* 0x000fe8000fffe03f */
[----:B------:R1:W-:Y:S01]  /*98310*/  STL.64 [R1+0x648], R38 ;  /* 0x0006482601007387 */ /* 0x0003e20000100a00 */
[----:B------:R-:W-:Y:S02]  /*98320*/  IMAD.MOV.U32 R9, RZ, RZ, R36 ;  /* 0x000000ffff097224 */ /* 0x000fe400078e0024 */
[----:B------:R-:W-:-:S05]  /*98330*/  IMAD.MOV.U32 R5, RZ, RZ, R37 ;  /* 0x000000ffff057224 */ /* 0x000fca00078e0025 */
        /* <DEDUP_REMOVED lines=15> */
[----:B--2---:R-:W-:Y:S08]  /*98430*/  HMMA.1688.F32.TF32 R40, R88, R6, R144 ;  /* 0x000000065828723c */ /* 0x004ff00000081090 */
[C---:B------:R-:W-:Y:S08]  /*98440*/  HMMA.1688.F32.TF32 R72, R84.reuse, R166, R184 ;  /* 0x000000a65448723c */ /* 0x040ff000000810b8 */
[C---:B------:R-:W-:Y:S01]  /*98450*/  HMMA.1688.F32.TF32 R88, R84.reuse, R162, R180 ;  /* 0x000000a25458723c */ /* 0x040fe200000810b4 */
        /* <DEDUP_REMOVED lines=83> */
[----:B------:R-:W1:Y:S04]  /*98990*/  LDS R39, [R2+0x14b900] ;  /* 0x14b9000002277984 */ /* 0x000e680000000800 */
[----:B------:R-:W-:Y:S04]  /*989a0*/  STL.64 [R1+0x3178], R98 ;  /* 0x0031786201007387 */ /* 0x000fe80000100a00 */
[----:B------:R-:W-:Y:S01]  /*989b0*/  STL.64 [R1+0x3170], R96 ;  /* 0x0031706001007387 */ /* 0x000fe20000100a00 */
[C---:B-1----:R-:W-:Y:S08]  /*989c0*/  HMMA.1688.F32.TF32 R60, R84.reuse, R30, R204 ;  /* 0x0000001e543c723c */ /* 0x042ff000000810cc */
[C---:B--2---:R-:W-:Y:S08]  /*989d0*/  HMMA.1688.F32.TF32 R228, R84.reuse, R46, R228 ;  /* 0x0000002e54e4723c */ /* 0x044ff000000810e4 */
[C---:B---3--:R-:W-:Y:S08]  /*989e0*/  HMMA.1688.F32.TF32 R232, R84.reuse, R50, R232 ;  /* 0x0000003254e8723c */ /* 0x048ff000000810e8 */
[C---:B----4-:R-:W-:Y:S11]  /*989f0*/  HMMA.1688.F32.TF32 R64, R84.reuse, R34, R208 ;  /* 0x000000225440723c */ /* 0x050ff600000810d0 */
[----:B------:R-:W-:Y:S04]  /*98a00*/  @!UPT UIADD3 URZ, URZ, URZ, URZ ;  /* 0x0000003f3f3ff290 */ /* 0x000fe8000fffe03f */
[----:B------:R-:W-:Y:S04]  /*98a10*/  STL.64 [R1+0x3188], R234 ;  /* 0x003188ea01007387 */ /* 0x000fe80000100a00 */
[----:B------:R-:W-:Y:S04]  /*98a20*/  STL.64 [R1+0x3180], R232 ;  /* 0x003180e801007387 */ /* 0x000fe80000100a00 */
        /* <DEDUP_REMOVED lines=8> */
[----:B--2---:R-:W-:Y:S01]  /*98ab0*/  HMMA.1688.F32.TF32 R60, R84, R18, R224 ;  /* 0x00000012543c723c */ /* 0x004fe200000810e0 */
[----:B------:R-:W-:Y:S04]  /*98ac0*/  STL.64 [R1+0x800], R40 ;  /* 0x0008002801007387 */ /* 0x000fe80000100a00 */
[----:B------:R1:W-:Y:S03]  /*98ad0*/  STL.64 [R1+0x808], R42 ;  /* 0x0008082a01007387 */ /* 0x0003e60000100a00 */
[----:B------:R-:W-:Y:S07]  /*98ae0*/  HMMA.1688.F32.TF32 R184, R36, R242, R184 ;  /* 0x000000f224b8723c */ /* 0x000fee00000810b8 */
        /* <DEDUP_REMOVED lines=12> */
[----:B------:R-:W-:Y:S04]  /*98bb0*/  STL.64 [R1+0x7c8], R66 ;  /* 0x0007c84201007387 */ /* 0x000fe80000100a00 */
[----:B------:R1:W-:Y:S04]  /*98bc0*/  STL.64 [R1+0x7a0], R60 ;  /* 0x0007a03c01007387 */ /* 0x0003e80000100a00 */
[----:B------:R2:W-:Y:S04]  /*98bd0*/  STL.64 [R1+0x7a8], R62 ;  /* 0x0007a83e01007387 */ /* 0x0005e80000100a00 */
        /* <DEDUP_REMOVED lines=76> */
[-C--:B------:R-:W-:Y:S03]  /*990a0*/  HMMA.1688.F32.TF32 R108, R36, R54.reuse, R172 ;  /* 0x00000036246c723c */ /* 0x080fe600000810ac */
        /* <DEDUP_REMOVED lines=8> */
[----:B------:R-:W-:Y:S04]  /*99130*/  LDS R40, [R3+0x14b100] ;  /* 0x14b1000003287984 */ /* 0x000fe80000000800 */
[----:B------:R-:W-:Y:S04]  /*99140*/  LDS R42, [R3+0x14b900] ;  /* 0x14b90000032a7984 */ /* 0x000fe80000000800 */
[----:B------:R-:W-:Y:S04]  /*99150*/  LDS R41, [R252+0x14b100] ;  /* 0x14b10000fc297984 */ /* 0x000fe80000000800 */
[----:B------:R-:W3:Y:S02]  /*99160*/  LDS R43, [R252+0x14b900] ;  /* 0x14b90000fc2b7984 */ /* 0x000ee40000000800 */
[----:B---3--:R-:W-:Y:S08]  /*99170*/  HMMA.1688.F32.TF32 R128, R40, R54, R196 ;  /* 0x000000362880723c */ /* 0x008ff000000810c4 */
[C---:B----4-:R-:W-:Y:S08]  /*99180*/  HMMA.1688.F32.TF32 R68, R36.reuse, R26, R60 ;  /* 0x0000001a2444723c */ /* 0x050ff0000008103c */
[C---:B--2---:R-:W-:Y:S08]  /*99190*/  HMMA.1688.F32.TF32 R248, R36.reuse, R34, R248 ;  /* 0x0000002224f8723c */ /* 0x044ff000000810f8 */
[C---:B------:R-:W-:Y:S08]  /*991a0*/  HMMA.1688.F32.TF32 R72, R36.reuse, R30, R64 ;  /* 0x0000001e2448723c */ /* 0x040ff00000081040 */
        /* <DEDUP_REMOVED lines=16> */
[----:B-1----:R-:W-:Y:S01]  /*992b0*/  HMMA.1688.F32.TF32 R60, R36, R6, R200 ;  /* 0x00000006243c723c */ /* 0x002fe200000810c8 */
[----:B------:R-:W-:Y:S04]  /*992c0*/  LDS R200, [R3+0x14b180] ;  /* 0x14b1800003c87984 */ /* 0x000fe80000000800 */
[----:B------:R-:W-:Y:S04]  /*992d0*/  LDS R202, [R3+0x14b980] ;  /* 0x14b9800003ca7984 */ /* 0x000fe80000000800 */
[----:B------:R-:W-:Y:S04]  /*992e0*/  STL.64 [R1+0x730], R68 ;  /* 0x0007304401007387 */ /* 0x000fe80000100a00 */
[----:B------:R-:W-:Y:S01]  /*992f0*/  STL.64 [R1+0x738], R70 ;  /* 0x0007384601007387 */ /* 0x000fe20000100a00 */
[C---:B------:R-:W-:Y:S03]  /*99300*/  HMMA.1688.F32.TF32 R112, R40.reuse, R166, R212 ;  /* 0x000000a62870723c */ /* 0x040fe600000810d4 */
[----:B------:R-:W-:Y:S04]  /*99310*/  STL.64 [R1+0x720], R64 ;  /* 0x0007204001007387 */ /* 0x000fe80000100a00 */
[----:B------:R1:W-:Y:S01]  /*99320*/  STL.64 [R1+0x728], R66 ;  /* 0x0007284201007387 */ /* 0x0003e20000100a00 */
[C---:B------:R-:W-:Y:S03]  /*99330*/  HMMA.1688.F32.TF32 R212, R40.reuse, R50, R220 ;  /* 0x0000003228d4723c */ /* 0x040fe600000810dc */
[----:B------:R-:W-:Y:S04]  /*99340*/  STL.64 [R1+0x700], R60 ;  /* 0x0007003c01007387 */ /* 0x000fe80000100a00 */
[----:B------:R2:W-:Y:S01]  /*99350*/  STL.64 [R1+0x708], R62 ;  /* 0x0007083e01007387 */ /* 0x0005e20000100a00 */
[----:B------:R-:W-:Y:S01]  /*99360*/  IMAD.MOV.U32 R220, RZ, RZ, R240 ;  /* 0x000000ffffdc7224 */ /* 0x000fe200078e00f0 */
[----:B-1----:R-:W-:Y:S01]  /*99370*/  HMMA.1688.F32.TF32 R64, R40, R34, R172 ;  /* 0x000000222840723c */ /* 0x002fe200000810ac */
[----:B------:R-:W-:Y:S01]  /*99380*/  IMAD.MOV.U32 R221, RZ, RZ, R241 ;  /* 0x000000ffffdd7224 */ /* 0x000fe200078e00f1 */
[----:B------:R-:W-:Y:S04]  /*99390*/  LDS R201, [R252+0x14b180] ;  /* 0x14b18000fcc97984 */ /* 0x000fe80000000800 */
[----:B------:R-:W-:Y:S01]  /*993a0*/  LDS R203, [R252+0x14b980] ;  /* 0x14b98000fccb7984 */ /* 0x000fe20000000800 */
[----:B------:R-:W-:-:S02]  /*993b0*/  IMAD.MOV.U32 R172, RZ, RZ, R236 ;  /* 0x000000ffffac7224 */ /* 0x000fc400078e00ec */
[----:B------:R-:W-:Y:S01]  /*993c0*/  IMAD.MOV.U32 R173, RZ, RZ, R237 ;  /* 0x000000ffffad7224 */ /* 0x000fe200078e00ed */
[----:B------:R-:W3:Y:S04]  /*993d0*/  LDL.LU R236, [R1+0x3264] ;  /* 0x0032640001ec7983 */ /* 0x000ee80000300800 */
[----:B------:R-:W4:Y:S01]  /*993e0*/  LDL.LU R237, [R1+0x3260] ;  /* 0x0032600001ed7983 */ /* 0x000f220000300800 */
        /* <DEDUP_REMOVED lines=47> */
[----:B------:R-:W3:Y:S01]  /*996e0*/  LDL.LU R135, [R1+0x47c] ;  /* 0x00047c0001877983 */ /* 0x000ee20000300800 */
[----:B--2---:R-:W-:Y:S03]  /*996f0*/  HMMA.1688.F32.TF32 R60, R40, R46, R192 ;  /* 0x0000002e283c723c */ /* 0x004fe600000810c0 */
        /* <DEDUP_REMOVED lines=59> */
[----:B------:R-:W-:Y:S01]  /*99ab0*/  STL [R1+0x30dc], R248 ;  /* 0x0030dcf801007387 */ /* 0x000fe20000100800 */
[C---:B------:R-:W-:Y:S08]  /*99ac0*/  HMMA.1688.F32.TF32 R224, R36.reuse, R50, R224 ;  /* 0x0000003224e0723c */ /* 0x040ff000000810e0 */
[----:B------:R-:W-:Y:S01]  /*99ad0*/  HMMA.1688.F32.TF32 R216, R36, R46, R216 ;  /* 0x0000002e24d8723c */ /* 0x000fe200000810d8 */
[----:B------:R-:W-:Y:S04]  /*99ae0*/  LDS R36, [R0+0x14b180] ;  /* 0x14b1800000247984 */ /* 0x000fe80000000800 */
[----:B------:R-:W-:Y:S04]  /*99af0*/  LDS R38, [R0+0x14b980] ;  /* 0x14b9800000267984 */ /* 0x000fe80000000800 */
[----:B------:R-:W-:Y:S04]  /*99b00*/  LDS R37, [R2+0x14b180] ;  /* 0x14b1800002257984 */ /* 0x000fe80000000800 */
[----:B------:R-:W3:Y:S01]  /*99b10*/  LDS R39, [R2+0x14b980] ;  /* 0x14b9800002277984 */ /* 0x000ee20000000800 */
[C---:B------:R-:W-:Y:S08]  /*99b20*/  HMMA.1688.F32.TF32 R188, R40.reuse, R242, R188 ;  /* 0x000000f228bc723c */ /* 0x040ff000000810bc */
[----:B------:R-:W-:Y:S08]  /*99b30*/  HMMA.1688.F32.TF32 R180, R40, R238, R180 ;  /* 0x000000ee28b4723c */ /* 0x000ff000000810b4 */
[----:B---3--:R-:W-:Y:S08]  /*99b40*/  HMMA.1688.F32.TF32 R72, R36, R26, R72 ;  /* 0x0000001a2448723c */ /* 0x008ff00000081048 */
[C---:B--2---:R-:W-:Y:S08]  /*99b50*/  HMMA.1688.F32.TF32 R248, R40.reuse, R30, R152 ;  /* 0x0000001e28f8723c */ /* 0x044ff00000081098 */
[C---:B------:R-:W-:Y:S08]  /*99b60*/  HMMA.1688.F32.TF32 R152, R40.reuse, R26, R168 ;  /* 0x0000001a2898723c */ /* 0x040ff000000810a8 */
[C---:B----4-:R-:W-:Y:S07]  /*99b70*/  HMMA.1688.F32.TF32 R184, R40.reuse, R22, R184 ;  /* 0x0000001628b8723c */ /* 0x050fee00000810b8 */
[----:B------:R-:W-:Y:S01]  /*99b80*/  STL.64 [R1+0x110], R248 ;  /* 0x000110f801007387 */ /* 0x000fe20000100a00 */
[C---:B------:R-:W-:Y:S03]  /*99b90*/  HMMA.1688.F32.TF32 R168, R40.reuse, R18, R84 ;  /* 0x0000001228a8723c */ /* 0x040fe60000081054 */
[----:B------:R-:W-:Y:S04]  /*99ba0*/  STL.64 [R1+0x118], R250 ;  /* 0x000118fa01007387 */ /* 0x000fe80000100a00 */
[----:B------:R-:W-:Y:S01]  /*99bb0*/  STL.64 [R1+0x6b0], R152 ;  /* 0x0006b09801007387 */ /* 0x000fe20000100a00 */
[C---:B------:R-:W-:Y:S03]  /*99bc0*/  HMMA.1688.F32.TF32 R84, R40.reuse, R10, R232 ;  /* 0x0000000a2854723c */ /* 0x040fe600000810e8 */
[----:B------:R1:W-:Y:S05]  /*99bd0*/  STL.64 [R1+0x6b8], R154 ;  /* 0x0006b89a01007387 */ /* 0x0003ea0000100a00 */
[C---:B-1----:R-:W-:Y:S08]  /*99be0*/  HMMA.1688.F32.TF32 R152, R40.reuse, R14, R228 ;  /* 0x0000000e2898723c */ /* 0x042ff000000810e4 */
        /* <DEDUP_REMOVED lines=11> */
[C---:B-1----:R-:W-:Y:S08]  /*99ca0*/  HMMA.1688.F32.TF32 R40, R36.reuse, R34, R92 ;  /* 0x000000222428723c */ /* 0x042ff0000008105c */
        /* <DEDUP_REMOVED lines=28> */
[C---:B-1----:R-:W-:Y:S02]  /*99e70*/  HMMA.1688.F32.TF32 R40, R36.reuse, R10, R76 ;  /* 0x0000000a2428723c */ /* 0x042fe4000008104c */
[----:B------:R-:W-:Y:S01]  /*99e80*/  STL.64 [R1+0x4a0], R84 ;  /* 0x0004a05401007387 */ /* 0x000fe20000100a00 */
[----:B------:R-:W-:Y:S02]  /*99e90*/  IMAD.MOV.U32 R91, RZ, RZ, R56 ;  /* 0x000000ffff5b7224 */ /* 0x000fe400078e0038 */
[----:B------:R-:W-:Y:S01]  /*99ea0*/  IMAD.MOV.U32 R210, RZ, RZ, R241 ;  /* 0x000000ffffd27224 */ /* 0x000fe200078e00f1 */
[----:B------:R-:W-:Y:S02]  /*99eb0*/  LDS R81, [R252+0x14c180] ;  /* 0x14c18000fc517984 */ /* 0x000fe40000000800 */
[----:B------:R-:W-:Y:S02]  /*99ec0*/  HMMA.1688.F32.TF32 R36, R36, R6, R244 ;  /* 0x000000062424723c */ /* 0x000fe400000810f4 */
[----:B------:R-:W-:Y:S04]  /*99ed0*/  STL.64 [R1+0x4a8], R86 ;  /* 0x0004a85601007387 */ /* 0x000fe80000100a00 */
[----:B------:R1:W-:Y:S04]  /*99ee0*/  STL.64 [R1+0x410], R72 ;  /* 0x0004104801007387 */ /* 0x0003e80000100a00 */
[----:B------:R2:W-:Y:S01]  /*99ef0*/  STL.64 [R1+0x418], R74 ;  /* 0x0004184a01007387 */ /* 0x0005e20000100a00 */
[----:B------:R-:W-:-:S02]  /*99f00*/  IMAD.MOV.U32 R211, RZ, RZ, R240 ;  /* 0x000000ffffd37224 */ /* 0x000fc400078e00f0 */
[----:B------:R-:W-:Y:S01]  /*99f10*/  IMAD.MOV.U32 R174, RZ, RZ, R161 ;  /* 0x000000ffffae7224 */ /* 0x000fe200078e00a1 */
[----:B------:R-:W-:Y:S04]  /*99f20*/  LDS R76, [R0+0x14c180] ;  /* 0x14c18000004c7984 */ /* 0x000fe80000000800 */
[----:B------:R-:W-:Y:S01]  /*99f30*/  STL.64 [R1+0x1e0], R40 ;  /* 0x0001e02801007387 */ /* 0x000fe20000100a00 */
[----:B-1----:R-:W-:-:S03]  /*99f40*/  IMAD.MOV.U32 R72, RZ, RZ, R49 ;  /* 0x000000ffff487224 */ /* 0x002fc600078e0031 */
[----:B------:R-:W-:Y:S01]  /*99f50*/  STL.64 [R1+0x1e8], R42 ;  /* 0x0001e82a01007387 */ /* 0x000fe20000100a00 */
[----:B------:R-:W-:-:S03]  /*99f60*/  IMAD.MOV.U32 R73, RZ, RZ, R48 ;  /* 0x000000ffff497224 */ /* 0x000fc600078e0030 */
[----:B------:R-:W-:Y:S01]  /*99f70*/  STL.64 [R1+0x400], R36 ;  /* 0x0004002401007387 */ /* 0x000fe20000100a00 */
[----:B--2---:R-:W-:-:S03]  /*99f80*/  IMAD.MOV.U32 R74, RZ, RZ, R45 ;  /* 0x000000ffff4a7224 */ /* 0x004fc600078e002d */
[----:B------:R-:W-:Y:S01]  /*99f90*/  STL.64 [R1+0x408], R38 ;  /* 0x0004082601007387 */ /* 0x000fe20000100a00 */
[----:B------:R-:W-:-:S03]  /*99fa0*/  IMAD.MOV.U32 R75, RZ, RZ, R44 ;  /* 0x000000ffff4b7224 */ /* 0x000fc600078e002c */
        /* <DEDUP_REMOVED lines=26> */
[----:B------:R-:W-:-:S03]  /*9a150*/  IMAD.MOV.U32 R199, RZ, RZ, R236 ;  /* 0x000000ffffc77224 */ /* 0x000fc600078e00ec */
[----:B------:R-:W-:Y:S04]  /*9a160*/  LDS R79, [R2+0x14c980] ;  /* 0x14c98000024f7984 */ /* 0x000fe80000000800 */
[----:B------:R-:W-:Y:S01]  /*9a170*/  LDS R83, [R252+0x14c980] ;  /* 0x14c98000fc537984 */ /* 0x000fe20000000800 */
[----:B--2---:R-:W-:Y:S02]  /*9a180*/  IMAD.MOV.U32 R95, RZ, RZ, R49 ;  /* 0x000000ffff5f7224 */ /* 0x004fe400078e0031 */
[----:B---3--:R-:W-:Y:S02]  /*9a190*/  IMAD.MOV.U32 R94, RZ, RZ, R48 ;  /* 0x000000ffff5e7224 */ /* 0x008fe400078e0030 */
[----:B----4-:R-:W-:Y:S01]  /*9a1a0*/  IMAD.MOV.U32 R92, RZ, RZ, R45 ;  /* 0x000000ffff5c7224 */ /* 0x010fe200078e002d */
[----:B------:R-:W-:Y:S01]  /*9a1b0*/  MOV R93, R44 ;  /* 0x0000002c005d7202 */ /* 0x000fe20000000f00 */
[----:B------:R-:W2:Y:S04]  /*9a1c0*/  LDL.LU R45, [R1+0x3234] ;  /* 0x00323400012d7983 */ /* 0x000ea80000300800 */
[----:B------:R-:W3:Y:S04]  /*9a1d0*/  LDL.LU R44, [R1+0x3230] ;  /* 0x00323000012c7983 */ /* 0x000ee80000300800 */
        /* <DEDUP_REMOVED lines=9> */
[----:B------:R-:W4:Y:S01]  /*9a270*/  LDL.LU R53, [R1+0x3218] ;  /* 0x0032180001357983 */ /* 0x000f220000300800 */
[C---:B------:R-:W-:Y:S03]  /*9a280*/  HMMA.1688.F32.TF32 R240, R200.reuse, R242, R208 ;  /* 0x000000f2c8f0723c */ /* 0x040fe600000810d0 */
[----:B------:R-:W-:Y:S04]  /*9a290*/  LDS R124, [R0+0x14c000] ;  /* 0x14c00000007c7984 */ /* 0x000fe80000000800 */
[----:B------:R-:W-:Y:S01]  /*9a2a0*/  LDS R126, [R0+0x14c800] ;  /* 0x14c80000007e7984 */ /* 0x000fe20000000800 */
[C---:B------:R-:W-:Y:S03]  /*9a2b0*/  HMMA.1688.F32.TF32 R164, R200.reuse, R166, R220 ;  /* 0x000000a6c8a4723c */ /* 0x040fe600000810dc */
[----:B------:R-:W-:Y:S04]  /*9a2c0*/  LDS R220, [R0+0x14c100] ;  /* 0x14c1000000dc7984 */ /* 0x000fe80000000800 */
[----:B------:R-:W-:Y:S01]  /*9a2d0*/  LDS R222, [R0+0x14c900] ;  /* 0x14c9000000de7984 */ /* 0x000fe20000000800 */
[----:B------:R-:W-:Y:S03]  /*9a2e0*/  HMMA.1688.F32.TF32 R160, R200, R162, R172 ;  /* 0x000000a2c8a0723c */ /* 0x000fe600000810ac */
        /* <DEDUP_REMOVED lines=10> */
[----:B--2---:R-:W-:-:S02]  /*9a390*/  IMAD.MOV.U32 R235, RZ, RZ, R45 ;  /* 0x000000ffffeb7224 */ /* 0x004fc400078e002d */
[----:B---3--:R-:W-:Y:S02]  /*9a3a0*/  IMAD.MOV.U32 R234, RZ, RZ, R44 ;  /* 0x000000ffffea7224 */ /* 0x008fe400078e002c */
[----:B----4-:R-:W-:Y:S02]  /*9a3b0*/  IMAD.MOV.U32 R232, RZ, RZ, R48 ;  /* 0x000000ffffe87224 */ /* 0x010fe400078e0030 */
[----:B------:R-:W-:Y:S01]  /*9a3c0*/  IMAD.MOV.U32 R233, RZ, RZ, R49 ;  /* 0x000000ffffe97224 */ /* 0x000fe200078e0031 */
        /* <DEDUP_REMOVED lines=12> */
[----:B------:R-:W-:Y:S03]  /*9a490*/  HMMA.1688.F32.TF32 R96, R200, R14, R96 ;  /* 0x0000000ec860723c */ /* 0x000fe60000081060 */
[----:B------:R-:W-:Y:S04]  /*9a4a0*/  LDS R221, [R2+0x14c100] ;  /* 0x14c1000002dd7984 */ /* 0x000fe80000000800 */
[----:B------:R-:W-:Y:S01]  /*9a4b0*/  LDS R223, [R2+0x14c900] ;  /* 0x14c9000002df7984 */ /* 0x000fe20000000800 */
[----:B--2---:R-:W-:-:S02]  /*9a4c0*/  IMAD.MOV.U32 R187, RZ, RZ, R48 ;  /* 0x000000ffffbb7224 */ /* 0x004fc400078e0030 */
[----:B---3--:R-:W-:Y:S02]  /*9a4d0*/  IMAD.MOV.U32 R186, RZ, RZ, R49 ;  /* 0x000000ffffba7224 */ /* 0x008fe400078e0031 */
[----:B----4-:R-:W-:Y:S02]  /*9a4e0*/  IMAD.MOV.U32 R184, RZ, RZ, R44 ;  /* 0x000000ffffb87224 */ /* 0x010fe400078e002c */
[----:B------:R-:W2:Y:S01]  /*9a4f0*/  LDL.LU R44, [R1+0x31f4] ;  /* 0x0031f400012c7983 */ /* 0x000ea20000300800 */
[----:B------:R-:W-:-:S03]  /*9a500*/  IMAD.MOV.U32 R185, RZ, RZ, R45 ;  /* 0x000000ffffb97224 */ /* 0x000fc600078e002d */
[----:B------:R-:W3:Y:S04]  /*9a510*/  LDL.LU R45, [R1+0x31f0] ;  /* 0x0031f000012d7983 */ /* 0x000ee80000300800 */
[----:B------:R-:W4:Y:S04]  /*9a520*/  LDL.LU R49, [R1+0x31ec] ;  /* 0x0031ec0001317983 */ /* 0x000f280000300800 */
[----:B------:R-:W4:Y:S01]  /*9a530*/  LDL.LU R48, [R1+0x31e8] ;  /* 0x0031e80001307983 */ /* 0x000f220000300800 */
[----:B------:R-:W-:-:S03]  /*9a540*/  IMAD.MOV.U32 R84, RZ, RZ, R56 ;  /* 0x000000ffff547224 */ /* 0x000fc600078e0038 */
[----:B------:R-:W2:Y:S01]  /*9a550*/  LDL.LU R56, [R1+0x31e4] ;  /* 0x0031e40001387983 */ /* 0x000ea20000300800 */
[----:B------:R-:W-:-:S03]  /*9a560*/  IMAD.MOV.U32 R85, RZ, RZ, R57 ;  /* 0x000000ffff557224 */ /* 0x000fc600078e0039 */
[----:B------:R-:W3:Y:S01]  /*9a570*/  LDL.LU R57, [R1+0x31e0] ;  /* 0x0031e00001397983 */ /* 0x000ee20000300800 */
[----:B------:R-:W-:Y:S02]  /*9a580*/  IMAD.MOV.U32 R86, RZ, RZ, R53 ;  /* 0x000000ffff567224 */ /* 0x000fe400078e0035 */
[----:B------:R-:W-:Y:S01]  /*9a590*/  IMAD.MOV.U32 R87, RZ, RZ, R52 ;  /* 0x000000ffff577224 */ /* 0x000fe200078e0034 */
[----:B------:R-:W4:Y:S04]  /*9a5a0*/  LDL.LU R53, [R1+0x31dc] ;  /* 0x0031dc0001357983 */ /* 0x000f280000300800 */
[----:B------:R-:W4:Y:S04]  /*9a5b0*/  LDL.LU R52, [R1+0x31d8] ;  /* 0x0031d80001347983 */ /* 0x000f280000300800 */
[----:B------:R-:W4:Y:S04]  /*9a5c0*/  LDL.LU R168, [R1+0x5a0] ;  /* 0x0005a00001a87983 */ /* 0x000f280000300800 */
[----:B------:R-:W4:Y:S01]  /*9a5d0*/  LDL.LU R169, [R1+0x5a4] ;  /* 0x0005a40001a97983 */ /* 0x000f220000300800 */
[----:B--2---:R-:W-:-:S03]  /*9a5e0*/  IMAD.MOV.U32 R170, RZ, RZ, R56 ;  /* 0x000000ffffaa7224 */ /* 0x004fc600078e0038 */
[----:B------:R-:W2:Y:S01]  /*9a5f0*/  LDL.LU R56, [R1+0x31d4] ;  /* 0x0031d40001387983 */ /* 0x000ea20000300800 */
[----:B---3--:R-:W-:-:S03]  /*9a600*/  IMAD.MOV.U32 R171, RZ, RZ, R57 ;  /* 0x000000ffffab7224 */ /* 0x008fc600078e0039 */
[----:B------:R-:W3:Y:S04]  /*9a610*/  LDL.LU R57, [R1+0x31d0] ;  /* 0x0031d00001397983 */ /* 0x000ee80000300800 */
[----:B------:R-:W4:Y:S04]  /*9a620*/  LDL.LU R208, [R1+0x5c0] ;  /* 0x0005c00001d07983 */ /* 0x000f280000300800 */
[----:B------:R-:W4:Y:S04]  /*9a630*/  LDL.LU R209, [R1+0x5c4] ;  /* 0x0005c40001d17983 */ /* 0x000f280000300800 */
[----:B------:R-:W4:Y:S04]  /*9a640*/  LDL.LU R210, [R1+0x5c8] ;  /* 0x0005c80001d27983 */ /* 0x000f280000300800 */
[----:B------:R-:W4:Y:S04]  /*9a650*/  LDL.LU R211, [R1+0x5cc] ;  /* 0x0005cc0001d37983 */ /* 0x000f280000300800 */
[----:B------:R-:W4:Y:S04]  /*9a660*/  LDL.LU R152, [R1+0x5d0] ;  /* 0x0005d00001987983 */ /* 0x000f280000300800 */
[----:B------:R-:W4:Y:S04]  /*9a670*/  LDL.LU R153, [R1+0x5d4] ;  /* 0x0005d40001997983 */ /* 0x000f280000300800 */
[----:B------:R1:W-:Y:S04]  /*9a680*/  STL [R1+0x30c8], R0 ;  /* 0x0030c80001007387 */ /* 0x0003e80000100800 */
[----:B-1----:R-:W4:Y:S04]  /*9a690*/  LDL.LU R0, [R1+0x544] ;  /* 0x0005440001007983 */ /* 0x002f280000300800 */
[----:B------:R-:W-:Y:S01]  /*9a6a0*/  STL [R1+0x3084], R3 ;  /* 0x0030840301007387 */ /* 0x000fe20000100800 */
[----:B--2---:R-:W-:-:S02]  /*9a6b0*/  IMAD.MOV.U32 R155, RZ, RZ, R56 ;  /* 0x000000ffff9b7224 */ /* 0x004fc400078e0038 */
[----:B---3--:R-:W-:Y:S01]  /*9a6c0*/  IMAD.MOV.U32 R154, RZ, RZ, R57 ;  /* 0x000000ffff9a7224 */ /* 0x008fe200078e0039 */
[----:B----4-:R-:W1:Y:S04]  /*9a6d0*/  LDSM.16.M88.4 R40, [R0+0x180] ;  /* 0x000180000028783b */ /* 0x010e680000000200 */
[----:B------:R-:W2:Y:S02]  /*9a6e0*/  LDSM.16.M88.4 R36, [R0+0x4180] ;  /* 0x004180000024783b */ /* 0x000ea40000000200 */
[C---:B------:R-:W-:Y:S08]  /*9a6f0*/  HMMA.1688.F32.TF32 R56, R200.reuse, R58, R152 ;  /* 0x0000003ac838723c */ /* 0x040ff00000081098 */
[C---:B------:R-:W-:Y:S01]  /*9a700*/  HMMA.1688.F32.TF32 R208, R200.reuse, R54, R208 ;  /* 0x00000036c8d0723c */ /* 0x040fe200000810d0 */
[----:B-1----:R-:W-:Y:S04]  /*9a710*/  STL [R1+0x3080], R42 ;  /* 0x0030802a01007387 */ /* 0x002fe80000100800 */
[----:B------:R-:W-:Y:S04]  /*9a720*/  STL [R1+0x307c], R43 ;  /* 0x00307c2b01007387 */ /* 0x000fe80000100800 */
[----:B------:R-:W-:Y:S04]  /*9a730*/  STL [R1+0x3088], R252 ;  /* 0x003088fc01007387 */ /* 0x000fe80000100800 */
[----:B--2---:R-:W-:Y:S04]  /*9a740*/  STL [R1+0x308c], R38 ;  /* 0x00308c2601007387 */ /* 0x004fe80000100800 */
[----:B------:R-:W-:Y:S04]  /*9a750*/  STL [R1+0x3078], R39 ;  /* 0x0030782701007387 */ /* 0x000fe80000100800 */
[----:B------:R-:W2:Y:S04]  /*9a760*/  LDL.LU.64 R154, [R1+0x31c8] ;  /* 0x0031c800019a7983 */ /* 0x000ea80000300a00 */
[----:B------:R-:W2:Y:S04]  /*9a770*/  LDL.LU.64 R152, [R1+0x31c0] ;  /* 0x0031c00001987983 */ /* 0x000ea80000300a00 */
[----:B------:R-:W3:Y:S04]  /*9a780*/  LDL.LU R54, [R1+0x5b8] ;  /* 0x0005b80001367983 */ /* 0x000ee80000300800 */
[----:B------:R-:W3:Y:S01]  /*9a790*/  LDL.LU R55, [R1+0x5bc] ;  /* 0x0005bc0001377983 */ /* 0x000ee20000300800 */
[C---:B------:R-:W-:Y:S08]  /*9a7a0*/  HMMA.1688.F32.TF32 R184, R200.reuse, R26, R184 ;  /* 0x0000001ac8b8723c */ /* 0x040ff000000810b8 */
[C---:B------:R-:W-:Y:S08]  /*9a7b0*/  HMMA.1688.F32.TF32 R228, R200.reuse, R22, R228 ;  /* 0x00000016c8e4723c */ /* 0x040ff000000810e4 */
[C---:B------:R-:W-:Y:S08]  /*9a7c0*/  HMMA.1688.F32.TF32 R232, R200.reuse, R18, R232 ;  /* 0x00000012c8e8723c */ /* 0x040ff000000810e8 */
[C---:B------:R-:W-:Y:S08]  /*9a7d0*/  HMMA.1688.F32.TF32 R92, R200.reuse, R10, R92 ;  /* 0x0000000ac85c723c */ /* 0x040ff0000008105c */
[C---:B------:R-:W-:Y:S01]  /*9a7e0*/  HMMA.1688.F32.TF32 R236, R200.reuse, R238, R196 ;  /* 0x000000eec8ec723c */ /* 0x040fe200000810c4 */
[----:B------:R-:W-:Y:S04]  /*9a7f0*/  LDS R196, [R3+0x14c080] ;  /* 0x14c0800003c47984 */ /* 0x000fe80000000800 */
[----:B------:R-:W-:Y:S03]  /*9a800*/  LDS R198, [R3+0x14c880] ;  /* 0x14c8800003c67984 */ /* 0x000fe60000000800 */
[----:B------:R-:W-:Y:S01]  /*9a810*/  HMMA.1688.F32.TF32 R84, R200, R30, R84 ;  /* 0x0000001ec854723c */ /* 0x000fe20000081054 */
[----:B------:R-:W-:Y:S04]  /*9a820*/  LDS R197, [R252+0x14c080] ;  /* 0x14c08000fcc57984 */ /* 0x000fe80000000800 */
[----:B------:R-:W1:Y:S03]  /*9a830*/  LDS R199, [R252+0x14c880] ;  /* 0x14c88000fcc77984 */ /* 0x000e660000000800 */
[-C--:B------:R-:W-:Y:S08]  /*9a840*/  HMMA.1688.F32.TF32 R72, R124, R40.reuse, R72 ;  /* 0x000000287c48723c */ /* 0x080ff00000081048 */
[-C--:B------:R-:W-:Y:S08]  /*9a850*/  HMMA.1688.F32.TF32 R176, R148, R40.reuse, R176 ;  /* 0x0000002894b0723c */ /* 0x080ff000000810b0 */
[----:B------:R-:W-:Y:S08]  /*9a860*/  HMMA.1688.F32.TF32 R156, R172, R40, R156 ;  /* 0x00000028ac9c723c */ /* 0x000ff0000008109c */
[----:B---3--:R-:W-:Y:S07]  /*9a870*/  HMMA.1688.F32.TF32 R52, R200, R50, R52 ;  /* 0x00000032c834723c */ /* 0x008fee0000081034 */
[----:B------:R-:W-:-:S02]  /*9a880*/  IMAD.MOV.U32 R50, RZ, RZ, R45 ;  /* 0x000000ffff327224 */ /* 0x000fc400078e002d */
[----:B------:R-:W-:Y:S02]  /*9a890*/  IMAD.MOV.U32 R51, RZ, RZ, R44 ;  /* 0x000000ffff337224 */ /* 0x000fe400078e002c */
[C---:B------:R-:W-:Y:S01]  /*9a8a0*/  HMMA.1688.F32.TF32 R44, R200.reuse, R46, R168 ;  /* 0x0000002ec82c723c */ /* 0x040fe200000810a8 */
[----:B------:R-:W3:Y:S04]  /*9a8b0*/  LDL.LU.64 R170, [R1+0x31b8] ;  /* 0x0031b80001aa7983 */ /* 0x000ee80000300a00 */
[----:B------:R-:W3:Y:S03]  /*9a8c0*/  LDL.LU.64 R168, [R1+0x31b0] ;  /* 0x0031b00001a87983 */ /* 0x000ee60000300a00 */
[C---:B------:R-:W-:Y:S01]  /*9a8d0*/  HMMA.1688.F32.TF32 R48, R200.reuse, R34, R48 ;  /* 0x00000022c830723c */ /* 0x040fe20000081030 */
[----:B------:R-:W-:Y:S04]  /*9a8e0*/  STL.64 [R1+0x3b0], R184 ;  /* 0x0003b0b801007387 */ /* 0x000fe80000100a00 */
[----:B------:R4:W-:Y:S03]  /*9a8f0*/  STL.64 [R1+0x3b8], R186 ;  /* 0x0003b8ba01007387 */ /* 0x0009e60000100a00 */
[----:B------:R-:W-:Y:S01]  /*9a900*/  HMMA.1688.F32.TF32 R200, R200, R6, R88 ;  /* 0x00000006c8c8723c */ /* 0x000fe20000081058 */
        /* <DEDUP_REMOVED lines=38> */
[-C--:B----4-:R-:W-:Y:S08]  /*9ab70*/  HMMA.1688.F32.TF32 R184, R220, R40.reuse, R184 ;  /* 0x00000028dcb8723c */ /* 0x090ff000000810b8 */
[-C--:B--2---:R-:W-:Y:S11]  /*9ab80*/  HMMA.1688.F32.TF32 R156, R196, R40.reuse, R156 ;  /* 0x00000028c49c723c */ /* 0x084ff6000008109c */
[----:B------:R-:W-:Y:S11]  /*9ab90*/  @!UPT UIADD3 URZ, URZ, URZ, URZ ;  /* 0x0000003f3f3ff290 */ /* 0x000ff6000fffe03f */
[----:B------:R-:W-:Y:S01]  /*9aba0*/  @!UPT UIADD3 URZ, URZ, URZ, URZ ;  /* 0x0000003f3f3ff290 */ /* 0x000fe2000fffe03f */
[----:B------:R1:W-:Y:S04]  /*9abb0*/  STL.64 [R1+0x420], R156 ;  /* 0x0004209c01007387 */ /* 0x0003e80000100a00 */
[----:B------:R2:W-:Y:S04]  /*9abc0*/  STL.64 [R1+0x428], R158 ;  /* 0x0004289e01007387 */ /* 0x0005e80000100a00 */
[----:B-1----:R-:W4:Y:S04]  /*9abd0*/  LDL.LU R156, [R1+0x90] ;  /* 0x00009000019c7983 */ /* 0x002f280000300800 */
[----:B------:R-:W4:Y:S04]  /*9abe0*/  LDL.LU R157, [R1+0x94] ;  /* 0x00009400019d7983 */ /* 0x000f280000300800 */
[----:B--2---:R-:W4:Y:S04]  /*9abf0*/  LDL.LU R158, [R1+0x98] ;  /* 0x00009800019e7983 */ /* 0x004f280000300800 */
[----:B------:R-:W4:Y:S04]  /*9ac00*/  LDL.LU R159, [R1+0x9c] ;  /* 0x00009c00019f7983 */ /* 0x000f280000300800 */
[----:B------:R1:W-:Y:S04]  /*9ac10*/  STL.64 [R1+0x490], R184 ;  /* 0x000490b801007387 */ /* 0x0003e80000100a00 */
[----:B------:R2:W-:Y:S04]  /*9ac20*/  STL.64 [R1+0x498], R186 ;  /* 0x000498ba01007387 */ /* 0x0005e80000100a00 */
[----:B-1----:R-:W3:Y:S04]  /*9ac30*/  LDL.LU R184, [R1+0x5f0] ;  /* 0x0005f00001b87983 */ /* 0x002ee80000300800 */
[----:B------:R-:W3:Y:S04]  /*9ac40*/  LDL.LU R185, [R1+0x5f4] ;  /* 0x0005f40001b97983 */ /* 0x000ee80000300800 */
[----:B--2---:R-:W3:Y:S04]  /*9ac50*/  LDL.LU R186, [R1+0x5f8] ;  /* 0x0005f80001ba7983 */ /* 0x004ee80000300800 */
[----:B------:R-:W3:Y:S01]  /*9ac60*/  LDL.LU R187, [R1+0x5fc] ;  /* 0x0005fc0001bb7983 */ /* 0x000ee20000300800 */
[-C--:B------:R-:W-:Y:S08]  /*9ac70*/  HMMA.1688.F32.TF32 R188, R244, R40.reuse, R188 ;  /* 0x00000028f4bc723c */ /* 0x080ff000000810bc */
[-C--:B------:R-:W-:Y:S11]  /*9ac80*/  HMMA.1688.F32.TF32 R192, R76, R40.reuse, R192 ;  /* 0x000000284cc0723c */ /* 0x080ff600000810c0 */
[----:B------:R-:W-:Y:S04]  /*9ac90*/  @!UPT UIADD3 URZ, URZ, URZ, URZ ;  /* 0x0000003f3f3ff290 */ /* 0x000fe8000fffe03f */
[----:B------:R-:W-:Y:S04]  /*9aca0*/  STL.64 [R1+0x500], R188 ;  /* 0x000500bc01007387 */ /* 0x000fe80000100a00 */
[----:B------:R1:W-:Y:S02]  /*9acb0*/  STL.64 [R1+0x508], R190 ;  /* 0x000508be01007387 */ /* 0x0003e40000100a00 */
[----:B-1----:R-:W-:Y:S02]  /*9acc0*/  HMMA.1688.F32.TF32 R188, R80, R40, R240 ;  /* 0x0000002850bc723c */ /* 0x002fe400000810f0 */
[----:B------:R1:W-:Y:S04]  /*9acd0*/  STL.64 [R1+0x530], R192 ;  /* 0x000530c001007387 */ /* 0x0003e80000100a00 */
[----:B------:R-:W-:Y:S11]  /*9ace0*/  STL.64 [R1+0x538], R194 ;  /* 0x000538c201007387 */ /* 0x000ff60000100a00 */
[----:B------:R-:W-:Y:S06]  /*9acf0*/  @!UPT UIADD3 URZ, URZ, URZ, URZ ;  /* 0x0000003f3f3ff290 */ /* 0x000fec000fffe03f */
[----:B------:R2:W-:Y:S04]  /*9ad00*/  STL.64 [R1+0x980], R188 ;  /* 0x000980bc01007387 */ /* 0x0005e80000100a00 */
[----:B------:R2:W-:Y:S04]  /*9ad10*/  STL.64 [R1+0x988], R190 ;  /* 0x000988be01007387 */ /* 0x0005e80000100a00 */
[----:B-1----:R-:W3:Y:S01]  /*9ad20*/  LDL.LU R192, [R1+0xd0] ;  /* 0x0000d00001c07983 */ /* 0x002ee20000300800 */
[----:B--2---:R-:W-:Y:S02]  /*9ad30*/  IMAD.MOV.U32 R188, RZ, RZ, R16 ;  /* 0x000000ffffbc7224 */ /* 0x004fe400078e0010 */
[----:B------:R-:W-:-:S02]  /*9ad40*/  IMAD.MOV.U32 R189, RZ, RZ, R17 ;  /* 0x000000ffffbd7224 */ /* 0x000fc400078e0011 */
[----:B------:R-:W-:Y:S02]  /*9ad50*/  IMAD.MOV.U32 R190, RZ, RZ, R20 ;  /* 0x000000ffffbe7224 */ /* 0x000fe400078e0014 */
[----:B------:R-:W-:Y:S01]  /*9ad60*/  IMAD.MOV.U32 R191, RZ, RZ, R21 ;  /* 0x000000ffffbf7224 */ /* 0x000fe200078e0015 */
[-C--:B----4-:R-:W-:Y:S08]  /*9ad70*/  HMMA.1688.F32.TF32 R40, R148, R36.reuse, R156 ;  /* 0x000000249428723c */ /* 0x090ff0000008109c */
[-C--:B---3--:R-:W-:Y:S11]  /*9ad80*/  HMMA.1688.F32.TF32 R184, R124, R36.reuse, R184 ;  /* 0x000000247cb8723c */ /* 0x088ff600000810b8 */
[----:B------:R-:W-:Y:S11]  /*9ad90*/  @!UPT UIADD3 URZ, URZ, URZ, URZ ;  /* 0x0000003f3f3ff290 */ /* 0x000ff6000fffe03f */
[----:B------:R-:W-:Y:S01]  /*9ada0*/  @!UPT UIADD3 URZ, URZ, URZ, URZ ;  /* 0x0000003f3f3ff290 */ /* 0x000fe2000fffe03f */
[----:B------:R-:W-:Y:S04]  /*9adb0*/  STL.64 [R1+0x280], R184 ;  /* 0x000280b801007387 */ /* 0x000fe80000100a00 */
[----:B------:R-:W-:Y:S04]  /*9adc0*/  STL.64 [R1+0x288], R186 ;  /* 0x000288ba01007387 */ /* 0x000fe80000100a00 */
[----:B------:R-:W-:Y:S04]  /*9add0*/  STL.64 [R1+0x290], R40 ;  /* 0x0002902801007387 */ /* 0x000fe80000100a00 */
[----:B------:R1:W-:Y:S04]  /*9ade0*/  STL.64 [R1+0x298], R42 ;  /* 0x0002982a01007387 */ /* 0x0003e80000100a00 */
        /* <DEDUP_REMOVED lines=8> */
[----:B------:R-:W2:Y:S01]  /*9ae70*/  LDL.LU R17, [R1+0x3114] ;  /* 0x0031140001117983 */ /* 0x000ea20000300800 */
[-C--:B------:R-:W-:Y:S03]  /*9ae80*/  HMMA.1688.F32.TF32 R156, R172, R36.reuse, R200 ;  /* 0x00000024ac9c723c */ /* 0x080fe600000810c8 */
[----:B------:R-:W3:Y:S04]  /*9ae90*/  LDL.LU R20, [R1+0x3110] ;  /* 0x0031100001147983 */ /* 0x000ee80000300800 */
[----:B------:R-:W3:Y:S01]  /*9aea0*/  LDL.LU R21, [R1+0x310c] ;  /* 0x00310c0001157983 */ /* 0x000ee20000300800 */
[-C--:B-1----:R-:W-:Y:S03]  /*9aeb0*/  HMMA.1688.F32.TF32 R40, R196, R36.reuse, R176 ;  /* 0x00000024c428723c */ /* 0x082fe600000810b0 */
[----:B------:R-:W3:Y:S11]  /*9aec0*/  LDL.LU R184, [R1+0x6c0] ;  /* 0x0006c00001b87983 */ /* 0x000ef60000300800 */
[----:B------:R-:W-:Y:S01]  /*9aed0*/  @!UPT UIADD3 URZ, URZ, URZ, URZ ;  /* 0x0000003f3f3ff290 */ /* 0x000fe2000fffe03f */
[----:B------:R-:W-:Y:S04]  /*9aee0*/  STL.64 [R1+0x2b0], R156 ;  /* 0x0002b09c01007387 */ /* 0x000fe80000100a00 */
[----:B------:R1:W-:Y:S04]  /*9aef0*/  STL.64 [R1+0x2b8], R158 ;  /* 0x0002b89e01007387 */ /* 0x0003e80000100a00 */
[----:B------:R-:W-:Y:S04]  /*9af00*/  STL.64 [R1+0x3a0], R40 ;  /* 0x0003a02801007387 */ /* 0x000fe80000100a00 */
[----:B------:R1:W-:Y:S04]  /*9af10*/  STL.64 [R1+0x3a8], R42 ;  /* 0x0003a82a01007387 */ /* 0x0003e80000100a00 */
[----:B------:R-:W3:Y:S04]  /*9af20*/  LDL.LU R185, [R1+0x6c4] ;  /* 0x0006c40001b97983 */ /* 0x000ee80000300800 */
[----:B------:R-:W3:Y:S04]  /*9af30*/  LDL.LU R186, [R1+0x6c8] ;  /* 0x0006c80001ba7983 */ /* 0x000ee80000300800 */
[----:B------:R-:W3:Y:S01]  /*9af40*/  LDL.LU R187, [R1+0x6cc] ;  /* 0x0006cc0001bb7983 */ /* 0x000ee20000300800 */
[----:B------:R-:W-:Y:S01]  /*9af50*/  HMMA.1688.F32.TF32 R168, R220, R36, R168 ;  /* 0x00000024dca8723c */ /* 0x000fe200000810a8 */
[----:B------:R-:W-:-:S02]  /*9af60*/  IMAD.MOV.U32 R200, RZ, RZ, R33 ;  /* 0x000000ffffc87224 */ /* 0x000fc400078e0021 */
[----:B------:R-:W-:Y:S02]  /*9af70*/  IMAD.MOV.U32 R201, RZ, RZ, R32 ;  /* 0x000000ffffc97224 */ /* 0x000fe400078e0020 */
[----:B------:R-:W1:Y:S03]  /*9af80*/  LDSM.16.M88.4 R32, [R0+0x8180] ;  /* 0x008180000020783b */ /* 0x000e660000000200 */
[-C--:B-1----:R-:W-:Y:S01]  /*9af90*/  HMMA.1688.F32.TF32 R156, R244, R36.reuse, R180 ;  /* 0x00000024f49c723c */ /* 0x082fe200000810b4 */
[----:B------:R-:W-:Y:S02]  /*9afa0*/  IMAD.MOV.U32 R202, RZ, RZ, R29 ;  /* 0x000000ffffca7224 */ /* 0x000fe400078e001d */
[----:B------:R-:W-:Y:S02]  /*9afb0*/  IMAD.MOV.U32 R203, RZ, RZ, R28 ;  /* 0x000000ffffcb7224 */ /* 0x000fe400078e001c */
[----:B------:R-:W1:Y:S03]  /*9afc0*/  LDSM.16.M88.4 R28, [R0+0xc180] ;  /* 0x00c18000001c783b */ /* 0x000e660000000200 */
[-C--:B------:R-:W-:Y:S07]  /*9afd0*/  HMMA.1688.F32.TF32 R40, R76, R36.reuse, R204 ;  /* 0x000000244c28723c */ /* 0x080fee00000810cc */
[----:B------:R-:W-:Y:S01]  /*9afe0*/  STL.64 [R1+0x450], R168 ;  /* 0x000450a801007387 */ /* 0x000fe20000100a00 */
[----:B------:R-:W-:Y:S03]  /*9aff0*/  HMMA.1688.F32.TF32 R36, R80, R36, R236 ;  /* 0x000000245024723c */ /* 0x000fe600000810ec */
[----:B------:R-:W-:Y:S04]  /*9b000*/  STL.64 [R1+0x458], R170 ;  /* 0x000458aa01007387 */ /* 0x000fe80000100a00 */
[----:B------:R-:W-:Y:S04]  /*9b010*/  STL.64 [R1+0x4f0], R156 ;  /* 0x0004f09c01007387 */ /* 0x000fe80000100a00 */
[----:B------:R-:W-:Y:S04]  /*9b020*/  STL.64 [R1+0x4f8], R158 ;  /* 0x0004f89e01007387 */ /* 0x000fe80000100a00 */
[----:B------:R-:W-:Y:S04]  /*9b030*/  STL.64 [R1+0x520], R40 ;  /* 0x0005202801007387 */ /* 0x000fe80000100a00 */
[----:B------:R1:W-:Y:S04]  /*9b040*/  STL.64 [R1+0x528], R42 ;  /* 0x0005282a01007387 */ /* 0x0003e80000100a00 */
[----:B------:R-:W-:Y:S04]  /*9b050*/  STL.64 [R1+0x970], R36 ;  /* 0x0009702401007387 */ /* 0x000fe80000100a00 */
[----:B------:R2:W-:Y:S01]  /*9b060*/  STL.64 [R1+0x978], R38 ;  /* 0x0009782601007387 */ /* 0x0005e20000100a00 */
[-C--:B-1----:R-:W-:Y:S03]  /*9b070*/  HMMA.1688.F32.TF32 R40, R172, R32.reuse, R188 ;  /* 0x00000020ac28723c */ /* 0x082fe600000810bc */
[----:B------:R-:W-:Y:S04]  /*9b080*/  STL [R1+0x3094], R34 ;  /* 0x0030942201007387 */ /* 0x000fe80000100800 */
[----:B------:R-:W-:Y:S04]  /*9b090*/  STL [R1+0x3090], R35 ;  /* 0x0030902301007387 */ /* 0x000fe80000100800 */
[----:B------:R-:W-:Y:S04]  /*9b0a0*/  STL [R1+0x309c], R30 ;  /* 0x00309c1e01007387 */ /* 0x000fe80000100800 */
[----:B------:R-:W-:Y:S01]  /*9b0b0*/  STL [R1+0x3098], R31 ;  /* 0x0030981f01007387 */ /* 0x000fe20000100800 */
[----:B------:R-:W-:Y:S01]  /*9b0c0*/  HMMA.1688.F32.TF32 R72, R196, R32, R72 ;  /* 0x00000020c448723c */ /* 0x000fe20000081048 */
[----:B----4-:R-:W-:-:S02]  /*9b0d0*/  IMAD.MOV.U32 R159, RZ, RZ, R16 ;  /* 0x000000ffff9f7224 */ /* 0x010fc400078e0010 */
[----:B--2---:R-:W-:Y:S02]  /*9b0e0*/  IMAD.MOV.U32 R158, RZ, RZ, R17 ;  /* 0x000000ffff9e7224 */ /* 0x004fe400078e0011 */
[----:B------:R-:W1:Y:S03]  /*9b0f0*/  LDSM.16.M88.4 R16, [R0+0x10180] ;  /* 0x010180000010783b */ /* 0x000e660000000200 */
[-C--:B---3--:R-:W-:Y:S08]  /*9b100*/  HMMA.1688.F32.TF32 R168, R124, R32.reuse, R240 ;  /* 0x000000207ca8723c */ /* 0x088ff000000810f0 */
[-C--:B------:R-:W-:Y:S01]  /*9b110*/  HMMA.1688.F32.TF32 R36, R148, R32.reuse, R192 ;  /* 0x000000209424723c */ /* 0x080fe200000810c0 */
[----:B-1----:R-:W-:Y:S04]  /*9b120*/  STL [R1+0x30a4], R18 ;  /* 0x0030a41201007387 */ /* 0x002fe80000100800 */
[----:B------:R-:W-:Y:S10]  /*9b130*/  STL [R1+0x30a0], R19 ;  /* 0x0030a01301007387 */ /* 0x000ff40000100800 */
[----:B------:R-:W-:Y:S04]  /*9b140*/  STL.64 [R1+0x1c0], R168 ;  /* 0x0001c0a801007387 */ /* 0x000fe80000100a00 */
[----:B------:R-:W-:Y:S04]  /*9b150*/  STL.64 [R1+0x1c8], R170 ;  /* 0x0001c8aa01007387 */ /* 0x000fe80000100a00 */
[----:B------:R-:W-:Y:S04]  /*9b160*/  STL.64 [R1+0x1d0], R36 ;  /* 0x0001d02401007387 */ /* 0x000fe80000100a00 */
[----:B------:R1:W-:Y:S04]  /*9b170*/  STL.64 [R1+0x1d8], R38 ;  /* 0x0001d82601007387 */ /* 0x0003e80000100a00 */
[----:B------:R-:W-:Y:S01]  /*9b180*/  STL.64 [R1+0x250], R40 ;  /* 0x0002502801007387 */ /* 0x000fe20000100a00 */
[-C--:B-1----:R-:W-:Y:S03]  /*9b190*/  HMMA.1688.F32.TF32 R36, R220, R32.reuse, R152 ;  /* 0x00000020dc24723c */ /* 0x082fe60000081098 */
[----:B------:R1:W-:Y:S05]  /*9b1a0*/  STL.64 [R1+0x258], R42 ;  /* 0x0002582a01007387 */ /* 0x0003ea0000100a00 */
[-C--:B-1----:R-:W-:Y:S01]  /*9b1b0*/  HMMA.1688.F32.TF32 R40, R244, R32.reuse, R112 ;  /* 0x00000020f428723c */ /* 0x082fe20000081070 */
[----:B------:R-:W-:Y:S04]  /*9b1c0*/  STL.64 [R1+0x2d0], R72 ;  /* 0x0002d04801007387 */ /* 0x000fe80000100a00 */
[----:B------:R1:W-:Y:S10]  /*9b1d0*/  STL.64 [R1+0x2d8], R74 ;  /* 0x0002d84a01007387 */ /* 0x0003f40000100a00 */
[----:B------:R-:W-:Y:S04]  /*9b1e0*/  STL.64 [R1+0x3d0], R36 ;  /* 0x0003d02401007387 */ /* 0x000fe80000100a00 */
[----:B------:R2:W-:Y:S01]  /*9b1f0*/  STL.64 [R1+0x3d8], R38 ;  /* 0x0003d82601007387 */ /* 0x0005e20000100a00 */
[-C--:B-1----:R-:W-:Y:S08]  /*9b200*/  HMMA.1688.F32.TF32 R72, R76, R32.reuse, R132 ;  /* 0x000000204c48723c */ /* 0x082ff00000081084 */
[----:B--2---:R-:W-:Y:S01]  /*9b210*/  HMMA.1688.F32.TF32 R36, R80, R32, R164 ;  /* 0x000000205024723c */ /* 0x004fe200000810a4 */
[----:B------:R-:W-:Y:S04]  /*9b220*/  STL.64 [R1+0x480], R40 ;  /* 0x0004802801007387 */ /* 0x000fe80000100a00 */
[----:B------:R1:W-:Y:S03]  /*9b230*/  STL.64 [R1+0x488], R42 ;  /* 0x0004882a01007387 */ /* 0x0003e60000100a00 */
[----:B-1----:R-:W-:Y:S07]  /*9b240*/  HMMA.1688.F32.TF32 R40, R124, R28, R184 ;  /* 0x0000001c7c28723c */ /* 0x002fee00000810b8 */
[----:B------:R-:W-:Y:S04]  /*9b250*/  STL.64 [R1+0x510], R72 ;  /* 0x0005104801007387 */ /* 0x000fe80000100a00 */
[----:B------:R-:W-:Y:S04]  /*9b260*/  STL.64 [R1+0x518], R74 ;  /* 0x0005184a01007387 */ /* 0x000fe80000100a00 */
[----:B------:R-:W-:Y:S04]  /*9b270*/  STL.64 [R1+0x630], R36 ;  /* 0x0006302401007387 */ /* 0x000fe80000100a00 */
[----:B------:R1:W-:Y:S04]  /*9b280*/  STL.64 [R1+0x638], R38 ;  /* 0x0006382601007387 */ /* 0x0003e80000100a00 */
[----:B------:R-:W2:Y:S04]  /*9b290*/  LDL.LU R240, [R1+0x6f0] ;  /* 0x0006f00001f07983 */ /* 0x000ea80000300800 */
[----:B------:R-:W2:Y:S04]  /*9b2a0*/  LDL.LU R241, [R1+0x6f4] ;  /* 0x0006f40001f17983 */ /* 0x000ea80000300800 */
[----:B------:R-:W2:Y:S04]  /*9b2b0*/  LDL.LU R242, [R1+0x6f8] ;  /* 0x0006f80001f27983 */ /* 0x000ea80000300800 */
[----:B------:R-:W2:Y:S01]  /*9b2c0*/  LDL.LU R243, [R1+0x6fc] ;  /* 0x0006fc0001f37983 */ /* 0x000ea20000300800 */
[----:B------:R-:W-:-:S02]  /*9b2d0*/  IMAD.MOV.U32 R156, RZ, RZ, R21 ;  /* 0x000000ffff9c7224 */ /* 0x000fc400078e0015 */
[----:B------:R-:W-:Y:S01]  /*9b2e0*/  IMAD.MOV.U32 R157, RZ, RZ, R20 ;  /* 0x000000ffff9d7224 */ /* 0x000fe200078e0014 */
[----:B------:R-:W3:Y:S01]  /*9b2f0*/  LDL.LU R188, [R1+0x40] ;  /* 0x0000400001bc7983 */ /* 0x000ee20000300800 */
[----:B------:R-:W-:-:S03]  /*9b300*/  MOV R252, R43 ;  /* 0x0000002b00fc7202 */ /* 0x000fc60000000f00 */
[----:B------:R-:W3:Y:S01]  /*9b310*/  LDL.LU R189, [R1+0x44] ;  /* 0x0000440001bd7983 */ /* 0x000ee20000300800 */
[----:B-1----:R-:W-:-:S03]  /*9b320*/  IMAD.MOV.U32 R38, RZ, RZ, R42 ;  /* 0x000000ffff267224 */ /* 0x002fc600078e002a */
[----:B------:R-:W3:Y:S01]  /*9b330*/  LDL.LU R190, [R1+0x48] ;  /* 0x0000480001be7983 */ /* 0x000ee20000300800 */
[----:B------:R-:W-:-:S03]  /*9b340*/  IMAD.MOV.U32 R35, RZ, RZ, R41 ;  /* 0x000000ffff237224 */ /* 0x000fc600078e0029 */
[----:B------:R-:W3:Y:S01]  /*9b350*/  LDL.LU R191, [R1+0x4c] ;  /* 0x00004c0001bf7983 */ /* 0x000ee20000300800 */
[----:B------:R-:W-:-:S03]  /*9b360*/  IMAD.MOV.U32 R34, RZ, RZ, R40 ;  /* 0x000000ffff227224 */ /* 0x000fc600078e0028 */
[----:B------:R-:W4:Y:S01]  /*9b370*/  LDL.LU R192, [R1+0x610] ;  /* 0x0006100001c07983 */ /* 0x000f220000300800 */
[-C--:B------:R-:W-:Y:S03]  /*9b380*/  HMMA.1688.F32.TF32 R40, R148, R28.reuse, R156 ;  /* 0x0000001c9428723c */ /* 0x080fe6000008109c */
[----:B------:R-:W4:Y:S04]  /*9b390*/  LDL.LU R193, [R1+0x614] ;  /* 0x0006140001c17983 */ /* 0x000f280000300800 */
[----:B------:R-:W4:Y:S04]  /*9b3a0*/  LDL.LU R194, [R1+0x618] ;  /* 0x0006180001c27983 */ /* 0x000f280000300800 */
[----:B------:R-:W4:Y:S04]  /*9b3b0*/  LDL.LU R195, [R1+0x61c] ;  /* 0x00061c0001c37983 */ /* 0x000f280000300800 */
[----:B------:R-:W-:Y:S04]  /*9b3c0*/  STL [R1+0x30b4], R252 ;  /* 0x0030b4fc01007387 */ /* 0x000fe80000100800 */
[----:B------:R1:W-:Y:S04]  /*9b3d0*/  STL [R1+0x30b0], R38 ;  /* 0x0030b02601007387 */ /* 0x0003e80000100800 */
[----:B------:R-:W-:Y:S04]  /*9b3e0*/  STL [R1+0x30ac], R35 ;  /* 0x0030ac2301007387 */ /* 0x000fe80000100800 */
[----:B------:R1:W-:Y:S02]  /*9b3f0*/  STL [R1+0x30a8], R34 ;  /* 0x0030a82201007387 */ /* 0x0003e40000100800 */
[-C--:B-1----:R-:W-:Y:S02]  /*9b400*/  HMMA.1688.F32.TF32 R36, R172, R28.reuse, R200 ;  /* 0x0000001cac24723c */ /* 0x082fe400000810c8 */
[----:B------:R-:W1:Y:S06]  /*9b410*/  LDSM.16.M88.4 R20, [R0+0x14180] ;  /* 0x014180000014783b */ /* 0x000e6c0000000200 */
[----:B------:R-:W-:Y:S01]  /*9b420*/  HMMA.1688.F32.TF32 R32, R196, R28, R88 ;  /* 0x0000001cc420723c */ /* 0x000fe20000081058 */
[----:B------:R-:W-:Y:S04]  /*9b430*/  STL.64 [R1+0x180], R40 ;  /* 0x0001802801007387 */ /* 0x000fe80000100a00 */
[----:B------:R1:W-:Y:S01]  /*9b440*/  STL.64 [R1+0x188], R42 ;  /* 0x0001882a01007387 */ /* 0x0003e20000100a00 */
[----:B------:R-:W-:-:S02]  /*9b450*/  IMAD.MOV.U32 R202, RZ, RZ, R12 ;  /* 0x000000ffffca7224 */ /* 0x000fc400078e000c */
[----:B------:R-:W-:Y:S01]  /*9b460*/  IMAD.MOV.U32 R203, RZ, RZ, R13 ;  /* 0x000000ffffcb7224 */ /* 0x000fe200078e000d */
[----:B------:R-:W-:Y:S06]  /*9b470*/  LDSM.16.M88.4 R88, [R0+0x38180] ;  /* 0x038180000058783b */ /* 0x000fec0000000200 */
[----:B------:R-:W-:Y:S01]  /*9b480*/  STL.64 [R1+0x1b0], R36 ;  /* 0x0001b02401007387 */ /* 0x000fe20000100a00 */
[-C--:B-1----:R-:W-:Y:S03]  /*9b490*/  HMMA.1688.F32.TF32 R40, R220, R28.reuse, R100 ;  /* 0x0000001cdc28723c */ /* 0x082fe60000081064 */
[----:B------:R1:W-:Y:S04]  /*9b4a0*/  STL.64 [R1+0x1b8], R38 ;  /* 0x0001b82601007387 */ /* 0x0003e80000100a00 */
[----:B------:R-:W-:Y:S04]  /*9b4b0*/  STL.64 [R1+0x260], R32 ;  /* 0x0002602001007387 */ /* 0x000fe80000100a00 */
[----:B------:R1:W-:Y:S02]  /*9b4c0*/  STL.64 [R1+0x268], R34 ;  /* 0x0002682201007387 */ /* 0x0003e40000100a00 */
[-C--:B-1----:R-:W-:Y:S02]  /*9b4d0*/  HMMA.1688.F32.TF32 R36, R244, R28.reuse, R116 ;  /* 0x0000001cf424723c */ /* 0x082fe40000081074 */
[----:B------:R-:W-:Y:S06]  /*9b4e0*/  LDSM.16.M88.4 R100, [R0+0x2c180] ;  /* 0x02c180000064783b */ /* 0x000fec0000000200 */
[-C--:B------:R-:W-:Y:S08]  /*9b4f0*/  HMMA.1688.F32.TF32 R32, R76, R28.reuse, R136 ;  /* 0x0000001c4c20723c */ /* 0x080ff00000081088 */
[----:B------:R-:W-:Y:S01]  /*9b500*/  HMMA.1688.F32.TF32 R28, R80, R28, R160 ;  /* 0x0000001c501c723c */ /* 0x000fe200000810a0 */
[----:B------:R-:W-:Y:S04]  /*9b510*/  STL.64 [R1+0x360], R40 ;  /* 0x0003602801007387 */ /* 0x000fe80000100a00 */
[----:B------:R-:W-:Y:S04]  /*9b520*/  STL.64 [R1+0x368], R42 ;  /* 0x0003682a01007387 */ /* 0x000fe80000100a00 */
[----:B------:R-:W-:Y:S04]  /*9b530*/  STL.64 [R1+0x440], R36 ;  /* 0x0004402401007387 */ /* 0x000fe80000100a00 */
[----:B------:R-:W-:Y:S04]  /*9b540*/  STL.64 [R1+0x448], R38 ;  /* 0x0004482601007387 */ /* 0x000fe80000100a00 */
[----:B------:R-:W3:Y:S04]  /*9b550*/  LDL.LU R184, [R1+0x780] ;  /* 0x0007800001b87983 */ /* 0x000ee80000300800 */
[----:B------:R-:W-:Y:S04]  /*9b560*/  STL.64 [R1+0x4c0], R32 ;  /* 0x0004c02001007387 */ /* 0x000fe80000100a00 */
[----:B------:R2:W-:Y:S04]  /*9b570*/  STL.64 [R1+0x4c8], R34 ;  /* 0x0004c82201007387 */ /* 0x0005e80000100a00 */
        /* <DEDUP_REMOVED lines=13> */
[-C--:B--2---:R-:W-:Y:S08]  /*9b650*/  HMMA.1688.F32.TF32 R32, R124, R16.reuse, R240 ;  /* 0x000000107c20723c */ /* 0x084ff000000810f0 */
[-C--:B----4-:R-:W-:Y:S11]  /*9b660*/  HMMA.1688.F32.TF32 R36, R148, R16.reuse, R192 ;  /* 0x000000109424723c */ /* 0x090ff600000810c0 */
[----:B------:R-:W-:Y:S05]  /*9b670*/  @!UPT UIADD3 URZ, URZ, URZ, URZ ;  /* 0x0000003f3f3ff290 */ /* 0x000fea000fffe03f */
[----:B-1----:R-:W-:Y:S02]  /*9b680*/  IMAD.MOV.U32 R31, RZ, RZ, R35 ;  /* 0x000000ffff1f7224 */ /* 0x002fe400078e0023 */
[----:B------:R-:W-:Y:S02]  /*9b690*/  IMAD.MOV.U32 R30, RZ, RZ, R34 ;  /* 0x000000ffff1e7224 */ /* 0x000fe400078e0022 */
[----:B------:R-:W-:Y:S02]  /*9b6a0*/  IMAD.MOV.U32 R18, RZ, RZ, R32 ;  /* 0x000000ffff127224 */ /* 0x000fe400078e0020 */
[----:B------:R-:W-:Y:S01]  /*9b6b0*/  IMAD.MOV.U32 R19, RZ, RZ, R33 ;  /* 0x000000ffff137224 */ /* 0x000fe200078e0021 */
[----:B------:R-:W-:Y:S01]  /*9b6c0*/  STL [R1+0x30c4], R31 ;  /* 0x0030c41f01007387 */ /* 0x000fe20000100800 */
[-C--:B---3--:R-:W-:Y:S03]  /*9b6d0*/  HMMA.1688.F32.TF32 R32, R172, R16.reuse, R188 ;  /* 0x00000010ac20723c */ /* 0x088fe600000810bc */
[----:B------:R1:W-:Y:S04]  /*9b6e0*/  STL [R1+0x30c0], R30 ;  /* 0x0030c01e01007387 */ /* 0x0003e80000100800 */
[----:B------:R-:W-:Y:S04]  /*9b6f0*/  STL [R1+0x30bc], R18 ;  /* 0x0030bc1201007387 */ /* 0x000fe80000100800 */
[----:B------:R-:W-:Y:S01]  /*9b700*/  STL [R1+0x30b8], R19 ;  /* 0x0030b81301007387 */ /* 0x000fe20000100800 */
[----:B-1----:R-:W-:Y:S03]  /*9b710*/  HMMA.1688.F32.TF32 R28, R196, R16, R92 ;  /* 0x00000010c41c723c */ /* 0x002fe6000008105c */
[----:B------:R-:W-:Y:S04]  /*9b720*/  STL.64 [R1+0x140], R36 ;  /* 0x0001402401007387 */ /* 0x000fe80000100a00 */
[----:B------:R1:W-:Y:S01]  /*9b730*/  STL.64 [R1+0x148], R38 ;  /* 0x0001482601007387 */ /* 0x0003e20000100a00 */
[----:B------:R-:W-:-:S02]  /*9b740*/  IMAD.MOV.U32 R188, RZ, RZ, R24 ;  /* 0x000000ffffbc7224 */ /* 0x000fc400078e0018 */
[----:B------:R-:W-:Y:S01]  /*9b750*/  IMAD.MOV.U32 R189, RZ, RZ, R25 ;  /* 0x000000ffffbd7224 */ /* 0x000fe200078e0019 */
[----:B------:R-:W-:Y:S01]  /*9b760*/  LDSM.16.M88.4 R92, [R0+0x34180] ;  /* 0x03418000005c783b */ /* 0x000fe20000000200 */
[-C--:B-1----:R-:W-:Y:S03]  /*9b770*/  HMMA.1688.F32.TF32 R36, R220, R16.reuse, R104 ;  /* 0x00000010dc24723c */ /* 0x082fe60000081068 */
[----:B------:R-:W-:Y:S04]  /*9b780*/  STL.64 [R1+0x150], R32 ;  /* 0x0001502001007387 */ /* 0x000fe80000100a00 */
[----:B------:R1:W-:Y:S04]  /*9b790*/  STL.64 [R1+0x158], R34 ;  /* 0x0001582201007387 */ /* 0x0003e80000100a00 */
[----:B------:R-:W-:Y:S04]  /*9b7a0*/  STL.64 [R1+0x1a0], R28 ;  /* 0x0001a01c01007387 */ /* 0x000fe80000100a00 */
[----:B------:R2:W-:Y:S01]  /*9b7b0*/  STL.64 [R1+0x1a8], R30 ;  /* 0x0001a81e01007387 */ /* 0x0005e20000100a00 */
[----:B-1----:R-:W-:Y:S01]  /*9b7c0*/  HMMA.1688.F32.TF32 R32, R244, R16, R120 ;  /* 0x00000010f420723c */ /* 0x002fe20000081078 */
[----:B------:R-:W-:-:S02]  /*9b7d0*/  IMAD.MOV.U32 R190, RZ, RZ, R4 ;  /* 0x000000ffffbe7224 */ /* 0x000fc400078e0004 */
[----:B------:R-:W-:Y:S04]  /*9b7e0*/  LDSM.16.M88.4 R104, [R0+0x28180] ;  /* 0x028180000068783b */ /* 0x000fe80000000200 */
[----:B------:R-:W-:Y:S01]  /*9b7f0*/  STL.64 [R1+0x2a0], R36 ;  /* 0x0002a02401007387 */ /* 0x000fe20000100a00 */
[-C--:B--2---:R-:W-:Y:S03]  /*9b800*/  HMMA.1688.F32.TF32 R28, R76, R16.reuse, R140 ;  /* 0x000000104c1c723c */ /* 0x084fe6000008108c */
[----:B------:R1:W-:Y:S05]  /*9b810*/  STL.64 [R1+0x2a8], R38 ;  /* 0x0002a82601007387 */ /* 0x0003ea0000100a00 */
[----:B-1----:R-:W-:Y:S07]  /*9b820*/  HMMA.1688.F32.TF32 R36, R80, R16, R56 ;  /* 0x000000105024723c */ /* 0x002fee0000081038 */
[----:B------:R-:W-:Y:S04]  /*9b830*/  STL.64 [R1+0x3f0], R32 ;  /* 0x0003f02001007387 */ /* 0x000fe80000100a00 */
[----:B------:R-:W-:Y:S04]  /*9b840*/  STL.64 [R1+0x3f8], R34 ;  /* 0x0003f82201007387 */ /* 0x000fe80000100a00 */
[----:B------:R1:W-:Y:S04]  /*9b850*/  STL.64 [R1+0x470], R28 ;  /* 0x0004701c01007387 */ /* 0x0003e80000100a00 */
[----:B------:R-:W-:Y:S05]  /*9b860*/  STL.64 [R1+0x478], R30 ;  /* 0x0004781e01007387 */ /* 0x000fea0000100a00 */
[----:B-1----:R-:W-:Y:S01]  /*9b870*/  IMAD.MOV.U32 R28, RZ, RZ, R39 ;  /* 0x000000ffff1c7224 */ /* 0x002fe200078e0027 */
[----:B------:R-:W-:Y:S01]  /*9b880*/  HMMA.1688.F32.TF32 R16, R124, R20, R184 ;  /* 0x000000147c10723c */ /* 0x000fe200000810b8 */
[----:B------:R-:W-:-:S02]  /*9b890*/  IMAD.MOV.U32 R32, RZ, RZ, R37 ;  /* 0x000000ffff207224 */ /* 0x000fc400078e0025 */
[----:B------:R-:W-:Y:S02]  /*9b8a0*/  IMAD.MOV.U32 R33, RZ, RZ, R36 ;  /* 0x000000ffff217224 */ /* 0x000fe400078e0024 */
[----:B------:R-:W-:Y:S01]  /*9b8b0*/  IMAD.MOV.U32 R29, RZ, RZ, R38 ;  /* 0x000000ffff1d7224 */ /* 0x000fe200078e0026 */
[----:B------:R-:W-:Y:S04]  /*9b8c0*/  STL [R1+0x2ee4], R28 ;  /* 0x002ee41c01007387 */ /* 0x000fe80000100800 */
[----:B------:R-:W-:Y:S04]  /*9b8d0*/  STL [R1+0x2ee0], R32 ;  /* 0x002ee02001007387 */ /* 0x000fe80000100800 */
[----:B------:R-:W-:Y:S01]  /*9b8e0*/  STL [R1+0x2edc], R33 ;  /* 0x002edc2101007387 */ /* 0x000fe20000100800 */
[----:B------:R-:W-:Y:S03]  /*9b8f0*/  HMMA.1688.F32.TF32 R40, R148, R20, R156 ;  /* 0x000000149428723c */ /* 0x000fe6000008109c */
[----:B------:R1:W-:Y:S06]  /*9b900*/  STL [R1+0x2ed8], R29 ;  /* 0x002ed81d01007387 */ /* 0x0003ec0000100800 */
[----:B------:R-:W-:-:S02]  /*9b910*/  IMAD.MOV.U32 R252, RZ, RZ, R16 ;  /* 0x000000fffffc7224 */ /* 0x000fc400078e0010 */
[----:B------:R-:W-:Y:S01]  /*9b920*/  IMAD.MOV.U32 R38, RZ, RZ, R17 ;  /* 0x000000ffff267224 */ /* 0x000fe200078e0011 */
[----:B-1----:R-:W-:Y:S01]  /*9b930*/  HMMA.1688.F32.TF32 R28, R172, R20, R200 ;  /* 0x00000014ac1c723c */ /* 0x002fe200000810c8 */
[----:B------:R-:W-:Y:S02]  /*9b940*/  IMAD.MOV.U32 R35, RZ, RZ, R18 ;  /* 0x000000ffff237224 */ /* 0x000fe400078e0012 */
[----:B------:R-:W-:-:S05]  /*9b950*/  IMAD.MOV.U32 R34, RZ, RZ, R19 ;  /* 0x000000ffff227224 */ /* 0x000fca00078e0013 */
[-C--:B------:R-:W-:Y:S03]  /*9b960*/  HMMA.1688.F32.TF32 R16, R196, R20.reuse, R96 ;  /* 0x00000014c410723c */ /* 0x080fe60000081060 */
[----:B------:R-:W-:Y:S04]  /*9b970*/  STL.64 [R1+0xd0], R40 ;  /* 0x0000d02801007387 */ /* 0x000fe80000100a00 */
[----:B------:R-:W-:Y:S04]  /*9b980*/  STL.64 [R1+0xd8], R42 ;  /* 0x0000d82a01007387 */ /* 0x000fe80000100a00 */
[----:B------:R-:W2:Y:S04]  /*9b990*/  LDL.LU R240, [R1+0x7b0] ;  /* 0x0007b00001f07983 */ /* 0x000ea80000300800 */
[----:B------:R-:W-:Y:S04]  /*9b9a0*/  STL.64 [R1+0xb0], R28 ;  /* 0x0000b01c01007387 */ /* 0x000fe80000100a00 */
[----:B------:R1:W-:Y:S04]  /*9b9b0*/  STL.64 [R1+0xb8], R30 ;  /* 0x0000b81e01007387 */ /* 0x0003e80000100a00 */
[----:B------:R-:W-:Y:S04]  /*9b9c0*/  STL.64 [R1+0x130], R16 ;  /* 0x0001301001007387 */ /* 0x000fe80000100a00 */
[----:B------:R3:W-:Y:S04]  /*9b9d0*/  STL.64 [R1+0x138], R18 ;  /* 0x0001381201007387 */ /* 0x0007e80000100a00 */
[----:B------:R-:W2:Y:S04]  /*9b9e0*/  LDL.LU R241, [R1+0x7b4] ;  /* 0x0007b40001f17983 */ /* 0x000ea80000300800 */
[----:B------:R-:W2:Y:S04]  /*9b9f0*/  LDL.LU R242, [R1+0x7b8] ;  /* 0x0007b80001f27983 */ /* 0x000ea80000300800 */
[----:B------:R-:W2:Y:S01]  /*9ba00*/  LDL.LU R243, [R1+0x7bc] ;  /* 0x0007bc0001f37983 */ /* 0x000ea20000300800 */
[-C--:B-1----:R-:W-:Y:S03]  /*9ba10*/  HMMA.1688.F32.TF32 R28, R220, R20.reuse, R108 ;  /* 0x00000014dc1c723c */ /* 0x082fe6000008106c */
[----:B------:R-:W4:Y:S04]  /*9ba20*/  LDL.LU R192, [R1+0x6e0] ;  /* 0x0006e00001c07983 */ /* 0x000f280000300800 */
[----:B------:R-:W4:Y:S04]  /*9ba30*/  LDL.LU R193, [R1+0x6e4] ;  /* 0x0006e40001c17983 */ /* 0x000f280000300800 */
[----:B------:R-:W4:Y:S04]  /*9ba40*/  LDL.LU R194, [R1+0x6e8] ;  /* 0x0006e80001c27983 */ /* 0x000f280000300800 */
[----:B------:R-:W4:Y:S04]  /*9ba50*/  LDL.LU R195, [R1+0x6ec] ;  /* 0x0006ec0001c37983 */ /* 0x000f280000300800 */
[----:B------:R-:W4:Y:S04]  /*9ba60*/  LDL.LU R24, [R1+0x3100] ;  /* 0x0031000001187983 */ /* 0x000f280000300800 */
[----:B------:R-:W4:Y:S01]  /*9ba70*/  LDL.LU R25, [R1+0x30fc] ;  /* 0x0030fc0001197983 */ /* 0x000f220000300800 */
[----:B------:R-:W-:Y:S01]  /*9ba80*/  IMAD.MOV.U32 R191, RZ, RZ, R8 ;  /* 0x000000ffffbf7224 */ /* 0x000fe200078e0008 */
[-C--:B---3--:R-:W-:Y:S02]  /*9ba90*/  HMMA.1688.F32.TF32 R16, R244, R20.reuse, R128 ;  /* 0x00000014f410723c */ /* 0x088fe40000081080 */
[----:B------:R-:W3:Y:S04]  /*9baa0*/  LDL.LU R4, [R1+0x30f8] ;  /* 0x0030f80001047983 */ /* 0x000ee80000300800 */
[----:B------:R-:W3:Y:S02]  /*9bab0*/  LDL.LU R8, [R1+0x30f4] ;  /* 0x0030f40001087983 */ /* 0x000ee40000300800 */
[----:B------:R-:W-:Y:S02]  /*9bac0*/  HMMA.1688.F32.TF32 R40, R76, R20, R144 ;  /* 0x000000144c28723c */ /* 0x000fe40000081090 */
[----:B------:R-:W-:Y:S04]  /*9bad0*/  STL.64 [R1+0x240], R28 ;  /* 0x0002401c01007387 */ /* 0x000fe80000100a00 */
[----:B------:R1:W-:Y:S01]  /*9bae0*/  STL.64 [R1+0x248], R30 ;  /* 0x0002481e01007387 */ /* 0x0003e20000100a00 */
[----:B------:R-:W-:-:S02]  /*9baf0*/  IMAD.MOV.U32 R200, RZ, RZ, R9 ;  /* 0x000000ffffc87224 */ /* 0x000fc400078e0009 */
[----:B------:R-:W-:Y:S01]  /*9bb00*/  IMAD.MOV.U32 R201, RZ, RZ, R5 ;  /* 0x000000ffffc97224 */ /* 0x000fe200078e0005 */
[----:B------:R-:W-:Y:S01]  /*9bb10*/  LDSM.16.M88.4 R96, [R0+0x30180] ;  /* 0x030180000060783b */ /* 0x000fe20000000200 */
[----:B-1----:R-:W-:Y:S04]  /*9bb20*/  HMMA.1688.F32.TF32 R28, R80, R20, R208 ;  /* 0x00000014501c723c */ /* 0x002fe800000810d0 */
[----:B------:R1:W-:Y:S04]  /*9bb30*/  STL.64 [R1+0x390], R16 ;  /* 0x0003901001007387 */ /* 0x0003e80000100a00 */
[----:B------:R-:W-:Y:S04]  /*9bb40*/  STL.64 [R1+0x398], R18 ;  /* 0x0003981201007387 */ /* 0x000fe80000100a00 */
[----:B------:R-:W-:Y:S04]  /*9bb50*/  STL.64 [R1+0x430], R40 ;  /* 0x0004302801007387 */ /* 0x000fe80000100a00 */
[----:B------:R-:W-:Y:S07]  /*9bb60*/  STL.64 [R1+0x438], R42 ;  /* 0x0004382a01007387 */ /* 0x000fee0000100a00 */
[----:B------:R-:W-:Y:S04]  /*9bb70*/  STL.64 [R1+0x588], R30 ;  /* 0x0005881e01007387 */ /* 0x000fe80000100a00 */
[----:B------:R-:W3:Y:S04]  /*9bb80*/  LDL.LU R9, [R1+0x30f0] ;  /* 0x0030f00001097983 */ /* 0x000ee80000300800 */
[----:B------:R-:W3:Y:S04]  /*9bb90*/  LDL.LU R5, [R1+0x30ec] ;  /* 0x0030ec0001057983 */ /* 0x000ee80000300800 */
[----:B------:R-:W3:Y:S04]  /*9bba0*/  LDL.LU R202, [R1+0x648] ;  /* 0x0006480001ca7983 */ /* 0x000ee80000300800 */
[----:B------:R-:W3:Y:S01]  /*9bbb0*/  LDL.LU R203, [R1+0x64c] ;  /* 0x00064c0001cb7983 */ /* 0x000ee20000300800 */
[----:B------:R-:W-:-:S02]  /*9bbc0*/  IMAD.MOV.U32 R158, RZ, RZ, R13 ;  /* 0x000000ffff9e7224 */ /* 0x000fc400078e000d */
[----:B------:R-:W-:Y:S02]  /*9bbd0*/  IMAD.MOV.U32 R159, RZ, RZ, R12 ;  /* 0x000000ffff9f7224 */ /* 0x000fe400078e000c */
[----:B------:R-:W1:Y:S02]  /*9bbe0*/  LDSM.16.M88.4 R12, [R0+0x18180] ;  /* 0x01818000000c783b */ /* 0x000e640000000200 */
[----:B-1----:R-:W-:Y:S02]  /*9bbf0*/  IMAD.MOV.U32 R17, RZ, RZ, R29 ;  /* 0x000000ffff117224 */ /* 0x002fe400078e001d */
[----:B------:R-:W-:-:S03]  /*9bc00*/  IMAD.MOV.U32 R16, RZ, RZ, R28 ;  /* 0x000000ffff107224 */ /* 0x000fc600078e001c */
[----:B------:R-:W-:Y:S04]  /*9bc10*/  STL [R1+0x2ed4], R17 ;  /* 0x002ed41101007387 */ /* 0x000fe80000100800 */
[----:B------:R-:W-:Y:S01]  /*9bc20*/  STL [R1+0x2ed0], R16 ;  /* 0x002ed01001007387 */ /* 0x000fe20000100800 */
[-C--:B------:R-:W-:Y:S08]  /*9bc30*/  HMMA.1688.F32.TF32 R72, R220, R12.reuse, R224 ;  /* 0x0000000cdc48723c */ /* 0x080ff000000810e0 */
[-C--:B------:R-:W-:Y:S11]  /*9bc40*/  HMMA.1688.F32.TF32 R52, R80, R12.reuse, R52 ;  /* 0x0000000c5034723c */ /* 0x080ff60000081034 */
[----:B------:R-:W-:Y:S11]  /*9bc50*/  @!UPT UIADD3 URZ, URZ, URZ, URZ ;  /* 0x0000003f3f3ff290 */ /* 0x000ff6000fffe03f */
[----:B------:R-:W-:Y:S02]  /*9bc60*/  @!UPT UIADD3 URZ, URZ, URZ, URZ ;  /* 0x0000003f3f3ff290 */ /* 0x000fe4000fffe03f */
[----:B------:R-:W-:Y:S02]  /*9bc70*/  IMAD.MOV.U32 R37, RZ, RZ, R54 ;  /* 0x000000ffff257224 */ /* 0x000fe400078e0036 */
[----:B------:R-:W-:Y:S01]  /*9bc80*/  IMAD.MOV.U32 R36, RZ, RZ, R55 ;  /* 0x000000ffff247224 */ /* 0x000fe200078e0037 */
[-C--:B--2---:R-:W-:Y:S08]  /*9bc90*/  HMMA.1688.F32.TF32 R40, R124, R12.reuse, R240 ;  /* 0x0000000c7c28723c */ /* 0x084ff000000810f0 */
[-C--:B----4-:R-:W-:Y:S11]  /*9bca0*/  HMMA.1688.F32.TF32 R56, R148, R12.reuse, R192 ;  /* 0x0000000c9438723c */ /* 0x090ff600000810c0 */
[----:B------:R-:W-:Y:S05]  /*9bcb0*/  @!UPT UIADD3 URZ, URZ, URZ, URZ ;  /* 0x0000003f3f3ff290 */ /* 0x000fea000fffe03f */
[----:B------:R-:W-:Y:S02]  /*9bcc0*/  IMAD.MOV.U32 R31, RZ, RZ, R40 ;  /* 0x000000ffff1f7224 */ /* 0x000fe400078e0028 */
[----:B------:R-:W-:Y:S02]  /*9bcd0*/  IMAD.MOV.U32 R30, RZ, RZ, R41 ;  /* 0x000000ffff1e7224 */ /* 0x000fe400078e0029 */
[----:B------:R-:W-:Y:S02]  /*9bce0*/  IMAD.MOV.U32 R18, RZ, RZ, R42 ;  /* 0x000000ffff127224 */ /* 0x000fe400078e002a */
[----:B------:R-:W-:Y:S02]  /*9bcf0*/  IMAD.MOV.U32 R19, RZ, RZ, R43 ;  /* 0x000000ffff137224 */ /* 0x000fe400078e002b */
[----:B------:R-:W-:Y:S01]  /*9bd00*/  HMMA.1688.F32.TF32 R40, R172, R12, R188 ;  /* 0x0000000cac28723c */ /* 0x000fe200000810bc */
[----:B------:R-:W-:Y:S02]  /*9bd10*/  IMAD.MOV.U32 R156, RZ, RZ, R25 ;  /* 0x000000ffff9c7224 */ /* 0x000fe400078e0019 */
[----:B------:R-:W-:-:S02]  /*9bd20*/  IMAD.MOV.U32 R157, RZ, RZ, R24 ;  /* 0x000000ffff9d7224 */ /* 0x000fc400078e0018 */
[----:B------:R-:W1:Y:S04]  /*9bd30*/  LDSM.16.M88.4 R24, [R0+0x1c180] ;  /* 0x01c180000018783b */ /* 0x000e680000000200 */
[----:B------:R-:W-:Y:S04]  /*9bd40*/  STL.64 [R1+0x80], R56 ;  /* 0x0000803801007387 */ /* 0x000fe80000100a00 */
[----:B------:R2:W-:Y:S02]  /*9bd50*/  STL.64 [R1+0x88], R58 ;  /* 0x0000883a01007387 */ /* 0x0005e40000100a00 */
[----:B--2---:R-:W-:Y:S09]  /*9bd60*/  HMMA.1688.F32.TF32 R56, R196, R12, R232 ;  /* 0x0000000cc438723c */ /* 0x004ff200000810e8 */
[----:B------:R-:W-:Y:S01]  /*9bd70*/  IMAD.MOV.U32 R21, RZ, RZ, R42 ;  /* 0x000000ffff157224 */ /* 0x000fe200078e002a */
[----:B------:R2:W-:Y:S01]  /*9bd80*/  STL.64 [R1+0x70], R40 ;  /* 0x0000702801007387 */ /* 0x0005e20000100a00 */
[----:B------:R-:W-:-:S02]  /*9bd90*/  IMAD.MOV.U32 R20, RZ, RZ, R43 ;  /* 0x000000ffff147224 */ /* 0x000fc400078e002b */
[----:B--2---:R-:W-:Y:S03]  /*9bda0*/  HMMA.1688.F32.TF32 R40, R244, R12, R212 ;  /* 0x0000000cf428723c */ /* 0x004fe600000810d4 */
[----:B------:R-:W-:Y:S01]  /*9bdb0*/  STL [R1+0x2fe4], R20 ;  /* 0x002fe41401007387 */ /* 0x000fe20000100800 */
[----:B---3--:R-:W-:Y:S02]  /*9bdc0*/  IMAD.MOV.U32 R185, RZ, RZ, R8 ;  /* 0x000000ffffb97224 */ /* 0x008fe400078e0008 */
[----:B------:R-:W-:Y:S01]  /*9bdd0*/  IMAD.MOV.U32 R187, RZ, RZ, R4 ;  /* 0x000000ffffbb7224 */ /* 0x000fe200078e0004 */
[----:B------:R-:W-:Y:S01]  /*9bde0*/  STL [R1+0x2fe0], R21 ;  /* 0x002fe01501007387 */ /* 0x000fe20000100800 */
[----:B------:R-:W-:-:S03]  /*9bdf0*/  IMAD.MOV.U32 R184, RZ, RZ, R9 ;  /* 0x000000ffffb87224 */ /* 0x000fc600078e0009 */
[----:B------:R-:W-:Y:S01]  /*9be00*/  STL.64 [R1+0xa0], R56 ;  /* 0x0000a03801007387 */ /* 0x000fe20000100a00 */
[----:B------:R-:W-:-:S03]  /*9be10*/  IMAD.MOV.U32 R186, RZ, RZ, R5 ;  /* 0x000000ffffba7224 */ /* 0x000fc600078e0005 */
[----:B------:R2:W-:Y:S04]  /*9be20*/  STL.64 [R1+0xa8], R58 ;  /* 0x0000a83a01007387 */ /* 0x0005e80000100a00 */
[----:B------:R-:W-:Y:S04]  /*9be30*/  STL.64 [R1+0x160], R72 ;  /* 0x0001604801007387 */ /* 0x000fe80000100a00 */
[----:B------:R-:W-:Y:S04]  /*9be40*/  STL.64 [R1+0x168], R74 ;  /* 0x0001684a01007387 */ /* 0x000fe80000100a00 */
[----:B------:R3:W-:Y:S01]  /*9be50*/  STL.64 [R1+0x2e0], R40 ;  /* 0x0002e02801007387 */ /* 0x0007e20000100a00 */
[----:B--2---:R-:W-:Y:S01]  /*9be60*/  HMMA.1688.F32.TF32 R56, R76, R12, R64 ;  /* 0x0000000c4c38723c */ /* 0x004fe20000081040 */
[----:B------:R-:W-:-:S02]  /*9be70*/  IMAD.MOV.U32 R188, RZ, RZ, R251 ;  /* 0x000000ffffbc7224 */ /* 0x000fc400078e00fb */
[----:B------:R-:W-:Y:S01]  /*9be80*/  IMAD.MOV.U32 R189, RZ, RZ, R250 ;  /* 0x000000ffffbd7224 */ /* 0x000fe200078e00fa */
[----:B------:R-:W2:Y:S01]  /*9be90*/  LDSM.16.M88.4 R8, [R0+0x20180] ;  /* 0x020180000008783b */ /* 0x000ea20000000200 */
[----:B------:R-:W-:Y:S02]  /*9bea0*/  IMAD.MOV.U32 R190, RZ, RZ, R249 ;  /* 0x000000ffffbe7224 */ /* 0x000fe400078e00f9 */
[----:B------:R-:W-:Y:S01]  /*9beb0*/  IMAD.MOV.U32 R191, RZ, RZ, R248 ;  /* 0x000000ffffbf7224 */ /* 0x000fe200078e00f8 */
[----:B------:R-:W4:Y:S01]  /*9bec0*/  LDSM.16.M88.4 R4, [R0+0x24180] ;  /* 0x024180000004783b */ /* 0x000f220000000200 */
[----:B---3--:R-:W-:Y:S02]  /*9bed0*/  IMAD.MOV.U32 R41, RZ, RZ, R52 ;  /* 0x000000ffff297224 */ /* 0x008fe400078e0034 */
[----:B------:R-:W-:Y:S02]  /*9bee0*/  IMAD.MOV.U32 R40, RZ, RZ, R53 ;  /* 0x000000ffff287224 */ /* 0x000fe400078e0035 */
[----:B-1----:R-:W-:Y:S01]  /*9bef0*/  HMMA.1688.F32.TF32 R52, R124, R24, R184 ;  /* 0x000000187c34723c */ /* 0x002fe200000810b8 */
[----:B------:R1:W-:Y:S09]  /*9bf00*/  STL.64 [R1+0x2e8], R42 ;  /* 0x0002e82a01007387 */ /* 0x0003f20000100a00 */
[----:B------:R-:W-:Y:S04]  /*9bf10*/  STL.64 [R1+0x3e0], R56 ;  /* 0x0003e03801007387 */ /* 0x000fe80000100a00 */
[----:B------:R3:W-:Y:S10]  /*9bf20*/  STL.64 [R1+0x3e8], R58 ;  /* 0x0003e83a01007387 */ /* 0x0007f40000100a00 */
[----:B------:R-:W-:Y:S01]  /*9bf30*/  IMAD.MOV.U32 R3, RZ, RZ, R52 ;  /* 0x000000ffff037224 */ /* 0x000fe200078e0034 */
[----:B------:R-:W-:Y:S01]  /*9bf40*/  MOV R39, R55 ;  /* 0x0000003700277202 */ /* 0x000fe20000000f00 */
[----:B-1----:R-:W-:-:S02]  /*9bf50*/  IMAD.MOV.U32 R42, RZ, RZ, R53 ;  /* 0x000000ffff2a7224 */ /* 0x002fc400078e0035 */
[----:B------:R-:W-:Y:S02]  /*9bf60*/  IMAD.MOV.U32 R43, RZ, RZ, R54 ;  /* 0x000000ffff2b7224 */ /* 0x000fe400078e0036 */
[-C--:B------:R-:W-:Y:S08]  /*9bf70*/  HMMA.1688.F32.TF32 R52, R172, R24.reuse, R200 ;  /* 0x00000018ac34723c */ /* 0x080ff000000810c8 */
[----:B---3--:R-:W-:Y:S01]  /*9bf80*/  HMMA.1688.F32.TF32 R56, R148, R24, R156 ;  /* 0x000000189438723c */ /* 0x008fe2000008109c */
[----:B------:R-:W-:Y:S04]  /*9bf90*/  STL [R1+0x2ef4], R36 ;  /* 0x002ef42401007387 */ /* 0x000fe80000100800 */
[----:B------:R-:W-:Y:S04]  /*9bfa0*/  STL [R1+0x2ef0], R37 ;  /* 0x002ef02501007387 */ /* 0x000fe80000100800 */
[----:B------:R-:W-:Y:S04]  /*9bfb0*/  STL [R1+0x2eec], R40 ;  /* 0x002eec2801007387 */ /* 0x000fe80000100800 */
[----:B------:R-:W-:Y:S03]  /*9bfc0*/  STL [R1+0x2ee8], R41 ;  /* 0x002ee82901007387 */ /* 0x000fe60000100800 */
[----:B------:R-:W-:-:S02]  /*9bfd0*/  IMAD.MOV.U32 R20, RZ, RZ, R52 ;  /* 0x000000ffff147224 */ /* 0x000fc400078e0034 */
[----:B------:R-:W-:Y:S02]  /*9bfe0*/  IMAD.MOV.U32 R21, RZ, RZ, R53 ;  /* 0x000000ffff157224 */ /* 0x000fe400078e0035 */
[----:B------:R-:W-:Y:S02]  /*9bff0*/  IMAD.MOV.U32 R13, RZ, RZ, R54 ;  /* 0x000000ffff0d7224 */ /* 0x000fe400078e0036 */
[----:B------:R-:W-:Y:S01]  /*9c000*/  IMAD.MOV.U32 R12, RZ, RZ, R55 ;  /* 0x000000ffff0c7224 */ /* 0x000fe200078e0037 */
[----:B------:R-:W-:Y:S04]  /*9c010*/  STL.64 [R1+0x50], R56 ;  /* 0x0000503801007387 */ /* 0x000fe80000100a00 */
[----:B------:R-:W-:Y:S04]  /*9c020*/  STL.64 [R1+0x58], R58 ;  /* 0x0000583a01007387 */ /* 0x000fe80000100a00 */
[----:B------:R-:W-:Y:S04]  /*9c030*/  STL.64 [R1+0x3038], R22 ;  /* 0x0030381601007387 */ /* 0x000fe80000100a00 */
[----:B------:R-:W-:Y:S04]  /*9c040*/  STL.64 [R1+0x3030], R20 ;  /* 0x0030301401007387 */ /* 0x000fe80000100a00 */
[----:B------:R-:W-:Y:S04]  /*9c050*/  STL.64 [R1+0x3028], R14 ;  /* 0x0030280e01007387 */ /* 0x000fe80000100a00 */
[----:B------:R1:W-:Y:S02]  /*9c060*/  STL.64 [R1+0x3020], R12 ;  /* 0x0030200c01007387 */ /* 0x0003e40000100a00 */
[-C--:B-1----:R-:W-:Y:S08]  /*9c070*/  HMMA.1688.F32.TF32 R12, R196, R24.reuse, R228 ;  /* 0x00000018c40c723c */ /* 0x082ff000000810e4 */
[-C--:B------:R-:W-:Y:S08]  /*9c080*/  HMMA.1688.F32.TF32 R52, R220, R24.reuse, R216 ;  /* 0x00000018dc34723c */ /* 0x080ff000000810d8 */
[-C--:B------:R-:W-:Y:S07]  /*9c090*/  HMMA.1688.F32.TF32 R20, R244, R24.reuse, R60 ;  /* 0x00000018f414723c */ /* 0x080fee000008103c */
[----:B------:R-:W-:Y:S04]  /*9c0a0*/  STL.64 [R1+0x30], R12 ;  /* 0x0000300c01007387 */ /* 0x000fe80000100a00 */
[----:B------:R1:W-:Y:S02]  /*9c0b0*/  STL.64 [R1+0x38], R14 ;  /* 0x0000380e01007387 */ /* 0x0003e40000100a00 */
[-C--:B-1----:R-:W-:Y:S02]  /*9c0c0*/  HMMA.1688.F32.TF32 R12, R76, R24.reuse, R68 ;  /* 0x000000184c0c723c */ /* 0x082fe40000081044 */
[----:B------:R-:W-:Y:S04]  /*9c0d0*/  STL.64 [R1+0xf0], R52 ;  /* 0x0000f03401007387 */ /* 0x000fe80000100a00 */
[----:B------:R-:W-:Y:S04]  /*9c0e0*/  STL.64 [R1+0xf8], R54 ;  /* 0x0000f83601007387 */ /* 0x000fe80000100a00 */
        /* <DEDUP_REMOVED lines=8> */
[----:B------:R-:W3:Y:S04]  /*9c170*/  LDL.LU R251, [R1+0x30e8] ;  /* 0x0030e80001fb7983 */ /* 0x000ee80000300800 */
[----:B------:R-:W2:Y:S04]  /*9c180*/  LDL.LU R250, [R1+0x30e4] ;  /* 0x0030e40001fa7983 */ /* 0x000ea80000300800 */
        /* <DEDUP_REMOVED lines=17> */
[----:B------:R-:W4:Y:S01]  /*9c2a0*/  LDL.LU R243, [R1+0x5ec] ;  /* 0x0005ec0001f37983 */ /* 0x000f220000300800 */
[----:B------:R-:W-:Y:S02]  /*9c2b0*/  IMAD.MOV.U32 R33, RZ, RZ, R12 ;  /* 0x000000ffff217224 */ /* 0x000fe400078e000c */
[----:B---3--:R-:W-:Y:S02]  /*9c2c0*/  IMAD.MOV.U32 R195, RZ, RZ, R251 ;  /* 0x000000ffffc37224 */ /* 0x008fe400078e00fb */
[----:B--2---:R-:W-:Y:S02]  /*9c2d0*/  IMAD.MOV.U32 R194, RZ, RZ, R250 ;  /* 0x000000ffffc27224 */ /* 0x004fe400078e00fa */
[----:B----4-:R-:W-:Y:S02]  /*9c2e0*/  IMAD.MOV.U32 R193, RZ, RZ, R249 ;  /* 0x000000ffffc17224 */ /* 0x010fe400078e00f9 */
[----:B------:R-:W-:Y:S02]  /*9c2f0*/  IMAD.MOV.U32 R192, RZ, RZ, R248 ;  /* 0x000000ffffc07224 */ /* 0x000fe400078e00f8 */
[----:B------:R-:W2:Y:S04]  /*9c300*/  LDL.LU R248, [R1+0x30d8] ;  /* 0x0030d80001f87983 */ /* 0x000ea80000300800 */
[----:B------:R-:W2:Y:S04]  /*9c310*/  LDL.LU R249, [R1+0x30d4] ;  /* 0x0030d40001f97983 */ /* 0x000ea80000300800 */
[----:B------:R-:W2:Y:S04]  /*9c320*/  LDL.LU R250, [R1+0x30d0] ;  /* 0x0030d00001fa7983 */ /* 0x000ea80000300800 */
[----:B------:R-:W2:Y:S04]  /*9c330*/  LDL.LU R251, [R1+0x30cc] ;  /* 0x0030cc0001fb7983 */ /* 0x000ea80000300800 */
[----:B------:R1:W-:Y:S04]  /*9c340*/  STL.64 [R1+0x3018], R26 ;  /* 0x0030181a01007387 */ /* 0x0003e80000100a00 */
        /* <DEDUP_REMOVED lines=16> */
[----:B------:R-:W4:Y:S01]  /*9c450*/  LDL.LU R203, [R1+0x71c] ;  /* 0x00071c0001cb7983 */ /* 0x000f220000300800 */
[-C--:B------:R-:W-:Y:S08]  /*9c460*/  HMMA.1688.F32.TF32 R44, R148, R8.reuse, R168 ;  /* 0x00000008942c723c */ /* 0x080ff000000810a8 */
[----:B------:R-:W-:Y:S01]  /*9c470*/  HMMA.1688.F32.TF32 R52, R172, R8, R176 ;  /* 0x00000008ac34723c */ /* 0x000fe200000810b0 */
[----:B------:R-:W-:-:S02]  /*9c480*/  IMAD.MOV.U32 R15, RZ, RZ, R20 ;  /* 0x000000ffff0f7224 */ /* 0x000fc400078e0014 */
[----:B------:R-:W-:Y:S02]  /*9c490*/  IMAD.MOV.U32 R14, RZ, RZ, R21 ;  /* 0x000000ffff0e7224 */ /* 0x000fe400078e0015 */
[----:B------:R-:W-:-:S03]  /*9c4a0*/  IMAD.MOV.U32 R13, RZ, RZ, R22 ;  /* 0x000000ffff0d7224 */ /* 0x000fc600078e0016 */
[----:B------:R-:W-:Y:S01]  /*9c4b0*/  HMMA.1688.F32.TF32 R60, R196, R8, R240 ;  /* 0x00000008c43c723c */ /* 0x000fe200000810f0 */
[----:B------:R-:W-:-:S06]  /*9c4c0*/  IMAD.MOV.U32 R12, RZ, RZ, R23 ;  /* 0x000000ffff0c7224 */ /* 0x000fcc00078e0017 */
[----:B------:R-:W-:Y:S01]  /*9c4d0*/  STL.64 [R1+0x2ff0], R46 ;  /* 0x002ff02e01007387 */ /* 0x000fe20000100a00 */
[-C--:B------:R-:W-:Y:S03]  /*9c4e0*/  HMMA.1688.F32.TF32 R20, R80, R8.reuse, R48 ;  /* 0x000000085014723c */ /* 0x080fe60000081030 */
[----:B------:R1:W-:Y:S05]  /*9c4f0*/  STL.64 [R1+0x2fe8], R44 ;  /* 0x002fe82c01007387 */ /* 0x0003ea0000100a00 */
[-C--:B-1----:R-:W-:Y:S01]  /*9c500*/  HMMA.1688.F32.TF32 R24, R76, R8.reuse, R188 ;  /* 0x000000084c18723c */ /* 0x082fe200000810bc */
[----:B------:R-:W-:Y:S07]  /*9c510*/  STL.64 [R1+0x3000], R54 ;  /* 0x0030003601007387 */ /* 0x000fee0000100a00 */
[----:B------:R-:W-:Y:S01]  /*9c520*/  HMMA.1688.F32.TF32 R44, R244, R8, R192 ;  /* 0x00000008f42c723c */ /* 0x000fe200000810c0 */
[----:B------:R3:W-:Y:S04]  /*9c530*/  STL.64 [R1+0x2ff8], R52 ;  /* 0x002ff83401007387 */ /* 0x0007e80000100a00 */
[----:B------:R-:W-:Y:S04]  /*9c540*/  STL.64 [R1+0x3010], R62 ;  /* 0x0030103e01007387 */ /* 0x000fe80000100a00 */
[----:B------:R-:W-:Y:S01]  /*9c550*/  STL.64 [R1+0x3008], R60 ;  /* 0x0030083c01007387 */ /* 0x000fe20000100a00 */
[----:B------:R-:W-:-:S02]  /*9c560*/  IMAD.MOV.U32 R32, RZ, RZ, R23 ;  /* 0x000000ffff207224 */ /* 0x000fc400078e0017 */
[----:B------:R-:W-:Y:S02]  /*9c570*/  IMAD.MOV.U32 R28, RZ, RZ, R22 ;  /* 0x000000ffff1c7224 */ /* 0x000fe400078e0016 */
[----:B------:R-:W-:Y:S02]  /*9c580*/  IMAD.MOV.U32 R41, RZ, RZ, R21 ;  /* 0x000000ffff297224 */ /* 0x000fe400078e0015 */
[----:B------:R-:W-:Y:S01]  /*9c590*/  IMAD.MOV.U32 R40, RZ, RZ, R20 ;  /* 0x000000ffff287224 */ /* 0x000fe200078e0014 */
[----:B--2---:R-:W-:Y:S01]  /*9c5a0*/  HMMA.1688.F32.TF32 R68, R220, R8, R248 ;  /* 0x00000008dc44723c */ /* 0x004fe200000810f8 */
[----:B------:R-:W-:Y:S04]  /*9c5b0*/  LDS R249, [R2+0x14d000] ;  /* 0x14d0000002f97984 */ /* 0x000fe80000000800 */
[----:B------:R-:W-:Y:S11]  /*9c5c0*/  LDS R251, [R2+0x14d800] ;  /* 0x14d8000002fb7984 */ /* 0x000ff60000000800 */
[----:B------:R-:W-:Y:S07]  /*9c5d0*/  @!UPT UIADD3 URZ, URZ, URZ, URZ ;  /* 0x0000003f3f3ff290 */ /* 0x000fee000fffe03f */
[----:B------:R-:W-:Y:S01]  /*9c5e0*/  STL.64 [R1+0x3048], R70 ;  /* 0x0030484601007387 */ /* 0x000fe20000100a00 */
[-C--:B---3--:R-:W-:Y:S03]  /*9c5f0*/  HMMA.1688.F32.TF32 R52, R124, R4.reuse, R184 ;  /* 0x000000047c34723c */ /* 0x088fe600000810b8 */
[----:B------:R-:W-:Y:S05]  /*9c600*/  STL.64 [R1+0x3040], R68 ;  /* 0x0030404401007387 */ /* 0x000fea0000100a00 */
[-C--:B----4-:R-:W-:Y:S01]  /*9c610*/  HMMA.1688.F32.TF32 R48, R148, R4.reuse, R156 ;  /* 0x000000049430723c */ /* 0x090fe2000008109c */
[----:B------:R-:W-:Y:S04]  /*9c620*/  STL.64 [R1+0x230], R44 ;  /* 0x0002302c01007387 */ /* 0x000fe80000100a00 */
[----:B------:R-:W-:Y:S04]  /*9c630*/  STL.64 [R1+0x238], R46 ;  /* 0x0002382e01007387 */ /* 0x000fe80000100a00 */
[----:B------:R-:W-:Y:S04]  /*9c640*/  STL.64 [R1+0x340], R24 ;  /* 0x0003401801007387 */ /* 0x000fe80000100a00 */
[----:B------:R-:W-:Y:S04]  /*9c650*/  STL.64 [R1+0x348], R26 ;  /* 0x0003481a01007387 */ /* 0x000fe80000100a00 */
[----:B------:R1:W-:Y:S04]  /*9c660*/  STL.64 [R1+0x3050], R10 ;  /* 0x0030500a01007387 */ /* 0x0003e80000100a00 */
        /* <DEDUP_REMOVED lines=74> */
[----:B------:R1:W1:Y:S11]  /*9cb10*/  LDSM.16.M88.4 R84, [R0+0x3c180] ;  /* 0x03c180000054783b */ /* 0x0002760000000200 */
[----:B------:R-:W-:Y:S10]  /*9cb20*/  @!UPT UIADD3 URZ, URZ, URZ, URZ ;  /* 0x0000003f3f3ff290 */ /* 0x000ff4000fffe03f */
[----:B------:R-:W-:Y:S02]  /*9cb30*/  IMAD.MOV.U32 R37, RZ, RZ, R11 ;  /* 0x000000ffff257224 */ /* 0x000fe400078e000b */
[----:B------:R-:W-:Y:S02]  /*9cb40*/  IMAD.MOV.U32 R36, RZ, RZ, R10 ;  /* 0x000000ffff247224 */ /* 0x000fe400078e000a */
[----:B------:R-:W-:Y:S02]  /*9cb50*/  IMAD.MOV.U32 R33, RZ, RZ, R9 ;  /* 0x000000ffff217224 */ /* 0x000fe400078e0009 */
[----:B------:R-:W-:Y:S01]  /*9cb60*/  IMAD.MOV.U32 R29, RZ, RZ, R8 ;  /* 0x000000ffff1d7224 */ /* 0x000fe200078e0008 */
[C---:B--2---:R-:W-:Y:S08]  /*9cb70*/  HMMA.1688.F32.TF32 R144, R148.reuse, R88, R156 ;  /* 0x000000589490723c */ /* 0x044ff0000008109c */
[C---:B---3--:R-:W-:Y:S08]  /*9cb80*/  HMMA.1688.F32.TF32 R140, R148.reuse, R92, R184 ;  /* 0x0000005c948c723c */ /* 0x048ff000000810b8 */
[----:B----4-:R-:W-:Y:S08]  /*9cb90*/  HMMA.1688.F32.TF32 R136, R148, R96, R188 ;  /* 0x000000609488723c */ /* 0x010ff000000810bc */
[-C--:B------:R-:W-:Y:S08]  /*9cba0*/  HMMA.1688.F32.TF32 R20, R76, R4.reuse, R112 ;  /* 0x000000044c14723c */ /* 0x080ff00000081070 */
[----:B------:R-:W-:Y:S11]  /*9cbb0*/  HMMA.1688.F32.TF32 R24, R244, R4, R132 ;  /* 0x00000004f418723c */ /* 0x000ff60000081084 */
[----:B------:R-:W-:Y:S11]  /*9cbc0*/  @!UPT UIADD3 URZ, URZ, URZ, URZ ;  /* 0x0000003f3f3ff290 */ /* 0x000ff6000fffe03f */
[----:B------:R-:W-:Y:S01]  /*9cbd0*/  @!UPT UIADD3 URZ, URZ, URZ, URZ ;  /* 0x0000003f3f3ff290 */ /* 0x000fe2000fffe03f */
[----:B------:R-:W-:Y:S04]  /*9cbe0*/  STL.64 [R1+0x190], R24 ;  /* 0x0001901801007387 */ /* 0x000fe80000100a00 */
[----:B------:R-:W-:Y:S04]  /*9cbf0*/  STL.64 [R1+0x198], R26 ;  /* 0x0001981a01007387 */ /* 0x000fe80000100a00 */
[----:B------:R2:W-:Y:S04]  /*9cc00*/  STL.64 [R1+0x2c0], R20 ;  /* 0x0002c01401007387 */ /* 0x0005e80000100a00 */
[----:B------:R3:W-:Y:S04]  /*9cc10*/  STL.64 [R1+0x2c8], R22 ;  /* 0x0002c81601007387 */ /* 0x0007e80000100a00 */
[----:B------:R-:W-:Y:S04]  /*9cc20*/  STL [R1+0x2f24], R37 ;  /* 0x002f242501007387 */ /* 0x000fe80000100800 */
[----:B------:R-:W-:Y:S04]  /*9cc30*/  STL [R1+0x2f20], R36 ;  /* 0x002f202401007387 */ /* 0x000fe80000100800 */
[----:B------:R-:W-:Y:S04]  /*9cc40*/  STL [R1+0x2f1c], R33 ;  /* 0x002f1c2101007387 */ /* 0x000fe80000100800 */
[----:B------:R-:W-:Y:S04]  /*9cc50*/  STL [R1+0x2f18], R29 ;  /* 0x002f181d01007387 */ /* 0x000fe80000100800 */
[----:B-1----:R-:W4:Y:S04]  /*9cc60*/  LDL.LU R0, [R1+0x30c8] ;  /* 0x0030c80001007983 */ /* 0x002f280000300800 */
[----:B------:R-:W2:Y:S04]  /*9cc70*/  LDL.LU R224, [R1+0x700] ;  /* 0x0007000001e07983 */ /* 0x000ea80000300800 */
[----:B------:R-:W2:Y:S04]  /*9cc80*/  LDL.LU R225, [R1+0x704] ;  /* 0x0007040001e17983 */ /* 0x000ea80000300800 */
[----:B------:R-:W3:Y:S04]  /*9cc90*/  LDL.LU R226, [R1+0x708] ;  /* 0x0007080001e27983 */ /* 0x000ee80000300800 */
[----:B------:R-:W3:Y:S04]  /*9cca0*/  LDL.LU R227, [R1+0x70c] ;  /* 0x00070c0001e37983 */ /* 0x000ee80000300800 */
[----:B------:R-:W4:Y:S04]  /*9ccb0*/  LDL.LU R228, [R1+0x720] ;  /* 0x0007200001e47983 */ /* 0x000f280000300800 */
[----:B------:R-:W4:Y:S04]  /*9ccc0*/  LDL.LU R229, [R1+0x724] ;  /* 0x0007240001e57983 */ /* 0x000f280000300800 */
[----:B------:R-:W4:Y:S04]  /*9ccd0*/  LDL.LU R230, [R1+0x728] ;  /* 0x0007280001e67983 */ /* 0x000f280000300800 */
[----:B------:R-:W4:Y:S01]  /*9cce0*/  LDL.LU R231, [R1+0x72c] ;  /* 0x00072c0001e77983 */ /* 0x000f220000300800 */
[----:B------:R-:W-:Y:S03]  /*9ccf0*/  HMMA.1688.F32.TF32 R112, R124, R96, R204 ;  /* 0x000000607c70723c */ /* 0x000fe600000810cc */
[----:B------:R-:W4:Y:S04]  /*9cd00*/  LDL.LU R212, [R1+0x730] ;  /* 0x0007300001d47983 */ /* 0x000f280000300800 */
[----:B------:R-:W4:Y:S04]  /*9cd10*/  LDL.LU R213, [R1+0x734] ;  /* 0x0007340001d57983 */ /* 0x000f280000300800 */
[----:B------:R-:W4:Y:S01]  /*9cd20*/  LDL.LU R214, [R1+0x738] ;  /* 0x0007380001d67983 */ /* 0x000f220000300800 */
[C---:B------:R-:W-:Y:S03]  /*9cd30*/  HMMA.1688.F32.TF32 R128, R148.reuse, R104, R240 ;  /* 0x000000689480723c */ /* 0x040fe600000810f0 */
        /* <DEDUP_REMOVED lines=80> */
[----:B------:R-:W3:Y:S01]  /*9d240*/  LDL.LU R235, [R1+0x69c] ;  /* 0x00069c0001eb7983 */ /* 0x000ee20000300800 */
[C---:B------:R-:W-:Y:S03]  /*9d250*/  HMMA.1688.F32.TF32 R72, R220.reuse, R4, R72 ;  /* 0x00000004dc48723c */ /* 0x040fe60000081048 */
[----:B----4-:R-:W-:Y:S04]  /*9d260*/  LDS R248, [R0+0x14d000] ;  /* 0x14d0000000f87984 */ /* 0x010fe80000000800 */
[----:B------:R-:W1:Y:S01]  /*9d270*/  LDS R250, [R0+0x14d800] ;  /* 0x14d8000000fa7984 */ /* 0x000e620000000800 */
[C---:B------:R-:W-:Y:S08]  /*9d280*/  HMMA.1688.F32.TF32 R212, R220.reuse, R92, R212 ;  /* 0x0000005cdcd4723c */ /* 0x040ff000000810d4 */
[C---:B------:R-:W-:Y:S08]  /*9d290*/  HMMA.1688.F32.TF32 R204, R220.reuse, R100, R204 ;  /* 0x00000064dccc723c */ /* 0x040ff000000810cc */
[----:B------:R-:W-:Y:S08]  /*9d2a0*/  HMMA.1688.F32.TF32 R200, R220, R104, R200 ;  /* 0x00000068dcc8723c */ /* 0x000ff000000810c8 */
[C---:B------:R-:W-:Y:S08]  /*9d2b0*/  HMMA.1688.F32.TF32 R168, R172.reuse, R88, R168 ;  /* 0x00000058aca8723c */ /* 0x040ff000000810a8 */
[C---:B------:R-:W-:Y:S08]  /*9d2c0*/  HMMA.1688.F32.TF32 R164, R172.reuse, R92, R164 ;  /* 0x0000005caca4723c */ /* 0x040ff000000810a4 */
[C---:B------:R-:W-:Y:S08]  /*9d2d0*/  HMMA.1688.F32.TF32 R156, R172.reuse, R100, R156 ;  /* 0x00000064ac9c723c */ /* 0x040ff0000008109c */
[C---:B------:R-:W-:Y:S08]  /*9d2e0*/  HMMA.1688.F32.TF32 R152, R172.reuse, R104, R152 ;  /* 0x00000068ac98723c */ /* 0x040ff00000081098 */
[C---:B------:R-:W-:Y:S08]  /*9d2f0*/  HMMA.1688.F32.TF32 R160, R172.reuse, R96, R160 ;  /* 0x00000060aca0723c */ /* 0x040ff000000810a0 */
[----:B------:R-:W-:Y:S01]  /*9d300*/  HMMA.1688.F32.TF32 R172, R172, R84, R236 ;  /* 0x00000054acac723c */ /* 0x000fe200000810ec */
        /* <DEDUP_REMOVED lines=9> */
[----:B------:R-:W-:Y:S08]  /*9d3a0*/  HMMA.1688.F32.TF32 R196, R196, R84, R216 ;  /* 0x00000054c4c4723c */ /* 0x000ff000000810d8 */
[C---:B------:R-:W-:Y:S08]  /*9d3b0*/  HMMA.1688.F32.TF32 R216, R220.reuse, R88, R228 ;  /* 0x00000058dcd8723c */ /* 0x040ff000000810e4 */
[C---:B------:R-:W-:Y:S08]  /*9d3c0*/  HMMA.1688.F32.TF32 R208, R220.reuse, R96, R208 ;  /* 0x00000060dcd0723c */ /* 0x040ff000000810d0 */
[----:B------:R-:W-:Y:S08]  /*9d3d0*/  HMMA.1688.F32.TF32 R220, R220, R84, R224 ;  /* 0x00000054dcdc723c */ /* 0x000ff000000810e0 */
[C---:B------:R-:W-:Y:S01]  /*9d3e0*/  HMMA.1688.F32.TF32 R224, R244.reuse, R104, R240 ;  /* 0x00000068f4e0723c */ /* 0x040fe200000810f0 */
[----:B------:R-:W4:Y:S04]  /*9d3f0*/  LDL.LU R240, [R1+0x670] ;  /* 0x0006700001f07983 */ /* 0x000f280000300800 */
[----:B------:R-:W4:Y:S04]  /*9d400*/  LDL.LU R241, [R1+0x674] ;  /* 0x0006740001f17983 */ /* 0x000f280000300800 */
[----:B------:R-:W4:Y:S04]  /*9d410*/  LDL.LU R242, [R1+0x678] ;  /* 0x0006780001f27983 */ /* 0x000f280000300800 */
[----:B------:R-:W4:Y:S01]  /*9d420*/  LDL.LU R243, [R1+0x67c] ;  /* 0x00067c0001f37983 */ /* 0x000f220000300800 */
[C---:B--2---:R-:W-:Y:S08]  /*9d430*/  HMMA.1688.F32.TF32 R228, R244.reuse, R100, R20 ;  /* 0x00000064f4e4723c */ /* 0x044ff00000081014 */
[C---:B---3--:R-:W-:Y:S01]  /*9d440*/  HMMA.1688.F32.TF32 R232, R244.reuse, R96, R232 ;  /* 0x00000060f4e8723c */ /* 0x048fe200000810e8 */
[----:B------:R-:W-:Y:S04]  /*9d450*/  STL [R1+0x2fa0], R224 ;  /* 0x002fa0e001007387 */ /* 0x000fe80000100800 */
[----:B------:R-:W-:Y:S04]  /*9d460*/  STL [R1+0x2f9c], R225 ;  /* 0x002f9ce101007387 */ /* 0x000fe80000100800 */
[----:B------:R-:W-:Y:S04]  /*9d470*/  STL [R1+0x2f98], R226 ;  /* 0x002f98e201007387 */ /* 0x000fe80000100800 */
[----:B------:R-:W-:Y:S04]  /*9d480*/  STL [R1+0x2f94], R227 ;  /* 0x002f94e301007387 */ /* 0x000fe80000100800 */
[----:B------:R-:W-:Y:S04]  /*9d490*/  STL [R1+0x2fb0], R228 ;  /* 0x002fb0e401007387 */ /* 0x000fe80000100800 */
[----:B------:R2:W-:Y:S04]  /*9d4a0*/  STL [R1+0x2fac], R229 ;  /* 0x002face501007387 */ /* 0x0005e80000100800 */
[----:B------:R3:W-:Y:S04]  /*9d4b0*/  STL [R1+0x2fa8], R230 ;  /* 0x002fa8e601007387 */ /* 0x0007e80000100800 */
[----:B------:R1:W-:Y:S04]  /*9d4c0*/  STL [R1+0x2fa4], R231 ;  /* 0x002fa4e701007387 */ /* 0x0003e80000100800 */
[----:B------:R-:W2:Y:S04]  /*9d4d0*/  LDL.LU R60, [R1+0x660] ;  /* 0x00066000013c7983 */ /* 0x000ea80000300800 */
[----:B------:R-:W2:Y:S04]  /*9d4e0*/  LDL.LU R61, [R1+0x664] ;  /* 0x00066400013d7983 */ /* 0x000ea80000300800 */
[----:B------:R-:W2:Y:S04]  /*9d4f0*/  LDL.LU R62, [R1+0x668] ;  /* 0x00066800013e7983 */ /* 0x000ea80000300800 */
[----:B------:R-:W2:Y:S04]  /*9d500*/  LDL.LU R63, [R1+0x66c] ;  /* 0x00066c00013f7983 */ /* 0x000ea80000300800 */
[----:B------:R1:W-:Y:S04]  /*9d510*/  STL [R1+0x2fbc], R232 ;  /* 0x002fbce801007387 */ /* 0x0003e80000100800 */
[----:B------:R1:W-:Y:S04]  /*9d520*/  STL [R1+0x2fb8], R233 ;  /* 0x002fb8e901007387 */ /* 0x0003e80000100800 */
[----:B------:R1:W-:Y:S04]  /*9d530*/  STL [R1+0x2fb4], R234 ;  /* 0x002fb4ea01007387 */ /* 0x0003e80000100800 */
        /* <DEDUP_REMOVED lines=9> */
[C---:B----4-:R-:W-:Y:S11]  /*9d5d0*/  HMMA.1688.F32.TF32 R236, R244.reuse, R92, R236 ;  /* 0x0000005cf4ec723c */ /* 0x050ff600000810ec */
[----:B------:R-:W-:Y:S11]  /*9d5e0*/  @!UPT UIADD3 URZ, URZ, URZ, URZ ;  /* 0x0000003f3f3ff290 */ /* 0x000ff6000fffe03f */
[----:B------:R-:W-:Y:S01]  /*9d5f0*/  @!UPT UIADD3 URZ, URZ, URZ, URZ ;  /* 0x0000003f3f3ff290 */ /* 0x000fe2000fffe03f */
[----:B------:R4:W-:Y:S04]  /*9d600*/  STL [R1+0x2fcc], R236 ;  /* 0x002fccec01007387 */ /* 0x0009e80000100800 */
[----:B------:R1:W-:Y:S04]  /*9d610*/  STL [R1+0x2fc8], R237 ;  /* 0x002fc8ed01007387 */ /* 0x0003e80000100800 */
[----:B------:R1:W-:Y:S04]  /*9d620*/  STL [R1+0x2fc4], R238 ;  /* 0x002fc4ee01007387 */ /* 0x0003e80000100800 */
[----:B------:R1:W-:Y:S04]  /*9d630*/  STL [R1+0x2fc0], R239 ;  /* 0x002fc0ef01007387 */ /* 0x0003e80000100800 */
        /* <DEDUP_REMOVED lines=8> */
[C---:B------:R-:W-:Y:S11]  /*9d6c0*/  HMMA.1688.F32.TF32 R240, R244.reuse, R88, R240 ;  /* 0x00000058f4f0723c */ /* 0x040ff600000810f0 */
[----:B------:R-:W-:Y:S11]  /*9d6d0*/  @!UPT UIADD3 URZ, URZ, URZ, URZ ;  /* 0x0000003f3f3ff290 */ /* 0x000ff6000fffe03f */
[----:B------:R-:W-:Y:S01]  /*9d6e0*/  @!UPT UIADD3 URZ, URZ, URZ, URZ ;  /* 0x0000003f3f3ff290 */ /* 0x000fe2000fffe03f */
[----:B------:R1:W-:Y:S04]  /*9d6f0*/  STL [R1+0x2fdc], R240 ;  /* 0x002fdcf001007387 */ /* 0x0003e80000100800 */
[----:B------:R-:W-:Y:S04]  /*9d700*/  STL [R1+0x2fd8], R241 ;  /* 0x002fd8f101007387 */ /* 0x000fe80000100800 */
[----:B------:R-:W-:Y:S04]  /*9d710*/  STL [R1+0x2fd4], R242 ;  /* 0x002fd4f201007387 */ /* 0x000fe80000100800 */
[----:B------:R1:W-:Y:S01]  /*9d720*/  STL [R1+0x2fd0], R243 ;  /* 0x002fd0f301007387 */ /* 0x0003e20000100800 */
[----:B--2---:R-:W-:Y:S03]  /*9d730*/  HMMA.1688.F32.TF32 R244, R244, R84, R60 ;  /* 0x00000054f4f4723c */ /* 0x004fe6000008103c */
[----:B------:R-:W2:Y:S04]  /*9d740*/  LDL.LU R60, [R1+0x1e0] ;  /* 0x0001e000013c7983 */ /* 0x000ea80000300800 */
[----:B------:R-:W2:Y:S04]  /*9d750*/  LDL.LU R61, [R1+0x1e4] ;  /* 0x0001e400013d7983 */ /* 0x000ea80000300800 */
[----:B------:R-:W2:Y:S04]  /*9d760*/  LDL.LU R62, [R1+0x1e8] ;  /* 0x0001e800013e7983 */ /* 0x000ea80000300800 */
[----:B------:R-:W2:Y:S01]  /*9d770*/  LDL.LU R63, [R1+0x1ec] ;  /* 0x0001ec00013f7983 */ /* 0x000ea20000300800 */
[C---:B---3--:R-:W-:Y:S03]  /*9d780*/  HMMA.1688.F32.TF32 R48, R76.reuse, R104, R24 ;  /* 0x000000684c30723c */ /* 0x048fe60000081018 */
[----:B------:R-:W3:Y:S11]  /*9d790*/  LDL.LU R24, [R1+0x400] ;  /* 0x0004000001187983 */ /* 0x000ef60000300800 */
[----:B------:R-:W-:Y:S09]  /*9d7a0*/  @!UPT UIADD3 URZ, URZ, URZ, URZ ;  /* 0x0000003f3f3ff290 */ /* 0x000ff2000fffe03f */
[----:B------:R-:W-:Y:S04]  /*9d7b0*/  STL.64 [R1+0x220], R48 ;  /* 0x0002203001007387 */ /* 0x000fe80000100a00 */
[----:B------:R-:W-:Y:S04]  /*9d7c0*/  STL.64 [R1+0x228], R50 ;  /* 0x0002283201007387 */ /* 0x000fe80000100a00 */
[----:B------:R-:W3:Y:S04]  /*9d7d0*/  LDL.LU R25, [R1+0x404] ;  /* 0x0004040001197983 */ /* 0x000ee80000300800 */
[----:B------:R-:W3:Y:S04]  /*9d7e0*/  LDL.LU R26, [R1+0x408] ;  /* 0x00040800011a7983 */ /* 0x000ee80000300800 */
[----:B------:R-:W3:Y:S01]  /*9d7f0*/  LDL.LU R27, [R1+0x40c] ;  /* 0x00040c00011b7983 */ /* 0x000ee20000300800 */
[C---:B------:R-:W-:Y:S11]  /*9d800*/  HMMA.1688.F32.TF32 R20, R76.reuse, R100, R20 ;  /* 0x000000644c14723c */ /* 0x040ff60000081014 */
[----:B------:R-:W-:Y:S11]  /*9d810*/  @!UPT UIADD3 URZ, URZ, URZ, URZ ;  /* 0x0000003f3f3ff290 */ /* 0x000ff6000fffe03f */
[----:B------:R-:W-:Y:S02]  /*9d820*/  @!UPT UIADD3 URZ, URZ, URZ, URZ ;  /* 0x0000003f3f3ff290 */ /* 0x000fe4000fffe03f */
[----:B------:R-:W-:Y:S02]  /*9d830*/  IMAD.MOV.U32 R229, RZ, RZ, R20 ;  /* 0x000000ffffe57224 */ /* 0x000fe400078e0014 */
[----:B------:R-:W-:Y:S01]  /*9d840*/  IMAD.MOV.U32 R230, RZ, RZ, R21 ;  /* 0x000000ffffe67224 */ /* 0x000fe200078e0015 */
[----:B------:R-:W3:Y:S01]  /*9d850*/  LDL.LU R20, [R1+0x3b0] ;  /* 0x0003b00001147983 */ /* 0x000ee20000300800 */
[----:B-1----:R-:W-:Y:S02]  /*9d860*/  IMAD.MOV.U32 R231, RZ, RZ, R22 ;  /* 0x000000ffffe77224 */ /* 0x002fe400078e0016 */
[----:B------:R-:W-:Y:S01]  /*9d870*/  IMAD.MOV.U32 R224, RZ, RZ, R23 ;  /* 0x000000ffffe07224 */ /* 0x000fe200078e0017 */
[----:B------:R-:W3:Y:S04]  /*9d880*/  LDL.LU R21, [R1+0x3b4] ;  /* 0x0003b40001157983 */ /* 0x000ee80000300800 */
[----:B------:R-:W3:Y:S04]  /*9d890*/  LDL.LU R22, [R1+0x3b8] ;  /* 0x0003b80001167983 */ /* 0x000ee80000300800 */
[----:B------:R-:W3:Y:S01]  /*9d8a0*/  LDL.LU R23, [R1+0x3bc] ;  /* 0x0003bc0001177983 */ /* 0x000ee20000300800 */
[C---:B----4-:R-:W-:Y:S11]  /*9d8b0*/  HMMA.1688.F32.TF32 R8, R76.reuse, R96, R8 ;  /* 0x000000604c08723c */ /* 0x050ff60000081008 */
[----:B------:R-:W-:Y:S11]  /*9d8c0*/  @!UPT UIADD3 URZ, URZ, URZ, URZ ;  /* 0x0000003f3f3ff290 */ /* 0x000ff6000fffe03f */
[----:B------:R-:W-:Y:S02]  /*9d8d0*/  @!UPT UIADD3 URZ, URZ, URZ, URZ ;  /* 0x0000003f3f3ff290 */ /* 0x000fe4000fffe03f */
[----:B------:R-:W-:Y:S02]  /*9d8e0*/  IMAD.MOV.U32 R232, RZ, RZ, R8 ;  /* 0x000000ffffe87224 */ /* 0x000fe400078e0008 */
        /* <DEDUP_REMOVED lines=8> */
[----:B------:R-:W-:-:S02]  /*9d970*/  IMAD.MOV.U32 R236, RZ, RZ, R8 ;  /* 0x000000ffffec7224 */ /* 0x000fc400078e0008 */
[----:B------:R-:W-:Y:S02]  /*9d980*/  IMAD.MOV.U32 R237, RZ, RZ, R9 ;  /* 0x000000ffffed7224 */ /* 0x000fe400078e0009 */
[----:B------:R-:W-:Y:S02]  /*9d990*/  IMAD.MOV.U32 R238, RZ, RZ, R10 ;  /* 0x000000ffffee7224 */ /* 0x000fe400078e000a */
[----:B------:R-:W-:Y:S02]  /*9d9a0*/  IMAD.MOV.U32 R239, RZ, RZ, R11 ;  /* 0x000000ffffef7224 */ /* 0x000fe400078e000b */
[----:B--2---:R-:W-:Y:S01]  /*9d9b0*/  HMMA.1688.F32.TF32 R8, R76, R88, R60 ;  /* 0x000000584c08723c */ /* 0x004fe2000008103c */
[----:B------:R-:W2:Y:S04]  /*9d9c0*/  LDL.LU R60, [R1+0x350] ;  /* 0x00035000013c7983 */ /* 0x000ea80000300800 */
[----:B------:R-:W2:Y:S04]  /*9d9d0*/  LDL.LU R61, [R1+0x354] ;  /* 0x00035400013d7983 */ /* 0x000ea80000300800 */
[----:B------:R-:W2:Y:S04]  /*9d9e0*/  LDL.LU R62, [R1+0x358] ;  /* 0x00035800013e7983 */ /* 0x000ea80000300800 */
[----:B------:R-:W2:Y:S11]  /*9d9f0*/  LDL.LU R63, [R1+0x35c] ;  /* 0x00035c00013f7983 */ /* 0x000eb60000300800 */
[----:B------:R-:W-:Y:S01]  /*9da00*/  IMAD.MOV.U32 R240, RZ, RZ, R8 ;  /* 0x000000fffff07224 */ /* 0x000fe200078e0008 */
[----:B------:R-:W-:Y:S01]  /*9da10*/  MOV R243, R11 ;  /* 0x0000000b00f37202 */ /* 0x000fe20000000f00 */
[----:B------:R-:W-:-:S02]  /*9da20*/  IMAD.MOV.U32 R241, RZ, RZ, R9 ;  /* 0x000000fffff17224 */ /* 0x000fc400078e0009 */
[----:B------:R-:W-:Y:S02]  /*9da30*/  IMAD.MOV.U32 R242, RZ, RZ, R10 ;  /* 0x000000fffff27224 */ /* 0x000fe400078e000a */
[----:B---3--:R-:W-:Y:S01]  /*9da40*/  HMMA.1688.F32.TF32 R8, R76, R84, R24 ;  /* 0x000000544c08723c */ /* 0x008fe20000081018 */
[----:B------:R-:W3:Y:S04]  /*9da50*/  LDL.LU R24, [R1+0x330] ;  /* 0x0003300001187983 */ /* 0x000ee80000300800 */
[----:B------:R-:W3:Y:S04]  /*9da60*/  LDL.LU R25, [R1+0x334] ;  /* 0x0003340001197983 */ /* 0x000ee80000300800 */
[----:B------:R-:W3:Y:S04]  /*9da70*/  LDL.LU R26, [R1+0x338] ;  /* 0x00033800011a7983 */ /* 0x000ee80000300800 */
[----:B------:R-:W3:Y:S11]  /*9da80*/  LDL.LU R27, [R1+0x33c] ;  /* 0x00033c00011b7983 */ /* 0x000ef60000300800 */
[----:B------:R-:W-:-:S02]  /*9da90*/  IMAD.MOV.U32 R225, RZ, RZ, R8 ;  /* 0x000000ffffe17224 */ /* 0x000fc400078e0008 */
[----:B------:R-:W-:Y:S02]  /*9daa0*/  IMAD.MOV.U32 R226, RZ, RZ, R9 ;  /* 0x000000ffffe27224 */ /* 0x000fe400078e0009 */
[----:B------:R-:W-:Y:S02]  /*9dab0*/  IMAD.MOV.U32 R227, RZ, RZ, R10 ;  /* 0x000000ffffe37224 */ /* 0x000fe400078e000a */
[----:B------:R-:W-:Y:S02]  /*9dac0*/  IMAD.MOV.U32 R235, RZ, RZ, R11 ;  /* 0x000000ffffeb7224 */ /* 0x000fe400078e000b */
[----:B------:R-:W-:Y:S01]  /*9dad0*/  HMMA.1688.F32.TF32 R8, R80, R104, R20 ;  /* 0x000000685008723c */ /* 0x000fe20000081014 */
[----:B------:R-:W3:Y:S04]  /*9dae0*/  LDL.LU R20, [R1+0x320] ;  /* 0x0003200001147983 */ /* 0x000ee80000300800 */
[----:B------:R-:W3:Y:S04]  /*9daf0*/  LDL.LU R21, [R1+0x324] ;  /* 0x0003240001157983 */ /* 0x000ee80000300800 */
[----:B------:R-:W3:Y:S04]  /*9db00*/  LDL.LU R22, [R1+0x328] ;  /* 0x0003280001167983 */ /* 0x000ee80000300800 */
[----:B------:R-:W3:Y:S11]  /*9db10*/  LDL.LU R23, [R1+0x32c] ;  /* 0x00032c0001177983 */ /* 0x000ef60000300800 */
[----:B------:R-:W-:-:S02]  /*9db20*/  IMAD.MOV.U32 R41, RZ, RZ, R8 ;  /* 0x000000ffff297224 */ /* 0x000fc400078e0008 */
[----:B------:R-:W-:Y:S02]  /*9db30*/  IMAD.MOV.U32 R40, RZ, RZ, R9 ;  /* 0x000000ffff287224 */ /* 0x000fe400078e0009 */
[----:B------:R-:W-:Y:S02]  /*9db40*/  IMAD.MOV.U32 R16, RZ, RZ, R10 ;  /* 0x000000ffff107224 */ /* 0x000fe400078e000a */
[----:B------:R-:W-:-:S05]  /*9db50*/  IMAD.MOV.U32 R17, RZ, RZ, R11 ;  /* 0x000000ffff117224 */ /* 0x000fca00078e000b */
[----:B------:R-:W-:Y:S04]  /*9db60*/  STL [R1+0x2f34], R17 ;  /* 0x002f341101007387 */ /* 0x000fe80000100800 */
[----:B------:R-:W-:Y:S04]  /*9db70*/  STL [R1+0x2f30], R16 ;  /* 0x002f301001007387 */ /* 0x000fe80000100800 */
[----:B------:R1:W-:Y:S04]  /*9db80*/  STL [R1+0x2f2c], R40 ;  /* 0x002f2c2801007387 */ /* 0x0003e80000100800 */
[----:B------:R1:W-:Y:S01]  /*9db90*/  STL [R1+0x2f28], R41 ;  /* 0x002f282901007387 */ /* 0x0003e20000100800 */
[----:B----4-:R-:W-:Y:S11]  /*9dba0*/  HMMA.1688.F32.TF32 R8, R80, R100, R68 ;  /* 0x000000645008723c */ /* 0x010ff60000081044 */
[----:B------:R-:W-:Y:S11]  /*9dbb0*/  @!UPT UIADD3 URZ, URZ, URZ, URZ ;  /* 0x0000003f3f3ff290 */ /* 0x000ff6000fffe03f */
[----:B------:R-:W-:Y:S02]  /*9dbc0*/  @!UPT UIADD3 URZ, URZ, URZ, URZ ;  /* 0x0000003f3f3ff290 */ /* 0x000fe4000fffe03f */
[----:B------:R-:W-:Y:S02]  /*9dbd0*/  IMAD.MOV.U32 R33, RZ, RZ, R8 ;  /* 0x000000ffff217224 */ /* 0x000fe400078e0008 */
[----:B------:R-:W-:Y:S02]  /*9dbe0*/  IMAD.MOV.U32 R29, RZ, RZ, R9 ;  /* 0x000000ffff1d7224 */ /* 0x000fe400078e0009 */
[----:B------:R-:W-:Y:S02]  /*9dbf0*/  IMAD.MOV.U32 R32, RZ, RZ, R10 ;  /* 0x000000ffff207224 */ /* 0x000fe400078e000a */
[----:B------:R-:W-:-:S05]  /*9dc00*/  IMAD.MOV.U32 R28, RZ, RZ, R11 ;  /* 0x000000ffff1c7224 */ /* 0x000fca00078e000b */
[----:B------:R-:W-:Y:S04]  /*9dc10*/  STL [R1+0x2f44], R28 ;  /* 0x002f441c01007387 */ /* 0x000fe80000100800 */
[----:B------:R-:W-:Y:S01]  /*9dc20*/  STL [R1+0x2f40], R32 ;  /* 0x002f402001007387 */ /* 0x000fe20000100800 */
[C---:B--2---:R-:W-:Y:S11]  /*9dc30*/  HMMA.1688.F32.TF32 R8, R80.reuse, R96, R60 ;  /* 0x000000605008723c */ /* 0x044ff6000008103c */
[----:B------:R-:W-:Y:S11]  /*9dc40*/  @!UPT UIADD3 URZ, URZ, URZ, URZ ;  /* 0x0000003f3f3ff290 */ /* 0x000ff6000fffe03f */
[----:B------:R-:W-:Y:S02]  /*9dc50*/  @!UPT UIADD3 URZ, URZ, URZ, URZ ;  /* 0x0000003f3f3ff290 */ /* 0x000fe4000fffe03f */
[----:B-1----:R-:W-:Y:S02]  /*9dc60*/  IMAD.MOV.U32 R40, RZ, RZ, R8 ;  /* 0x000000ffff287224 */ /* 0x002fe400078e0008 */
[----:B------:R-:W-:Y:S02]  /*9dc70*/  IMAD.MOV.U32 R41, RZ, RZ, R9 ;  /* 0x000000ffff297224 */ /* 0x000fe400078e0009 */
[----:B------:R-:W-:Y:S02]  /*9dc80*/  IMAD.MOV.U32 R37, RZ, RZ, R10 ;  /* 0x000000ffff257224 */ /* 0x000fe400078e000a */
[----:B------:R-:W-:Y:S01]  /*9dc90*/  IMAD.MOV.U32 R36, RZ, RZ, R11 ;  /* 0x000000ffff247224 */ /* 0x000fe200078e000b */
[----:B------:R-:W-:Y:S01]  /*9dca0*/  STL [R1+0x2f3c], R29 ;  /* 0x002f3c1d01007387 */ /* 0x000fe20000100800 */
[----:B---3--:R-:W-:Y:S03]  /*9dcb0*/  HMMA.1688.F32.TF32 R8, R80, R92, R24 ;  /* 0x0000005c5008723c */ /* 0x008fe60000081018 */
[----:B------:R1:W-:Y:S04]  /*9dcc0*/  STL [R1+0x2f38], R33 ;  /* 0x002f382101007387 */ /* 0x0003e80000100800 */
[----:B------:R-:W-:Y:S04]  /*9dcd0*/  STL [R1+0x2f54], R36 ;  /* 0x002f542401007387 */ /* 0x000fe80000100800 */
[----:B------:R-:W-:Y:S04]  /*9dce0*/  STL [R1+0x2f50], R37 ;  /* 0x002f502501007387 */ /* 0x000fe80000100800 */
[----:B------:R2:W-:Y:S04]  /*9dcf0*/  STL [R1+0x2f4c], R41 ;  /* 0x002f4c2901007387 */ /* 0x0005e80000100800 */
[----:B------:R3:W-:Y:S05]  /*9dd00*/  STL [R1+0x2f48], R40 ;  /* 0x002f482801007387 */ /* 0x0007ea0000100800 */
[----:B------:R-:W-:-:S02]  /*9dd10*/  IMAD.MOV.U32 R16, RZ, RZ, R11 ;  /* 0x000000ffff107224 */ /* 0x000fc400078e000b */
[----:B------:R-:W-:Y:S02]  /*9dd20*/  IMAD.MOV.U32 R17, RZ, RZ, R10 ;  /* 0x000000ffff117224 */ /* 0x000fe400078e000a */
[----:B-1----:R-:W-:Y:S02]  /*9dd30*/  IMAD.MOV.U32 R33, RZ, RZ, R9 ;  /* 0x000000ffff217224 */ /* 0x002fe400078e0009 */
[----:B------:R-:W-:Y:S01]  /*9dd40*/  IMAD.MOV.U32 R29, RZ, RZ, R8 ;  /* 0x000000ffff1d7224 */ /* 0x000fe200078e0008 */
[----:B------:R-:W-:Y:S04]  /*9dd50*/  STL [R1+0x2f64], R16 ;  /* 0x002f641001007387 */ /* 0x000fe80000100800 */
[----:B------:R-:W-:Y:S04]  /*9dd60*/  STL [R1+0x2f60], R17 ;  /* 0x002f601101007387 */ /* 0x000fe80000100800 */
[----:B------:R-:W-:Y:S04]  /*9dd70*/  STL [R1+0x2f5c], R33 ;  /* 0x002f5c2101007387 */ /* 0x000fe80000100800 */
[----:B------:R1:W-:Y:S01]  /*9dd80*/  STL [R1+0x2f58], R29 ;  /* 0x002f581d01007387 */ /* 0x0003e20000100800 */
        /* <DEDUP_REMOVED lines=24> */
[----:B------:R-:W-:Y:S11]  /*9df10*/  HMMA.1688.F32.TF32 R8, R80, R88, R20 ;  /* 0x000000585008723c */ /* 0x000ff60000081014 */
[----:B------:R-:W-:Y:S11]  /*9df20*/  @!UPT UIADD3 URZ, URZ, URZ, URZ ;  /* 0x0000003f3f3ff290 */ /* 0x000ff6000fffe03f */
[----:B------:R-:W-:Y:S02]  /*9df30*/  @!UPT UIADD3 URZ, URZ, URZ, URZ ;  /* 0x0000003f3f3ff290 */ /* 0x000fe4000fffe03f */
[----:B--2---:R-:W-:Y:S02]  /*9df40*/  IMAD.MOV.U32 R41, RZ, RZ, R8 ;  /* 0x000000ffff297224 */ /* 0x004fe400078e0008 */
[----:B---3--:R-:W-:Y:S02]  /*9df50*/  IMAD.MOV.U32 R40, RZ, RZ, R9 ;  /* 0x000000ffff287224 */ /* 0x008fe400078e0009 */
[----:B------:R-:W-:Y:S02]  /*9df60*/  IMAD.MOV.U32 R28, RZ, RZ, R10 ;  /* 0x000000ffff1c7224 */ /* 0x000fe400078e000a */
[----:B------:R-:W-:Y:S02]  /*9df70*/  IMAD.MOV.U32 R32, RZ, RZ, R11 ;  /* 0x000000ffff207224 */ /* 0x000fe400078e000b */
[----:B----4-:R-:W-:Y:S02]  /*9df80*/  IMAD.MOV.U32 R23, RZ, RZ, R31 ;  /* 0x000000ffff177224 */ /* 0x010fe400078e001f */
[----:B------:R-:W-:-:S02]  /*9df90*/  IMAD.MOV.U32 R22, RZ, RZ, R30 ;  /* 0x000000ffff167224 */ /* 0x000fc400078e001e */
[----:B------:R-:W-:Y:S02]  /*9dfa0*/  IMAD.MOV.U32 R20, RZ, RZ, R18 ;  /* 0x000000ffff147224 */ /* 0x000fe400078e0012 */
[----:B------:R-:W2:Y:S01]  /*9dfb0*/  LDL.LU R18, [R1+0x30a4] ;  /* 0x0030a40001127983 */ /* 0x000ea20000300800 */
[----:B------:R-:W-:-:S03]  /*9dfc0*/  IMAD.MOV.U32 R21, RZ, RZ, R19 ;  /* 0x000000ffff157224 */ /* 0x000fc600078e0013 */
[----:B------:R-:W2:Y:S04]  /*9dfd0*/  LDL.LU R19, [R1+0x30a0] ;  /* 0x0030a00001137983 */ /* 0x000ea80000300800 */
        /* <DEDUP_REMOVED lines=16> */
[----:B------:R-:W-:-:S03]  /*9e0e0*/  MOV R71, R252 ;  /* 0x000000fc00477202 */ /* 0x000fc60000000f00 */
[----:B------:R-:W4:Y:S04]  /*9e0f0*/  LDL.LU R55, [R1+0x28c] ;  /* 0x00028c0001377983 */ /* 0x000f280000300800 */
[----:B------:R-:W4:Y:S04]  /*9e100*/  LDL.LU R34, [R1+0x3094] ;  /* 0x0030940001227983 */ /* 0x000f280000300800 */
[----:B------:R-:W4:Y:S04]  /*9e110*/  LDL.LU R35, [R1+0x3090] ;  /* 0x0030900001237983 */ /* 0x000f280000300800 */
[----:B------:R-:W4:Y:S01]  /*9e120*/  LDL.LU R38, [R1+0x308c] ;  /* 0x00308c0001267983 */ /* 0x000f220000300800 */
[----:B------:R-:W-:Y:S03]  /*9e130*/  HMMA.1688.F32.TF32 R76, R80, R84, R76 ;  /* 0x00000054504c723c */ /* 0x000fe6000008104c */
[----:B------:R-:W4:Y:S04]  /*9e140*/  LDL.LU R252, [R1+0x3088] ;  /* 0x0030880001fc7983 */ /* 0x000f280000300800 */
        /* <DEDUP_REMOVED lines=9> */
[----:B------:R-:W4:Y:S01]  /*9e1e0*/  LDL.LU R43, [R1+0x307c] ;  /* 0x00307c00012b7983 */ /* 0x000f220000300800 */
[----:B------:R-:W-:-:S03]  /*9e1f0*/  IMAD.MOV.U32 R83, RZ, RZ, R39 ;  /* 0x000000ffff537224 */ /* 0x000fc600078e0027 */
[----:B------:R-:W4:Y:S01]  /*9e200*/  LDL.LU R39, [R1+0x3078] ;  /* 0x0030780001277983 */ /* 0x000f220000300800 */
[----:B------:R-:W-:Y:S02]  /*9e210*/  IMAD.MOV.U32 R37, RZ, RZ, R79 ;  /* 0x000000ffff257224 */ /* 0x000fe400078e004f */
[----:B------:R-:W-:Y:S02]  /*9e220*/  IMAD.MOV.U32 R36, RZ, RZ, R78 ;  /* 0x000000ffff247224 */ /* 0x000fe400078e004e */
[----:B-1----:R-:W-:Y:S02]  /*9e230*/  IMAD.MOV.U32 R29, RZ, RZ, R77 ;  /* 0x000000ffff1d7224 */ /* 0x002fe400078e004d */
[----:B------:R-:W-:Y:S01]  /*9e240*/  IMAD.MOV.U32 R33, RZ, RZ, R76 ;  /* 0x000000ffff217224 */ /* 0x000fe200078e004c */
[----:B------:R-:W-:Y:S04]  /*9e250*/  STL [R1+0x2f84], R37 ;  /* 0x002f842501007387 */ /* 0x000fe80000100800 */
[----:B------:R-:W-:Y:S04]  /*9e260*/  STL [R1+0x2f80], R36 ;  /* 0x002f802401007387 */ /* 0x000fe80000100800 */
[----:B------:R-:W-:Y:S04]  /*9e270*/  STL [R1+0x2f7c], R29 ;  /* 0x002f7c1d01007387 */ /* 0x000fe80000100800 */
[----:B------:R-:W-:Y:S01]  /*9e280*/  STL [R1+0x2f78], R33 ;  /* 0x002f782101007387 */ /* 0x000fe20000100800 */
[C---:B--2---:R-:W-:Y:S08]  /*9e290*/  HMMA.1688.F32.TF32 R20, R248.reuse, R18, R20 ;  /* 0x00000012f814723c */ /* 0x044ff00000081014 */
[C---:B---3--:R-:W-:Y:S08]  /*9e2a0*/  HMMA.1688.F32.TF32 R68, R248.reuse, R30, R68 ;  /* 0x0000001ef844723c */ /* 0x048ff00000081044 */
[C---:B----4-:R-:W-:Y:S08]  /*9e2b0*/  HMMA.1688.F32.TF32 R8, R248.reuse, R34, R8 ;  /* 0x00000022f808723c */ /* 0x050ff00000081008 */
[C---:B------:R-:W-:Y:S01]  /*9e2c0*/  HMMA.1688.F32.TF32 R44, R248.reuse, R106, R44 ;  /* 0x0000006af82c723c */ /* 0x040fe2000008102c */
[----:B------:R-:W-:Y:S04]  /*9e2d0*/  LDS R77, [R252+0x14d000] ;  /* 0x14d00000fc4d7984 */ /* 0x000fe80000000800 */
[----:B------:R-:W-:Y:S04]  /*9e2e0*/  LDS R79, [R252+0x14d800] ;  /* 0x14d80000fc4f7984 */ /* 0x000fe80000000800 */
[----:B------:R-:W-:Y:S01]  /*9e2f0*/  LDS R76, [R3+0x14d000] ;  /* 0x14d00000034c7984 */ /* 0x000fe20000000800 */
[C---:B------:R-:W-:Y:S03]  /*9e300*/  HMMA.1688.F32.TF32 R48, R248.reuse, R42, R48 ;  /* 0x0000002af830723c */ /* 0x040fe60000081030 */
[----:B------:R-:W1:Y:S05]  /*9e310*/  LDS R78, [R3+0x14d800] ;  /* 0x14d80000034e7984 */ /* 0x000e6a0000000800 */
[C---:B------:R-:W-:Y:S11]  /*9e320*/  HMMA.1688.F32.TF32 R52, R248.reuse, R38, R52 ;  /* 0x00000026f834723c */ /* 0x040ff60000081034 */
[----:B------:R-:W-:Y:S05]  /*9e330*/  @!UPT UIADD3 URZ, URZ, URZ, URZ ;  /* 0x0000003f3f3ff290 */ /* 0x000fea000fffe03f */
[----:B------:R-:W-:Y:S02]  /*9e340*/  IMAD.MOV.U32 R41, RZ, RZ, R49 ;  /* 0x000000ffff297224 */ /* 0x000fe400078e0031 */
[----:B------:R-:W-:Y:S02]  /*9e350*/  IMAD.MOV.U32 R40, RZ, RZ, R48 ;  /* 0x000000ffff287224 */ /* 0x000fe400078e0030 */
[----:B------:R-:W-:Y:S02]  /*9e360*/  IMAD.MOV.U32 R16, RZ, RZ, R50 ;  /* 0x000000ffff107224 */ /* 0x000fe400078e0032 */
[----:B------:R-:W-:Y:S02]  /*9e370*/  IMAD.MOV.U32 R17, RZ, RZ, R51 ;  /* 0x000000ffff117224 */ /* 0x000fe400078e0033 */
[----:B------:R-:W2:Y:S04]  /*9e380*/  LDL.LU.64 R50, [R1+0x3070] ;  /* 0x0030700001327983 */ /* 0x000ea80000300a00 */
[----:B------:R-:W2:Y:S04]  /*9e390*/  LDL.LU.64 R48, [R1+0x3068] ;  /* 0x0030680001307983 */ /* 0x000ea80000300a00 */
        /* <DEDUP_REMOVED lines=9> */
[----:B------:R-:W-:Y:S04]  /*9e430*/  STL.64 [R1+0x4e0], R68 ;  /* 0x0004e04401007387 */ /* 0x000fe80000100a00 */
[----:B------:R1:W-:Y:S04]  /*9e440*/  STL.64 [R1+0x4e8], R70 ;  /* 0x0004e84601007387 */ /* 0x0003e80000100a00 */
[----:B-1----:R-:W2:Y:S04]  /*9e450*/  LDL.LU.64 R70, [R1+0x3048] ;  /* 0x0030480001467983 */ /* 0x002ea80000300a00 */
[----:B------:R-:W2:Y:S04]  /*9e460*/  LDL.LU.64 R68, [R1+0x3040] ;  /* 0x0030400001447983 */ /* 0x000ea80000300a00 */
[----:B------:R-:W-:Y:S04]  /*9e470*/  STL.64 [R1+0x610], R20 ;  /* 0x0006101401007387 */ /* 0x000fe80000100a00 */
[----:B------:R1:W-:Y:S04]  /*9e480*/  STL.64 [R1+0x618], R22 ;  /* 0x0006181601007387 */ /* 0x0003e80000100a00 */
[----:B-1----:R-:W2:Y:S04]  /*9e490*/  LDL.LU.64 R22, [R1+0x3038] ;  /* 0x0030380001167983 */ /* 0x002ea80000300a00 */
[----:B------:R-:W3:Y:S01]  /*9e4a0*/  LDL.LU.64 R20, [R1+0x3030] ;  /* 0x0030300001147983 */ /* 0x000ee20000300a00 */
[C---:B--2---:R-:W-:Y:S11]  /*9e4b0*/  HMMA.1688.F32.TF32 R12, R248.reuse, R22, R12 ;  /* 0x00000016f80c723c */ /* 0x044ff6000008100c */
[----:B------:R-:W-:Y:S11]  /*9e4c0*/  @!UPT UIADD3 URZ, URZ, URZ, URZ ;  /* 0x0000003f3f3ff290 */ /* 0x000ff6000fffe03f */
[----:B------:R-:W-:Y:S01]  /*9e4d0*/  @!UPT UIADD3 URZ, URZ, URZ, URZ ;  /* 0x0000003f3f3ff290 */ /* 0x000fe2000fffe03f */
        /* <DEDUP_REMOVED lines=9> */
[----:B-1----:R-:W2:Y:S01]  /*9e570*/  LDL.LU.64 R26, [R1+0x3018] ;  /* 0x00301800011a7983 */ /* 0x002ea20000300a00 */
[C---:B---3--:R-:W-:Y:S08]  /*9e580*/  HMMA.1688.F32.TF32 R52, R248.reuse, R6, R52 ;  /* 0x00000006f834723c */ /* 0x048ff00000081034 */
[----:B----4-:R-:W-:Y:S01]  /*9e590*/  HMMA.1688.F32.TF32 R60, R248, R10, R60 ;  /* 0x0000000af83c723c */ /* 0x010fe2000008103c */
[----:B------:R-:W-:-:S02]  /*9e5a0*/  IMAD.MOV.U32 R88, RZ, RZ, R44 ;  /* 0x000000ffff587224 */ /* 0x000fc400078e002c */
[----:B------:R-:W-:Y:S11]  /*9e5b0*/  IMAD.MOV.U32 R89, RZ, RZ, R45 ;  /* 0x000000ffff597224 */ /* 0x000ff600078e002d */
[----:B------:R-:W-:Y:S02]  /*9e5c0*/  @!UPT UIADD3 URZ, URZ, URZ, URZ ;  /* 0x0000003f3f3ff290 */ /* 0x000fe4000fffe03f */
[----:B------:R-:W-:Y:S02]  /*9e5d0*/  IMAD.MOV.U32 R85, RZ, RZ, R53 ;  /* 0x000000ffff557224 */ /* 0x000fe400078e0035 */
[----:B------:R-:W-:Y:S01]  /*9e5e0*/  IMAD.MOV.U32 R84, RZ, RZ, R52 ;  /* 0x000000ffff547224 */ /* 0x000fe200078e0034 */
[C---:B--2---:R-:W-:Y:S11]  /*9e5f0*/  HMMA.1688.F32.TF32 R80, R248.reuse, R26, R80 ;  /* 0x0000001af850723c */ /* 0x044ff60000081050 */
[----:B------:R-:W-:Y:S11]  /*9e600*/  @!UPT UIADD3 URZ, URZ, URZ, URZ ;  /* 0x0000003f3f3ff290 */ /* 0x000ff6000fffe03f */
[----:B------:R-:W-:Y:S01]  /*9e610*/  @!UPT UIADD3 URZ, URZ, URZ, URZ ;  /* 0x0000003f3f3ff290 */ /* 0x000fe2000fffe03f */
[----:B------:R-:W-:Y:S04]  /*9e620*/  STL.64 [R1+0x780], R80 ;  /* 0x0007805001007387 */ /* 0x000fe80000100a00 */
[----:B------:R-:W-:Y:S04]  /*9e630*/  STL.64 [R1+0x788], R82 ;  /* 0x0007885201007387 */ /* 0x000fe80000100a00 */
[----:B------:R-:W-:Y:S04]  /*9e640*/  STL.64 [R1+0x7f0], R60 ;  /* 0x0007f03c01007387 */ /* 0x000fe80000100a00 */
[----:B------:R-:W-:Y:S04]  /*9e650*/  STL.64 [R1+0x7f8], R62 ;  /* 0x0007f83e01007387 */ /* 0x000fe80000100a00 */
[----:B------:R-:W-:Y:S04]  /*9e660*/  STL.64 [R1+0x808], R54 ;  /* 0x0008083601007387 */ /* 0x000fe80000100a00 */
[----:B------:R-:W-:Y:S04]  /*9e670*/  STL [R1+0x2de4], R85 ;  /* 0x002de45501007387 */ /* 0x000fe80000100800 */
[----:B------:R-:W-:Y:S04]  /*9e680*/  STL [R1+0x2de0], R84 ;  /* 0x002de05401007387 */ /* 0x000fe80000100800 */
[----:B------:R1:W-:Y:S02]  /*9e690*/  STL.64 [R1+0x8c8], R46 ;  /* 0x0008c82e01007387 */ /* 0x0003e40000100a00 */
[C---:B-1----:R-:W-:Y:S02]  /*9e6a0*/  HMMA.1688.F32.TF32 R44, R248.reuse, R102, R108 ;  /* 0x00000066f82c723c */ /* 0x042fe4000008106c */
[----:B------:R-:W-:Y:S04]  /*9e6b0*/  STL [R1+0x2d38], R89 ;  /* 0x002d385901007387 */ /* 0x000fe80000100800 */
[----:B------:R-:W-:Y:S11]  /*9e6c0*/  STL [R1+0x2d34], R88 ;  /* 0x002d345801007387 */ /* 0x000ff60000100800 */
[----:B------:R-:W-:Y:S06]  /*9e6d0*/  @!UPT UIADD3 URZ, URZ, URZ, URZ ;  /* 0x0000003f3f3ff290 */ /* 0x000fec000fffe03f */
[----:B------:R1:W-:Y:S01]  /*9e6e0*/  STL.64 [R1+0x8b8], R46 ;  /* 0x0008b82e01007387 */ /* 0x0003e20000100a00 */
[----:B------:R-:W-:Y:S02]  /*9e6f0*/  IMAD.MOV.U32 R92, RZ, RZ, R44 ;  /* 0x000000ffff5c7224 */ /* 0x000fe400078e002c */
[----:B------:R-:W-:Y:S02]  /*9e700*/  IMAD.MOV.U32 R93, RZ, RZ, R45 ;  /* 0x000000ffff5d7224 */ /* 0x000fe400078e002d */
[C---:B-1----:R-:W-:Y:S03]  /*9e710*/  HMMA.1688.F32.TF32 R44, R248.reuse, R98, R112 ;  /* 0x00000062f82c723c */ /* 0x042fe60000081070 */
[----:B------:R-:W-:Y:S04]  /*9e720*/  STL [R1+0x2d40], R93 ;  /* 0x002d405d01007387 */ /* 0x000fe80000100800 */
[----:B------:R-:W-:Y:S11]  /*9e730*/  STL [R1+0x2d3c], R92 ;  /* 0x002d3c5c01007387 */ /* 0x000ff60000100800 */
[----:B------:R-:W-:Y:S05]  /*9e740*/  @!UPT UIADD3 URZ, URZ, URZ, URZ ;  /* 0x0000003f3f3ff290 */ /* 0x000fea000fffe03f */
        /* <DEDUP_REMOVED lines=9> */
[----:B------:R-:W-:Y:S01]  /*9e7e0*/  IMAD.MOV.U32 R101, RZ, RZ, R45 ;  /* 0x000000ffff657224 */ /* 0x000fe200078e002d */
[----:B------:R-:W2:Y:S04]  /*9e7f0*/  LDL.LU R112, [R1+0x50] ;  /* 0x0000500001707983 */ /* 0x000ea80000300800 */
[----:B------:R-:W2:Y:S01]  /*9e800*/  LDL.LU R113, [R1+0x54] ;  /* 0x0000540001717983 */ /* 0x000ea20000300800 */
[----:B-1----:R-:W-:Y:S03]  /*9e810*/  HMMA.1688.F32.TF32 R44, R248, R90, R120 ;  /* 0x0000005af82c723c */ /* 0x002fe60000081078 */
[----:B------:R-:W2:Y:S04]  /*9e820*/  LDL.LU R114, [R1+0x58] ;  /* 0x0000580001727983 */ /* 0x000ea80000300800 */
[----:B------:R-:W2:Y:S04]  /*9e830*/  LDL.LU R115, [R1+0x5c] ;  /* 0x00005c0001737983 */ /* 0x000ea80000300800 */
[----:B------:R-:W3:Y:S04]  /*9e840*/  LDL.LU R116, [R1+0x80] ;  /* 0x0000800001747983 */ /* 0x000ee80000300800 */
[----:B------:R-:W3:Y:S04]  /*9e850*/  LDL.LU R117, [R1+0x84] ;  /* 0x0000840001757983 */ /* 0x000ee80000300800 */
[----:B------:R-:W3:Y:S04]  /*9e860*/  LDL.LU R118, [R1+0x88] ;  /* 0x0000880001767983 */ /* 0x000ee80000300800 */
[----:B------:R-:W3:Y:S04]  /*9e870*/  LDL.LU R119, [R1+0x8c] ;  /* 0x00008c0001777983 */ /* 0x000ee80000300800 */
[----:B------:R-:W-:Y:S04]  /*9e880*/  STL [R1+0x2d50], R101 ;  /* 0x002d506501007387 */ /* 0x000fe80000100800 */
[----:B------:R-:W-:Y:S04]  /*9e890*/  STL [R1+0x2d4c], R100 ;  /* 0x002d4c6401007387 */ /* 0x000fe80000100800 */
[----:B------:R-:W4:Y:S04]  /*9e8a0*/  LDL.LU R120, [R1+0xd0] ;  /* 0x0000d00001787983 */ /* 0x000f280000300800 */
[----:B------:R-:W4:Y:S04]  /*9e8b0*/  LDL.LU R121, [R1+0xd4] ;  /* 0x0000d40001797983 */ /* 0x000f280000300800 */
[----:B------:R-:W4:Y:S04]  /*9e8c0*/  LDL.LU R122, [R1+0xd8] ;  /* 0x0000d800017a7983 */ /* 0x000f280000300800 */
[----:B------:R-:W4:Y:S01]  /*9e8d0*/  LDL.LU R123, [R1+0xdc] ;  /* 0x0000dc00017b7983 */ /* 0x000f220000300800 */
        /* <DEDUP_REMOVED lines=16> */
[----:B------:R-:W-:Y:S03]  /*9e9e0*/  HMMA.1688.F32.TF32 R80, R248, R86, R124 ;  /* 0x00000056f850723c */ /* 0x000fe6000008107c */
        /* <DEDUP_REMOVED lines=16> */
[----:B------:R-:W-:Y:S04]  /*9eaf0*/  STL [R1+0x2d70], R92 ;  /* 0x002d705c01007387 */ /* 0x000fe80000100800 */
        /* <DEDUP_REMOVED lines=10> */
[----:B------:R-:W-:-:S02]  /*9eba0*/  IMAD.MOV.U32 R109, RZ, RZ, R62 ;  /* 0x000000ffff6d7224 */ /* 0x000fc400078e003e */
[----:B------:R-:W-:Y:S02]  /*9ebb0*/  IMAD.MOV.U32 R108, RZ, RZ, R63 ;  /* 0x000000ffff6c7224 */ /* 0x000fe400078e003f */
[----:B------:R-:W-:Y:S01]  /*9ebc0*/  IMAD.MOV.U32 R111, RZ, RZ, R60 ;  /* 0x000000ffff6f7224 */ /* 0x000fe200078e003c */
[----:B------:R-:W2:Y:S01]  /*9ebd0*/  LDL.LU.64 R62, [R1+0x3010] ;  /* 0x00301000013e7983 */ /* 0x000ea20000300a00 */
[----:B------:R-:W-:-:S03]  /*9ebe0*/  IMAD.MOV.U32 R110, RZ, RZ, R61 ;  /* 0x000000ffff6e7224 */ /* 0x000fc600078e003d */
[----:B------:R-:W2:Y:S06]  /*9ebf0*/  LDL.LU.64 R60, [R1+0x3008] ;  /* 0x00300800013c7983 */ /* 0x000eac0000300a00 */
[----:B------:R-:W-:Y:S04]  /*9ec00*/  STL.64 [R1+0x90], R52 ;  /* 0x0000903401007387 */ /* 0x000fe80000100a00 */
[----:B------:R3:W-:Y:S04]  /*9ec10*/  STL.64 [R1+0x98], R54 ;  /* 0x0000983601007387 */ /* 0x0007e80000100a00 */
[----:B---3--:R-:W3:Y:S04]  /*9ec20*/  LDL.LU.64 R54, [R1+0x3000] ;  /* 0x0030000001367983 */ /* 0x008ee80000300a00 */
[----:B------:R-:W3:Y:S04]  /*9ec30*/  LDL.LU.64 R52, [R1+0x2ff8] ;  /* 0x002ff80001347983 */ /* 0x000ee80000300a00 */
[----:B------:R-:W-:Y:S04]  /*9ec40*/  STL.64 [R1+0x1c0], R44 ;  /* 0x0001c02c01007387 */ /* 0x000fe80000100a00 */
[----:B------:R4:W-:Y:S04]  /*9ec50*/  STL.64 [R1+0x1c8], R46 ;  /* 0x0001c82e01007387 */ /* 0x0009e80000100a00 */
[----:B----4-:R-:W4:Y:S04]  /*9ec60*/  LDL.LU.64 R46, [R1+0x2ff0] ;  /* 0x002ff000012e7983 */ /* 0x010f280000300a00 */
[----:B------:R-:W4:Y:S01]  /*9ec70*/  LDL.LU.64 R44, [R1+0x2fe8] ;  /* 0x002fe800012c7983 */ /* 0x000f220000300a00 */
[C---:B------:R-:W-:Y:S11]  /*9ec80*/  HMMA.1688.F32.TF32 R248, R76.reuse, R30, R248 ;  /* 0x0000001e4cf8723c */ /* 0x040ff600000810f8 */
[----:B------:R-:W-:Y:S11]  /*9ec90*/  @!UPT UIADD3 URZ, URZ, URZ, URZ ;  /* 0x0000003f3f3ff290 */ /* 0x000ff6000fffe03f */
[----:B------:R-:W-:Y:S01]  /*9eca0*/  @!UPT UIADD3 URZ, URZ, URZ, URZ ;  /* 0x0000003f3f3ff290 */ /* 0x000fe2000fffe03f */
[----:B------:R-:W-:Y:S04]  /*9ecb0*/  STL.64 [R1+0x1d0], R248 ;  /* 0x0001d0f801007387 */ /* 0x000fe80000100a00 */
[----:B------:R1:W-:Y:S02]  /*9ecc0*/  STL.64 [R1+0x1d8], R250 ;  /* 0x0001d8fa01007387 */ /* 0x0003e40000100a00 */
[C---:B-1----:R-:W-:Y:S08]  /*9ecd0*/  HMMA.1688.F32.TF32 R248, R76.reuse, R18, R124 ;  /* 0x000000124cf8723c */ /* 0x042ff0000008107c */
        /* <DEDUP_REMOVED lines=11> */
[C---:B------:R-:W-:Y:S08]  /*9ed90*/  HMMA.1688.F32.TF32 R112, R76.reuse, R6, R48 ;  /* 0x000000064c70723c */ /* 0x040ff00000081030 */
[C---:B------:R-:W-:Y:S08]  /*9eda0*/  HMMA.1688.F32.TF32 R48, R76.reuse, R106, R128 ;  /* 0x0000006a4c30723c */ /* 0x040ff00000081080 */
[C---:B----4-:R-:W-:Y:S11]  /*9edb0*/  HMMA.1688.F32.TF32 R44, R76.reuse, R10, R44 ;  /* 0x0000000a4c2c723c */ /* 0x050ff6000008102c */
[----:B------:R-:W-:Y:S11]  /*9edc0*/  @!UPT UIADD3 URZ, URZ, URZ, URZ ;  /* 0x0000003f3f3ff290 */ /* 0x000ff6000fffe03f */
[----:B------:R-:W-:Y:S01]  /*9edd0*/  @!UPT UIADD3 URZ, URZ, URZ, URZ ;  /* 0x0000003f3f3ff290 */ /* 0x000fe2000fffe03f */
[----:B------:R-:W-:Y:S04]  /*9ede0*/  STL.64 [R1+0x6f0], R44 ;  /* 0x0006f02c01007387 */ /* 0x000fe80000100a00 */
[----:B------:R1:W-:Y:S02]  /*9edf0*/  STL.64 [R1+0x6f8], R46 ;  /* 0x0006f82e01007387 */ /* 0x0003e40000100a00 */
[C---:B-1----:R-:W-:Y:S11]  /*9ee00*/  HMMA.1688.F32.TF32 R44, R76.reuse, R102, R132 ;  /* 0x000000664c2c723c */ /* 0x042ff60000081084 */
[----:B------:R-:W-:Y:S11]  /*9ee10*/  @!UPT UIADD3 URZ, URZ, URZ, URZ ;  /* 0x0000003f3f3ff290 */ /* 0x000ff6000fffe03f */
[----:B------:R-:W-:Y:S02]  /*9ee20*/  @!UPT UIADD3 URZ, URZ, URZ, URZ ;  /* 0x0000003f3f3ff290 */ /* 0x000fe4000fffe03f */
        /* <DEDUP_REMOVED lines=8> */
[----:B------:R1:W-:Y:S11]  /*9eeb0*/  STL.64 [R1+0x868], R50 ;  /* 0x0008683201007387 */ /* 0x0003f60000100a00 */
[----:B------:R-:W-:-:S02]  /*9eec0*/  IMAD.MOV.U32 R96, RZ, RZ, R44 ;  /* 0x000000ffff607224 */ /* 0x000fc400078e002c */
[----:B------:R-:W-:Y:S02]  /*9eed0*/  IMAD.MOV.U32 R97, RZ, RZ, R45 ;  /* 0x000000ffff617224 */ /* 0x000fe400078e002d */
[----:B------:R-:W-:Y:S02]  /*9eee0*/  IMAD.MOV.U32 R88, RZ, RZ, R46 ;  /* 0x000000ffff587224 */ /* 0x000fe400078e002e */
[----:B------:R-:W-:Y:S02]  /*9eef0*/  IMAD.MOV.U32 R89, RZ, RZ, R47 ;  /* 0x000000ffff597224 */ /* 0x000fe400078e002f */
[C---:B------:R-:W-:Y:S08]  /*9ef00*/  HMMA.1688.F32.TF32 R44, R76.reuse, R94, R140 ;  /* 0x0000005e4c2c723c */ /* 0x040ff0000008108c */
[----:B-1----:R-:W-:Y:S01]  /*9ef10*/  HMMA.1688.F32.TF32 R48, R76, R90, R144 ;  /* 0x0000005a4c30723c */ /* 0x002fe20000081090 */
[----:B------:R-:W-:Y:S04]  /*9ef20*/  STL [R1+0x2d80], R100 ;  /* 0x002d806401007387 */ /* 0x000fe80000100800 */
[----:B------:R-:W-:Y:S04]  /*9ef30*/  STL [R1+0x2d7c], R101 ;  /* 0x002d7c6501007387 */ /* 0x000fe80000100800 */
[----:B------:R1:W-:Y:S04]  /*9ef40*/  STL [R1+0x2d78], R104 ;  /* 0x002d786801007387 */ /* 0x0003e80000100800 */
[----:B------:R4:W-:Y:S03]  /*9ef50*/  STL [R1+0x2d74], R105 ;  /* 0x002d746901007387 */ /* 0x0009e60000100800 */
[----:B------:R-:W-:Y:S01]  /*9ef60*/  IMAD.MOV.U32 R93, RZ, RZ, R47 ;  /* 0x000000ffff5d7224 */ /* 0x000fe200078e002f */
[----:B------:R-:W-:Y:S01]  /*9ef70*/  STL [R1+0x2d90], R89 ;  /* 0x002d905901007387 */ /* 0x000fe20000100800 */
[----:B------:R-:W-:-:S02]  /*9ef80*/  IMAD.MOV.U32 R92, RZ, RZ, R46 ;  /* 0x000000ffff5c7224 */ /* 0x000fc400078e002e */
[----:B-1----:R-:W-:Y:S01]  /*9ef90*/  IMAD.MOV.U32 R104, RZ, RZ, R44 ;  /* 0x000000ffff687224 */ /* 0x002fe200078e002c */
[----:B------:R-:W-:Y:S01]  /*9efa0*/  STL [R1+0x2d8c], R88 ;  /* 0x002d8c5801007387 */ /* 0x000fe20000100800 */
[----:B----4-:R-:W-:-:S03]  /*9efb0*/  MOV R105, R45 ;  /* 0x0000002d00697202 */ /* 0x010fc60000000f00 */
[----:B------:R-:W-:Y:S04]  /*9efc0*/  STL [R1+0x2d88], R97 ;  /* 0x002d886101007387 */ /* 0x000fe80000100800 */
[----:B------:R-:W-:Y:S04]  /*9efd0*/  STL [R1+0x2d84], R96 ;  /* 0x002d846001007387 */ /* 0x000fe80000100800 */
[----:B------:R-:W-:Y:S04]  /*9efe0*/  STL [R1+0x2da0], R93 ;  /* 0x002da05d01007387 */ /* 0x000fe80000100800 */
[----:B------:R-:W-:Y:S01]  /*9eff0*/  STL [R1+0x2d9c], R92 ;  /* 0x002d9c5c01007387 */ /* 0x000fe20000100800 */
[----:B------:R-:W-:-:S03]  /*9f000*/  IMAD.MOV.U32 R112, RZ, RZ, R20 ;  /* 0x000000ffff707224 */ /* 0x000fc600078e0014 */
[----:B------:R-:W-:Y:S01]  /*9f010*/  STL [R1+0x2d98], R105 ;  /* 0x002d986901007387 */ /* 0x000fe20000100800 */
[----:B------:R-:W-:-:S03]  /*9f020*/  IMAD.MOV.U32 R113, RZ, RZ, R21 ;  /* 0x000000ffff717224 */ /* 0x000fc600078e0015 */
[----:B------:R-:W-:Y:S04]  /*9f030*/  STL [R1+0x2d94], R104 ;  /* 0x002d946801007387 */ /* 0x000fe80000100800 */
[----:B------:R1:W-:Y:S04]  /*9f040*/  STL.64 [R1+0x820], R48 ;  /* 0x0008203001007387 */ /* 0x0003e80000100a00 */
[----:B------:R4:W-:Y:S04]  /*9f050*/  STL.64 [R1+0x828], R50 ;  /* 0x0008283201007387 */ /* 0x0009e80000100a00 */
        /* <DEDUP_REMOVED lines=28> */
[----:B------:R-:W-:Y:S01]  /*9f220*/  HMMA.1688.F32.TF32 R44, R76, R86, R148 ;  /* 0x000000564c2c723c */ /* 0x000fe20000081094 */
[----:B------:R-:W-:-:S02]  /*9f230*/  IMAD.MOV.U32 R114, RZ, RZ, R13 ;  /* 0x000000ffff727224 */ /* 0x000fc400078e000d */
[----:B------:R-:W-:Y:S11]  /*9f240*/  IMAD.MOV.U32 R115, RZ, RZ, R12 ;  /* 0x000000ffff737224 */ /* 0x000ff600078e000c */
[----:B------:R-:W-:Y:S10]  /*9f250*/  @!UPT UIADD3 URZ, URZ, URZ, URZ ;  /* 0x0000003f3f3ff290 */ /* 0x000ff4000fffe03f */
[----:B------:R-:W-:Y:S02]  /*9f260*/  IMAD.MOV.U32 R101, RZ, RZ, R47 ;  /* 0x000000ffff657224 */ /* 0x000fe400078e002f */
[----:B------:R-:W-:Y:S01]  /*9f270*/  IMAD.MOV.U32 R100, RZ, RZ, R46 ;  /* 0x000000ffff647224 */ /* 0x000fe200078e002e */
[----:B------:R-:W-:Y:S01]  /*9f280*/  LDS R47, [R252+0x14d880] ;  /* 0x14d88000fc2f7984 */ /* 0x000fe20000000800 */
[----:B------:R-:W-:Y:S02]  /*9f290*/  IMAD.MOV.U32 R96, RZ, RZ, R45 ;  /* 0x000000ffff607224 */ /* 0x000fe400078e002d */
[----:B------:R-:W-:Y:S01]  /*9f2a0*/  IMAD.MOV.U32 R97, RZ, RZ, R44 ;  /* 0x000000ffff617224 */ /* 0x000fe200078e002c */
[----:B------:R-:W-:Y:S04]  /*9f2b0*/  STL [R1+0x2db0], R101 ;  /* 0x002db06501007387 */ /* 0x000fe80000100800 */
[----:B------:R-:W-:Y:S04]  /*9f2c0*/  STL [R1+0x2dac], R100 ;  /* 0x002dac6401007387 */ /* 0x000fe80000100800 */
[----:B------:R-:W-:Y:S04]  /*9f2d0*/  STL [R1+0x2da8], R96 ;  /* 0x002da86001007387 */ /* 0x000fe80000100800 */
[----:B------:R-:W-:Y:S04]  /*9f2e0*/  STL [R1+0x2da4], R97 ;  /* 0x002da46101007387 */ /* 0x000fe80000100800 */
[----:B------:R-:W-:Y:S04]  /*9f2f0*/  LDS R44, [R3+0x14d080] ;  /* 0x14d08000032c7984 */ /* 0x000fe80000000800 */
[----:B------:R-:W-:Y:S04]  /*9f300*/  LDS R46, [R3+0x14d880] ;  /* 0x14d88000032e7984 */ /* 0x000fe80000000800 */
[----:B------:R-:W1:Y:S01]  /*9f310*/  LDS R45, [R252+0x14d080] ;  /* 0x14d08000fc2d7984 */ /* 0x000e620000000800 */
[C---:B--2---:R-:W-:Y:S11]  /*9f320*/  HMMA.1688.F32.TF32 R76, R80.reuse, R42, R132 ;  /* 0x0000002a504c723c */ /* 0x044ff60000081084 */
[----:B------:R-:W-:Y:S11]  /*9f330*/  @!UPT UIADD3 URZ, URZ, URZ, URZ ;  /* 0x0000003f3f3ff290 */ /* 0x000ff6000fffe03f */
[----:B------:R-:W-:Y:S02]  /*9f340*/  @!UPT UIADD3 URZ, URZ, URZ, URZ ;  /* 0x0000003f3f3ff290 */ /* 0x000fe4000fffe03f */
        /* <DEDUP_REMOVED lines=12> */
[----:B------:R-:W-:Y:S01]  /*9f410*/  HMMA.1688.F32.TF32 R48, R80, R30, R248 ;  /* 0x0000001e5030723c */ /* 0x000fe200000810f8 */
[----:B------:R-:W-:-:S02]  /*9f420*/  IMAD.MOV.U32 R118, RZ, RZ, R21 ;  /* 0x000000ffff767224 */ /* 0x000fc400078e0015 */
[----:B------:R-:W-:Y:S11]  /*9f430*/  IMAD.MOV.U32 R119, RZ, RZ, R20 ;  /* 0x000000ffff777224 */ /* 0x000ff600078e0014 */
[----:B------:R-:W-:Y:S10]  /*9f440*/  @!UPT UIADD3 URZ, URZ, URZ, URZ ;  /* 0x0000003f3f3ff290 */ /* 0x000ff4000fffe03f */
[----:B------:R-:W-:Y:S02]  /*9f450*/  IMAD.MOV.U32 R25, RZ, RZ, R48 ;  /* 0x000000ffff197224 */ /* 0x000fe400078e0030 */
[----:B------:R-:W-:Y:S02]  /*9f460*/  IMAD.MOV.U32 R24, RZ, RZ, R49 ;  /* 0x000000ffff187224 */ /* 0x000fe400078e0031 */
[----:B------:R-:W-:Y:S02]  /*9f470*/  IMAD.MOV.U32 R21, RZ, RZ, R50 ;  /* 0x000000ffff157224 */ /* 0x000fe400078e0032 */
[----:B------:R-:W-:Y:S02]  /*9f480*/  IMAD.MOV.U32 R20, RZ, RZ, R51 ;  /* 0x000000ffff147224 */ /* 0x000fe400078e0033 */
[C---:B------:R-:W-:Y:S01]  /*9f490*/  HMMA.1688.F32.TF32 R48, R80.reuse, R18, R124 ;  /* 0x000000125030723c */ /* 0x040fe2000008107c */
[----:B------:R-:W-:Y:S04]  /*9f4a0*/  STL.64 [R1+0x80], R76 ;  /* 0x0000804c01007387 */ /* 0x000fe80000100a00 */
[----:B------:R2:W-:Y:S04]  /*9f4b0*/  STL.64 [R1+0x88], R78 ;  /* 0x0000884e01007387 */ /* 0x0005e80000100a00 */
[----:B------:R-:W-:Y:S01]  /*9f4c0*/  STL [R1+0x2e38], R20 ;  /* 0x002e381401007387 */ /* 0x000fe20000100800 */
[C---:B------:R-:W-:Y:S03]  /*9f4d0*/  HMMA.1688.F32.TF32 R120, R80.reuse, R22, R120 ;  /* 0x000000165078723c */ /* 0x040fe60000081078 */
[----:B------:R-:W-:Y:S04]  /*9f4e0*/  STL [R1+0x2e34], R21 ;  /* 0x002e341501007387 */ /* 0x000fe80000100800 */
[----:B------:R-:W-:Y:S01]  /*9f4f0*/  STL [R1+0x2e30], R24 ;  /* 0x002e301801007387 */ /* 0x000fe20000100800 */
[C---:B--2---:R-:W-:Y:S03]  /*9f500*/  HMMA.1688.F32.TF32 R76, R80.reuse, R14, R116 ;  /* 0x0000000e504c723c */ /* 0x044fe60000081074 */
[----:B------:R-:W-:Y:S04]  /*9f510*/  STL [R1+0x2e2c], R25 ;  /* 0x002e2c1901007387 */ /* 0x000fe80000100800 */
[----:B------:R-:W-:Y:S04]  /*9f520*/  STL.64 [R1+0x110], R48 ;  /* 0x0001103001007387 */ /* 0x000fe80000100a00 */
[----:B------:R2:W-:Y:S02]  /*9f530*/  STL.64 [R1+0x118], R50 ;  /* 0x0001183201007387 */ /* 0x0005e40000100a00 */
[----:B--2---:R-:W-:Y:S02]  /*9f540*/  HMMA.1688.F32.TF32 R48, R80, R26, R112 ;  /* 0x0000001a5030723c */ /* 0x004fe40000081070 */
[----:B------:R-:W-:Y:S04]  /*9f550*/  STL.64 [R1+0x140], R120 ;  /* 0x0001407801007387 */ /* 0x000fe80000100a00 */
[----:B------:R-:W-:Y:S04]  /*9f560*/  STL.64 [R1+0x148], R122 ;  /* 0x0001487a01007387 */ /* 0x000fe80000100a00 */
[----:B------:R-:W-:Y:S04]  /*9f570*/  STL.64 [R1+0x2b0], R76 ;  /* 0x0002b04c01007387 */ /* 0x000fe80000100a00 */
[----:B------:R-:W-:Y:S09]  /*9f580*/  STL.64 [R1+0x2b8], R78 ;  /* 0x0002b84e01007387 */ /* 0x000ff20000100a00 */
[----:B------:R2:W-:Y:S01]  /*9f590*/  STL.64 [R1+0x370], R48 ;  /* 0x0003703001007387 */ /* 0x0005e20000100a00 */
[----:B------:R-:W-:-:S02]  /*9f5a0*/  IMAD.MOV.U32 R13, RZ, RZ, R50 ;  /* 0x000000ffff0d7224 */ /* 0x000fc400078e0032 */
[----:B------:R-:W-:Y:S02]  /*9f5b0*/  IMAD.MOV.U32 R12, RZ, RZ, R51 ;  /* 0x000000ffff0c7224 */ /* 0x000fe400078e0033 */
[C---:B--2---:R-:W-:Y:S08]  /*9f5c0*/  HMMA.1688.F32.TF32 R48, R80.reuse, R106, R152 ;  /* 0x0000006a5030723c */ /* 0x044ff00000081098 */
[C---:B------:R-:W-:Y:S08]  /*9f5d0*/  HMMA.1688.F32.TF32 R76, R80.reuse, R10, R52 ;  /* 0x0000000a504c723c */ /* 0x040ff00000081034 */
[----:B------:R-:W-:Y:S08]  /*9f5e0*/  HMMA.1688.F32.TF32 R52, R80, R6, R56 ;  /* 0x000000065034723c */ /* 0x000ff00000081038 */
[----:B------:R-:W-:-:S02]  /*9f5f0*/  IMAD.MOV.U32 R105, RZ, RZ, R48 ;  /* 0x000000ffff697224 */ /* 0x000fc400078e0030 */
[----:B------:R-:W-:Y:S02]  /*9f600*/  IMAD.MOV.U32 R104, RZ, RZ, R49 ;  /* 0x000000ffff687224 */ /* 0x000fe400078e0031 */
[----:B------:R-:W-:Y:S02]  /*9f610*/  IMAD.MOV.U32 R89, RZ, RZ, R50 ;  /* 0x000000ffff597224 */ /* 0x000fe400078e0032 */
[----:B------:R-:W-:Y:S02]  /*9f620*/  IMAD.MOV.U32 R88, RZ, RZ, R51 ;  /* 0x000000ffff587224 */ /* 0x000fe400078e0033 */
[----:B------:R-:W-:Y:S01]  /*9f630*/  HMMA.1688.F32.TF32 R48, R80, R102, R156 ;  /* 0x000000665030723c */ /* 0x000fe2000008109c */
[----:B------:R-:W-:Y:S04]  /*9f640*/  STL [R1+0x2e10], R12 ;  /* 0x002e100c01007387 */ /* 0x000fe80000100800 */
[----:B------:R-:W-:Y:S04]  /*9f650*/  STL [R1+0x2e0c], R13 ;  /* 0x002e0c0d01007387 */ /* 0x000fe80000100800 */
[----:B------:R-:W-:Y:S04]  /*9f660*/  STL.64 [R1+0x600], R76 ;  /* 0x0006004c01007387 */ /* 0x000fe80000100a00 */
[----:B------:R-:W-:Y:S04]  /*9f670*/  STL.64 [R1+0x608], R78 ;  /* 0x0006084e01007387 */ /* 0x000fe80000100a00 */
[----:B------:R-:W-:Y:S07]  /*9f680*/  STL.64 [R1+0x660], R52 ;  /* 0x0006603401007387 */ /* 0x000fee0000100a00 */
[----:B------:R-:W-:-:S02]  /*9f690*/  IMAD.MOV.U32 R96, RZ, RZ, R48 ;  /* 0x000000ffff607224 */ /* 0x000fc400078e0030 */
[----:B------:R-:W-:Y:S02]  /*9f6a0*/  IMAD.MOV.U32 R97, RZ, RZ, R49 ;  /* 0x000000ffff617224 */ /* 0x000fe400078e0031 */
[----:B------:R-:W-:Y:S02]  /*9f6b0*/  IMAD.MOV.U32 R93, RZ, RZ, R50 ;  /* 0x000000ffff5d7224 */ /* 0x000fe400078e0032 */
[----:B------:R-:W-:Y:S02]  /*9f6c0*/  IMAD.MOV.U32 R92, RZ, RZ, R51 ;  /* 0x000000ffff5c7224 */ /* 0x000fe400078e0033 */
[C---:B------:R-:W-:Y:S01]  /*9f6d0*/  HMMA.1688.F32.TF32 R48, R80.reuse, R94, R164 ;  /* 0x0000005e5030723c */ /* 0x040fe200000810a4 */
[----:B------:R2:W-:Y:S07]  /*9f6e0*/  STL.64 [R1+0x668], R54 ;  /* 0x0006683601007387 */ /* 0x0005ee0000100a00 */
[----:B--2---:R-:W-:Y:S01]  /*9f6f0*/  HMMA.1688.F32.TF32 R52, R80, R98, R160 ;  /* 0x000000625034723c */ /* 0x004fe200000810a0 */
[----:B------:R-:W-:Y:S04]  /*9f700*/  STL [R1+0x2dc0], R88 ;  /* 0x002dc05801007387 */ /* 0x000fe80000100800 */
[----:B------:R-:W-:Y:S04]  /*9f710*/  STL [R1+0x2dbc], R89 ;  /* 0x002dbc5901007387 */ /* 0x000fe80000100800 */
[----:B------:R2:W-:Y:S07]  /*9f720*/  STL [R1+0x2db8], R104 ;  /* 0x002db86801007387 */ /* 0x0005ee0000100800 */
[----:B------:R-:W-:Y:S01]  /*9f730*/  IMAD.MOV.U32 R100, RZ, RZ, R51 ;  /* 0x000000ffff647224 */ /* 0x000fe200078e0033 */
[----:B------:R3:W-:Y:S01]  /*9f740*/  STL [R1+0x2db4], R105 ;  /* 0x002db46901007387 */ /* 0x0007e20000100800 */
[----:B------:R-:W-:-:S03]  /*9f750*/  IMAD.MOV.U32 R101, RZ, RZ, R50 ;  /* 0x000000ffff657224 */ /* 0x000fc600078e0032 */
[----:B------:R-:W-:Y:S04]  /*9f760*/  STL [R1+0x2dd0], R92 ;  /* 0x002dd05c01007387 */ /* 0x000fe80000100800 */
[----:B------:R-:W-:Y:S01]  /*9f770*/  STL [R1+0x2dcc], R93 ;  /* 0x002dcc5d01007387 */ /* 0x000fe20000100800 */
[----:B--2---:R-:W-:Y:S02]  /*9f780*/  IMAD.MOV.U32 R104, RZ, RZ, R48 ;  /* 0x000000ffff687224 */ /* 0x004fe400078e0030 */
[----:B---3--:R-:W-:Y:S01]  /*9f790*/  IMAD.MOV.U32 R105, RZ, RZ, R49 ;  /* 0x000000ffff697224 */ /* 0x008fe200078e0031 */
[----:B------:R-:W-:Y:S04]  /*9f7a0*/  STL [R1+0x2dc8], R97 ;  /* 0x002dc86101007387 */ /* 0x000fe80000100800 */
[----:B------:R-:W-:Y:S04]  /*9f7b0*/  STL [R1+0x2dc4], R96 ;  /* 0x002dc46001007387 */ /* 0x000fe80000100800 */
[----:B------:R-:W-:Y:S04]  /*9f7c0*/  STL.64 [R1+0x7c0], R52 ;  /* 0x0007c03401007387 */ /* 0x000fe80000100a00 */
        /* <DEDUP_REMOVED lines=38> */
[----:B--2---:R-:W-:Y:S11]  /*9fa30*/  HMMA.1688.F32.TF32 R52, R80, R86, R172 ;  /* 0x000000565034723c */ /* 0x004ff600000810ac */
[----:B------:R-:W-:Y:S05]  /*9fa40*/  @!UPT UIADD3 URZ, URZ, URZ, URZ ;  /* 0x0000003f3f3ff290 */ /* 0x000fea000fffe03f */
        /* <DEDUP_REMOVED lines=9> */
[----:B------:R-:W-:Y:S04]  /*9fae0*/  STL.64 [R1+0x790], R52 ;  /* 0x0007903401007387 */ /* 0x000fe80000100a00 */
[----:B------:R3:W-:Y:S04]  /*9faf0*/  STL.64 [R1+0x798], R54 ;  /* 0x0007983601007387 */ /* 0x0007e80000100a00 */
[----:B------:R-:W-:Y:S04]  /*9fb00*/  LDS R48, [R0+0x14d100] ;  /* 0x14d1000000307984 */ /* 0x000fe80000000800 */
[----:B------:R-:W-:Y:S04]  /*9fb10*/  LDS R50, [R0+0x14d900] ;  /* 0x14d9000000327984 */ /* 0x000fe80000000800 */
[----:B------:R-:W2:Y:S01]  /*9fb20*/  LDS R49, [R2+0x14d100] ;  /* 0x14d1000002317984 */ /* 0x000ea20000000800 */
[C---:B-1----:R-:W-:Y:S08]  /*9fb30*/  HMMA.1688.F32.TF32 R112, R44.reuse, R42, R112 ;  /* 0x0000002a2c70723c */ /* 0x042ff00000081070 */
[C---:B---3--:R-:W-:Y:S08]  /*9fb40*/  HMMA.1688.F32.TF32 R52, R44.reuse, R34, R136 ;  /* 0x000000222c34723c */ /* 0x048ff00000081088 */
[C---:B----4-:R-:W-:Y:S08]  /*9fb50*/  HMMA.1688.F32.TF32 R116, R44.reuse, R38, R116 ;  /* 0x000000262c74723c */ /* 0x050ff00000081074 */
[----:B------:R-:W-:Y:S08]  /*9fb60*/  HMMA.1688.F32.TF32 R248, R44, R30, R248 ;  /* 0x0000001e2cf8723c */ /* 0x000ff000000810f8 */
[----:B------:R-:W-:Y:S01]  /*9fb70*/  IMAD.MOV.U32 R20, RZ, RZ, R52 ;  /* 0x000000ffff147224 */ /* 0x000fe200078e0034 */
[----:B------:R-:W-:Y:S01]  /*9fb80*/  MOV R21, R53 ;  /* 0x0000003500157202 */ /* 0x000fe20000000f00 */
[----:B------:R-:W-:-:S02]  /*9fb90*/  IMAD.MOV.U32 R24, RZ, RZ, R54 ;  /* 0x000000ffff187224 */ /* 0x000fc400078e0036 */
[----:B------:R-:W-:Y:S01]  /*9fba0*/  IMAD.MOV.U32 R25, RZ, RZ, R55 ;  /* 0x000000ffff197224 */ /* 0x000fe200078e0037 */
[C---:B------:R-:W-:Y:S08]  /*9fbb0*/  HMMA.1688.F32.TF32 R76, R44.reuse, R18, R132 ;  /* 0x000000122c4c723c */ /* 0x040ff00000081084 */
        /* <DEDUP_REMOVED lines=22> */
[C---:B------:R-:W-:Y:S01]  /*9fd20*/  HMMA.1688.F32.TF32 R52, R44.reuse, R10, R60 ;  /* 0x0000000a2c34723c */ /* 0x040fe2000008103c */
[----:B------:R-:W-:Y:S04]  /*9fd30*/  STL [R1+0x2e18], R13 ;  /* 0x002e180d01007387 */ /* 0x000fe80000100800 */
[----:B------:R-:W-:Y:S04]  /*9fd40*/  STL [R1+0x2e14], R12 ;  /* 0x002e140c01007387 */ /* 0x000fe80000100800 */
[----:B------:R-:W-:Y:S11]  /*9fd50*/  STL [R1+0x2e28], R4 ;  /* 0x002e280401007387 */ /* 0x000ff60000100800 */
[----:B------:R-:W-:Y:S04]  /*9fd60*/  @!UPT UIADD3 URZ, URZ, URZ, URZ ;  /* 0x0000003f3f3ff290 */ /* 0x000fe8000fffe03f */
[----:B------:R-:W-:Y:S02]  /*9fd70*/  IMAD.MOV.U32 R89, RZ, RZ, R52 ;  /* 0x000000ffff597224 */ /* 0x000fe400078e0034 */
[----:B------:R-:W-:Y:S02]  /*9fd80*/  IMAD.MOV.U32 R88, RZ, RZ, R53 ;  /* 0x000000ffff587224 */ /* 0x000fe400078e0035 */
[----:B------:R-:W-:Y:S02]  /*9fd90*/  IMAD.MOV.U32 R96, RZ, RZ, R54 ;  /* 0x000000ffff607224 */ /* 0x000fe400078e0036 */
[----:B------:R-:W-:Y:S02]  /*9fda0*/  IMAD.MOV.U32 R97, RZ, RZ, R55 ;  /* 0x000000ffff617224 */ /* 0x000fe400078e0037 */
[C---:B------:R-:W-:Y:S01]  /*9fdb0*/  HMMA.1688.F32.TF32 R52, R44.reuse, R6, R64 ;  /* 0x000000062c34723c */ /* 0x040fe20000081040 */
        /* <DEDUP_REMOVED lines=8> */
[----:B------:R-:W-:Y:S04]  /*9fe40*/  STL.64 [R1+0x1a0], R52 ;  /* 0x0001a03401007387 */ /* 0x000fe80000100a00 */
[----:B------:R1:W-:Y:S04]  /*9fe50*/  STL.64 [R1+0x1a8], R54 ;  /* 0x0001a83601007387 */ /* 0x0003e80000100a00 */
        /* <DEDUP_REMOVED lines=21> */
[C---:B-1----:R-:W-:Y:S03]  /*9ffb0*/  HMMA.1688.F32.TF32 R52, R44.reuse, R106, R176 ;  /* 0x0000006a2c34723c */ /* 0x042fe600000810b0 */
[----:B------:R-:W3:Y:S04]  /*9ffc0*/  LDL.LU R134, [R1+0x2a8] ;  /* 0x0002a80001867983 */ /* 0x000ee80000300800 */
[----:B------:R-:W3:Y:S04]  /*9ffd0*/  LDL.LU R135, [R1+0x2ac] ;  /* 0x0002ac0001877983 */ /* 0x000ee80000300800 */
[----:B------:R-:W3:Y:S04]  /*9ffe0*/  LDL.LU R128, [R1+0x160] ;  /* 0x0001600001807983 */ /* 0x000ee80000300800 */
[----:B------:R-:W3:Y:S04]  /*9fff0*/  LDL.LU R129, [R1+0x164] ;  /* 0x0001640001817983 */ /* 0x000ee80000300800 */
[----:B------:R-:W3:Y:S04]  /*a0000*/  LDL.LU R130, [R1+0x168] ;  /* 0x0001680001827983 */ /* 0x000ee80000300800 */
[----:B------:R-:W3:Y:S04]  /*a0010*/  LDL.LU R131, [R1+0x16c] ;  /* 0x00016c0001837983 */ /* 0x000ee80000300800 */
[----:B------:R-:W3:Y:S04]  /*a0020*/  LDL.LU R124, [R1+0xf0] ;  /* 0x0000f000017c7983 */ /* 0x000ee80000300800 */
[----:B------:R-:W-:Y:S04]  /*a0030*/  STL.64 [R1+0x760], R52 ;  /* 0x0007603401007387 */ /* 0x000fe80000100a00 */
[----:B------:R1:W-:Y:S04]  /*a0040*/  STL.64 [R1+0x768], R54 ;  /* 0x0007683601007387 */ /* 0x0003e80000100a00 */
[----:B------:R-:W3:Y:S04]  /*a0050*/  LDL.LU R125, [R1+0xf4] ;  /* 0x0000f400017d7983 */ /* 0x000ee80000300800 */
[----:B------:R-:W3:Y:S04]  /*a0060*/  LDL.LU R126, [R1+0xf8] ;  /* 0x0000f800017e7983 */ /* 0x000ee80000300800 */
[----:B------:R-:W3:Y:S01]  /*a0070*/  LDL.LU R127, [R1+0xfc] ;  /* 0x0000fc00017f7983 */ /* 0x000ee20000300800 */
[C---:B------:R-:W-:Y:S08]  /*a0080*/  HMMA.1688.F32.TF32 R56, R44.reuse, R102, R180 ;  /* 0x000000662c38723c */ /* 0x040ff000000810b4 */
[C---:B-1----:R-:W-:Y:S08]  /*a0090*/  HMMA.1688.F32.TF32 R52, R44.reuse, R98, R184 ;  /* 0x000000622c34723c */ /* 0x042ff000000810b8 */
[C---:B------:R-:W-:Y:S07]  /*a00a0*/  HMMA.1688.F32.TF32 R60, R44.reuse, R94, R188 ;  /* 0x0000005e2c3c723c */ /* 0x040fee00000810bc */
[----:B------:R-:W-:Y:S04]  /*a00b0*/  STL.64 [R1+0x750], R56 ;  /* 0x0007503801007387 */ /* 0x000fe80000100a00 */
[----:B------:R1:W-:Y:S04]  /*a00c0*/  STL.64 [R1+0x758], R58 ;  /* 0x0007583a01007387 */ /* 0x0003e80000100a00 */
[----:B------:R-:W-:Y:S04]  /*a00d0*/  STL.64 [R1+0x740], R52 ;  /* 0x0007403401007387 */ /* 0x000fe80000100a00 */
[----:B------:R2:W-:Y:S01]  /*a00e0*/  STL.64 [R1+0x748], R54 ;  /* 0x0007483601007387 */ /* 0x0005e20000100a00 */
[C---:B-1----:R-:W-:Y:S08]  /*a00f0*/  HMMA.1688.F32.TF32 R56, R44.reuse, R90, R192 ;  /* 0x0000005a2c38723c */ /* 0x042ff000000810c0 */
[----:B--2---:R-:W-:Y:S01]  /*a0100*/  HMMA.1688.F32.TF32 R52, R44, R86, R196 ;  /* 0x000000562c34723c */ /* 0x004fe200000810c4 */
[----:B------:R-:W-:Y:S04]  /*a0110*/  STL.64 [R1+0x730], R60 ;  /* 0x0007303c01007387 */ /* 0x000fe80000100a00 */
[----:B------:R1:W-:Y:S04]  /*a0120*/  STL.64 [R1+0x738], R62 ;  /* 0x0007383e01007387 */ /* 0x0003e80000100a00 */
[----:B------:R-:W-:Y:S04]  /*a0130*/  LDS R44, [R3+0x14d100] ;  /* 0x14d10000032c7984 */ /* 0x000fe80000000800 */
[----:B------:R-:W-:Y:S04]  /*a0140*/  LDS R46, [R3+0x14d900] ;  /* 0x14d90000032e7984 */ /* 0x000fe80000000800 */
[----:B------:R-:W-:Y:S04]  /*a0150*/  STL.64 [R1+0x720], R56 ;  /* 0x0007203801007387 */ /* 0x000fe80000100a00 */
[----:B------:R-:W-:Y:S04]  /*a0160*/  STL.64 [R1+0x728], R58 ;  /* 0x0007283a01007387 */ /* 0x000fe80000100a00 */
[----:B------:R-:W-:Y:S04]  /*a0170*/  STL.64 [R1+0x700], R52 ;  /* 0x0007003401007387 */ /* 0x000fe80000100a00 */
[----:B------:R2:W-:Y:S01]  /*a0180*/  STL.64 [R1+0x708], R54 ;  /* 0x0007083601007387 */ /* 0x0005e20000100a00 */
[----:B-1----:R-:W-:Y:S03]  /*a0190*/  HMMA.1688.F32.TF32 R60, R48, R10, R68 ;  /* 0x0000000a303c723c */ /* 0x002fe60000081044 */
[----:B------:R-:W-:Y:S04]  /*a01a0*/  LDS R45, [R252+0x14d100] ;  /* 0x14d10000fc2d7984 */ /* 0x000fe80000000800 */
[----:B------:R-:W1:Y:S01]  /*a01b0*/  LDS R47, [R252+0x14d900] ;  /* 0x14d90000fc2f7984 */ /* 0x000e620000000800 */
        /* <DEDUP_REMOVED lines=12> */
[C---:B----4-:R-:W-:Y:S08]  /*a0280*/  HMMA.1688.F32.TF32 R152, R48.reuse, R38, R144 ;  /* 0x000000263098723c */ /* 0x050ff00000081090 */
[C---:B---3--:R-:W-:Y:S08]  /*a0290*/  HMMA.1688.F32.TF32 R64, R48.reuse, R42, R148 ;  /* 0x0000002a3040723c */ /* 0x048ff00000081094 */
[C---:B------:R-:W-:Y:S08]  /*a02a0*/  HMMA.1688.F32.TF32 R140, R48.reuse, R34, R140 ;  /* 0x00000022308c723c */ /* 0x040ff0000008108c */
[C---:B------:R-:W-:Y:S08]  /*a02b0*/  HMMA.1688.F32.TF32 R144, R48.reuse, R30, R136 ;  /* 0x0000001e3090723c */ /* 0x040ff00000081088 */
[C---:B--2---:R-:W-:Y:S08]  /*a02c0*/  HMMA.1688.F32.TF32 R52, R48.reuse, R14, R128 ;  /* 0x0000000e3034723c */ /* 0x044ff00000081080 */
[C---:B------:R-:W-:Y:S01]  /*a02d0*/  HMMA.1688.F32.TF32 R148, R48.reuse, R18, R132 ;  /* 0x000000123094723c */ /* 0x040fe20000081084 */
[----:B------:R-:W-:Y:S11]  /*a02e0*/  STL.64 [R1+0x2e88], R66 ;  /* 0x002e884201007387 */ /* 0x000ff60000100a00 */
[----:B------:R-:W-:Y:S04]  /*a02f0*/  @!UPT UIADD3 URZ, URZ, URZ, URZ ;  /* 0x0000003f3f3ff290 */ /* 0x000fe8000fffe03f */
        /* <DEDUP_REMOVED lines=15> */
[----:B------:R-:W1:Y:S04]  /*a03f0*/  LDL.LU R132, [R1+0x230] ;  /* 0x0002300001847983 */ /* 0x000e680000300800 */
[----:B------:R-:W1:Y:S04]  /*a0400*/  LDL.LU R133, [R1+0x234] ;  /* 0x0002340001857983 */ /* 0x000e680000300800 */
[----:B------:R-:W1:Y:S04]  /*a0410*/  LDL.LU R134, [R1+0x238] ;  /* 0x0002380001867983 */ /* 0x000e680000300800 */
[----:B------:R-:W1:Y:S04]  /*a0420*/  LDL.LU R135, [R1+0x23c] ;  /* 0x00023c0001877983 */ /* 0x000e680000300800 */
[----:B------:R-:W4:Y:S04]  /*a0430*/  LDL.LU R136, [R1+0x270] ;  /* 0x0002700001887983 */ /* 0x000f280000300800 */
[----:B------:R-:W4:Y:S01]  /*a0440*/  LDL.LU R137, [R1+0x274] ;  /* 0x0002740001897983 */ /* 0x000f220000300800 */
[----:B------:R-:W-:-:S03]  /*a0450*/  IMAD.MOV.U32 R4, RZ, RZ, R54 ;  /* 0x000000ffff047224 */ /* 0x000fc600078e0036 */
[----:B------:R-:W4:Y:S01]  /*a0460*/  LDL.LU R138, [R1+0x278] ;  /* 0x00027800018a7983 */ /* 0x000f220000300800 */
[----:B------:R-:W-:-:S03]  /*a0470*/  IMAD.MOV.U32 R5, RZ, RZ, R55 ;  /* 0x000000ffff057224 */ /* 0x000fc600078e0037 */
[----:B------:R-:W4:Y:S04]  /*a0480*/  LDL.LU R139, [R1+0x27c] ;  /* 0x00027c00018b7983 */ /* 0x000f280000300800 */
[----:B--2---:R-:W1:Y:S04]  /*a0490*/  LDL.LU R52, [R1+0x390] ;  /* 0x0003900001347983 */ /* 0x004e680000300800 */
[----:B------:R-:W1:Y:S04]  /*a04a0*/  LDL.LU R53, [R1+0x394] ;  /* 0x0003940001357983 */ /* 0x000e680000300800 */
[----:B------:R-:W1:Y:S04]  /*a04b0*/  LDL.LU R54, [R1+0x398] ;  /* 0x0003980001367983 */ /* 0x000e680000300800 */
[----:B------:R-:W1:Y:S04]  /*a04c0*/  LDL.LU R55, [R1+0x39c] ;  /* 0x00039c0001377983 */ /* 0x000e680000300800 */
        /* <DEDUP_REMOVED lines=29> */
[----:B------:R-:W-:-:S02]  /*a06a0*/  IMAD.MOV.U32 R96, RZ, RZ, R60 ;  /* 0x000000ffff607224 */ /* 0x000fc400078e003c */
[----:B------:R-:W-:Y:S02]  /*a06b0*/  IMAD.MOV.U32 R97, RZ, RZ, R61 ;  /* 0x000000ffff617224 */ /* 0x000fe400078e003d */
[C---:B---3--:R-:W-:Y:S08]  /*a06c0*/  HMMA.1688.F32.TF32 R60, R48.reuse, R6, R72 ;  /* 0x00000006303c723c */ /* 0x048ff00000081048 */
[C---:B------:R-:W-:Y:S08]  /*a06d0*/  HMMA.1688.F32.TF32 R68, R48.reuse, R106, R200 ;  /* 0x0000006a3044723c */ /* 0x040ff000000810c8 */
[----:B------:R-:W-:Y:S07]  /*a06e0*/  HMMA.1688.F32.TF32 R64, R48, R102, R204 ;  /* 0x000000663040723c */ /* 0x000fee00000810cc */
[----:B------:R3:W-:Y:S01]  /*a06f0*/  STL.64 [R1+0xd0], R60 ;  /* 0x0000d03c01007387 */ /* 0x0007e20000100a00 */
[----:B------:R-:W-:-:S02]  /*a0700*/  IMAD.MOV.U32 R88, RZ, RZ, R62 ;  /* 0x000000ffff587224 */ /* 0x000fc400078e003e */
[----:B------:R-:W-:Y:S02]  /*a0710*/  IMAD.MOV.U32 R89, RZ, RZ, R63 ;  /* 0x000000ffff597224 */ /* 0x000fe400078e003f */
[C---:B---3--:R-:W-:Y:S03]  /*a0720*/  HMMA.1688.F32.TF32 R60, R48.reuse, R98, R208 ;  /* 0x00000062303c723c */ /* 0x048fe600000810d0 */
[----:B------:R-:W-:Y:S04]  /*a0730*/  STL.64 [R1+0x6c0], R68 ;  /* 0x0006c04401007387 */ /* 0x000fe80000100a00 */
[----:B------:R3:W-:Y:S04]  /*a0740*/  STL.64 [R1+0x6c8], R70 ;  /* 0x0006c84601007387 */ /* 0x0007e80000100a00 */
[----:B------:R-:W-:Y:S04]  /*a0750*/  STL.64 [R1+0x6b0], R64 ;  /* 0x0006b04001007387 */ /* 0x000fe80000100a00 */
[----:B------:R3:W-:Y:S02]  /*a0760*/  STL.64 [R1+0x6b8], R66 ;  /* 0x0006b84201007387 */ /* 0x0007e40000100a00 */
[C---:B---3--:R-:W-:Y:S06]  /*a0770*/  HMMA.1688.F32.TF32 R68, R48.reuse, R94, R212 ;  /* 0x0000005e3044723c */ /* 0x048fec00000810d4 */
[----:B------:R-:W-:Y:S02]  /*a0780*/  STL.64 [R1+0x6a0], R60 ;  /* 0x0006a03c01007387 */ /* 0x000fe40000100a00 */
[C---:B------:R-:W-:Y:S02]  /*a0790*/  HMMA.1688.F32.TF32 R64, R48.reuse, R90, R216 ;  /* 0x0000005a3040723c */ /* 0x040fe400000810d8 */
[----:B------:R3:W-:Y:S06]  /*a07a0*/  STL.64 [R1+0x6a8], R62 ;  /* 0x0006a83e01007387 */ /* 0x0007ec0000100a00 */
[----:B---3--:R-:W-:Y:S07]  /*a07b0*/  HMMA.1688.F32.TF32 R60, R48, R86, R220 ;  /* 0x00000056303c723c */ /* 0x008fee00000810dc */
[----:B------:R-:W-:Y:S04]  /*a07c0*/  STL.64 [R1+0x690], R68 ;  /* 0x0006904401007387 */ /* 0x000fe80000100a00 */
[----:B------:R-:W-:Y:S04]  /*a07d0*/  STL.64 [R1+0x698], R70 ;  /* 0x0006984601007387 */ /* 0x000fe80000100a00 */
[----:B------:R-:W-:Y:S04]  /*a07e0*/  STL.64 [R1+0x680], R64 ;  /* 0x0006804001007387 */ /* 0x000fe80000100a00 */
[----:B------:R-:W-:Y:S04]  /*a07f0*/  STL.64 [R1+0x688], R66 ;  /* 0x0006884201007387 */ /* 0x000fe80000100a00 */
[----:B------:R3:W-:Y:S04]  /*a0800*/  STL.64 [R1+0x650], R60 ;  /* 0x0006503c01007387 */ /* 0x0007e80000100a00 */
[----:B------:R3:W-:Y:S01]  /*a0810*/  STL.64 [R1+0x658], R62 ;  /* 0x0006583e01007387 */ /* 0x0007e20000100a00 */
[----:B------:R-:W-:-:S02]  /*a0820*/  IMAD.MOV.U32 R76, RZ, RZ, R232 ;  /* 0x000000ffff4c7224 */ /* 0x000fc400078e00e8 */
[----:B------:R-:W-:Y:S02]  /*a0830*/  IMAD.MOV.U32 R77, RZ, RZ, R233 ;  /* 0x000000ffff4d7224 */ /* 0x000fe400078e00e9 */
[----:B------:R-:W-:Y:S02]  /*a0840*/  IMAD.MOV.U32 R78, RZ, RZ, R234 ;  /* 0x000000ffff4e7224 */ /* 0x000fe400078e00ea */
[----:B------:R-:W-:Y:S01]  /*a0850*/  IMAD.MOV.U32 R79, RZ, RZ, R228 ;  /* 0x000000ffff4f7224 */ /* 0x000fe200078e00e4 */
[----:B---3--:R-:W-:Y:S01]  /*a0860*/  MOV R61, R230 ;  /* 0x000000e6003d7202 */ /* 0x008fe20000000f00 */
[----:B------:R-:W-:Y:S02]  /*a0870*/  IMAD.MOV.U32 R60, RZ, RZ, R229 ;  /* 0x000000ffff3c7224 */ /* 0x000fe400078e00e5 */
[----:B------:R-:W-:Y:S01]  /*a0880*/  IMAD.MOV.U32 R62, RZ, RZ, R231 ;  /* 0x000000ffff3e7224 */ /* 0x000fe200078e00e7 */
[C---:B-1----:R-:W-:Y:S08]  /*a0890*/  HMMA.1688.F32.TF32 R72, R44.reuse, R22, R52 ;  /* 0x000000162c48723c */ /* 0x042ff00000081034 */
[C---:B------:R-:W-:Y:S08]  /*a08a0*/  HMMA.1688.F32.TF32 R52, R44.reuse, R10, R132 ;  /* 0x0000000a2c34723c */ /* 0x040ff00000081084 */
[C---:B--2---:R-:W-:Y:S01]  /*a08b0*/  HMMA.1688.F32.TF32 R176, R44.reuse, R18, R56 ;  /* 0x000000122cb0723c */ /* 0x044fe20000081038 */
[----:B------:R-:W2:Y:S04]  /*a08c0*/  LDL.LU R56, [R1+0x630] ;  /* 0x0006300001387983 */ /* 0x000ea80000300800 */
[----:B------:R-:W2:Y:S04]  /*a08d0*/  LDL.LU R57, [R1+0x634] ;  /* 0x0006340001397983 */ /* 0x000ea80000300800 */
[----:B------:R-:W2:Y:S04]  /*a08e0*/  LDL.LU R58, [R1+0x638] ;  /* 0x00063800013a7983 */ /* 0x000ea80000300800 */
[----:B------:R-:W2:Y:S01]  /*a08f0*/  LDL.LU R59, [R1+0x63c] ;  /* 0x00063c00013b7983 */ /* 0x000ea20000300800 */
[C---:B----4-:R-:W-:Y:S08]  /*a0900*/  HMMA.1688.F32.TF32 R68, R44.reuse, R42, R168 ;  /* 0x0000002a2c44723c */ /* 0x050ff000000810a8 */
[----:B------:R-:W-:Y:S01]  /*a0910*/  HMMA.1688.F32.TF32 R192, R44, R38, R164 ;  /* 0x000000262cc0723c */ /* 0x000fe200000810a4 */
        /* <DEDUP_REMOVED lines=27> */
[----:B------:R-:W-:Y:S02]  /*a0ad0*/  IMAD.MOV.U32 R84, RZ, RZ, R54 ;  /* 0x000000ffff547224 */ /* 0x000fe400078e0036 */
[----:B------:R-:W-:Y:S01]  /*a0ae0*/  IMAD.MOV.U32 R101, RZ, RZ, R55 ;  /* 0x000000ffff657224 */ /* 0x000fe200078e0037 */
[----:B------:R-:W2:Y:S01]  /*a0af0*/  LDL.LU R133, [R1+0x2c4] ;  /* 0x0002c40001857983 */ /* 0x000ea20000300800 */
[C---:B------:R-:W-:Y:S03]  /*a0b00*/  HMMA.1688.F32.TF32 R52, R44.reuse, R6, R128 ;  /* 0x000000062c34723c */ /* 0x040fe60000081080 */
        /* <DEDUP_REMOVED lines=53> */
[----:B------:R-:W-:Y:S03]  /*a0e60*/  HMMA.1688.F32.TF32 R120, R48, R22, R120 ;  /* 0x000000163078723c */ /* 0x000fe60000081078 */
[----:B------:R-:W-:Y:S04]  /*a0e70*/  LDS R48, [R0+0x14d180] ;  /* 0x14d1800000307984 */ /* 0x000fe80000000800 */
[----:B------:R-:W-:Y:S04]  /*a0e80*/  LDS R50, [R0+0x14d980] ;  /* 0x14d9800000327984 */ /* 0x000fe80000000800 */
[----:B------:R-:W-:Y:S04]  /*a0e90*/  LDS R49, [R2+0x14d180] ;  /* 0x14d1800002317984 */ /* 0x000fe80000000800 */
[----:B------:R-:W1:Y:S01]  /*a0ea0*/  LDS R51, [R2+0x14d980] ;  /* 0x14d9800002337984 */ /* 0x000e620000000800 */
        /* <DEDUP_REMOVED lines=8> */
[C---:B------:R-:W-:Y:S08]  /*a0f30*/  HMMA.1688.F32.TF32 R156, R44.reuse, R34, R156 ;  /* 0x000000222c9c723c */ /* 0x040ff0000008109c */
[----:B------:R-:W-:Y:S08]  /*a0f40*/  HMMA.1688.F32.TF32 R124, R44, R14, R124 ;  /* 0x0000000e2c7c723c */ /* 0x000ff0000008107c */
[----:B-1----:R-:W-:Y:S08]  /*a0f50*/  HMMA.1688.F32.TF32 R60, R48, R102, R60 ;  /* 0x00000066303c723c */ /* 0x002ff0000008103c */
        /* <DEDUP_REMOVED lines=14> */
[C---:B------:R-:W-:Y:S08]  /*a1040*/  HMMA.1688.F32.TF32 R44, R48.reuse, R98, R76 ;  /* 0x00000062302c723c */ /* 0x040ff0000008104c */
[C---:B-1----:R-:W-:Y:S08]  /*a1050*/  HMMA.1688.F32.TF32 R204, R48.reuse, R30, R64 ;  /* 0x0000001e30cc723c */ /* 0x042ff00000081040 */
[C---:B------:R-:W-:Y:S01]  /*a1060*/  HMMA.1688.F32.TF32 R64, R48.reuse, R106, R180 ;  /* 0x0000006a3040723c */ /* 0x040fe200000810b4 */
[----:B------:R-:W-:Y:S01]  /*a1070*/  IMAD.MOV.U32 R243, RZ, RZ, R148 ;  /* 0x000000fffff37224 */ /* 0x000fe200078e0094 */
[----:B------:R-:W-:Y:S04]  /*a1080*/  STL.64 [R1+0x5b0], R200 ;  /* 0x0005b0c801007387 */ /* 0x000fe80000100a00 */
[----:B------:R-:W-:Y:S04]  /*a1090*/  STL.64 [R1+0x5b8], R202 ;  /* 0x0005b8ca01007387 */ /* 0x000fe80000100a00 */
[----:B------:R-:W-:Y:S11]  /*a10a0*/  STL [R1+0x2d30], R243 ;  /* 0x002d30f301007387 */ /* 0x000ff60000100800 */
[----:B------:R-:W-:Y:S02]  /*a10b0*/  @!UPT UIADD3 URZ, URZ, URZ, URZ ;  /* 0x0000003f3f3ff290 */ /* 0x000fe4000fffe03f */
        /* <DEDUP_REMOVED lines=9> */
[----:B------:R-:W-:-:S06]  /*a1150*/  IMAD.MOV.U32 R244, RZ, RZ, R41 ;  /* 0x000000fffff47224 */ /* 0x000fcc00078e0029 */
[----:B------:R-:W-:Y:S04]  /*a1160*/  STL.64 [R1+0x510], R64 ;  /* 0x0005104001007387 */ /* 0x000fe80000100a00 */
[----:B------:R1:W-:Y:S04]  /*a1170*/  STL.64 [R1+0x518], R66 ;  /* 0x0005184201007387 */ /* 0x0003e80000100a00 */
[----:B------:R-:W-:Y:S01]  /*a1180*/  STL.64 [R1+0x500], R60 ;  /* 0x0005003c01007387 */ /* 0x000fe20000100a00 */
[----:B------:R-:W-:-:S03]  /*a1190*/  IMAD.MOV.U32 R245, RZ, RZ, R40 ;  /* 0x000000fffff57224 */ /* 0x000fc600078e0028 */
[----:B------:R-:W-:Y:S01]  /*a11a0*/  STL.64 [R1+0x508], R62 ;  /* 0x0005083e01007387 */ /* 0x000fe20000100a00 */
[----:B------:R-:W-:Y:S02]  /*a11b0*/  IMAD.MOV.U32 R246, RZ, RZ, R37 ;  /* 0x000000fffff67224 */ /* 0x000fe400078e0025 */
[----:B------:R-:W-:Y:S01]  /*a11c0*/  IMAD.MOV.U32 R247, RZ, RZ, R36 ;  /* 0x000000fffff77224 */ /* 0x000fe200078e0024 */
[----:B------:R-:W-:Y:S01]  /*a11d0*/  HMMA.1688.F32.TF32 R200, R48, R34, R152 ;  /* 0x0000002230c8723c */ /* 0x000fe20000081098 */
[----:B------:R-:W-:Y:S04]  /*a11e0*/  STL.64 [R1+0x360], R44 ;  /* 0x0003602c01007387 */ /* 0x000fe80000100a00 */
[----:B------:R-:W-:Y:S01]  /*a11f0*/  STL.64 [R1+0x368], R46 ;  /* 0x0003682e01007387 */ /* 0x000fe20000100a00 */
[----:B------:R-:W-:-:S03]  /*a1200*/  IMAD.MOV.U32 R112, RZ, RZ, R29 ;  /* 0x000000ffff707224 */ /* 0x000fc600078e001d */
[----:B------:R-:W2:Y:S01]  /*a1210*/  LDL.LU R41, [R1+0x2f8c] ;  /* 0x002f8c0001297983 */ /* 0x000ea20000300800 */
[----:B------:R-:W-:-:S03]  /*a1220*/  IMAD.MOV.U32 R113, RZ, RZ, R33 ;  /* 0x000000ffff717224 */ /* 0x000fc600078e0021 */
[----:B------:R-:W3:Y:S04]  /*a1230*/  LDL.LU R40, [R1+0x2f88] ;  /* 0x002f880001287983 */ /* 0x000ee80000300800 */
[----:B------:R-:W3:Y:S04]  /*a1240*/  LDL.LU R37, [R1+0x2f84] ;  /* 0x002f840001257983 */ /* 0x000ee80000300800 */
[----:B------:R-:W3:Y:S04]  /*a1250*/  LDL.LU R36, [R1+0x2f80] ;  /* 0x002f800001247983 */ /* 0x000ee80000300800 */
[----:B------:R-:W3:Y:S04]  /*a1260*/  LDL.LU R29, [R1+0x2f7c] ;  /* 0x002f7c00011d7983 */ /* 0x000ee80000300800 */
[----:B------:R-:W3:Y:S01]  /*a1270*/  LDL.LU R33, [R1+0x2f78] ;  /* 0x002f780001217983 */ /* 0x000ee20000300800 */
[----:B------:R-:W-:-:S02]  /*a1280*/  IMAD.MOV.U32 R114, RZ, RZ, R32 ;  /* 0x000000ffff727224 */ /* 0x000fc400078e0020 */
[----:B------:R-:W-:Y:S01]  /*a1290*/  IMAD.MOV.U32 R115, RZ, RZ, R28 ;  /* 0x000000ffff737224 */ /* 0x000fe200078e001c */
[----:B------:R-:W3:Y:S01]  /*a12a0*/  LDL.LU R32, [R1+0x2f74] ;  /* 0x002f740001207983 */ /* 0x000ee20000300800 */
[----:B------:R-:W-:-:S03]  /*a12b0*/  IMAD.MOV.U32 R250, RZ, RZ, R16 ;  /* 0x000000fffffa7224 */ /* 0x000fc600078e0010 */
[----:B------:R-:W1:Y:S01]  /*a12c0*/  LDL.LU R28, [R1+0x2f70] ;  /* 0x002f7000011c7983 */ /* 0x000e620000300800 */
[----:B------:R-:W-:Y:S01]  /*a12d0*/  IMAD.MOV.U32 R251, RZ, RZ, R17 ;  /* 0x000000fffffb7224 */ /* 0x000fe200078e0011 */
[C---:B------:R-:W-:Y:S08]  /*a12e0*/  HMMA.1688.F32.TF32 R216, R48.reuse, R38, R140 ;  /* 0x0000002630d8723c */ /* 0x040ff0000008108c */
[----:B------:R-:W-:Y:S01]  /*a12f0*/  HMMA.1688.F32.TF32 R224, R48, R42, R144 ;  /* 0x0000002a30e0723c */ /* 0x000fe20000081090 */
[----:B------:R-:W-:Y:S01]  /*a1300*/  IMAD.MOV.U32 R242, RZ, RZ, R149 ;  /* 0x000000fffff27224 */ /* 0x000fe200078e0095 */
[----:B------:R-:W-:Y:S01]  /*a1310*/  LDS R44, [R3+0x14e000] ;  /* 0x14e00000032c7984 */ /* 0x000fe20000000800 */
[----:B------:R-:W-:-:S02]  /*a1320*/  IMAD.MOV.U32 R241, RZ, RZ, R150 ;  /* 0x000000fffff17224 */ /* 0x000fc400078e0096 */
[----:B------:R-:W-:Y:S01]  /*a1330*/  IMAD.MOV.U32 R240, RZ, RZ, R151 ;  /* 0x000000fffff07224 */ /* 0x000fe200078e0097 */
[----:B------:R-:W-:Y:S02]  /*a1340*/  LDS R46, [R3+0x14e800] ;  /* 0x14e80000032e7984 */ /* 0x000fe40000000800 */
[----:B------:R-:W-:Y:S08]  /*a1350*/  HMMA.1688.F32.TF32 R208, R48, R18, R188 ;  /* 0x0000001230d0723c */ /* 0x000ff000000810bc */
[C---:B----4-:R-:W-:Y:S08]  /*a1360*/  HMMA.1688.F32.TF32 R228, R196.reuse, R42, R168 ;  /* 0x0000002ac4e4723c */ /* 0x050ff000000810a8 */
[C---:B------:R-:W-:Y:S08]  /*a1370*/  HMMA.1688.F32.TF32 R236, R196.reuse, R38, R164 ;  /* 0x00000026c4ec723c */ /* 0x040ff000000810a4 */
[C---:B------:R-:W-:Y:S08]  /*a1380*/  HMMA.1688.F32.TF32 R212, R196.reuse, R34, R56 ;  /* 0x00000022c4d4723c */ /* 0x040ff00000081038 */
[----:B------:R-:W-:Y:S01]  /*a1390*/  HMMA.1688.F32.TF32 R220, R196, R30, R52 ;  /* 0x0000001ec4dc723c */ /* 0x000fe20000081034 */
[----:B------:R-:W-:Y:S01]  /*a13a0*/  IMAD.MOV.U32 R116, RZ, RZ, R111 ;  /* 0x000000ffff747224 */ /* 0x000fe200078e006f */
[----:B------:R-:W-:Y:S01]  /*a13b0*/  LDS R45, [R252+0x14e000] ;  /* 0x14e00000fc2d7984 */ /* 0x000fe20000000800 */
[----:B------:R-:W-:-:S02]  /*a13c0*/  IMAD.MOV.U32 R117, RZ, RZ, R110 ;  /* 0x000000ffff757224 */ /* 0x000fc400078e006e */
[----:B------:R-:W-:Y:S01]  /*a13d0*/  IMAD.MOV.U32 R118, RZ, RZ, R109 ;  /* 0x000000ffff767224 */ /* 0x000fe200078e006d */
[----:B------:R-:W-:Y:S01]  /*a13e0*/  LDS R110, [R0+0x14e800] ;  /* 0x14e80000006e7984 */ /* 0x000fe20000000800 */
[----:B------:R-:W-:-:S03]  /*a13f0*/  IMAD.MOV.U32 R119, RZ, RZ, R108 ;  /* 0x000000ffff777224 */ /* 0x000fc600078e006c */
        /* <DEDUP_REMOVED lines=16> */
[C---:B------:R-:W-:Y:S03]  /*a1500*/  HMMA.1688.F32.TF32 R184, R48.reuse, R22, R184 ;  /* 0x0000001630b8723c */ /* 0x040fe600000810b8 */
[----:B------:R-:W-:Y:S04]  /*a1510*/  LDS R38, [R0+0x14e980] ;  /* 0x14e9800000267984 */ /* 0x000fe80000000800 */
[----:B------:R-:W-:Y:S01]  /*a1520*/  LDS R39, [R2+0x14e980] ;  /* 0x14e9800002277984 */ /* 0x000fe20000000800 */
[----:B------:R-:W-:Y:S03]  /*a1530*/  HMMA.1688.F32.TF32 R160, R48, R14, R160 ;  /* 0x0000000e30a0723c */ /* 0x000fe600000810a0 */
[----:B------:R-:W-:Y:S04]  /*a1540*/  LDS R42, [R3+0x14e980] ;  /* 0x14e98000032a7984 */ /* 0x000fe80000000800 */
[----:B------:R-:W-:Y:S01]  /*a1550*/  LDS R43, [R252+0x14e980] ;  /* 0x14e98000fc2b7984 */ /* 0x000fe20000000800 */
[----:B--2---:R-:W-:-:S02]  /*a1560*/  IMAD.MOV.U32 R249, RZ, RZ, R41 ;  /* 0x000000fffff97224 */ /* 0x004fc400078e0029 */
[----:B---3--:R-:W-:Y:S02]  /*a1570*/  IMAD.MOV.U32 R248, RZ, RZ, R40 ;  /* 0x000000fffff87224 */ /* 0x008fe400078e0028 */
[----:B------:R-:W2:Y:S04]  /*a1580*/  LDL.LU R40, [R1+0x2f6c] ;  /* 0x002f6c0001287983 */ /* 0x000ea80000300800 */
[----:B------:R-:W3:Y:S04]  /*a1590*/  LDL.LU R41, [R1+0x2f68] ;  /* 0x002f680001297983 */ /* 0x000ee80000300800 */
[----:B------:R-:W4:Y:S01]  /*a15a0*/  LDL.LU R16, [R1+0x2f64] ;  /* 0x002f640001107983 */ /* 0x000f220000300800 */
[----:B------:R-:W-:-:S03]  /*a15b0*/  IMAD.MOV.U32 R77, RZ, RZ, R29 ;  /* 0x000000ffff4d7224 */ /* 0x000fc600078e001d */
[----:B------:R-:W4:Y:S01]  /*a15c0*/  LDL.LU R17, [R1+0x2f60] ;  /* 0x002f600001117983 */ /* 0x000f220000300800 */
[----:B------:R-:W-:-:S03]  /*a15d0*/  IMAD.MOV.U32 R76, RZ, RZ, R33 ;  /* 0x000000ffff4c7224 */ /* 0x000fc600078e0021 */
[----:B------:R-:W4:Y:S04]  /*a15e0*/  LDL.LU R33, [R1+0x2f5c] ;  /* 0x002f5c0001217983 */ /* 0x000f280000300800 */
[----:B------:R-:W4:Y:S01]  /*a15f0*/  LDL.LU R29, [R1+0x2f58] ;  /* 0x002f5800011d7983 */ /* 0x000f220000300800 */
[----:B------:R-:W-:Y:S02]  /*a1600*/  IMAD.MOV.U32 R78, RZ, RZ, R36 ;  /* 0x000000ffff4e7224 */ /* 0x000fe400078e0024 */
[----:B------:R-:W-:Y:S01]  /*a1610*/  IMAD.MOV.U32 R79, RZ, RZ, R37 ;  /* 0x000000ffff4f7224 */ /* 0x000fe200078e0025 */
[----:B------:R-:W4:Y:S01]  /*a1620*/  LDL.LU R36, [R1+0x2f54] ;  /* 0x002f540001247983 */ /* 0x000f220000300800 */
[----:B-1----:R-:W-:-:S03]  /*a1630*/  IMAD.MOV.U32 R66, RZ, RZ, R28 ;  /* 0x000000ffff427224 */ /* 0x002fc600078e001c */
[----:B------:R-:W4:Y:S01]  /*a1640*/  LDL.LU R37, [R1+0x2f50] ;  /* 0x002f500001257983 */ /* 0x000f220000300800 */
[----:B------:R-:W-:Y:S02]  /*a1650*/  IMAD.MOV.U32 R67, RZ, RZ, R32 ;  /* 0x000000ffff437224 */ /* 0x000fe400078e0020 */
[----:B--2---:R-:W-:Y:S02]  /*a1660*/  IMAD.MOV.U32 R65, RZ, RZ, R40 ;  /* 0x000000ffff417224 */ /* 0x004fe400078e0028 */
[----:B---3--:R-:W-:Y:S02]  /*a1670*/  IMAD.MOV.U32 R64, RZ, RZ, R41 ;  /* 0x000000ffff407224 */ /* 0x008fe400078e0029 */
[----:B------:R-:W2:Y:S04]  /*a1680*/  LDL.LU R41, [R1+0x2f4c] ;  /* 0x002f4c0001297983 */ /* 0x000ea80000300800 */
[----:B------:R-:W3:Y:S04]  /*a1690*/  LDL.LU R40, [R1+0x2f48] ;  /* 0x002f480001287983 */ /* 0x000ee80000300800 */
[----:B------:R-:W3:Y:S01]  /*a16a0*/  LDL.LU R28, [R1+0x2f44] ;  /* 0x002f4400011c7983 */ /* 0x000ee20000300800 */
[----:B----4-:R-:W-:-:S03]  /*a16b0*/  IMAD.MOV.U32 R153, RZ, RZ, R33 ;  /* 0x000000ffff997224 */ /* 0x010fc600078e0021 */
[----:B------:R-:W4:Y:S01]  /*a16c0*/  LDL.LU R32, [R1+0x2f40] ;  /* 0x002f400001207983 */ /* 0x000f220000300800 */
[----:B------:R-:W-:-:S03]  /*a16d0*/  IMAD.MOV.U32 R152, RZ, RZ, R29 ;  /* 0x000000ffff987224 */ /* 0x000fc600078e001d */
[----:B------:R-:W4:Y:S04]  /*a16e0*/  LDL.LU R29, [R1+0x2f3c] ;  /* 0x002f3c00011d7983 */ /* 0x000f280000300800 */
[----:B------:R-:W4:Y:S01]  /*a16f0*/  LDL.LU R33, [R1+0x2f38] ;  /* 0x002f380001217983 */ /* 0x000f220000300800 */
[----:B------:R-:W-:Y:S02]  /*a1700*/  IMAD.MOV.U32 R154, RZ, RZ, R17 ;  /* 0x000000ffff9a7224 */ /* 0x000fe400078e0011 */
[----:B------:R-:W-:Y:S01]  /*a1710*/  IMAD.MOV.U32 R155, RZ, RZ, R16 ;  /* 0x000000ffff9b7224 */ /* 0x000fe200078e0010 */
[----:B------:R-:W4:Y:S01]  /*a1720*/  LDL.LU R17, [R1+0x2f34] ;  /* 0x002f340001117983 */ /* 0x000f220000300800 */
[----:B------:R-:W-:-:S03]  /*a1730*/  IMAD.MOV.U32 R142, RZ, RZ, R37 ;  /* 0x000000ffff8e7224 */ /* 0x000fc600078e0025 */
[----:B------:R-:W4:Y:S01]  /*a1740*/  LDL.LU R16, [R1+0x2f30] ;  /* 0x002f300001107983 */ /* 0x000f220000300800 */
[----:B------:R-:W-:Y:S02]  /*a1750*/  IMAD.MOV.U32 R143, RZ, RZ, R36 ;  /* 0x000000ffff8f7224 */ /* 0x000fe400078e0024 */
[----:B--2---:R-:W-:Y:S02]  /*a1760*/  IMAD.MOV.U32 R141, RZ, RZ, R41 ;  /* 0x000000ffff8d7224 */ /* 0x004fe400078e0029 */
[----:B---3--:R-:W-:Y:S02]  /*a1770*/  IMAD.MOV.U32 R140, RZ, RZ, R40 ;  /* 0x000000ffff8c7224 */ /* 0x008fe400078e0028 */
[----:B------:R-:W2:Y:S04]  /*a1780*/  LDL.LU R40, [R1+0x2f2c] ;  /* 0x002f2c0001287983 */ /* 0x000ea80000300800 */
[----:B------:R-:W3:Y:S04]  /*a1790*/  LDL.LU R41, [R1+0x2f28] ;  /* 0x002f280001297983 */ /* 0x000ee80000300800 */
[----:B------:R-:W3:Y:S01]  /*a17a0*/  LDL.LU R37, [R1+0x2f24] ;  /* 0x002f240001257983 */ /* 0x000ee20000300800 */
[----:B----4-:R-:W-:-:S03]  /*a17b0*/  MOV R145, R29 ;  /* 0x0000001d00917202 */ /* 0x010fc60000000f00 */
        /* <DEDUP_REMOVED lines=30> */
[----:B------:R-:W2:Y:S01]  /*a19a0*/  LDL.LU R28, [R1+0x2ee4] ;  /* 0x002ee400011c7983 */ /* 0x000ea20000300800 */
[----:B----4-:R-:W-:-:S02]  /*a19b0*/  IMAD.MOV.U32 R166, RZ, RZ, R17 ;  /* 0x000000ffffa67224 */ /* 0x010fc400078e0011 */
[----:B------:R-:W-:Y:S01]  /*a19c0*/  IMAD.MOV.U32 R165, RZ, RZ, R29 ;  /* 0x000000ffffa57224 */ /* 0x000fe200078e001d */
[----:B------:R-:W4:Y:S01]  /*a19d0*/  LDL.LU R32, [R1+0x2ee0] ;  /* 0x002ee00001207983 */ /* 0x000f220000300800 */
[----:B------:R-:W-:-:S03]  /*a19e0*/  IMAD.MOV.U32 R164, RZ, RZ, R33 ;  /* 0x000000ffffa47224 */ /* 0x000fc600078e0021 */
[----:B------:R-:W3:Y:S01]  /*a19f0*/  LDL.LU R33, [R1+0x2edc] ;  /* 0x002edc0001217983 */ /* 0x000ee20000300800 */
[----:B------:R-:W-:-:S03]  /*a1a00*/  IMAD.MOV.U32 R167, RZ, RZ, R16 ;  /* 0x000000ffffa77224 */ /* 0x000fc600078e0010 */
[----:B------:R-:W3:Y:S04]  /*a1a10*/  LDL.LU R29, [R1+0x2ed8] ;  /* 0x002ed800011d7983 */ /* 0x000ee80000300800 */
[----:B------:R-:W3:Y:S04]  /*a1a20*/  LDL.LU R17, [R1+0x2ed4] ;  /* 0x002ed40001117983 */ /* 0x000ee80000300800 */
[----:B------:R-:W3:Y:S04]  /*a1a30*/  LDL.LU R16, [R1+0x2ed0] ;  /* 0x002ed00001107983 */ /* 0x000ee80000300800 */
[----:B------:R-:W3:Y:S04]  /*a1a40*/  LDL.LU R243, [R1+0x548] ;  /* 0x0005480001f37983 */ /* 0x000ee80000300800 */
[----:B------:R-:W-:Y:S01]  /*a1a50*/  STL [R1+0x2ca8], R3 ;  /* 0x002ca80301007387 */ /* 0x000fe20000100800 */
[----:B--2---:R-:W-:-:S02]  /*a1a60*/  IMAD.MOV.U32 R235, RZ, RZ, R28 ;  /* 0x000000ffffeb7224 */ /* 0x004fc400078e001c */
[----:B----4-:R-:W-:Y:S02]  /*a1a70*/  IMAD.MOV.U32 R233, RZ, RZ, R32 ;  /* 0x000000ffffe97224 */ /* 0x010fe400078e0020 */
[----:B---3--:R-:W-:Y:S02]  /*a1a80*/  IMAD.MOV.U32 R232, RZ, RZ, R33 ;  /* 0x000000ffffe87224 */ /* 0x008fe400078e0021 */
[----:B------:R-:W-:Y:S01]  /*a1a90*/  IMAD.MOV.U32 R234, RZ, RZ, R29 ;  /* 0x000000ffffea7224 */ /* 0x000fe200078e001d */
[----:B------:R-:W1:Y:S04]  /*a1aa0*/  LDSM.16.M88.4 R32, [R243+0x180] ;  /* 0x00018000f320783b */ /* 0x000e680000000200 */
[----:B------:R-:W2:Y:S02]  /*a1ab0*/  LDSM.16.M88.4 R28, [R243+0x4180] ;  /* 0x00418000f31c783b */ /* 0x000ea40000000200 */
[C---:B------:R-:W-:Y:S02]  /*a1ac0*/  HMMA.1688.F32.TF32 R232, R196.reuse, R18, R232 ;  /* 0x00000012c4e8723c */ /* 0x040fe400000810e8 */
[----:B-1----:R-:W-:Y:S04]  /*a1ad0*/  STL [R1+0x2cac], R34 ;  /* 0x002cac2201007387 */ /* 0x002fe80000100800 */
[----:B------:R-:W-:Y:S04]  /*a1ae0*/  STL [R1+0x2c84], R35 ;  /* 0x002c842301007387 */ /* 0x000fe80000100800 */
[----:B------:R-:W-:Y:S04]  /*a1af0*/  STL [R1+0x2cb0], R252 ;  /* 0x002cb0fc01007387 */ /* 0x000fe80000100800 */
[----:B--2---:R-:W-:Y:S04]  /*a1b00*/  STL [R1+0x2c80], R30 ;  /* 0x002c801e01007387 */ /* 0x004fe80000100800 */
[----:B------:R-:W-:Y:S04]  /*a1b10*/  STL [R1+0x2c7c], R31 ;  /* 0x002c7c1f01007387 */ /* 0x000fe80000100800 */
[----:B------:R-:W2:Y:S04]  /*a1b20*/  LDL.LU R18, [R1+0x588] ;  /* 0x0005880001127983 */ /* 0x000ea80000300800 */
[----:B------:R-:W2:Y:S01]  /*a1b30*/  LDL.LU R19, [R1+0x58c] ;  /* 0x00058c0001137983 */ /* 0x000ea20000300800 */
[C---:B------:R-:W-:Y:S08]  /*a1b40*/  HMMA.1688.F32.TF32 R148, R196.reuse, R106, R148 ;  /* 0x0000006ac494723c */ /* 0x040ff00000081094 */
[----:B------:R-:W-:Y:S01]  /*a1b50*/  HMMA.1688.F32.TF32 R144, R196, R102, R144 ;  /* 0x00000066c490723c */ /* 0x000fe20000081090 */
[----:B------:R-:W-:-:S07]  /*a1b60*/  IMAD.MOV.U32 R180, RZ, RZ, R41 ;  /* 0x000000ffffb47224 */ /* 0x000fce00078e0029 */
[C---:B------:R-:W-:Y:S01]  /*a1b70*/  HMMA.1688.F32.TF32 R140, R196.reuse, R98, R140 ;  /* 0x00000062c48c723c */ /* 0x040fe2000008108c */
[----:B------:R-:W-:Y:S01]  /*a1b80*/  IMAD.MOV.U32 R181, RZ, RZ, R40 ;  /* 0x000000ffffb57224 */ /* 0x000fe200078e0028 */
[----:B------:R-:W-:Y:S01]  /*a1b90*/  LDS R41, [R252+0x14e180] ;  /* 0x14e18000fc297984 */ /* 0x000fe20000000800 */
[----:B------:R-:W-:Y:S02]  /*a1ba0*/  IMAD.MOV.U32 R182, RZ, RZ, R37 ;  /* 0x000000ffffb67224 */ /* 0x000fe400078e0025 */
[----:B------:R-:W-:Y:S01]  /*a1bb0*/  IMAD.MOV.U32 R183, RZ, RZ, R36 ;  /* 0x000000ffffb77224 */ /* 0x000fe200078e0024 */
[----:B------:R-:W-:Y:S02]  /*a1bc0*/  LDS R37, [R2+0x14e180] ;  /* 0x14e1800002257984 */ /* 0x000fe40000000800 */
[C---:B------:R-:W-:Y:S08]  /*a1bd0*/  HMMA.1688.F32.TF32 R152, R196.reuse, R94, R152 ;  /* 0x0000005ec498723c */ /* 0x040ff00000081098 */
[C---:B------:R-:W-:Y:S01]  /*a1be0*/  HMMA.1688.F32.TF32 R64, R196.reuse, R90, R64 ;  /* 0x0000005ac440723c */ /* 0x040fe20000081040 */
[----:B------:R-:W-:Y:S04]  /*a1bf0*/  STL.64 [R1+0x2e0], R148 ;  /* 0x0002e09401007387 */ /* 0x000fe80000100a00 */
[----:B------:R1:W-:Y:S03]  /*a1c00*/  STL.64 [R1+0x2e8], R150 ;  /* 0x0002e89601007387 */ /* 0x0003e60000100a00 */
[C---:B------:R-:W-:Y:S01]  /*a1c10*/  HMMA.1688.F32.TF32 R180, R196.reuse, R14, R180 ;  /* 0x0000000ec4b4723c */ /* 0x040fe200000810b4 */
[----:B------:R-:W-:Y:S04]  /*a1c20*/  LDS R36, [R0+0x14e180] ;  /* 0x14e1800000247984 */ /* 0x000fe80000000800 */
[----:B------:R-:W-:Y:S03]  /*a1c30*/  LDS R40, [R3+0x14e180] ;  /* 0x14e1800003287984 */ /* 0x000fe60000000800 */
[C---:B------:R-:W-:Y:S01]  /*a1c40*/  HMMA.1688.F32.TF32 R164, R196.reuse, R26, R164 ;  /* 0x0000001ac4a4723c */ /* 0x040fe200000810a4 */
[----:B-1----:R-:W3:Y:S04]  /*a1c50*/  LDL.LU.64 R150, [R1+0x2ec8] ;  /* 0x002ec80001967983 */ /* 0x002ee80000300a00 */
[----:B------:R-:W3:Y:S03]  /*a1c60*/  LDL.LU.64 R148, [R1+0x2ec0] ;  /* 0x002ec00001947983 */ /* 0x000ee60000300a00 */
[C---:B------:R-:W-:Y:S01]  /*a1c70*/  HMMA.1688.F32.TF32 R168, R196.reuse, R10, R168 ;  /* 0x0000000ac4a8723c */ /* 0x040fe200000810a8 */
[----:B------:R-:W-:Y:S07]  /*a1c80*/  STL.64 [R1+0x300], R144 ;  /* 0x0003009001007387 */ /* 0x000fee0000100a00 */
[----:B------:R-:W-:Y:S01]  /*a1c90*/  HMMA.1688.F32.TF32 R188, R196, R6, R188 ;  /* 0x00000006c4bc723c */ /* 0x000fe200000810bc */
[----:B------:R1:W-:Y:S07]  /*a1ca0*/  STL.64 [R1+0x308], R146 ;  /* 0x0003089201007387 */ /* 0x0003ee0000100a00 */
[-C--:B------:R-:W-:Y:S01]  /*a1cb0*/  HMMA.1688.F32.TF32 R248, R108, R32.reuse, R248 ;  /* 0x000000206cf8723c */ /* 0x080fe200000810f8 */
[----:B-1----:R-:W4:Y:S04]  /*a1cc0*/  LDL.LU.64 R146, [R1+0x2eb8] ;  /* 0x002eb80001927983 */ /* 0x002f280000300a00 */
[----:B------:R-:W4:Y:S03]  /*a1cd0*/  LDL.LU.64 R144, [R1+0x2eb0] ;  /* 0x002eb00001907983 */ /* 0x000f260000300a00 */
[-C--:B------:R-:W-:Y:S01]  /*a1ce0*/  HMMA.1688.F32.TF32 R116, R44, R32.reuse, R116 ;  /* 0x000000202c74723c */ /* 0x080fe20000081074 */
[----:B------:R-:W-:Y:S04]  /*a1cf0*/  STL.64 [R1+0x320], R140 ;  /* 0x0003208c01007387 */ /* 0x000fe80000100a00 */
[----:B------:R1:W-:Y:S03]  /*a1d00*/  STL.64 [R1+0x328], R142 ;  /* 0x0003288e01007387 */ /* 0x0003e60000100a00 */
[----:B------:R-:W-:Y:S01]  /*a1d10*/  HMMA.1688.F32.TF32 R112, R60, R32, R112 ;  /* 0x000000203c70723c */ /* 0x000fe20000081070 */
        /* <DEDUP_REMOVED lines=9> */
[----:B------:R-:W3:Y:S01]  /*a1db0*/  LDL.LU.64 R64, [R1+0x2e80] ;  /* 0x002e800001407983 */ /* 0x000ee20000300a00 */
[C---:B--2---:R-:W-:Y:S08]  /*a1dc0*/  HMMA.1688.F32.TF32 R16, R196.reuse, R22, R16 ;  /* 0x00000016c410723c */ /* 0x044ff00000081010 */
[----:B------:R-:W-:Y:S01]  /*a1dd0*/  HMMA.1688.F32.TF32 R196, R196, R86, R76 ;  /* 0x00000056c4c4723c */ /* 0x000fe2000008104c */
[----:B------:R-:W2:Y:S04]  /*a1de0*/  LDL.LU.64 R78, [R1+0x2e78] ;  /* 0x002e7800014e7983 */ /* 0x000ea80000300a00 */
[----:B------:R-:W2:Y:S11]  /*a1df0*/  LDL.LU.64 R76, [R1+0x2e70] ;  /* 0x002e7000014c7983 */ /* 0x000eb60000300a00 */
[----:B------:R-:W-:Y:S07]  /*a1e00*/  @!UPT UIADD3 URZ, URZ, URZ, URZ ;  /* 0x0000003f3f3ff290 */ /* 0x000fee000fffe03f */
        /* <DEDUP_REMOVED lines=20> */
[----:B------:R-:W-:Y:S01]  /*a1f50*/  HMMA.1688.F32.TF32 R132, R48, R6, R132 ;  /* 0x000000063084723c */ /* 0x000fe20000081084 */
[----:B------:R-:W-:Y:S04]  /*a1f60*/  LDS R48, [R3+0x14e100] ;  /* 0x14e1000003307984 */ /* 0x000fe80000000800 */
[----:B------:R-:W-:Y:S04]  /*a1f70*/  LDS R50, [R3+0x14e900] ;  /* 0x14e9000003327984 */ /* 0x000fe80000000800 */
[----:B------:R-:W-:Y:S04]  /*a1f80*/  LDS R49, [R252+0x14e100] ;  /* 0x14e10000fc317984 */ /* 0x000fe80000000800 */
[----:B------:R-:W1:Y:S01]  /*a1f90*/  LDS R51, [R252+0x14e900] ;  /* 0x14e90000fc337984 */ /* 0x000e620000000800 */
[-C--:B--2---:R-:W-:Y:S11]  /*a1fa0*/  HMMA.1688.F32.TF32 R112, R56, R32.reuse, R112 ;  /* 0x000000203870723c */ /* 0x084ff60000081070 */
[----:B------:R-:W-:Y:S11]  /*a1fb0*/  @!UPT UIADD3 URZ, URZ, URZ, URZ ;  /* 0x0000003f3f3ff290 */ /* 0x000ff6000fffe03f */
[----:B------:R-:W-:Y:S01]  /*a1fc0*/  @!UPT UIADD3 URZ, URZ, URZ, URZ ;  /* 0x0000003f3f3ff290 */ /* 0x000fe2000fffe03f */
[----:B------:R2:W-:Y:S04]  /*a1fd0*/  STL.64 [R1+0x480], R112 ;  /* 0x0004807001007387 */ /* 0x0005e80000100a00 */
[----:B------:R1:W-:Y:S04]  /*a1fe0*/  STL.64 [R1+0x488], R114 ;  /* 0x0004887201007387 */ /* 0x0003e80000100a00 */
[----:B--2---:R-:W2:Y:S04]  /*a1ff0*/  LDL.LU R112, [R1+0x310] ;  /* 0x0003100001707983 */ /* 0x004ea80000300800 */
[----:B------:R-:W2:Y:S04]  /*a2000*/  LDL.LU R113, [R1+0x314] ;  /* 0x0003140001717983 */ /* 0x000ea80000300800 */
[----:B-1----:R-:W2:Y:S04]  /*a2010*/  LDL.LU R114, [R1+0x318] ;  /* 0x0003180001727983 */ /* 0x002ea80000300800 */
[----:B------:R-:W2:Y:S01]  /*a2020*/  LDL.LU R115, [R1+0x31c] ;  /* 0x00031c0001737983 */ /* 0x000ea20000300800 */
[-C--:B---3--:R-:W-:Y:S11]  /*a2030*/  HMMA.1688.F32.TF32 R64, R52, R32.reuse, R64 ;  /* 0x000000203440723c */ /* 0x088ff60000081040 */
[----:B------:R-:W-:Y:S11]  /*a2040*/  @!UPT UIADD3 URZ, URZ, URZ, URZ ;  /* 0x0000003f3f3ff290 */ /* 0x000ff6000fffe03f */
[----:B------:R-:W-:Y:S01]  /*a2050*/  @!UPT UIADD3 URZ, URZ, URZ, URZ ;  /* 0x0000003f3f3ff290 */ /* 0x000fe2000fffe03f */
[----:B------:R-:W-:Y:S04]  /*a2060*/  STL.64 [R1+0x4c0], R64 ;  /* 0x0004c04001007387 */ /* 0x000fe80000100a00 */
[----:B------:R1:W-:Y:S02]  /*a2070*/  STL.64 [R1+0x4c8], R66 ;  /* 0x0004c84201007387 */ /* 0x0003e40000100a00 */
[-C--:B-1----:R-:W-:Y:S08]  /*a2080*/  HMMA.1688.F32.TF32 R64, R48, R32.reuse, R68 ;  /* 0x000000203040723c */ /* 0x082ff00000081044 */
[-C--:B------:R-:W-:Y:S11]  /*a2090*/  HMMA.1688.F32.TF32 R68, R36, R32.reuse, R224 ;  /* 0x000000202444723c */ /* 0x080ff600000810e0 */
[----:B------:R-:W-:Y:S04]  /*a20a0*/  @!UPT UIADD3 URZ, URZ, URZ, URZ ;  /* 0x0000003f3f3ff290 */ /* 0x000fe8000fffe03f */
[----:B------:R-:W-:Y:S04]  /*a20b0*/  STL.64 [R1+0x580], R64 ;  /* 0x0005804001007387 */ /* 0x000fe80000100a00 */
[----:B------:R1:W-:Y:S02]  /*a20c0*/  STL.64 [R1+0x588], R66 ;  /* 0x0005884201007387 */ /* 0x0003e40000100a00 */
[----:B-1----:R-:W-:Y:S02]  /*a20d0*/  HMMA.1688.F32.TF32 R64, R40, R32, R228 ;  /* 0x000000202840723c */ /* 0x002fe400000810e4 */
[----:B------:R-:W-:Y:S04]  /*a20e0*/  STL.64 [R1+0x630], R68 ;  /* 0x0006304401007387 */ /* 0x000fe80000100a00 */
[----:B------:R1:W-:Y:S02]  /*a20f0*/  STL.64 [R1+0x638], R70 ;  /* 0x0006384601007387 */ /* 0x0003e40000100a00 */
[-C--:B-1----:R-:W-:Y:S11]  /*a2100*/  HMMA.1688.F32.TF32 R68, R44, R28.reuse, R196 ;  /* 0x0000001c2c44723c */ /* 0x082ff600000810c4 */
[----:B------:R-:W-:Y:S04]  /*a2110*/  @!UPT UIADD3 URZ, URZ, URZ, URZ ;  /* 0x0000003f3f3ff290 */ /* 0x000fe8000fffe03f */
[----:B------:R-:W-:Y:S04]  /*a2120*/  STL.64 [R1+0x6e0], R64 ;  /* 0x0006e04001007387 */ /* 0x000fe80000100a00 */
[----:B------:R1:W-:Y:S02]  /*a2130*/  STL.64 [R1+0x6e8], R66 ;  /* 0x0006e84201007387 */ /* 0x0003e40000100a00 */
[----:B-1----:R-:W-:Y:S01]  /*a2140*/  HMMA.1688.F32.TF32 R64, R60, R28, R244 ;  /* 0x0000001c3c40723c */ /* 0x002fe200000810f4 */
[----:B------:R-:W-:Y:S02]  /*a2150*/  IMAD.MOV.U32 R224, RZ, RZ, R20 ;  /* 0x000000ffffe07224 */ /* 0x000fe400078e0014 */
[----:B------:R-:W-:Y:S02]  /*a2160*/  IMAD.MOV.U32 R225, RZ, RZ, R21 ;  /* 0x000000ffffe17224 */ /* 0x000fe400078e0015 */
[----:B------:R-:W-:-:S02]  /*a2170*/  IMAD.MOV.U32 R226, RZ, RZ, R24 ;  /* 0x000000ffffe27224 */ /* 0x000fc400078e0018 */
[----:B------:R-:W-:Y:S01]  /*a2180*/  IMAD.MOV.U32 R227, RZ, RZ, R25 ;  /* 0x000000ffffe37224 */ /* 0x000fe200078e0019 */
[-C--:B--2---:R-:W-:Y:S11]  /*a2190*/  HMMA.1688.F32.TF32 R32, R108, R28.reuse, R112 ;  /* 0x0000001c6c20723c */ /* 0x084ff60000081070 */
[----:B------:R-:W-:Y:S11]  /*a21a0*/  @!UPT UIADD3 URZ, URZ, URZ, URZ ;  /* 0x0000003f3f3ff290 */ /* 0x000ff6000fffe03f */
[----:B------:R-:W-:Y:S01]  /*a21b0*/  @!UPT UIADD3 URZ, URZ, URZ, URZ ;  /* 0x0000003f3f3ff290 */ /* 0x000fe2000fffe03f */
[----:B------:R-:W-:Y:S04]  /*a21c0*/  STL.64 [R1+0x180], R32 ;  /* 0x0001802001007387 */ /* 0x000fe80000100a00 */
[----:B------:R1:W-:Y:S02]  /*a21d0*/  STL.64 [R1+0x188], R34 ;  /* 0x0001882201007387 */ /* 0x0003e40000100a00 */
[-C--:B-1----:R-:W-:Y:S02]  /*a21e0*/  HMMA.1688.F32.TF32 R32, R56, R28.reuse, R116 ;  /* 0x0000001c3820723c */ /* 0x082fe40000081074 */
[----:B------:R-:W-:Y:S04]  /*a21f0*/  STL.64 [R1+0x2c0], R68 ;  /* 0x0002c04401007387 */ /* 0x000fe80000100a00 */
[----:B------:R-:W-:Y:S04]  /*a2200*/  STL.64 [R1+0x2c8], R70 ;  /* 0x0002c84601007387 */ /* 0x000fe80000100a00 */
[----:B------:R-:W-:Y:S04]  /*a2210*/  STL.64 [R1+0x390], R64 ;  /* 0x0003904001007387 */ /* 0x000fe80000100a00 */
[----:B------:R-:W-:Y:S04]  /*a2220*/  STL.64 [R1+0x398], R66 ;  /* 0x0003984201007387 */ /* 0x000fe80000100a00 */
[----:B------:R-:W2:Y:S04]  /*a2230*/  LDL.LU R20, [R1+0x2e38] ;  /* 0x002e380001147983 */ /* 0x000ea80000300800 */
[----:B------:R-:W1:Y:S04]  /*a2240*/  LDSM.16.M88.4 R68, [R243+0x8180] ;  /* 0x00818000f344783b */ /* 0x000e680000000200 */
[----:B------:R3:W-:Y:S04]  /*a2250*/  STL.64 [R1+0x410], R32 ;  /* 0x0004102001007387 */ /* 0x0007e80000100a00 */
[----:B------:R3:W-:Y:S04]  /*a2260*/  STL.64 [R1+0x418], R34 ;  /* 0x0004182201007387 */ /* 0x0007e80000100a00 */
[----:B------:R-:W4:Y:S04]  /*a2270*/  LDL.LU R21, [R1+0x2e34] ;  /* 0x002e340001157983 */ /* 0x000f280000300800 */
[----:B------:R-:W4:Y:S04]  /*a2280*/  LDL.LU R24, [R1+0x2e30] ;  /* 0x002e300001187983 */ /* 0x000f280000300800 */
[----:B------:R-:W4:Y:S04]  /*a2290*/  LDL.LU R25, [R1+0x2e2c] ;  /* 0x002e2c0001197983 */ /* 0x000f280000300800 */
        /* <DEDUP_REMOVED lines=21> */
[----:B-1----:R-:W-:Y:S01]  /*a23f0*/  HMMA.1688.F32.TF32 R140, R52, R68, R140 ;  /* 0x00000044348c723c */ /* 0x002fe2000008108c */
[----:B--2---:R-:W-:-:S02]  /*a2400*/  IMAD.MOV.U32 R247, RZ, RZ, R20 ;  /* 0x000000fffff77224 */ /* 0x004fc400078e0014 */
[----:B----4-:R-:W-:-:S05]  /*a2410*/  IMAD.MOV.U32 R246, RZ, RZ, R21 ;  /* 0x000000fffff67224 */ /* 0x010fca00078e0015 */
[----:B------:R-:W-:Y:S01]  /*a2420*/  HMMA.1688.F32.TF32 R20, R52, R28, R152 ;  /* 0x0000001c3414723c */ /* 0x000fe20000081098 */
[----:B------:R-:W-:Y:S02]  /*a2430*/  IMAD.MOV.U32 R245, RZ, RZ, R24 ;  /* 0x000000fffff57224 */ /* 0x000fe400078e0018 */
[----:B------:R-:W-:-:S05]  /*a2440*/  IMAD.MOV.U32 R244, RZ, RZ, R25 ;  /* 0x000000fffff47224 */ /* 0x000fca00078e0019 */
[-C--:B------:R-:W-:Y:S11]  /*a2450*/  HMMA.1688.F32.TF32 R24, R36, R28.reuse, R216 ;  /* 0x0000001c2418723c */ /* 0x080ff600000810d8 */
[----:B------:R-:W-:Y:S04]  /*a2460*/  @!UPT UIADD3 URZ, URZ, URZ, URZ ;  /* 0x0000003f3f3ff290 */ /* 0x000fe8000fffe03f */
[----:B------:R-:W-:Y:S04]  /*a2470*/  STL.64 [R1+0x460], R20 ;  /* 0x0004601401007387 */ /* 0x000fe80000100a00 */
[----:B------:R1:W-:Y:S04]  /*a2480*/  STL.64 [R1+0x468], R22 ;  /* 0x0004681601007387 */ /* 0x0003e80000100a00 */
[----:B------:R-:W-:Y:S04]  /*a2490*/  STL.64 [R1+0x4f0], R64 ;  /* 0x0004f04001007387 */ /* 0x000fe80000100a00 */
[----:B------:R-:W-:Y:S04]  /*a24a0*/  STL.64 [R1+0x4f8], R66 ;  /* 0x0004f84201007387 */ /* 0x000fe80000100a00 */
[----:B------:R-:W2:Y:S01]  /*a24b0*/  LDSM.16.M88.4 R64, [R243+0xc180] ;  /* 0x00c18000f340783b */ /* 0x000ea20000000200 */
[----:B-1----:R-:W-:Y:S08]  /*a24c0*/  HMMA.1688.F32.TF32 R20, R40, R28, R236 ;  /* 0x0000001c2814723c */ /* 0x002ff000000810ec */
[-C--:B---3--:R-:W-:Y:S01]  /*a24d0*/  HMMA.1688.F32.TF32 R152, R108, R68.reuse, R32 ;  /* 0x000000446c98723c */ /* 0x088fe20000081020 */
[----:B------:R-:W-:Y:S04]  /*a24e0*/  STL.64 [R1+0x5a0], R24 ;  /* 0x0005a01801007387 */ /* 0x000fe80000100a00 */
[----:B------:R-:W-:Y:S04]  /*a24f0*/  STL.64 [R1+0x5a8], R26 ;  /* 0x0005a81a01007387 */ /* 0x000fe80000100a00 */
[----:B------:R-:W-:Y:S01]  /*a2500*/  STL [R1+0x2cb4], R70 ;  /* 0x002cb44601007387 */ /* 0x000fe20000100800 */
[----:B------:R-:W-:Y:S03]  /*a2510*/  HMMA.1688.F32.TF32 R28, R60, R68, R228 ;  /* 0x000000443c1c723c */ /* 0x000fe600000810e4 */
[----:B------:R-:W1:Y:S04]  /*a2520*/  LDSM.16.M88.4 R24, [R243+0x10180] ;  /* 0x01018000f318783b */ /* 0x000e680000000200 */
[----:B------:R-:W-:Y:S04]  /*a2530*/  STL.64 [R1+0x640], R20 ;  /* 0x0006401401007387 */ /* 0x000fe80000100a00 */
[----:B------:R-:W-:Y:S04]  /*a2540*/  STL.64 [R1+0x648], R22 ;  /* 0x0006481601007387 */ /* 0x000fe80000100a00 */
[----:B------:R-:W-:Y:S01]  /*a2550*/  STL [R1+0x2c78], R71 ;  /* 0x002c784701007387 */ /* 0x000fe20000100800 */
[----:B------:R-:W-:-:S02]  /*a2560*/  IMAD.MOV.U32 R252, RZ, RZ, R153 ;  /* 0x000000fffffc7224 */ /* 0x000fc400078e0099 */
[----:B------:R-:W-:Y:S01]  /*a2570*/  IMAD.MOV.U32 R34, RZ, RZ, R154 ;  /* 0x000000ffff227224 */ /* 0x000fe200078e009a */
[----:B------:R-:W2:Y:S01]  /*a2580*/  LDSM.16.M88.4 R20, [R243+0x14180] ;  /* 0x01418000f314783b */ /* 0x000ea20000000200 */
[----:B------:R-:W-:-:S03]  /*a2590*/  IMAD.MOV.U32 R3, RZ, RZ, R155 ;  /* 0x000000ffff037224 */ /* 0x000fc600078e009b */
[----:B--2---:R-:W-:Y:S04]  /*a25a0*/  STL [R1+0x2cbc], R66 ;  /* 0x002cbc4201007387 */ /* 0x004fe80000100800 */
[----:B------:R-:W-:Y:S04]  /*a25b0*/  STL [R1+0x2cb8], R67 ;  /* 0x002cb84301007387 */ /* 0x000fe80000100800 */
[----:B------:R2:W-:Y:S02]  /*a25c0*/  STL [R1+0x170], R152 ;  /* 0x0001709801007387 */ /* 0x0005e40000100800 */
[-C--:B--2---:R-:W-:Y:S02]  /*a25d0*/  HMMA.1688.F32.TF32 R152, R44, R68.reuse, R116 ;  /* 0x000000442c98723c */ /* 0x084fe40000081074 */
[----:B------:R-:W-:Y:S06]  /*a25e0*/  STL [R1+0x2cc0], R252 ;  /* 0x002cc0fc01007387 */ /* 0x000fec0000100800 */
[-C--:B------:R-:W-:Y:S11]  /*a25f0*/  HMMA.1688.F32.TF32 R116, R56, R68.reuse, R224 ;  /* 0x000000443874723c */ /* 0x080ff600000810e0 */
[----:B------:R-:W-:Y:S04]  /*a2600*/  @!UPT UIADD3 URZ, URZ, URZ, URZ ;  /* 0x0000003f3f3ff290 */ /* 0x000fe8000fffe03f */
[----:B------:R-:W-:Y:S04]  /*a2610*/  STL.64 [R1+0x250], R152 ;  /* 0x0002509801007387 */ /* 0x000fe80000100a00 */
[----:B------:R-:W-:Y:S04]  /*a2620*/  STL.64 [R1+0x258], R154 ;  /* 0x0002589a01007387 */ /* 0x000fe80000100a00 */
[----:B------:R-:W-:Y:S04]  /*a2630*/  STL.64 [R1+0x290], R28 ;  /* 0x0002901c01007387 */ /* 0x000fe80000100a00 */
[----:B------:R2:W-:Y:S02]  /*a2640*/  STL.64 [R1+0x298], R30 ;  /* 0x0002981e01007387 */ /* 0x0005e40000100a00 */
[-C--:B--2---:R-:W-:Y:S02]  /*a2650*/  HMMA.1688.F32.TF32 R28, R48, R68.reuse, R156 ;  /* 0x00000044301c723c */ /* 0x084fe4000008109c */
[----:B------:R-:W-:Y:S04]  /*a2660*/  STL.64 [R1+0x310], R116 ;  /* 0x0003107401007387 */ /* 0x000fe80000100a00 */
[----:B------:R2:W-:Y:S04]  /*a2670*/  STL.64 [R1+0x318], R118 ;  /* 0x0003187601007387 */ /* 0x0005e80000100a00 */
[----:B------:R-:W-:Y:S04]  /*a2680*/  STL.64 [R1+0x400], R140 ;  /* 0x0004008c01007387 */ /* 0x000fe80000100a00 */
[----:B------:R-:W-:Y:S01]  /*a2690*/  STL.64 [R1+0x408], R142 ;  /* 0x0004088e01007387 */ /* 0x000fe20000100a00 */
[-C--:B--2---:R-:W-:Y:S08]  /*a26a0*/  HMMA.1688.F32.TF32 R116, R36, R68.reuse, R200 ;  /* 0x000000442474723c */ /* 0x084ff000000810c8 */
[----:B------:R-:W-:Y:S01]  /*a26b0*/  STL.64 [R1+0x4a0], R28 ;  /* 0x0004a01c01007387 */ /* 0x000fe20000100a00 */
[----:B------:R-:W-:Y:S03]  /*a26c0*/  HMMA.1688.F32.TF32 R68, R40, R68, R212 ;  /* 0x000000442844723c */ /* 0x000fe600000810d4 */
[----:B------:R2:W-:Y:S05]  /*a26d0*/  STL.64 [R1+0x4a8], R30 ;  /* 0x0004a81e01007387 */ /* 0x0005ea0000100a00 */
[-C--:B--2---:R-:W-:Y:S06]  /*a26e0*/  HMMA.1688.F32.TF32 R28, R108, R64.reuse, R112 ;  /* 0x000000406c1c723c */ /* 0x084fec0000081070 */
[----:B------:R-:W-:Y:S04]  /*a26f0*/  STL.64 [R1+0x560], R116 ;  /* 0x0005607401007387 */ /* 0x000fe80000100a00 */
[----:B------:R2:W-:Y:S01]  /*a2700*/  STL.64 [R1+0x568], R118 ;  /* 0x0005687601007387 */ /* 0x0005e20000100a00 */
[-C--:B------:R-:W-:Y:S04]  /*a2710*/  HMMA.1688.F32.TF32 R112, R60, R64.reuse, R244 ;  /* 0x000000403c70723c */ /* 0x080fe800000810f4 */
[----:B------:R-:W-:Y:S04]  /*a2720*/  STL.64 [R1+0x5f0], R68 ;  /* 0x0005f04401007387 */ /* 0x000fe80000100a00 */
[----:B------:R4:W-:Y:S01]  /*a2730*/  STL.64 [R1+0x5f8], R70 ;  /* 0x0005f84601007387 */ /* 0x0009e20000100a00 */
[----:B--2---:R-:W-:Y:S04]  /*a2740*/  HMMA.1688.F32.TF32 R116, R44, R64, R196 ;  /* 0x000000402c74723c */ /* 0x004fe800000810c4 */
[----:B------:R-:W-:-:S02]  /*a2750*/  IMAD.MOV.U32 R252, RZ, RZ, R28 ;  /* 0x000000fffffc7224 */ /* 0x000fc400078e001c */
[----:B------:R-:W-:Y:S02]  /*a2760*/  IMAD.MOV.U32 R66, RZ, RZ, R29 ;  /* 0x000000ffff427224 */ /* 0x000fe400078e001d */
[----:B------:R-:W-:Y:S02]  /*a2770*/  IMAD.MOV.U32 R67, RZ, RZ, R30 ;  /* 0x000000ffff437224 */ /* 0x000fe400078e001e */
[----:B----4-:R-:W-:Y:S02]  /*a2780*/  IMAD.MOV.U32 R70, RZ, RZ, R31 ;  /* 0x000000ffff467224 */ /* 0x010fe400078e001f */
[-C--:B------:R-:W-:Y:S11]  /*a2790*/  HMMA.1688.F32.TF32 R28, R56, R64.reuse, R248 ;  /* 0x00000040381c723c */ /* 0x080ff600000810f8 */
[----:B------:R-:W-:Y:S04]  /*a27a0*/  STL.64 [R1+0x100], R116 ;  /* 0x0001007401007387 */ /* 0x000fe80000100a00 */
[----:B------:R2:W-:Y:S04]  /*a27b0*/  STL.64 [R1+0x108], R118 ;  /* 0x0001087601007387 */ /* 0x0005e80000100a00 */
[----:B------:R-:W-:Y:S04]  /*a27c0*/  STL.64 [R1+0x240], R112 ;  /* 0x0002407001007387 */ /* 0x000fe80000100a00 */
[----:B------:R4:W-:Y:S01]  /*a27d0*/  STL.64 [R1+0x248], R114 ;  /* 0x0002487201007387 */ /* 0x0009e20000100a00 */
[-C--:B--2---:R-:W-:Y:S03]  /*a27e0*/  HMMA.1688.F32.TF32 R116, R52, R64.reuse, R144 ;  /* 0x000000403474723c */ /* 0x084fe60000081090 */
[----:B------:R-:W-:Y:S04]  /*a27f0*/  STL.64 [R1+0x270], R28 ;  /* 0x0002701c01007387 */ /* 0x000fe80000100a00 */
[----:B------:R2:W-:Y:S01]  /*a2800*/  STL.64 [R1+0x278], R30 ;  /* 0x0002781e01007387 */ /* 0x0005e20000100a00 */
[-C--:B----4-:R-:W-:Y:S08]  /*a2810*/  HMMA.1688.F32.TF32 R112, R48, R64.reuse, R172 ;  /* 0x000000403070723c */ /* 0x090ff000000810ac */
[-C--:B--2---:R-:W-:Y:S01]  /*a2820*/  HMMA.1688.F32.TF32 R28, R36, R64.reuse, R204 ;  /* 0x00000040241c723c */ /* 0x084fe200000810cc */
[----:B------:R-:W-:Y:S01]  /*a2830*/  IMAD.MOV.U32 R216, RZ, RZ, R8 ;  /* 0x000000ffffd87224 */ /* 0x000fe200078e0008 */
[----:B------:R-:W-:Y:S05]  /*a2840*/  LDSM.16.M88.4 R204, [R243+0x2c180] ;  /* 0x02c18000f3cc783b */ /* 0x000fea0000000200 */
[----:B------:R2:W-:Y:S04]  /*a2850*/  STL.64 [R1+0x330], R116 ;  /* 0x0003307401007387 */ /* 0x0005e80000100a00 */
[----:B------:R4:W-:Y:S04]  /*a2860*/  STL.64 [R1+0x338], R118 ;  /* 0x0003387601007387 */ /* 0x0009e80000100a00 */
[----:B------:R-:W3:Y:S04]  /*a2870*/  LDL.LU R228, [R1+0x110] ;  /* 0x0001100001e47983 */ /* 0x000ee80000300800 */
[----:B------:R1:W-:Y:S04]  /*a2880*/  STL.64 [R1+0x450], R112 ;  /* 0x0004507001007387 */ /* 0x0003e80000100a00 */
        /* <DEDUP_REMOVED lines=10> */
[----:B--2---:R-:W2:Y:S04]  /*a2930*/  LDL.LU R116, [R1+0x280] ;  /* 0x0002800001747983 */ /* 0x004ea80000300800 */
[----:B------:R-:W2:Y:S04]  /*a2940*/  LDL.LU R117, [R1+0x284] ;  /* 0x0002840001757983 */ /* 0x000ea80000300800 */
[----:B----4-:R-:W2:Y:S04]  /*a2950*/  LDL.LU R118, [R1+0x288] ;  /* 0x0002880001767983 */ /* 0x010ea80000300800 */
[----:B------:R-:W2:Y:S04]  /*a2960*/  LDL.LU R119, [R1+0x28c] ;  /* 0x00028c0001777983 */ /* 0x000ea80000300800 */
[----:B------:R-:W4:Y:S04]  /*a2970*/  LDL.LU R224, [R1+0x670] ;  /* 0x0006700001e07983 */ /* 0x000f280000300800 */
[----:B------:R-:W4:Y:S04]  /*a2980*/  LDL.LU R225, [R1+0x674] ;  /* 0x0006740001e17983 */ /* 0x000f280000300800 */
[----:B------:R-:W4:Y:S04]  /*a2990*/  LDL.LU R226, [R1+0x678] ;  /* 0x0006780001e27983 */ /* 0x000f280000300800 */
[----:B------:R-:W4:Y:S04]  /*a29a0*/  LDL.LU R227, [R1+0x67c] ;  /* 0x00067c0001e37983 */ /* 0x000f280000300800 */
[----:B------:R-:W2:Y:S04]  /*a29b0*/  LDL.LU R196, [R1+0x140] ;  /* 0x0001400001c47983 */ /* 0x000ea80000300800 */
[----:B------:R-:W2:Y:S04]  /*a29c0*/  LDL.LU R197, [R1+0x144] ;  /* 0x0001440001c57983 */ /* 0x000ea80000300800 */
        /* <DEDUP_REMOVED lines=12> */
[----:B------:R-:W-:Y:S02]  /*a2a90*/  @!UPT UIADD3 URZ, URZ, URZ, URZ ;  /* 0x0000003f3f3ff290 */ /* 0x000fe4000fffe03f */
[----:B------:R-:W-:Y:S01]  /*a2aa0*/  IMAD.MOV.U32 R64, RZ, RZ, R31 ;  /* 0x000000ffff407224 */ /* 0x000fe200078e001f */
[----:B------:R-:W-:Y:S01]  /*a2ab0*/  MOV R65, R30 ;  /* 0x0000001e00417202 */ /* 0x000fe20000000f00 */
[----:B------:R-:W-:Y:S02]  /*a2ac0*/  IMAD.MOV.U32 R68, RZ, RZ, R29 ;  /* 0x000000ffff447224 */ /* 0x000fe400078e001d */
[----:B------:R-:W-:Y:S01]  /*a2ad0*/  IMAD.MOV.U32 R69, RZ, RZ, R28 ;  /* 0x000000ffff457224 */ /* 0x000fe200078e001c */
[----:B------:R-:W-:Y:S04]  /*a2ae0*/  STL [R1+0x2bc4], R64 ;  /* 0x002bc44001007387 */ /* 0x000fe80000100800 */
[----:B------:R-:W-:Y:S04]  /*a2af0*/  STL [R1+0x2bc0], R65 ;  /* 0x002bc04101007387 */ /* 0x000fe80000100800 */
[----:B------:R1:W-:Y:S04]  /*a2b00*/  STL.64 [R1+0x2cc8], R66 ;  /* 0x002cc84201007387 */ /* 0x0003e80000100a00 */
[----:B------:R-:W-:Y:S04]  /*a2b10*/  STL [R1+0x2bbc], R68 ;  /* 0x002bbc4401007387 */ /* 0x000fe80000100800 */
[----:B------:R-:W-:Y:S01]  /*a2b20*/  STL [R1+0x2bb8], R69 ;  /* 0x002bb84501007387 */ /* 0x000fe20000100800 */
[-C--:B-1----:R-:W-:Y:S08]  /*a2b30*/  HMMA.1688.F32.TF32 R64, R56, R24.reuse, R76 ;  /* 0x000000183840723c */ /* 0x082ff0000008104c */
[----:B------:R-:W-:Y:S08]  /*a2b40*/  HMMA.1688.F32.TF32 R76, R48, R24, R176 ;  /* 0x00000018304c723c */ /* 0x000ff000000810b0 */
[----:B------:R-:W-:Y:S08]  /*a2b50*/  HMMA.1688.F32.TF32 R16, R40, R20, R16 ;  /* 0x000000142810723c */ /* 0x000ff00000081010 */
[----:B---3--:R-:W-:Y:S11]  /*a2b60*/  HMMA.1688.F32.TF32 R140, R108, R24, R152 ;  /* 0x000000186c8c723c */ /* 0x008ff60000081098 */
[----:B------:R-:W-:Y:S11]  /*a2b70*/  @!UPT UIADD3 URZ, URZ, URZ, URZ ;  /* 0x0000003f3f3ff290 */ /* 0x000ff6000fffe03f */
[----:B------:R-:W-:Y:S02]  /*a2b80*/  @!UPT UIADD3 URZ, URZ, URZ, URZ ;  /* 0x0000003f3f3ff290 */ /* 0x000fe4000fffe03f */
[----:B------:R-:W-:-:S05]  /*a2b90*/  IMAD.MOV.U32 R71, RZ, RZ, R143 ;  /* 0x000000ffff477224 */ /* 0x000fca00078e008f */
[----:B------:R2:W-:Y:S02]  /*a2ba0*/  STL.64 [R1+0x2cd0], R70 ;  /* 0x002cd04601007387 */ /* 0x0005e40000100a00 */
[-C--:B--2---:R-:W-:Y:S08]  /*a2bb0*/  HMMA.1688.F32.TF32 R68, R44, R24.reuse, R116 ;  /* 0x000000182c44723c */ /* 0x084ff00000081074 */
[-C--:B------:R-:W-:Y:S11]  /*a2bc0*/  HMMA.1688.F32.TF32 R116, R60, R24.reuse, R228 ;  /* 0x000000183c74723c */ /* 0x080ff600000810e4 */
[----:B------:R-:W-:Y:S04]  /*a2bd0*/  @!UPT UIADD3 URZ, URZ, URZ, URZ ;  /* 0x0000003f3f3ff290 */ /* 0x000fe8000fffe03f */
[----:B------:R-:W-:Y:S04]  /*a2be0*/  STL.64 [R1+0x70], R68 ;  /* 0x0000704401007387 */ /* 0x000fe80000100a00 */
[----:B------:R1:W-:Y:S04]  /*a2bf0*/  STL.64 [R1+0x78], R70 ;  /* 0x0000784601007387 */ /* 0x0003e80000100a00 */
[----:B------:R-:W-:Y:S04]  /*a2c00*/  STL.64 [R1+0x150], R116 ;  /* 0x0001507401007387 */ /* 0x000fe80000100a00 */
[----:B------:R-:W-:Y:S01]  /*a2c10*/  STL.64 [R1+0x158], R118 ;  /* 0x0001587601007387 */ /* 0x000fe20000100a00 */
[-C--:B-1----:R-:W-:Y:S03]  /*a2c20*/  HMMA.1688.F32.TF32 R68, R52, R24.reuse, R148 ;  /* 0x000000183444723c */ /* 0x082fe60000081094 */
[----:B------:R-:W-:Y:S04]  /*a2c30*/  STL.64 [R1+0x1b0], R64 ;  /* 0x0001b04001007387 */ /* 0x000fe80000100a00 */
[----:B------:R1:W-:Y:S02]  /*a2c40*/  STL.64 [R1+0x1b8], R66 ;  /* 0x0001b84201007387 */ /* 0x0003e40000100a00 */
[----:B-1----:R-:W-:Y:S08]  /*a2c50*/  HMMA.1688.F32.TF32 R64, R36, R24, R208 ;  /* 0x000000182440723c */ /* 0x002ff000000810d0 */
[----:B----4-:R-:W-:Y:S06]  /*a2c60*/  HMMA.1688.F32.TF32 R112, R44, R20, R112 ;  /* 0x000000142c70723c */ /* 0x010fec0000081070 */
[----:B------:R-:W-:Y:S04]  /*a2c70*/  STL.64 [R1+0x280], R68 ;  /* 0x0002804401007387 */ /* 0x000fe80000100a00 */
[----:B------:R1:W-:Y:S04]  /*a2c80*/  STL.64 [R1+0x288], R70 ;  /* 0x0002884601007387 */ /* 0x0003e80000100a00 */
[----:B------:R-:W-:Y:S04]  /*a2c90*/  STL.64 [R1+0x3e0], R76 ;  /* 0x0003e04c01007387 */ /* 0x000fe80000100a00 */
[----:B------:R-:W-:Y:S04]  /*a2ca0*/  STL.64 [R1+0x3e8], R78 ;  /* 0x0003e84e01007387 */ /* 0x000fe80000100a00 */
[----:B------:R-:W-:Y:S04]  /*a2cb0*/  STL.64 [R1+0x2c98], R26 ;  /* 0x002c981a01007387 */ /* 0x000fe80000100a00 */
[----:B------:R-:W-:Y:S04]  /*a2cc0*/  STL.64 [R1+0x490], R64 ;  /* 0x0004904001007387 */ /* 0x000fe80000100a00 */
[----:B------:R2:W-:Y:S01]  /*a2cd0*/  STL.64 [R1+0x498], R66 ;  /* 0x0004984201007387 */ /* 0x0005e20000100a00 */
[----:B-1----:R-:W-:Y:S08]  /*a2ce0*/  HMMA.1688.F32.TF32 R68, R40, R24, R232 ;  /* 0x000000182844723c */ /* 0x002ff000000810e8 */
[-C--:B------:R-:W-:Y:S01]  /*a2cf0*/  HMMA.1688.F32.TF32 R152, R60, R20.reuse, R196 ;  /* 0x000000143c98723c */ /* 0x080fe200000810c4 */
[----:B------:R-:W-:Y:S01]  /*a2d00*/  IMAD.MOV.U32 R217, RZ, RZ, R9 ;  /* 0x000000ffffd97224 */ /* 0x000fe200078e0009 */
[----:B------:R-:W-:Y:S06]  /*a2d10*/  LDSM.16.M88.4 R208, [R243+0x28180] ;  /* 0x02818000f3d0783b */ /* 0x000fec0000000200 */
[-C--:B--2---:R-:W-:Y:S07]  /*a2d20*/  HMMA.1688.F32.TF32 R64, R108, R20.reuse, R224 ;  /* 0x000000146c40723c */ /* 0x084fee00000810e0 */
[----:B------:R-:W-:Y:S04]  /*a2d30*/  STL.64 [R1+0x4e0], R68 ;  /* 0x0004e04401007387 */ /* 0x000fe80000100a00 */
[----:B------:R-:W-:Y:S11]  /*a2d40*/  STL.64 [R1+0x4e8], R70 ;  /* 0x0004e84601007387 */ /* 0x000ff60000100a00 */
[----:B------:R-:W-:Y:S02]  /*a2d50*/  @!UPT UIADD3 URZ, URZ, URZ, URZ ;  /* 0x0000003f3f3ff290 */ /* 0x000fe4000fffe03f */
[----:B------:R-:W-:Y:S02]  /*a2d60*/  IMAD.MOV.U32 R27, RZ, RZ, R64 ;  /* 0x000000ffff1b7224 */ /* 0x000fe400078e0040 */
[----:B------:R-:W-:Y:S02]  /*a2d70*/  IMAD.MOV.U32 R26, RZ, RZ, R65 ;  /* 0x000000ffff1a7224 */ /* 0x000fe400078e0041 */
[----:B------:R-:W-:Y:S02]  /*a2d80*/  IMAD.MOV.U32 R25, RZ, RZ, R66 ;  /* 0x000000ffff197224 */ /* 0x000fe400078e0042 */
[----:B------:R-:W-:Y:S01]  /*a2d90*/  IMAD.MOV.U32 R24, RZ, RZ, R67 ;  /* 0x000000ffff187224 */ /* 0x000fe200078e0043 */
[----:B------:R-:W-:Y:S04]  /*a2da0*/  STL.64 [R1+0x2ce0], R26 ;  /* 0x002ce01a01007387 */ /* 0x000fe80000100a00 */
[----:B------:R1:W-:Y:S02]  /*a2db0*/  STL.64 [R1+0x2cd8], R24 ;  /* 0x002cd81801007387 */ /* 0x0003e40000100a00 */
[-C--:B-1----:R-:W-:Y:S02]  /*a2dc0*/  HMMA.1688.F32.TF32 R24, R56, R20.reuse, R244 ;  /* 0x000000143818723c */ /* 0x082fe400000810f4 */
[----:B------:R-:W-:Y:S04]  /*a2dd0*/  STL.64 [R1+0x2c40], R114 ;  /* 0x002c407201007387 */ /* 0x000fe80000100a00 */
[----:B------:R-:W-:Y:S02]  /*a2de0*/  STL.64 [R1+0x2c38], R112 ;  /* 0x002c387001007387 */ /* 0x000fe40000100a00 */
[-C--:B------:R-:W-:Y:S02]  /*a2df0*/  HMMA.1688.F32.TF32 R68, R52, R20.reuse, R120 ;  /* 0x000000143444723c */ /* 0x080fe40000081078 */
[----:B------:R-:W-:Y:S04]  /*a2e00*/  STL.64 [R1+0x2c50], R154 ;  /* 0x002c509a01007387 */ /* 0x000fe80000100a00 */
[----:B------:R-:W-:Y:S02]  /*a2e10*/  STL.64 [R1+0x2c48], R152 ;  /* 0x002c489801007387 */ /* 0x000fe40000100a00 */
[-C--:B------:R-:W-:Y:S07]  /*a2e20*/  HMMA.1688.F32.TF32 R64, R48, R20.reuse, R72 ;  /* 0x000000143040723c */ /* 0x080fee0000081048 */
[----:B------:R-:W-:Y:S04]  /*a2e30*/  STL.64 [R1+0x140], R24 ;  /* 0x0001401801007387 */ /* 0x000fe80000100a00 */
[----:B------:R1:W-:Y:S02]  /*a2e40*/  STL.64 [R1+0x148], R26 ;  /* 0x0001481a01007387 */ /* 0x0003e40000100a00 */
[----:B-1----:R-:W-:Y:S02]  /*a2e50*/  HMMA.1688.F32.TF32 R24, R36, R20, R184 ;  /* 0x000000142418723c */ /* 0x002fe400000810b8 */
[----:B------:R-:W-:Y:S04]  /*a2e60*/  STL.64 [R1+0x230], R68 ;  /* 0x0002304401007387 */ /* 0x000fe80000100a00 */
[----:B------:R-:W-:Y:S04]  /*a2e70*/  STL.64 [R1+0x238], R70 ;  /* 0x0002384601007387 */ /* 0x000fe80000100a00 */
[----:B------:R-:W-:Y:S04]  /*a2e80*/  STL.64 [R1+0x380], R64 ;  /* 0x0003804001007387 */ /* 0x000fe80000100a00 */
[----:B------:R-:W-:Y:S04]  /*a2e90*/  STL.64 [R1+0x388], R66 ;  /* 0x0003884201007387 */ /* 0x000fe80000100a00 */
[----:B------:R-:W2:Y:S01]  /*a2ea0*/  LDL.LU R244, [R1+0x30] ;  /* 0x0000300001f47983 */ /* 0x000ea20000300800 */
[----:B------:R-:W-:-:S04]  /*a2eb0*/  IMAD.MOV.U32 R246, RZ, RZ, R4 ;  /* 0x000000fffff67224 */ /* 0x000fc800078e0004 */
[----:B------:R-:W-:Y:S04]  /*a2ec0*/  STL.64 [R1+0x440], R24 ;  /* 0x0004401801007387 */ /* 0x000fe80000100a00 */
[----:B------:R-:W-:Y:S01]  /*a2ed0*/  STL.64 [R1+0x448], R26 ;  /* 0x0004481a01007387 */ /* 0x000fe20000100a00 */
[----:B------:R-:W-:-:S03]  /*a2ee0*/  IMAD.MOV.U32 R247, RZ, RZ, R5 ;  /* 0x000000fffff77224 */ /* 0x000fc600078e0005 */
[----:B------:R-:W-:Y:S04]  /*a2ef0*/  STL.64 [R1+0x4b0], R16 ;  /* 0x0004b01001007387 */ /* 0x000fe80000100a00 */
[----:B------:R-:W-:Y:S04]  /*a2f00*/  STL.64 [R1+0x4b8], R18 ;  /* 0x0004b81201007387 */ /* 0x000fe80000100a00 */
[----:B------:R-:W2:Y:S01]  /*a2f10*/  LDL.LU R245, [R1+0x34] ;  /* 0x0000340001f57983 */ /* 0x000ea20000300800 */
[----:B------:R-:W-:-:S03]  /*a2f20*/  IMAD.MOV.U32 R218, RZ, RZ, R13 ;  /* 0x000000ffffda7224 */ /* 0x000fc600078e000d */
[----:B------:R-:W3:Y:S01]  /*a2f30*/  LDL.LU R4, [R1+0x2e28] ;  /* 0x002e280001047983 */ /* 0x000ee20000300800 */
[----:B------:R-:W-:-:S03]  /*a2f40*/  IMAD.MOV.U32 R219, RZ, RZ, R12 ;  /* 0x000000ffffdb7224 */ /* 0x000fc600078e000c */
[----:B------:R-:W4:Y:S04]  /*a2f50*/  LDL.LU R5, [R1+0x2e24] ;  /* 0x002e240001057983 */ /* 0x000f280000300800 */
[----:B------:R-:W2:Y:S04]  /*a2f60*/  LDL.LU R8, [R1+0x2e20] ;  /* 0x002e200001087983 */ /* 0x000ea80000300800 */
[----:B------:R-:W2:Y:S04]  /*a2f70*/  LDL.LU R9, [R1+0x2e1c] ;  /* 0x002e1c0001097983 */ /* 0x000ea80000300800 */
[----:B------:R-:W2:Y:S04]  /*a2f80*/  LDL.LU R13, [R1+0x2e18] ;  /* 0x002e1800010d7983 */ /* 0x000ea80000300800 */
[----:B------:R-:W3:Y:S04]  /*a2f90*/  LDL.LU R12, [R1+0x2e14] ;  /* 0x002e1400010c7983 */ /* 0x000ee80000300800 */
        /* <DEDUP_REMOVED lines=17> */
[----:B------:R-:W4:Y:S01]  /*a30b0*/  LDSM.16.M88.4 R16, [R243+0x18180] ;  /* 0x01818000f310783b */ /* 0x000f220000000200 */
[----:B--2---:R-:W-:-:S02]  /*a30c0*/  IMAD.MOV.U32 R239, RZ, RZ, R13 ;  /* 0x000000ffffef7224 */ /* 0x004fc400078e000d */
[----:B---3--:R-:W-:Y:S02]  /*a30d0*/  IMAD.MOV.U32 R238, RZ, RZ, R12 ;  /* 0x000000ffffee7224 */ /* 0x008fe400078e000c */
        /* <DEDUP_REMOVED lines=12> */
[-C--:B----4-:R-:W-:Y:S03]  /*a31a0*/  HMMA.1688.F32.TF32 R72, R108, R16.reuse, R156 ;  /* 0x000000106c48723c */ /* 0x090fe6000008109c */
[----:B------:R1:W-:Y:S05]  /*a31b0*/  STL.64 [R1+0x2ca0], R22 ;  /* 0x002ca01601007387 */ /* 0x0003ea0000100a00 */
[-C--:B------:R-:W-:Y:S08]  /*a31c0*/  HMMA.1688.F32.TF32 R116, R44, R16.reuse, R116 ;  /* 0x000000102c74723c */ /* 0x080ff00000081074 */
[-C--:B------:R-:W-:Y:S08]  /*a31d0*/  HMMA.1688.F32.TF32 R156, R60, R16.reuse, R140 ;  /* 0x000000103c9c723c */ /* 0x080ff0000008108c */
[-C--:B------:R-:W-:Y:S08]  /*a31e0*/  HMMA.1688.F32.TF32 R172, R56, R16.reuse, R236 ;  /* 0x0000001038ac723c */ /* 0x080ff000000810ec */
[-C--:B-1----:R-:W-:Y:S01]  /*a31f0*/  HMMA.1688.F32.TF32 R20, R52, R16.reuse, R216 ;  /* 0x000000103414723c */ /* 0x082fe200000810d8 */
        /* <DEDUP_REMOVED lines=8> */
[----:B------:R-:W-:Y:S04]  /*a3280*/  STL.64 [R1+0x2cf0], R174 ;  /* 0x002cf0ae01007387 */ /* 0x000fe80000100a00 */
[----:B------:R-:W-:Y:S04]  /*a3290*/  STL.64 [R1+0x2ce8], R172 ;  /* 0x002ce8ac01007387 */ /* 0x000fe80000100a00 */
[----:B------:R-:W-:Y:S04]  /*a32a0*/  STL.64 [R1+0x190], R20 ;  /* 0x0001901401007387 */ /* 0x000fe80000100a00 */
[----:B------:R1:W-:Y:S02]  /*a32b0*/  STL.64 [R1+0x198], R22 ;  /* 0x0001981601007387 */ /* 0x0003e40000100a00 */
[----:B-1----:R-:W-:Y:S02]  /*a32c0*/  HMMA.1688.F32.TF32 R20, R40, R16, R180 ;  /* 0x000000102814723c */ /* 0x002fe400000810b4 */
[----:B------:R-:W-:Y:S04]  /*a32d0*/  STL.64 [R1+0x2b0], R64 ;  /* 0x0002b04001007387 */ /* 0x000fe80000100a00 */
[----:B------:R-:W-:Y:S04]  /*a32e0*/  STL.64 [R1+0x2b8], R66 ;  /* 0x0002b84201007387 */ /* 0x000fe80000100a00 */
[----:B------:R-:W-:Y:S04]  /*a32f0*/  STL.64 [R1+0x2cf8], R18 ;  /* 0x002cf81201007387 */ /* 0x000fe80000100a00 */
[----:B------:R-:W-:Y:S04]  /*a3300*/  STL.64 [R1+0x3b0], R24 ;  /* 0x0003b01801007387 */ /* 0x000fe80000100a00 */
[----:B------:R-:W-:Y:S05]  /*a3310*/  STL.64 [R1+0x3b8], R26 ;  /* 0x0003b81a01007387 */ /* 0x000fea0000100a00 */
[----:B------:R-:W-:Y:S04]  /*a3320*/  STL.64 [R1+0x470], R20 ;  /* 0x0004701401007387 */ /* 0x000fe80000100a00 */
[----:B------:R-:W-:Y:S01]  /*a3330*/  STL.64 [R1+0x478], R22 ;  /* 0x0004781601007387 */ /* 0x000fe20000100a00 */
[----:B------:R-:W-:-:S02]  /*a3340*/  IMAD.MOV.U32 R196, RZ, RZ, R9 ;  /* 0x000000ffffc47224 */ /* 0x000fc400078e0009 */
[----:B------:R-:W-:Y:S02]  /*a3350*/  IMAD.MOV.U32 R197, RZ, RZ, R8 ;  /* 0x000000ffffc57224 */ /* 0x000fe400078e0008 */
[----:B------:R-:W-:Y:S01]  /*a3360*/  IMAD.MOV.U32 R198, RZ, RZ, R5 ;  /* 0x000000ffffc67224 */ /* 0x000fe200078e0005 */
[----:B------:R-:W-:Y:S01]  /*a3370*/  LDSM.16.M88.4 R8, [R243+0x20180] ;  /* 0x02018000f308783b */ /* 0x000fe20000000200 */
[----:B------:R-:W-:Y:S02]  /*a3380*/  IMAD.MOV.U32 R199, RZ, RZ, R4 ;  /* 0x000000ffffc77224 */ /* 0x000fe400078e0004 */
[----:B------:R-:W-:Y:S01]  /*a3390*/  IMAD.MOV.U32 R236, RZ, RZ, R96 ;  /* 0x000000ffffec7224 */ /* 0x000fe200078e0060 */
[----:B------:R-:W-:Y:S01]  /*a33a0*/  LDSM.16.M88.4 R4, [R243+0x24180] ;  /* 0x02418000f304783b */ /* 0x000fe20000000200 */
[----:B------:R-:W-:Y:S02]  /*a33b0*/  IMAD.MOV.U32 R237, RZ, RZ, R97 ;  /* 0x000000ffffed7224 */ /* 0x000fe400078e0061 */
[----:B--2---:R-:W-:-:S02]  /*a33c0*/  IMAD.MOV.U32 R227, RZ, RZ, R12 ;  /* 0x000000ffffe37224 */ /* 0x004fc400078e000c */
[----:B---3--:R-:W-:Y:S02]  /*a33d0*/  IMAD.MOV.U32 R226, RZ, RZ, R13 ;  /* 0x000000ffffe27224 */ /* 0x008fe400078e000d */
[----:B------:R-:W1:Y:S02]  /*a33e0*/  LDSM.16.M88.4 R12, [R243+0x1c180] ;  /* 0x01c18000f30c783b */ /* 0x000e640000000200 */
[-C--:B-1----:R-:W-:Y:S08]  /*a33f0*/  HMMA.1688.F32.TF32 R76, R108, R12.reuse, R192 ;  /* 0x0000000c6c4c723c */ /* 0x082ff000000810c0 */
[-C--:B------:R-:W-:Y:S08]  /*a3400*/  HMMA.1688.F32.TF32 R120, R44, R12.reuse, R228 ;  /* 0x0000000c2c78723c */ /* 0x080ff000000810e4 */
[-C--:B------:R-:W-:Y:S08]  /*a3410*/  HMMA.1688.F32.TF32 R160, R60, R12.reuse, R224 ;  /* 0x0000000c3ca0723c */ /* 0x080ff000000810e0 */
[-C--:B------:R-:W-:Y:S08]  /*a3420*/  HMMA.1688.F32.TF32 R24, R52, R12.reuse, R244 ;  /* 0x0000000c3418723c */ /* 0x080ff000000810f4 */
[-C--:B------:R-:W-:Y:S08]  /*a3430*/  HMMA.1688.F32.TF32 R20, R48, R12.reuse, R80 ;  /* 0x0000000c3014723c */ /* 0x080ff00000081050 */
[-C--:B------:R-:W-:Y:S01]  /*a3440*/  HMMA.1688.F32.TF32 R16, R36, R12.reuse, R136 ;  /* 0x0000000c2410723c */ /* 0x080fe20000081088 */
        /* <DEDUP_REMOVED lines=9> */
[----:B------:R-:W2:Y:S04]  /*a34e0*/  LDL.LU R196, [R1+0xd0] ;  /* 0x0000d00001c47983 */ /* 0x000ea80000300800 */
[----:B------:R-:W-:Y:S01]  /*a34f0*/  STL.64 [R1+0x260], R20 ;  /* 0x0002601401007387 */ /* 0x000fe20000100a00 */
[----:B------:R-:W-:-:S03]  /*a3500*/  IMAD.MOV.U32 R198, RZ, RZ, R88 ;  /* 0x000000ffffc67224 */ /* 0x000fc600078e0058 */
[----:B------:R-:W-:Y:S01]  /*a3510*/  STL.64 [R1+0x268], R22 ;  /* 0x0002681601007387 */ /* 0x000fe20000100a00 */
[----:B------:R-:W-:-:S03]  /*a3520*/  IMAD.MOV.U32 R199, RZ, RZ, R89 ;  /* 0x000000ffffc77224 */ /* 0x000fc600078e0059 */
[----:B------:R-:W-:Y:S04]  /*a3530*/  STL.64 [R1+0x370], R16 ;  /* 0x0003701001007387 */ /* 0x000fe80000100a00 */
[----:B------:R1:W-:Y:S04]  /*a3540*/  STL.64 [R1+0x378], R18 ;  /* 0x0003781201007387 */ /* 0x0003e80000100a00 */
[----:B------:R-:W2:Y:S04]  /*a3550*/  LDL.LU R197, [R1+0xd4] ;  /* 0x0000d40001c57983 */ /* 0x000ea80000300800 */
[----:B------:R-:W3:Y:S04]  /*a3560*/  LDL.LU R88, [R1+0x2e08] ;  /* 0x002e080001587983 */ /* 0x000ee80000300800 */
        /* <DEDUP_REMOVED lines=9> */
[----:B-1----:R-:W-:Y:S01]  /*a3600*/  HMMA.1688.F32.TF32 R16, R40, R12, R164 ;  /* 0x0000000c2810723c */ /* 0x002fe200000810a4 */
[----:B------:R-:W-:-:S02]  /*a3610*/  IMAD.MOV.U32 R216, RZ, RZ, R100 ;  /* 0x000000ffffd87224 */ /* 0x000fc400078e0064 */
        /* <DEDUP_REMOVED lines=8> */
[----:B---3--:R-:W-:Y:S02]  /*a36a0*/  IMAD.MOV.U32 R141, RZ, RZ, R88 ;  /* 0x000000ffff8d7224 */ /* 0x008fe400078e0058 */
[----:B----4-:R-:W-:-:S02]  /*a36b0*/  IMAD.MOV.U32 R140, RZ, RZ, R89 ;  /* 0x000000ffff8c7224 */ /* 0x010fc400078e0059 */
[----:B------:R-:W3:Y:S04]  /*a36c0*/  LDL.LU R89, [R1+0x2df8] ;  /* 0x002df80001597983 */ /* 0x000ee80000300800 */
[----:B------:R-:W4:Y:S01]  /*a36d0*/  LDL.LU R88, [R1+0x2df4] ;  /* 0x002df40001587983 */ /* 0x000f220000300800 */
[----:B--2---:R-:W-:-:S03]  /*a36e0*/  IMAD.MOV.U32 R142, RZ, RZ, R96 ;  /* 0x000000ffff8e7224 */ /* 0x004fc600078e0060 */
        /* <DEDUP_REMOVED lines=32> */
[----:B------:R-:W-:Y:S03]  /*a38f0*/  HMMA.1688.F32.TF32 R24, R52, R8, R236 ;  /* 0x000000083418723c */ /* 0x000fe600000810ec */
[----:B------:R-:W4:Y:S01]  /*a3900*/  LDL.LU R195, [R1+0x77c] ;  /* 0x00077c0001c37983 */ /* 0x000f220000300800 */
[----:B------:R-:W-:-:S03]  /*a3910*/  IMAD.MOV.U32 R247, RZ, RZ, R93 ;  /* 0x000000fffff77224 */ /* 0x000fc600078e005d */
[----:B------:R-:W4:Y:S01]  /*a3920*/  LDL.LU R105, [R1+0x2dd8] ;  /* 0x002dd80001697983 */ /* 0x000f220000300800 */
[----:B------:R-:W-:Y:S03]  /*a3930*/  HMMA.1688.F32.TF32 R20, R48, R8, R216 ;  /* 0x000000083014723c */ /* 0x000fe600000810d8 */
[----:B------:R-:W4:Y:S04]  /*a3940*/  LDL.LU R104, [R1+0x2dd4] ;  /* 0x002dd40001687983 */ /* 0x000f280000300800 */
[----:B------:R-:W4:Y:S04]  /*a3950*/  LDL.LU R92, [R1+0x2dd0] ;  /* 0x002dd000015c7983 */ /* 0x000f280000300800 */
[----:B------:R-:W4:Y:S04]  /*a3960*/  LDL.LU R93, [R1+0x2dcc] ;  /* 0x002dcc00015d7983 */ /* 0x000f280000300800 */
[----:B------:R1:W-:Y:S04]  /*a3970*/  STL [R1+0x2bd4], R28 ;  /* 0x002bd41c01007387 */ /* 0x0003e80000100800 */
[----:B------:R1:W-:Y:S04]  /*a3980*/  STL [R1+0x2bd0], R29 ;  /* 0x002bd01d01007387 */ /* 0x0003e80000100800 */
[----:B------:R1:W-:Y:S02]  /*a3990*/  STL [R1+0x2bcc], R32 ;  /* 0x002bcc2001007387 */ /* 0x0003e40000100800 */
[----:B-1----:R-:W-:-:S02]  /*a39a0*/  MOV R28, R16 ;  /* 0x00000010001c7202 */ /* 0x002fc40000000f00 */
[----:B------:R1:W-:Y:S01]  /*a39b0*/  STL [R1+0x2bc8], R33 ;  /* 0x002bc82101007387 */ /* 0x0003e20000100800 */
[----:B------:R-:W-:Y:S02]  /*a39c0*/  IMAD.MOV.U32 R29, RZ, RZ, R17 ;  /* 0x000000ffff1d7224 */ /* 0x000fe400078e0011 */
[----:B------:R-:W-:Y:S02]  /*a39d0*/  IMAD.MOV.U32 R32, RZ, RZ, R18 ;  /* 0x000000ffff207224 */ /* 0x000fe400078e0012 */
[----:B-1----:R-:W-:Y:S02]  /*a39e0*/  IMAD.MOV.U32 R33, RZ, RZ, R19 ;  /* 0x000000ffff217224 */ /* 0x002fe400078e0013 */
[----:B------:R-:W-:Y:S01]  /*a39f0*/  HMMA.1688.F32.TF32 R16, R40, R8, R168 ;  /* 0x000000082810723c */ /* 0x000fe200000810a8 */
[----:B------:R-:W-:Y:S04]  /*a3a00*/  STL.64 [R1+0xc0], R24 ;  /* 0x0000c01801007387 */ /* 0x000fe80000100a00 */
[----:B------:R-:W-:Y:S04]  /*a3a10*/  STL.64 [R1+0xc8], R26 ;  /* 0x0000c81a01007387 */ /* 0x000fe80000100a00 */
[----:B------:R-:W-:Y:S04]  /*a3a20*/  STL.64 [R1+0x220], R20 ;  /* 0x0002201401007387 */ /* 0x000fe80000100a00 */
[----:B------:R1:W-:Y:S04]  /*a3a30*/  STL.64 [R1+0x228], R22 ;  /* 0x0002281601007387 */ /* 0x0003e80000100a00 */
[----:B------:R-:W-:Y:S04]  /*a3a40*/  STL [R1+0x2be4], R33 ;  /* 0x002be42101007387 */ /* 0x000fe80000100800 */
[----:B------:R-:W-:Y:S04]  /*a3a50*/  STL [R1+0x2be0], R32 ;  /* 0x002be02001007387 */ /* 0x000fe80000100800 */
[----:B------:R-:W-:Y:S01]  /*a3a60*/  STL [R1+0x2bdc], R29 ;  /* 0x002bdc1d01007387 */ /* 0x000fe20000100800 */
[-C--:B-1----:R-:W-:Y:S03]  /*a3a70*/  HMMA.1688.F32.TF32 R20, R52, R4.reuse, R196 ;  /* 0x000000043414723c */ /* 0x082fe600000810c4 */
[----:B------:R-:W-:Y:S04]  /*a3a80*/  STL [R1+0x2bd8], R28 ;  /* 0x002bd81c01007387 */ /* 0x000fe80000100800 */
[----:B------:R-:W-:Y:S04]  /*a3a90*/  STL.64 [R1+0x3d0], R16 ;  /* 0x0003d01001007387 */ /* 0x000fe80000100a00 */
[----:B------:R1:W-:Y:S01]  /*a3aa0*/  STL.64 [R1+0x3d8], R18 ;  /* 0x0003d81201007387 */ /* 0x0003e20000100a00 */
[-C--:B------:R-:W-:Y:S03]  /*a3ab0*/  HMMA.1688.F32.TF32 R184, R56, R4.reuse, R224 ;  /* 0x0000000438b8723c */ /* 0x080fe600000810e0 */
[----:B------:R-:W-:Y:S05]  /*a3ac0*/  LDSM.16.M88.4 R196, [R243+0x34180] ;  /* 0x03418000f3c4783b */ /* 0x000fea0000000200 */
[----:B-1----:R-:W-:Y:S03]  /*a3ad0*/  HMMA.1688.F32.TF32 R16, R48, R4, R244 ;  /* 0x000000043010723c */ /* 0x002fe600000810f4 */
[----:B------:R-:W-:Y:S04]  /*a3ae0*/  STL.64 [R1+0xb0], R20 ;  /* 0x0000b01401007387 */ /* 0x000fe80000100a00 */
[----:B------:R-:W-:Y:S01]  /*a3af0*/  STL.64 [R1+0xb8], R22 ;  /* 0x0000b81601007387 */ /* 0x000fe20000100a00 */
[----:B--2---:R-:W-:-:S02]  /*a3b00*/  IMAD.MOV.U32 R245, RZ, RZ, R96 ;  /* 0x000000fffff57224 */ /* 0x004fc400078e0060 */
[----:B---3--:R-:W-:Y:S02]  /*a3b10*/  IMAD.MOV.U32 R244, RZ, RZ, R97 ;  /* 0x000000fffff47224 */ /* 0x008fe400078e0061 */
[----:B------:R-:W2:Y:S11]  /*a3b20*/  LDL.LU R97, [R1+0x2dc8] ;  /* 0x002dc80001617983 */ /* 0x000eb60000300800 */
[----:B------:R-:W-:Y:S04]  /*a3b30*/  STL.64 [R1+0x1a0], R16 ;  /* 0x0001a01001007387 */ /* 0x000fe80000100a00 */
[----:B------:R1:W-:Y:S04]  /*a3b40*/  STL.64 [R1+0x1a8], R18 ;  /* 0x0001a81201007387 */ /* 0x0003e80000100a00 */
[----:B------:R-:W3:Y:S01]  /*a3b50*/  LDL.LU R96, [R1+0x2dc4] ;  /* 0x002dc40001607983 */ /* 0x000ee20000300800 */
[----:B----4-:R-:W-:-:S02]  /*a3b60*/  IMAD.MOV.U32 R246, RZ, RZ, R88 ;  /* 0x000000fffff67224 */ /* 0x010fc400078e0058 */
[----:B------:R-:W-:Y:S01]  /*a3b70*/  IMAD.MOV.U32 R247, RZ, RZ, R89 ;  /* 0x000000fffff77224 */ /* 0x000fe200078e0059 */
[----:B------:R-:W4:Y:S04]  /*a3b80*/  LDL.LU R88, [R1+0x2dc0] ;  /* 0x002dc00001587983 */ /* 0x000f280000300800 */
[----:B------:R-:W4:Y:S01]  /*a3b90*/  LDL.LU R89, [R1+0x2dbc] ;  /* 0x002dbc0001597983 */ /* 0x000f220000300800 */
[----:B------:R-:W-:Y:S02]  /*a3ba0*/  IMAD.MOV.U32 R227, RZ, RZ, R100 ;  /* 0x000000ffffe37224 */ /* 0x000fe400078e0064 */
[----:B------:R-:W-:Y:S02]  /*a3bb0*/  IMAD.MOV.U32 R226, RZ, RZ, R101 ;  /* 0x000000ffffe27224 */ /* 0x000fe400078e0065 */
[----:B------:R-:W-:-:S02]  /*a3bc0*/  IMAD.MOV.U32 R225, RZ, RZ, R105 ;  /* 0x000000ffffe17224 */ /* 0x000fc400078e0069 */
[----:B------:R-:W-:Y:S02]  /*a3bd0*/  IMAD.MOV.U32 R224, RZ, RZ, R104 ;  /* 0x000000ffffe07224 */ /* 0x000fe400078e0068 */
        /* <DEDUP_REMOVED lines=8> */
[----:B------:R-:W-:Y:S02]  /*a3c60*/  IMAD.MOV.U32 R218, RZ, RZ, R93 ;  /* 0x000000ffffda7224 */ /* 0x000fe400078e005d */
[----:B------:R-:W-:Y:S01]  /*a3c70*/  IMAD.MOV.U32 R219, RZ, RZ, R92 ;  /* 0x000000ffffdb7224 */ /* 0x000fe200078e005c */
[----:B------:R-:W3:Y:S01]  /*a3c80*/  LDL.LU R93, [R1+0x2da0] ;  /* 0x002da000015d7983 */ /* 0x000ee20000300800 */
[----:B----4-:R-:W-:-:S03]  /*a3c90*/  IMAD.MOV.U32 R238, RZ, RZ, R89 ;  /* 0x000000ffffee7224 */ /* 0x010fc600078e0059 */
[----:B------:R-:W4:Y:S01]  /*a3ca0*/  LDL.LU R92, [R1+0x2d9c] ;  /* 0x002d9c00015c7983 */ /* 0x000f220000300800 */
[----:B------:R-:W-:Y:S01]  /*a3cb0*/  HMMA.1688.F32.TF32 R124, R44, R8, R212 ;  /* 0x000000082c7c723c */ /* 0x000fe200000810d4 */
[----:B------:R-:W-:Y:S02]  /*a3cc0*/  IMAD.MOV.U32 R239, RZ, RZ, R88 ;  /* 0x000000ffffef7224 */ /* 0x000fe400078e0058 */
[----:B------:R-:W-:Y:S02]  /*a3cd0*/  IMAD.MOV.U32 R237, RZ, RZ, R104 ;  /* 0x000000ffffed7224 */ /* 0x000fe400078e0068 */
        /* <DEDUP_REMOVED lines=22> */
[----:B------:R-:W-:-:S02]  /*a3e40*/  IMAD.MOV.U32 R142, RZ, RZ, R88 ;  /* 0x000000ffff8e7224 */ /* 0x000fc400078e0058 */
[----:B------:R-:W-:Y:S02]  /*a3e50*/  IMAD.MOV.U32 R143, RZ, RZ, R89 ;  /* 0x000000ffff8f7224 */ /* 0x000fe400078e0059 */
[----:B--2---:R-:W-:Y:S02]  /*a3e60*/  IMAD.MOV.U32 R141, RZ, RZ, R97 ;  /* 0x000000ffff8d7224 */ /* 0x004fe400078e0061 */
[----:B---3--:R-:W-:Y:S02]  /*a3e70*/  IMAD.MOV.U32 R140, RZ, RZ, R96 ;  /* 0x000000ffff8c7224 */ /* 0x008fe400078e0060 */
[----:B------:R-:W2:Y:S04]  /*a3e80*/  LDL.LU R96, [R1+0x2d68] ;  /* 0x002d680001607983 */ /* 0x000ea80000300800 */
[----:B------:R-:W3:Y:S04]  /*a3e90*/  LDL.LU R97, [R1+0x2d64] ;  /* 0x002d640001617983 */ /* 0x000ee80000300800 */
[----:B------:R-:W3:Y:S04]  /*a3ea0*/  LDL.LU R88, [R1+0x2d60] ;  /* 0x002d600001587983 */ /* 0x000ee80000300800 */
[----:B------:R-:W3:Y:S01]  /*a3eb0*/  LDL.LU R89, [R1+0x2d5c] ;  /* 0x002d5c0001597983 */ /* 0x000ee20000300800 */
[----:B-1----:R-:W-:Y:S01]  /*a3ec0*/  HMMA.1688.F32.TF32 R16, R36, R4, R132 ;  /* 0x000000042410723c */ /* 0x002fe20000081084 */
[----:B----4-:R-:W-:-:S02]  /*a3ed0*/  IMAD.MOV.U32 R222, RZ, RZ, R101 ;  /* 0x000000ffffde7224 */ /* 0x010fc400078e0065 */
[----:B------:R-:W-:-:S05]  /*a3ee0*/  IMAD.MOV.U32 R223, RZ, RZ, R100 ;  /* 0x000000ffffdf7224 */ /* 0x000fca00078e0064 */
[----:B------:R-:W-:Y:S11]  /*a3ef0*/  HMMA.1688.F32.TF32 R80, R108, R8, R248 ;  /* 0x000000086c50723c */ /* 0x000ff600000810f8 */
[----:B------:R-:W-:Y:S05]  /*a3f00*/  @!UPT UIADD3 URZ, URZ, URZ, URZ ;  /* 0x0000003f3f3ff290 */ /* 0x000fea000fffe03f */
[----:B------:R-:W-:Y:S01]  /*a3f10*/  IMAD.MOV.U32 R33, RZ, RZ, R16 ;  /* 0x000000ffff217224 */ /* 0x000fe200078e0010 */
[----:B------:R-:W-:Y:S01]  /*a3f20*/  MOV R29, R18 ;  /* 0x00000012001d7202 */ /* 0x000fe20000000f00 */
[----:B------:R-:W-:Y:S02]  /*a3f30*/  IMAD.MOV.U32 R32, RZ, RZ, R17 ;  /* 0x000000ffff207224 */ /* 0x000fe400078e0011 */
[----:B------:R-:W-:Y:S02]  /*a3f40*/  IMAD.MOV.U32 R28, RZ, RZ, R19 ;  /* 0x000000ffff1c7224 */ /* 0x000fe400078e0013 */
[-C--:B------:R-:W-:Y:S01]  /*a3f50*/  HMMA.1688.F32.TF32 R16, R40, R4.reuse, R188 ;  /* 0x000000042810723c */ /* 0x080fe200000810bc */
[----:B------:R-:W-:Y:S07]  /*a3f60*/  LDSM.16.M88.4 R188, [R243+0x3c180] ;  /* 0x03c18000f3bc783b */ /* 0x000fee0000000200 */
[C---:B------:R-:W-:Y:S08]  /*a3f70*/  HMMA.1688.F32.TF32 R168, R60.reuse, R4, R228 ;  /* 0x000000043ca8723c */ /* 0x040ff000000810e4 */
[----:B------:R-:W-:Y:S01]  /*a3f80*/  HMMA.1688.F32.TF32 R164, R60, R8, R200 ;  /* 0x000000083ca4723c */ /* 0x000fe200000810c8 */
[----:B------:R-:W1:Y:S01]  /*a3f90*/  LDSM.16.M88.4 R200, [R243+0x30180] ;  /* 0x03018000f3c8783b */ /* 0x000e620000000200 */
[----:B------:R-:W-:-:S02]  /*a3fa0*/  IMAD.MOV.U32 R221, RZ, RZ, R104 ;  /* 0x000000ffffdd7224 */ /* 0x000fc400078e0068 */
[----:B------:R-:W-:Y:S02]  /*a3fb0*/  IMAD.MOV.U32 R220, RZ, RZ, R105 ;  /* 0x000000ffffdc7224 */ /* 0x000fe400078e0069 */
[----:B------:R-:W4:Y:S04]  /*a3fc0*/  LDL.LU R105, [R1+0x2d58] ;  /* 0x002d580001697983 */ /* 0x000f280000300800 */
[----:B------:R-:W4:Y:S04]  /*a3fd0*/  LDL.LU R104, [R1+0x2d54] ;  /* 0x002d540001687983 */ /* 0x000f280000300800 */
[----:B------:R-:W4:Y:S01]  /*a3fe0*/  LDL.LU R101, [R1+0x2d50] ;  /* 0x002d500001657983 */ /* 0x000f220000300800 */
[----:B------:R-:W-:-:S03]  /*a3ff0*/  IMAD.MOV.U32 R70, RZ, RZ, R93 ;  /* 0x000000ffff467224 */ /* 0x000fc600078e005d */
[----:B------:R-:W4:Y:S01]  /*a4000*/  LDL.LU R100, [R1+0x2d4c] ;  /* 0x002d4c0001647983 */ /* 0x000f220000300800 */
[----:B------:R-:W-:Y:S01]  /*a4010*/  IMAD.MOV.U32 R71, RZ, RZ, R92 ;  /* 0x000000ffff477224 */ /* 0x000fe200078e005c */
[----:B------:R-:W-:Y:S02]  /*a4020*/  HMMA.1688.F32.TF32 R128, R44, R4, R192 ;  /* 0x000000042c80723c */ /* 0x000fe400000810c0 */
[----:B------:R1:W1:Y:S01]  /*a4030*/  LDSM.16.M88.4 R192, [R243+0x38180] ;  /* 0x03818000f3c0783b */ /* 0x0002620000000200 */
[----:B--2---:R-:W-:Y:S02]  /*a4040*/  IMAD.MOV.U32 R69, RZ, RZ, R96 ;  /* 0x000000ffff457224 */ /* 0x004fe400078e0060 */
[----:B---3--:R-:W-:Y:S02]  /*a4050*/  IMAD.MOV.U32 R68, RZ, RZ, R97 ;  /* 0x000000ffff447224 */ /* 0x008fe400078e0061 */
[----:B------:R-:W2:Y:S04]  /*a4060*/  LDL.LU R97, [R1+0x2d48] ;  /* 0x002d480001617983 */ /* 0x000ea80000300800 */
[----:B------:R-:W2:Y:S01]  /*a4070*/  LDL.LU R96, [R1+0x2d44] ;  /* 0x002d440001607983 */ /* 0x000ea20000300800 */
[----:B------:R-:W-:-:S02]  /*a4080*/  IMAD.MOV.U32 R107, RZ, RZ, R88 ;  /* 0x000000ffff6b7224 */ /* 0x000fc400078e0058 */
[----:B------:R-:W-:Y:S01]  /*a4090*/  IMAD.MOV.U32 R106, RZ, RZ, R89 ;  /* 0x000000ffff6a7224 */ /* 0x000fe200078e0059 */
[----:B------:R-:W3:Y:S04]  /*a40a0*/  LDL.LU R93, [R1+0x2d40] ;  /* 0x002d4000015d7983 */ /* 0x000ee80000300800 */
[----:B------:R-:W3:Y:S04]  /*a40b0*/  LDL.LU R92, [R1+0x2d3c] ;  /* 0x002d3c00015c7983 */ /* 0x000ee80000300800 */
[----:B------:R-:W2:Y:S04]  /*a40c0*/  LDL.LU R89, [R1+0x2d38] ;  /* 0x002d380001597983 */ /* 0x000ea80000300800 */
[----:B------:R-:W2:Y:S04]  /*a40d0*/  LDL.LU R88, [R1+0x2d34] ;  /* 0x002d340001587983 */ /* 0x000ea80000300800 */
[----:B------:R-:W4:Y:S04]  /*a40e0*/  LDL.LU R102, [R1+0x898] ;  /* 0x0008980001667983 */ /* 0x000f280000300800 */
[----:B------:R-:W4:Y:S04]  /*a40f0*/  LDL.LU R103, [R1+0x89c] ;  /* 0x00089c0001677983 */ /* 0x000f280000300800 */
        /* <DEDUP_REMOVED lines=18> */
[----:B------:R-:W-:Y:S04]  /*a4220*/  STL [R1+0x2bf4], R33 ;  /* 0x002bf42101007387 */ /* 0x000fe80000100800 */
[----:B------:R-:W-:Y:S04]  /*a4230*/  STL [R1+0x2bf0], R32 ;  /* 0x002bf02001007387 */ /* 0x000fe80000100800 */
[----:B------:R-:W-:Y:S04]  /*a4240*/  STL [R1+0x2bec], R29 ;  /* 0x002bec1d01007387 */ /* 0x000fe80000100800 */
[----:B------:R-:W-:Y:S04]  /*a4250*/  STL [R1+0x2be8], R28 ;  /* 0x002be81c01007387 */ /* 0x000fe80000100800 */
[----:B------:R1:W-:Y:S04]  /*a4260*/  STL.64 [R1+0x3a0], R16 ;  /* 0x0003a01001007387 */ /* 0x0003e80000100a00 */
[----:B------:R1:W-:Y:S04]  /*a4270*/  STL.64 [R1+0x3a8], R18 ;  /* 0x0003a81201007387 */ /* 0x0003e80000100a00 */
        /* <DEDUP_REMOVED lines=24> */
[----:B------:R-:W-:Y:S01]  /*a4400*/  IMAD.MOV.U32 R113, RZ, RZ, R242 ;  /* 0x000000ffff717224 */ /* 0x000fe200078e00f2 */
[C---:B------:R-:W-:Y:S08]  /*a4410*/  HMMA.1688.F32.TF32 R140, R44.reuse, R200, R140 ;  /* 0x000000c82c8c723c */ /* 0x040ff0000008108c */
[C---:B------:R-:W-:Y:S08]  /*a4420*/  HMMA.1688.F32.TF32 R144, R44.reuse, R196, R144 ;  /* 0x000000c42c90723c */ /* 0x040ff00000081090 */
[C---:B--2---:R-:W-:Y:S08]  /*a4430*/  HMMA.1688.F32.TF32 R132, R44.reuse, R208, R64 ;  /* 0x000000d02c84723c */ /* 0x044ff00000081040 */
[----:B---3--:R-:W-:Y:S08]  /*a4440*/  HMMA.1688.F32.TF32 R148, R44, R192, R248 ;  /* 0x000000c02c94723c */ /* 0x008ff000000810f8 */
[C---:B----4-:R-:W-:Y:S08]  /*a4450*/  HMMA.1688.F32.TF32 R220, R60.reuse, R200, R228 ;  /* 0x000000c83cdc723c */ /* 0x050ff000000810e4 */
[----:B------:R-:W-:Y:S01]  /*a4460*/  HMMA.1688.F32.TF32 R228, R60, R192, R244 ;  /* 0x000000c03ce4723c */ /* 0x000fe200000810f4 */
[----:B------:R-:W2:Y:S04]  /*a4470*/  LDL.LU R244, [R1+0x730] ;  /* 0x0007300001f47983 */ /* 0x000ea80000300800 */
[----:B------:R-:W2:Y:S04]  /*a4480*/  LDL.LU R245, [R1+0x734] ;  /* 0x0007340001f57983 */ /* 0x000ea80000300800 */
[----:B------:R-:W2:Y:S04]  /*a4490*/  LDL.LU R246, [R1+0x738] ;  /* 0x0007380001f67983 */ /* 0x000ea80000300800 */
[----:B------:R-:W2:Y:S04]  /*a44a0*/  LDL.LU R247, [R1+0x73c] ;  /* 0x00073c0001f77983 */ /* 0x000ea80000300800 */
[----:B------:R-:W3:Y:S01]  /*a44b0*/  LDL.LU R240, [R1+0x740] ;  /* 0x0007400001f07983 */ /* 0x000ee20000300800 */
[----:B------:R-:W-:-:S03]  /*a44c0*/  IMAD.MOV.U32 R112, RZ, RZ, R243 ;  /* 0x000000ffff707224 */ /* 0x000fc600078e00f3 */
[----:B------:R-:W3:Y:S04]  /*a44d0*/  LDL.LU R241, [R1+0x744] ;  /* 0x0007440001f17983 */ /* 0x000ee80000300800 */
[----:B------:R-:W3:Y:S04]  /*a44e0*/  LDL.LU R242, [R1+0x748] ;  /* 0x0007480001f27983 */ /* 0x000ee80000300800 */
[----:B------:R-:W3:Y:S04]  /*a44f0*/  LDL.LU R243, [R1+0x74c] ;  /* 0x00074c0001f37983 */ /* 0x000ee80000300800 */
[----:B------:R-:W4:Y:S04]  /*a4500*/  LDL.LU R232, [R1+0x760] ;  /* 0x0007600001e87983 */ /* 0x000f280000300800 */
[----:B------:R-:W4:Y:S04]  /*a4510*/  LDL.LU R233, [R1+0x764] ;  /* 0x0007640001e97983 */ /* 0x000f280000300800 */
[----:B------:R-:W4:Y:S01]  /*a4520*/  LDL.LU R234, [R1+0x768] ;  /* 0x0007680001ea7983 */ /* 0x000f220000300800 */
[----:B------:R-:W-:Y:S03]  /*a4530*/  HMMA.1688.F32.TF32 R44, R44, R188, R212 ;  /* 0x000000bc2c2c723c */ /* 0x000fe600000810d4 */
        /* <DEDUP_REMOVED lines=36> */
[----:B------:R-:W-:Y:S01]  /*a4780*/  HMMA.1688.F32.TF32 R108, R108, R188, R68 ;  /* 0x000000bc6c6c723c */ /* 0x000fe20000081044 */
[----:B------:R-:W4:Y:S04]  /*a4790*/  LDL.LU R68, [R1+0x5e0] ;  /* 0x0005e00001447983 */ /* 0x000f280000300800 */
[----:B------:R-:W4:Y:S03]  /*a47a0*/  LDL.LU R69, [R1+0x5e4] ;  /* 0x0005e40001457983 */ /* 0x000f260000300800 */
[C---:B------:R-:W-:Y:S01]  /*a47b0*/  HMMA.1688.F32.TF32 R76, R52.reuse, R204, R76 ;  /* 0x000000cc344c723c */ /* 0x040fe2000008104c */
[----:B------:R-:W4:Y:S04]  /*a47c0*/  LDL.LU R70, [R1+0x5e8] ;  /* 0x0005e80001467983 */ /* 0x000f280000300800 */
[----:B------:R-:W4:Y:S03]  /*a47d0*/  LDL.LU R71, [R1+0x5ec] ;  /* 0x0005ec0001477983 */ /* 0x000f260000300800 */
[----:B------:R-:W-:Y:S01]  /*a47e0*/  HMMA.1688.F32.TF32 R16, R52, R200, R16 ;  /* 0x000000c83410723c */ /* 0x000fe20000081010 */
[----:B------:R-:W4:Y:S04]  /*a47f0*/  LDL.LU R64, [R1+0x5d0] ;  /* 0x0005d00001407983 */ /* 0x000f280000300800 */
[----:B------:R-:W4:Y:S04]  /*a4800*/  LDL.LU R65, [R1+0x5d4] ;  /* 0x0005d40001417983 */ /* 0x000f280000300800 */
[----:B------:R-:W4:Y:S01]  /*a4810*/  LDL.LU R66, [R1+0x5d8] ;  /* 0x0005d80001427983 */ /* 0x000f220000300800 */
[C---:B------:R-:W-:Y:S03]  /*a4820*/  HMMA.1688.F32.TF32 R216, R60.reuse, R204, R216 ;  /* 0x000000cc3cd8723c */ /* 0x040fe600000810d8 */
[----:B------:R-:W4:Y:S04]  /*a4830*/  LDL.LU R67, [R1+0x5dc] ;  /* 0x0005dc0001437983 */ /* 0x000f280000300800 */
[----:B------:R-:W4:Y:S01]  /*a4840*/  LDL.LU R72, [R1+0x550] ;  /* 0x0005500001487983 */ /* 0x000f220000300800 */
[-C--:B------:R-:W-:Y:S03]  /*a4850*/  HMMA.1688.F32.TF32 R224, R60, R196.reuse, R224 ;  /* 0x000000c43ce0723c */ /* 0x080fe600000810e0 */
[----:B------:R-:W4:Y:S04]  /*a4860*/  LDL.LU R73, [R1+0x554] ;  /* 0x0005540001497983 */ /* 0x000f280000300800 */
[----:B------:R-:W4:Y:S04]  /*a4870*/  LDL.LU R74, [R1+0x558] ;  /* 0x00055800014a7983 */ /* 0x000f280000300800 */
[----:B------:R-:W4:Y:S01]  /*a4880*/  LDL.LU R75, [R1+0x55c] ;  /* 0x00055c00014b7983 */ /* 0x000f220000300800 */
[C---:B--2---:R-:W-:Y:S08]  /*a4890*/  HMMA.1688.F32.TF32 R244, R56.reuse, R196, R244 ;  /* 0x000000c438f4723c */ /* 0x044ff000000810f4 */
[C---:B---3--:R-:W-:Y:S08]  /*a48a0*/  HMMA.1688.F32.TF32 R240, R56.reuse, R200, R240 ;  /* 0x000000c838f0723c */ /* 0x048ff000000810f0 */
[----:B----4-:R-:W-:Y:S08]  /*a48b0*/  HMMA.1688.F32.TF32 R232, R56, R208, R232 ;  /* 0x000000d038e8723c */ /* 0x010ff000000810e8 */
[----:B------:R-:W-:Y:S01]  /*a48c0*/  HMMA.1688.F32.TF32 R60, R60, R188, R20 ;  /* 0x000000bc3c3c723c */ /* 0x000fe20000081014 */
[----:B------:R-:W2:Y:S04]  /*a48d0*/  LDL.LU R20, [R1+0x530] ;  /* 0x0005300001147983 */ /* 0x000ea80000300800 */
[----:B------:R-:W2:Y:S04]  /*a48e0*/  LDL.LU R21, [R1+0x534] ;  /* 0x0005340001157983 */ /* 0x000ea80000300800 */
[----:B------:R-:W2:Y:S04]  /*a48f0*/  LDL.LU R22, [R1+0x538] ;  /* 0x0005380001167983 */ /* 0x000ea80000300800 */
[----:B------:R-:W2:Y:S01]  /*a4900*/  LDL.LU R23, [R1+0x53c] ;  /* 0x00053c0001177983 */ /* 0x000ea20000300800 */
[----:B------:R-:W-:Y:S08]  /*a4910*/  HMMA.1688.F32.TF32 R236, R56, R204, R236 ;  /* 0x000000cc38ec723c */ /* 0x000ff000000810ec */
[----:B------:R-:W-:Y:S08]  /*a4920*/  HMMA.1688.F32.TF32 R120, R52, R208, R120 ;  /* 0x000000d03478723c */ /* 0x000ff00000081078 */
[C---:B------:R-:W-:Y:S08]  /*a4930*/  HMMA.1688.F32.TF32 R248, R56.reuse, R192, R248 ;  /* 0x000000c038f8723c */ /* 0x040ff000000810f8 */
[----:B------:R-:W-:Y:S01]  /*a4940*/  HMMA.1688.F32.TF32 R56, R56, R188, R160 ;  /* 0x000000bc3838723c */ /* 0x000fe200000810a0 */
[----:B------:R-:W3:Y:S04]  /*a4950*/  LDL.LU.64 R162, [R1+0x2d28] ;  /* 0x002d280001a27983 */ /* 0x000ee80000300a00 */
[----:B------:R-:W3:Y:S03]  /*a4960*/  LDL.LU.64 R160, [R1+0x2d20] ;  /* 0x002d200001a07983 */ /* 0x000ee60000300a00 */
[C---:B------:R-:W-:Y:S01]  /*a4970*/  HMMA.1688.F32.TF32 R152, R52.reuse, R196, R152 ;  /* 0x000000c43498723c */ /* 0x040fe20000081098 */
[----:B------:R-:W-:Y:S04]  /*a4980*/  STL.64 [R1+0x60], R120 ;  /* 0x0000607801007387 */ /* 0x000fe80000100a00 */
[----:B------:R1:W-:Y:S03]  /*a4990*/  STL.64 [R1+0x68], R122 ;  /* 0x0000687a01007387 */ /* 0x0003e60000100a00 */
[C---:B------:R-:W-:Y:S01]  /*a49a0*/  HMMA.1688.F32.TF32 R172, R52.reuse, R192, R172 ;  /* 0x000000c034ac723c */ /* 0x040fe200000810ac */
[----:B-1----:R-:W4:Y:S04]  /*a49b0*/  LDL.LU.64 R122, [R1+0x2d18] ;  /* 0x002d1800017a7983 */ /* 0x002f280000300a00 */
[----:B------:R-:W4:Y:S03]  /*a49c0*/  LDL.LU.64 R120, [R1+0x2d10] ;  /* 0x002d100001787983 */ /* 0x000f260000300a00 */
[----:B------:R-:W-:Y:S01]  /*a49d0*/  HMMA.1688.F32.TF32 R52, R52, R188, R24 ;  /* 0x000000bc3434723c */ /* 0x000fe20000081018 */
[----:B------:R-:W-:Y:S04]  /*a49e0*/  STL.64 [R1+0x50], R76 ;  /* 0x0000504c01007387 */ /* 0x000fe80000100a00 */
[----:B------:R1:W-:Y:S04]  /*a49f0*/  STL.64 [R1+0x58], R78 ;  /* 0x0000584e01007387 */ /* 0x0003e80000100a00 */
[----:B-1----:R-:W2:Y:S04]  /*a4a00*/  LDL.LU.64 R78, [R1+0x2d08] ;  /* 0x002d0800014e7983 */ /* 0x002ea80000300a00 */
[----:B------:R-:W2:Y:S04]  /*a4a10*/  LDL.LU.64 R76, [R1+0x2d00] ;  /* 0x002d0000014c7983 */ /* 0x000ea80000300a00 */
[----:B------:R-:W-:Y:S04]  /*a4a20*/  STL.64 [R1+0x40], R16 ;  /* 0x0000401001007387 */ /* 0x000fe80000100a00 */
[----:B------:R1:W-:Y:S04]  /*a4a30*/  STL.64 [R1+0x48], R18 ;  /* 0x0000481201007387 */ /* 0x0003e80000100a00 */
[----:B-1----:R-:W2:Y:S04]  /*a4a40*/  LDL.LU.64 R18, [R1+0x2cf8] ;  /* 0x002cf80001127983 */ /* 0x002ea80000300a00 */
        /* <DEDUP_REMOVED lines=17> */
[----:B------:R-:W2:Y:S01]  /*a4b60*/  LDL.LU R55, [R1+0x5cc] ;  /* 0x0005cc0001377983 */ /* 0x000ea20000300800 */
[C---:B------:R-:W-:Y:S08]  /*a4b70*/  HMMA.1688.F32.TF32 R68, R48.reuse, R208, R68 ;  /* 0x000000d03044723c */ /* 0x040ff00000081044 */
[C---:B------:R-:W-:Y:S08]  /*a4b80*/  HMMA.1688.F32.TF32 R64, R48.reuse, R204, R64 ;  /* 0x000000cc3040723c */ /* 0x040ff00000081040 */
[C---:B------:R-:W-:Y:S07]  /*a4b90*/  HMMA.1688.F32.TF32 R156, R48.reuse, R196, R156 ;  /* 0x000000c4309c723c */ /* 0x040fee000008109c */
[----:B------:R-:W-:Y:S04]  /*a4ba0*/  STL.64 [R1+0x130], R68 ;  /* 0x0001304401007387 */ /* 0x000fe80000100a00 */
[----:B------:R1:W-:Y:S04]  /*a4bb0*/  STL.64 [R1+0x138], R70 ;  /* 0x0001384601007387 */ /* 0x0003e80000100a00 */
[----:B-1----:R-:W3:Y:S04]  /*a4bc0*/  LDL.LU.64 R70, [R1+0x2cd0] ;  /* 0x002cd00001467983 */ /* 0x002ee80000300a00 */
[----:B------:R-:W-:Y:S04]  /*a4bd0*/  STL.64 [R1+0x120], R64 ;  /* 0x0001204001007387 */ /* 0x000fe80000100a00 */
[----:B------:R1:W-:Y:S04]  /*a4be0*/  STL.64 [R1+0x128], R66 ;  /* 0x0001284201007387 */ /* 0x0003e80000100a00 */
[----:B-1----:R-:W3:Y:S01]  /*a4bf0*/  LDL.LU.64 R66, [R1+0x2cc8] ;  /* 0x002cc80001427983 */ /* 0x002ee20000300a00 */
[C---:B--2---:R-:W-:Y:S11]  /*a4c00*/  HMMA.1688.F32.TF32 R52, R48.reuse, R200, R52 ;  /* 0x000000c83034723c */ /* 0x044ff60000081034 */
[----:B------:R-:W-:Y:S11]  /*a4c10*/  @!UPT UIADD3 URZ, URZ, URZ, URZ ;  /* 0x0000003f3f3ff290 */ /* 0x000ff6000fffe03f */
[----:B------:R-:W-:Y:S01]  /*a4c20*/  @!UPT UIADD3 URZ, URZ, URZ, URZ ;  /* 0x0000003f3f3ff290 */ /* 0x000fe2000fffe03f */
[----:B------:R-:W-:Y:S04]  /*a4c30*/  STL.64 [R1+0x110], R52 ;  /* 0x0001103401007387 */ /* 0x000fe80000100a00 */
[----:B------:R1:W-:Y:S02]  /*a4c40*/  STL.64 [R1+0x118], R54 ;  /* 0x0001183601007387 */ /* 0x0003e40000100a00 */
[C---:B-1----:R-:W-:Y:S08]  /*a4c50*/  HMMA.1688.F32.TF32 R52, R48.reuse, R192, R116 ;  /* 0x000000c03034723c */ /* 0x042ff00000081074 */
[----:B------:R-:W-:Y:S01]  /*a4c60*/  HMMA.1688.F32.TF32 R48, R48, R188, R112 ;  /* 0x000000bc3030723c */ /* 0x000fe20000081070 */
[----:B------:R-:W-:Y:S04]  /*a4c70*/  STL.64 [R1+0xf0], R156 ;  /* 0x0000f09c01007387 */ /* 0x000fe80000100a00 */
[----:B------:R-:W-:Y:S04]  /*a4c80*/  STL.64 [R1+0xf8], R158 ;  /* 0x0000f89e01007387 */ /* 0x000fe80000100a00 */
[----:B------:R-:W2:Y:S06]  /*a4c90*/  LDL.LU R112, [R1+0x510] ;  /* 0x0005100001707983 */ /* 0x000eac0000300800 */
[----:B------:R-:W-:Y:S04]  /*a4ca0*/  STL.64 [R1+0xe0], R52 ;  /* 0x0000e03401007387 */ /* 0x000fe80000100a00 */
[----:B------:R1:W-:Y:S04]  /*a4cb0*/  STL.64 [R1+0xe8], R54 ;  /* 0x0000e83601007387 */ /* 0x0003e80000100a00 */
[----:B------:R-:W-:Y:S04]  /*a4cc0*/  STL.64 [R1+0xd0], R48 ;  /* 0x0000d03001007387 */ /* 0x000fe80000100a00 */
[----:B------:R-:W-:Y:S04]  /*a4cd0*/  STL.64 [R1+0xd8], R50 ;  /* 0x0000d83201007387 */ /* 0x000fe80000100a00 */
[----:B------:R-:W2:Y:S04]  /*a4ce0*/  LDL.LU R113, [R1+0x514] ;  /* 0x0005140001717983 */ /* 0x000ea80000300800 */
[----:B------:R-:W2:Y:S04]  /*a4cf0*/  LDL.LU R114, [R1+0x518] ;  /* 0x0005180001727983 */ /* 0x000ea80000300800 */
[----:B------:R-:W2:Y:S01]  /*a4d00*/  LDL.LU R115, [R1+0x51c] ;  /* 0x00051c0001737983 */ /* 0x000ea20000300800 */
[C---:B-1----:R-:W-:Y:S03]  /*a4d10*/  HMMA.1688.F32.TF32 R52, R36.reuse, R208, R72 ;  /* 0x000000d02434723c */ /* 0x042fe60000081048 */
[----:B------:R-:W-:Y:S04]  /*a4d20*/  LDS R48, [R0+0x14f000] ;  /* 0x14f0000000307984 */ /* 0x000fe80000000800 */
[----:B------:R-:W-:Y:S01]  /*a4d30*/  LDS R50, [R0+0x14f800] ;  /* 0x14f8000000327984 */ /* 0x000fe20000000800 */
[----:B------:R-:W-:Y:S03]  /*a4d40*/  HMMA.1688.F32.TF32 R20, R36, R204, R20 ;  /* 0x000000cc2414723c */ /* 0x000fe60000081014 */
[----:B------:R-:W-:Y:S04]  /*a4d50*/  LDS R49, [R2+0x14f000] ;  /* 0x14f0000002317984 */ /* 0x000fe80000000800 */
[----:B------:R-:W1:Y:S09]  /*a4d60*/  LDS R51, [R2+0x14f800] ;  /* 0x14f8000002337984 */ /* 0x000e720000000800 */
[----:B------:R-:W-:-:S02]  /*a4d70*/  IMAD.MOV.U32 R29, RZ, RZ, R52 ;  /* 0x000000ffff1d7224 */ /* 0x000fc400078e0034 */
[----:B------:R-:W-:Y:S01]  /*a4d80*/  IMAD.MOV.U32 R28, RZ, RZ, R53 ;  /* 0x000000ffff1c7224 */ /* 0x000fe200078e0035 */
[----:B------:R-:W-:Y:S04]  /*a4d90*/  STL.64 [R1+0x218], R54 ;  /* 0x0002183601007387 */ /* 0x000fe80000100a00 */
[----:B------:R-:W-:Y:S01]  /*a4da0*/  STL [R1+0x2bfc], R29 ;  /* 0x002bfc1d01007387 */ /* 0x000fe20000100800 */
[----:B------:R-:W-:Y:S02]  /*a4db0*/  IMAD.MOV.U32 R33, RZ, RZ, R22 ;  /* 0x000000ffff217224 */ /* 0x000fe400078e0016 */
[----:B------:R-:W-:Y:S01]  /*a4dc0*/  IMAD.MOV.U32 R32, RZ, RZ, R23 ;  /* 0x000000ffff207224 */ /* 0x000fe200078e0017 */
[----:B------:R-:W-:Y:S04]  /*a4dd0*/  STL [R1+0x2bf8], R28 ;  /* 0x002bf81c01007387 */ /* 0x000fe80000100800 */
[----:B------:R3:W-:Y:S04]  /*a4de0*/  STL.64 [R1+0x200], R20 ;  /* 0x0002001401007387 */ /* 0x0007e80000100a00 */
[----:B------:R-:W4:Y:S04]  /*a4df0*/  LDL.LU R72, [R1+0x500] ;  /* 0x0005000001487983 */ /* 0x000f280000300800 */
[----:B------:R-:W4:Y:S01]  /*a4e00*/  LDL.LU R73, [R1+0x504] ;  /* 0x0005040001497983 */ /* 0x000f220000300800 */
[----:B---3--:R-:W-:Y:S03]  /*a4e10*/  HMMA.1688.F32.TF32 R20, R36, R200, R152 ;  /* 0x000000c82414723c */ /* 0x008fe60000081098 */
[----:B------:R-:W4:Y:S04]  /*a4e20*/  LDL.LU R74, [R1+0x508] ;  /* 0x00050800014a7983 */ /* 0x000f280000300800 */
[----:B------:R-:W4:Y:S04]  /*a4e30*/  LDL.LU R75, [R1+0x50c] ;  /* 0x00050c00014b7983 */ /* 0x000f280000300800 */
[----:B------:R3:W-:Y:S04]  /*a4e40*/  STL [R1+0x2c04], R33 ;  /* 0x002c042101007387 */ /* 0x0007e80000100800 */
[----:B------:R1:W-:Y:S09]  /*a4e50*/  STL [R1+0x2c00], R32 ;  /* 0x002c002001007387 */ /* 0x0003f20000100800 */
        /* <DEDUP_REMOVED lines=15> */
[----:B------:R1:W-:Y:S01]  /*a4f50*/  STL [R1+0x2c08], R64 ;  /* 0x002c084001007387 */ /* 0x0003e20000100800 */
[----:B--2---:R-:W-:Y:S03]  /*a4f60*/  HMMA.1688.F32.TF32 R52, R36, R196, R112 ;  /* 0x000000c42434723c */ /* 0x004fe60000081070 */
[----:B------:R-:W2:Y:S04]  /*a4f70*/  LDL.LU R112, [R1+0x300] ;  /* 0x0003000001707983 */ /* 0x000ea80000300800 */
[----:B------:R-:W2:Y:S04]  /*a4f80*/  LDL.LU R113, [R1+0x304] ;  /* 0x0003040001717983 */ /* 0x000ea80000300800 */
[----:B------:R-:W2:Y:S04]  /*a4f90*/  LDL.LU R114, [R1+0x308] ;  /* 0x0003080001727983 */ /* 0x000ea80000300800 */
[----:B------:R-:W2:Y:S09]  /*a4fa0*/  LDL.LU R115, [R1+0x30c] ;  /* 0x00030c0001737983 */ /* 0x000eb20000300800 */
[----:B------:R-:W-:-:S02]  /*a4fb0*/  IMAD.MOV.U32 R28, RZ, RZ, R55 ;  /* 0x000000ffff1c7224 */ /* 0x000fc400078e0037 */
[----:B---3--:R-:W-:Y:S02]  /*a4fc0*/  IMAD.MOV.U32 R33, RZ, RZ, R52 ;  /* 0x000000ffff217224 */ /* 0x008fe400078e0034 */
[----:B-1----:R-:W-:Y:S02]  /*a4fd0*/  IMAD.MOV.U32 R32, RZ, RZ, R53 ;  /* 0x000000ffff207224 */ /* 0x002fe400078e0035 */
[----:B------:R-:W-:Y:S01]  /*a4fe0*/  IMAD.MOV.U32 R29, RZ, RZ, R54 ;  /* 0x000000ffff1d7224 */ /* 0x000fe200078e0036 */
[----:B------:R1:W-:Y:S04]  /*a4ff0*/  STL [R1+0x2c24], R28 ;  /* 0x002c241c01007387 */ /* 0x0003e80000100800 */
[----:B------:R3:W-:Y:S04]  /*a5000*/  STL [R1+0x2c20], R29 ;  /* 0x002c201d01007387 */ /* 0x0007e80000100800 */
[----:B------:R1:W-:Y:S04]  /*a5010*/  STL [R1+0x2c1c], R33 ;  /* 0x002c1c2101007387 */ /* 0x0003e80000100800 */
[----:B------:R1:W-:Y:S01]  /*a5020*/  STL [R1+0x2c18], R32 ;  /* 0x002c182001007387 */ /* 0x0003e20000100800 */
[C---:B----4-:R-:W-:Y:S08]  /*a5030*/  HMMA.1688.F32.TF32 R52, R36.reuse, R192, R72 ;  /* 0x000000c02434723c */ /* 0x050ff00000081048 */
[----:B------:R-:W-:Y:S11]  /*a5040*/  HMMA.1688.F32.TF32 R20, R36, R188, R20 ;  /* 0x000000bc2414723c */ /* 0x000ff60000081014 */
[----:B------:R-:W-:Y:S05]  /*a5050*/  @!UPT UIADD3 URZ, URZ, URZ, URZ ;  /* 0x0000003f3f3ff290 */ /* 0x000fea000fffe03f */
[----:B------:R-:W-:Y:S02]  /*a5060*/  IMAD.MOV.U32 R64, RZ, RZ, R55 ;  /* 0x000000ffff407224 */ /* 0x000fe400078e0037 */
[----:B------:R-:W-:Y:S02]  /*a5070*/  IMAD.MOV.U32 R65, RZ, RZ, R54 ;  /* 0x000000ffff417224 */ /* 0x000fe400078e0036 */
[----:B------:R-:W-:-:S04]  /*a5080*/  IMAD.MOV.U32 R68, RZ, RZ, R53 ;  /* 0x000000ffff447224 */ /* 0x000fc800078e0035 */
[----:B-1----:R-:W-:Y:S02]  /*a5090*/  IMAD.MOV.U32 R28, RZ, RZ, R20 ;  /* 0x000000ffff1c7224 */ /* 0x002fe400078e0014 */
[----:B---3--:R-:W-:Y:S02]  /*a50a0*/  IMAD.MOV.U32 R29, RZ, RZ, R21 ;  /* 0x000000ffff1d7224 */ /* 0x008fe400078e0015 */
[----:B------:R-:W-:Y:S02]  /*a50b0*/  IMAD.MOV.U32 R33, RZ, RZ, R22 ;  /* 0x000000ffff217224 */ /* 0x000fe400078e0016 */
[----:B------:R-:W-:Y:S02]  /*a50c0*/  IMAD.MOV.U32 R32, RZ, RZ, R23 ;  /* 0x000000ffff207224 */ /* 0x000fe400078e0017 */
[----:B------:R-:W-:Y:S01]  /*a50d0*/  HMMA.1688.F32.TF32 R20, R40, R208, R152 ;  /* 0x000000d02814723c */ /* 0x000fe20000081098 */
[----:B------:R-:W-:Y:S01]  /*a50e0*/  IMAD.MOV.U32 R69, RZ, RZ, R52 ;  /* 0x000000ffff457224 */ /* 0x000fe200078e0034 */
[----:B------:R1:W-:Y:S04]  /*a50f0*/  STL [R1+0x2c34], R64 ;  /* 0x002c344001007387 */ /* 0x0003e80000100800 */
[----:B------:R3:W-:Y:S04]  /*a5100*/  STL [R1+0x2c30], R65 ;  /* 0x002c304101007387 */ /* 0x0007e80000100800 */
[----:B------:R4:W-:Y:S04]  /*a5110*/  STL [R1+0x2c2c], R68 ;  /* 0x002c2c4401007387 */ /* 0x0009e80000100800 */
[----:B------:R1:W-:Y:S01]  /*a5120*/  STL [R1+0x2c28], R69 ;  /* 0x002c284501007387 */ /* 0x0003e20000100800 */
[----:B------:R-:W-:-:S02]  /*a5130*/  IMAD.MOV.U32 R55, RZ, RZ, R24 ;  /* 0x000000ffff377224 */ /* 0x000fc400078e0018 */
[----:B------:R-:W-:-:S07]  /*a5140*/  IMAD.MOV.U32 R54, RZ, RZ, R25 ;  /* 0x000000ffff367224 */ /* 0x000fce00078e0019 */
[----:B-1----:R-:W-:Y:S02]  /*a5150*/  IMAD.MOV.U32 R64, RZ, RZ, R20 ;  /* 0x000000ffff407224 */ /* 0x002fe400078e0014 */
[----:B---3--:R-:W-:Y:S01]  /*a5160*/  IMAD.MOV.U32 R65, RZ, RZ, R21 ;  /* 0x000000ffff417224 */ /* 0x008fe200078e0015 */
[----:B------:R-:W3:Y:S01]  /*a5170*/  LDL.LU R20, [R1+0x320] ;  /* 0x0003200001147983 */ /* 0x000ee20000300800 */
[----:B----4-:R-:W-:Y:S02]  /*a5180*/  IMAD.MOV.U32 R68, RZ, RZ, R22 ;  /* 0x000000ffff447224 */ /* 0x010fe400078e0016 */
[----:B------:R-:W-:Y:S01]  /*a5190*/  IMAD.MOV.U32 R69, RZ, RZ, R23 ;  /* 0x000000ffff457224 */ /* 0x000fe200078e0017 */
[----:B------:R-:W3:Y:S01]  /*a51a0*/  LDL.LU R21, [R1+0x324] ;  /* 0x0003240001157983 */ /* 0x000ee20000300800 */
[----:B------:R-:W-:-:S03]  /*a51b0*/  IMAD.MOV.U32 R53, RZ, RZ, R26 ;  /* 0x000000ffff357224 */ /* 0x000fc600078e001a */
[----:B------:R-:W3:Y:S01]  /*a51c0*/  LDL.LU R22, [R1+0x328] ;  /* 0x0003280001167983 */ /* 0x000ee20000300800 */
        /* <DEDUP_REMOVED lines=10> */
[----:B--2---:R-:W-:Y:S07]  /*a5270*/  HMMA.1688.F32.TF32 R36, R40, R204, R112 ;  /* 0x000000cc2824723c */ /* 0x004fee0000081070 */
[----:B------:R-:W-:Y:S11]  /*a5280*/  IMAD.MOV.U32 R112, RZ, RZ, R252 ;  /* 0x000000ffff707224 */ /* 0x000ff600078e00fc */
[----:B------:R-:W-:Y:S06]  /*a5290*/  @!UPT UIADD3 URZ, URZ, URZ, URZ ;  /* 0x0000003f3f3ff290 */ /* 0x000fec000fffe03f */
        /* <DEDUP_REMOVED lines=8> */
[----:B------:R-:W2:Y:S01]  /*a5320*/  LDL.LU R252, [R1+0x2cc0] ;  /* 0x002cc00001fc7983 */ /* 0x000ea20000300800 */
[----:B------:R-:W-:-:S02]  /*a5330*/  IMAD.MOV.U32 R113, RZ, RZ, R66 ;  /* 0x000000ffff717224 */ /* 0x000fc400078e0042 */
[----:B------:R-:W-:Y:S01]  /*a5340*/  IMAD.MOV.U32 R114, RZ, RZ, R67 ;  /* 0x000000ffff727224 */ /* 0x000fe200078e0043 */
        /* <DEDUP_REMOVED lines=12> */
[----:B------:R-:W-:-:S03]  /*a5410*/  MOV R155, R3 ;  /* 0x00000003009b7202 */ /* 0x000fc60000000f00 */
[----:B------:R-:W2:Y:S04]  /*a5420*/  LDL.LU R119, [R1+0x3cc] ;  /* 0x0003cc0001777983 */ /* 0x000ea80000300800 */
[----:B------:R-:W2:Y:S01]  /*a5430*/  LDL.LU R152, [R1+0x170] ;  /* 0x0001700001987983 */ /* 0x000ea20000300800 */
[C---:B---3--:R-:W-:Y:S08]  /*a5440*/  HMMA.1688.F32.TF32 R20, R40.reuse, R200, R20 ;  /* 0x000000c82814723c */ /* 0x048ff00000081014 */
[C---:B----4-:R-:W-:Y:S08]  /*a5450*/  HMMA.1688.F32.TF32 R24, R40.reuse, R196, R24 ;  /* 0x000000c42818723c */ /* 0x050ff00000081018 */
[----:B------:R-:W-:Y:S08]  /*a5460*/  HMMA.1688.F32.TF32 R156, R40, R192, R156 ;  /* 0x000000c0289c723c */ /* 0x000ff0000008109c */
        /* <DEDUP_REMOVED lines=12> */
[----:B--2---:R-:W-:-:S02]  /*a5530*/  IMAD.MOV.U32 R153, RZ, RZ, R252 ;  /* 0x000000ffff997224 */ /* 0x004fc400078e00fc */
[----:B------:R-:W2:Y:S04]  /*a5540*/  LDL.LU R252, [R1+0x2cb0] ;  /* 0x002cb00001fc7983 */ /* 0x000ea80000300800 */
[----:B------:R-:W3:Y:S01]  /*a5550*/  LDL.LU R34, [R1+0x2cac] ;  /* 0x002cac0001227983 */ /* 0x000ee20000300800 */
[----:B------:R-:W-:Y:S03]  /*a5560*/  HMMA.1688.F32.TF32 R36, R40, R188, R36 ;  /* 0x000000bc2824723c */ /* 0x000fe60000081024 */
[----:B------:R-:W4:Y:S04]  /*a5570*/  LDL.LU R3, [R1+0x2ca8] ;  /* 0x002ca80001037983 */ /* 0x000f280000300800 */
[----:B------:R-:W2:Y:S01]  /*a5580*/  LDL.LU.64 R22, [R1+0x2ca0] ;  /* 0x002ca00001167983 */ /* 0x000ea20000300a00 */
[----:B------:R-:W-:-:S03]  /*a5590*/  IMAD.MOV.U32 R40, RZ, RZ, R35 ;  /* 0x000000ffff287224 */ /* 0x000fc600078e0023 */
[----:B------:R-:W2:Y:S04]  /*a55a0*/  LDL.LU.64 R26, [R1+0x2c98] ;  /* 0x002c9800011a7983 */ /* 0x000ea80000300a00 */
[----:B------:R-:W2:Y:S01]  /*a55b0*/  LDL.LU.64 R158, [R1+0x2c90] ;  /* 0x002c9000019e7983 */ /* 0x000ea20000300a00 */
[----:B------:R-:W-:-:S03]  /*a55c0*/  IMAD.MOV.U32 R41, RZ, RZ, R30 ;  /* 0x000000ffff297224 */ /* 0x000fc600078e001e */
[----:B------:R-:W2:Y:S01]  /*a55d0*/  LDL.LU.64 R156, [R1+0x2c88] ;  /* 0x002c8800019c7983 */ /* 0x000ea20000300a00 */
[----:B------:R-:W-:-:S03]  /*a55e0*/  IMAD.MOV.U32 R42, RZ, RZ, R31 ;  /* 0x000000ffff2a7224 */ /* 0x000fc600078e001f */
[----:B------:R-:W3:Y:S04]  /*a55f0*/  LDL.LU R35, [R1+0x2c84] ;  /* 0x002c840001237983 */ /* 0x000ee80000300800 */
[----:B------:R-:W2:Y:S04]  /*a5600*/  LDL.LU R30, [R1+0x2c80] ;  /* 0x002c8000011e7983 */ /* 0x000ea80000300800 */
[----:B------:R-:W2:Y:S01]  /*a5610*/  LDL.LU R31, [R1+0x2c7c] ;  /* 0x002c7c00011f7983 */ /* 0x000ea20000300800 */
[----:B------:R-:W-:-:S03]  /*a5620*/  IMAD.MOV.U32 R43, RZ, RZ, R71 ;  /* 0x000000ffff2b7224 */ /* 0x000fc600078e0047 */
[----:B------:R-:W4:Y:S01]  /*a5630*/  LDL.LU R71, [R1+0x2c78] ;  /* 0x002c780001477983 */ /* 0x000f220000300800 */
[C---:B------:R-:W-:Y:S08]  /*a5640*/  HMMA.1688.F32.TF32 R112, R48.reuse, R66, R112 ;  /* 0x000000423070723c */ /* 0x040ff00000081070 */
[C---:B---3--:R-:W-:Y:S08]  /*a5650*/  HMMA.1688.F32.TF32 R116, R48.reuse, R34, R116 ;  /* 0x000000223074723c */ /* 0x048ff00000081074 */
[C---:B--2---:R-:W-:Y:S11]  /*a5660*/  HMMA.1688.F32.TF32 R72, R48.reuse, R30, R72 ;  /* 0x0000001e3048723c */ /* 0x044ff60000081048 */
[----:B------:R-:W-:Y:S04]  /*a5670*/  @!UPT UIADD3 URZ, URZ, URZ, URZ ;  /* 0x0000003f3f3ff290 */ /* 0x000fe8000fffe03f */
[----:B------:R-:W-:Y:S04]  /*a5680*/  STL.64 [R1+0x2d0], R116 ;  /* 0x0002d07401007387 */ /* 0x000fe80000100a00 */
[----:B------:R1:W-:Y:S04]  /*a5690*/  STL.64 [R1+0x2d8], R118 ;  /* 0x0002d87601007387 */ /* 0x0003e80000100a00 */
[----:B-1----:R-:W2:Y:S04]  /*a56a0*/  LDL.LU.64 R118, [R1+0x2c70] ;  /* 0x002c700001767983 */ /* 0x002ea80000300a00 */
[----:B------:R-:W2:Y:S04]  /*a56b0*/  LDL.LU.64 R116, [R1+0x2c68] ;  /* 0x002c680001747983 */ /* 0x000ea80000300a00 */
[----:B------:R-:W-:Y:S04]  /*a56c0*/  STL.64 [R1+0x3c0], R72 ;  /* 0x0003c04801007387 */ /* 0x000fe80000100a00 */
[----:B------:R1:W-:Y:S04]  /*a56d0*/  STL.64 [R1+0x3c8], R74 ;  /* 0x0003c84a01007387 */ /* 0x0003e80000100a00 */
[----:B-1----:R-:W3:Y:S04]  /*a56e0*/  LDL.LU.64 R74, [R1+0x2c60] ;  /* 0x002c6000014a7983 */ /* 0x002ee80000300a00 */
[----:B------:R-:W3:Y:S01]  /*a56f0*/  LDL.LU.64 R72, [R1+0x2c58] ;  /* 0x002c580001487983 */ /* 0x000ee20000300a00 */
[C---:B----4-:R-:W-:Y:S08]  /*a5700*/  HMMA.1688.F32.TF32 R152, R48.reuse, R70, R152 ;  /* 0x000000463098723c */ /* 0x050ff00000081098 */
[C---:B------:R-:W-:Y:S11]  /*a5710*/  HMMA.1688.F32.TF32 R40, R48.reuse, R26, R40 ;  /* 0x0000001a3028723c */ /* 0x040ff60000081028 */
[----:B------:R-:W-:Y:S04]  /*a5720*/  @!UPT UIADD3 URZ, URZ, URZ, URZ ;  /* 0x0000003f3f3ff290 */ /* 0x000fe8000fffe03f */
[----:B------:R-:W-:Y:S04]  /*a5730*/  STL.64 [R1+0x510], R152 ;  /* 0x0005109801007387 */ /* 0x000fe80000100a00 */
[----:B------:R1:W-:Y:S04]  /*a5740*/  STL.64 [R1+0x518], R154 ;  /* 0x0005189a01007387 */ /* 0x0003e80000100a00 */
[----:B-1----:R-:W4:Y:S04]  /*a5750*/  LDL.LU.64 R154, [R1+0x2c50] ;  /* 0x002c5000019a7983 */ /* 0x002f280000300a00 */
[----:B------:R-:W4:Y:S04]  /*a5760*/  LDL.LU.64 R152, [R1+0x2c48] ;  /* 0x002c480001987983 */ /* 0x000f280000300a00 */
[----:B------:R-:W-:Y:S04]  /*a5770*/  STL.64 [R1+0x590], R112 ;  /* 0x0005907001007387 */ /* 0x000fe80000100a00 */
[----:B------:R1:W-:Y:S04]  /*a5780*/  STL.64 [R1+0x598], R114 ;  /* 0x0005987201007387 */ /* 0x0003e80000100a00 */
[----:B-1----:R-:W2:Y:S04]  /*a5790*/  LDL.LU.64 R114, [R1+0x2c40] ;  /* 0x002c400001727983 */ /* 0x002ea80000300a00 */
[----:B------:R-:W2:Y:S04]  /*a57a0*/  LDL.LU.64 R112, [R1+0x2c38] ;  /* 0x002c380001707983 */ /* 0x000ea80000300a00 */
[----:B------:R-:W-:Y:S04]  /*a57b0*/  STL.64 [R1+0x5b0], R40 ;  /* 0x0005b02801007387 */ /* 0x000fe80000100a00 */
[----:B------:R1:W-:Y:S02]  /*a57c0*/  STL.64 [R1+0x5b8], R42 ;  /* 0x0005b82a01007387 */ /* 0x0003e40000100a00 */
[C---:B-1----:R-:W-:Y:S02]  /*a57d0*/  HMMA.1688.F32.TF32 R40, R48.reuse, R22, R52 ;  /* 0x000000163028723c */ /* 0x042fe40000081034 */
[----:B------:R-:W2:Y:S11]  /*a57e0*/  LDL.LU R52, [R1+0x3f0] ;  /* 0x0003f00001347983 */ /* 0x000eb60000300800 */
[----:B------:R-:W-:Y:S10]  /*a57f0*/  @!UPT UIADD3 URZ, URZ, URZ, URZ ;  /* 0x0000003f3f3ff290 */ /* 0x000ff4000fffe03f */
[----:B------:R-:W-:Y:S04]  /*a5800*/  STL.64 [R1+0x670], R40 ;  /* 0x0006702801007387 */ /* 0x000fe80000100a00 */
[----:B------:R3:W-:Y:S04]  /*a5810*/  STL.64 [R1+0x678], R42 ;  /* 0x0006782a01007387 */ /* 0x0007e80000100a00 */
[----:B------:R-:W2:Y:S04]  /*a5820*/  LDL.LU R53, [R1+0x3f4] ;  /* 0x0003f40001357983 */ /* 0x000ea80000300800 */
[----:B------:R-:W2:Y:S04]  /*a5830*/  LDL.LU R54, [R1+0x3f8] ;  /* 0x0003f80001367983 */ /* 0x000ea80000300800 */
[----:B------:R-:W2:Y:S01]  /*a5840*/  LDL.LU R55, [R1+0x3fc] ;  /* 0x0003fc0001377983 */ /* 0x000ea20000300800 */
        /* <DEDUP_REMOVED lines=8> */
[----:B------:R-:W2:Y:S01]  /*a58d0*/  LDS R39, [R252+0x14f800] ;  /* 0x14f80000fc277984 */ /* 0x000ea20000000800 */
[C---:B---3--:R-:W-:Y:S08]  /*a58e0*/  HMMA.1688.F32.TF32 R40, R48.reuse, R18, R72 ;  /* 0x000000123028723c */ /* 0x048ff00000081048 */
[C---:B------:R-:W-:Y:S11]  /*a58f0*/  HMMA.1688.F32.TF32 R72, R48.reuse, R10, R80 ;  /* 0x0000000a3048723c */ /* 0x040ff60000081050 */
[----:B------:R-:W-:Y:S04]  /*a5900*/  @!UPT UIADD3 URZ, URZ, URZ, URZ ;  /* 0x0000003f3f3ff290 */ /* 0x000fe8000fffe03f */
[----:B------:R-:W-:Y:S04]  /*a5910*/  STL.64 [R1+0x710], R40 ;  /* 0x0007102801007387 */ /* 0x000fe80000100a00 */
[----:B------:R1:W-:Y:S02]  /*a5920*/  STL.64 [R1+0x718], R42 ;  /* 0x0007182a01007387 */ /* 0x0003e40000100a00 */
[C---:B-1----:R-:W-:Y:S02]  /*a5930*/  HMMA.1688.F32.TF32 R40, R48.reuse, R6, R84 ;  /* 0x000000063028723c */ /* 0x042fe40000081054 */
[----:B------:R-:W-:Y:S04]  /*a5940*/  STL.64 [R1+0x780], R76 ;  /* 0x0007804c01007387 */ /* 0x000fe80000100a00 */
[----:B------:R-:W-:Y:S04]  /*a5950*/  STL.64 [R1+0x788], R78 ;  /* 0x0007884e01007387 */ /* 0x000fe80000100a00 */
[----:B------:R-:W3:Y:S04]  /*a5960*/  LDL.LU R80, [R1+0x100] ;  /* 0x0001000001507983 */ /* 0x000ee80000300800 */
[----:B------:R-:W-:Y:S04]  /*a5970*/  STL.64 [R1+0x7f0], R72 ;  /* 0x0007f04801007387 */ /* 0x000fe80000100a00 */
[----:B------:R1:W-:Y:S05]  /*a5980*/  STL.64 [R1+0x7f8], R74 ;  /* 0x0007f84a01007387 */ /* 0x0003ea0000100a00 */
[----:B------:R-:W-:Y:S04]  /*a5990*/  STL.64 [R1+0x800], R40 ;  /* 0x0008002801007387 */ /* 0x000fe80000100a00 */
[----:B------:R4:W-:Y:S01]  /*a59a0*/  STL.64 [R1+0x808], R42 ;  /* 0x0008082a01007387 */ /* 0x0009e20000100a00 */
[C---:B-1----:R-:W-:Y:S03]  /*a59b0*/  HMMA.1688.F32.TF32 R72, R48.reuse, R210, R88 ;  /* 0x000000d23048723c */ /* 0x042fe60000081058 */
[----:B------:R-:W3:Y:S04]  /*a59c0*/  LDL.LU R81, [R1+0x104] ;  /* 0x0001040001517983 */ /* 0x000ee80000300800 */
[----:B------:R-:W3:Y:S01]  /*a59d0*/  LDL.LU R82, [R1+0x108] ;  /* 0x0001080001527983 */ /* 0x000ee20000300800 */
[C---:B----4-:R-:W-:Y:S03]  /*a59e0*/  HMMA.1688.F32.TF32 R40, R48.reuse, R206, R92 ;  /* 0x000000ce3028723c */ /* 0x050fe6000008105c */
[----:B------:R-:W3:Y:S04]  /*a59f0*/  LDL.LU R83, [R1+0x10c] ;  /* 0x00010c0001537983 */ /* 0x000ee80000300800 */
[----:B------:R-:W4:Y:S04]  /*a5a00*/  LDL.LU R76, [R1+0x70] ;  /* 0x00007000014c7983 */ /* 0x000f280000300800 */
[----:B------:R-:W4:Y:S04]  /*a5a10*/  LDL.LU R77, [R1+0x74] ;  /* 0x00007400014d7983 */ /* 0x000f280000300800 */
[----:B------:R-:W4:Y:S04]  /*a5a20*/  LDL.LU R78, [R1+0x78] ;  /* 0x00007800014e7983 */ /* 0x000f280000300800 */
[----:B------:R-:W4:Y:S04]  /*a5a30*/  LDL.LU R79, [R1+0x7c] ;  /* 0x00007c00014f7983 */ /* 0x000f280000300800 */
[----:B------:R-:W4:Y:S04]  /*a5a40*/  LDL.LU R92, [R1+0x250] ;  /* 0x00025000015c7983 */ /* 0x000f280000300800 */
[----:B------:R-:W-:Y:S04]  /*a5a50*/  STL.64 [R1+0x8c0], R72 ;  /* 0x0008c04801007387 */ /* 0x000fe80000100a00 */
[----:B------:R-:W-:Y:S04]  /*a5a60*/  STL.64 [R1+0x8c8], R74 ;  /* 0x0008c84a01007387 */ /* 0x000fe80000100a00 */
[----:B------:R-:W-:Y:S04]  /*a5a70*/  STL.64 [R1+0x8b0], R40 ;  /* 0x0008b02801007387 */ /* 0x000fe80000100a00 */
[----:B------:R1:W-:Y:S04]  /*a5a80*/  STL.64 [R1+0x8b8], R42 ;  /* 0x0008b82a01007387 */ /* 0x0003e80000100a00 */
[----:B------:R-:W4:Y:S04]  /*a5a90*/  LDL.LU R93, [R1+0x254] ;  /* 0x00025400015d7983 */ /* 0x000f280000300800 */
[----:B------:R-:W4:Y:S01]  /*a5aa0*/  LDL.LU R94, [R1+0x258] ;  /* 0x00025800015e7983 */ /* 0x000f220000300800 */
[C---:B-1----:R-:W-:Y:S03]  /*a5ab0*/  HMMA.1688.F32.TF32 R40, R48.reuse, R202, R96 ;  /* 0x000000ca3028723c */ /* 0x042fe60000081060 */
[----:B------:R-:W4:Y:S04]  /*a5ac0*/  LDL.LU R95, [R1+0x25c] ;  /* 0x00025c00015f7983 */ /* 0x000f280000300800 */
[----:B------:R-:W4:Y:S11]  /*a5ad0*/  LDL.LU R96, [R1+0x2c0] ;  /* 0x0002c00001607983 */ /* 0x000f360000300800 */
[----:B------:R-:W-:Y:S05]  /*a5ae0*/  @!UPT UIADD3 URZ, URZ, URZ, URZ ;  /* 0x0000003f3f3ff290 */ /* 0x000fea000fffe03f */
[----:B------:R-:W-:Y:S04]  /*a5af0*/  STL.64 [R1+0x8a0], R40 ;  /* 0x0008a02801007387 */ /* 0x000fe80000100a00 */
[----:B------:R1:W-:Y:S04]  /*a5b00*/  STL.64 [R1+0x8a8], R42 ;  /* 0x0008a82a01007387 */ /* 0x0003e80000100a00 */
        /* <DEDUP_REMOVED lines=11> */
[----:B------:R2:W-:Y:S04]  /*a5bc0*/  STL.64 [R1+0x878], R50 ;  /* 0x0008783201007387 */ /* 0x0005e80000100a00 */
[----:B------:R-:W4:Y:S04]  /*a5bd0*/  LDL.LU R84, [R1+0x290] ;  /* 0x0002900001547983 */ /* 0x000f280000300800 */
[----:B------:R-:W-:Y:S01]  /*a5be0*/  LDS R40, [R0+0x14f080] ;  /* 0x14f0800000287984 */ /* 0x000fe20000000800 */
[C---:B--2---:R-:W-:Y:S03]  /*a5bf0*/  HMMA.1688.F32.TF32 R48, R36.reuse, R34, R52 ;  /* 0x000000222430723c */ /* 0x044fe60000081034 */
[----:B------:R-:W-:Y:S04]  /*a5c00*/  LDS R42, [R0+0x14f880] ;  /* 0x14f88000002a7984 */ /* 0x000fe80000000800 */
[----:B------:R-:W-:Y:S04]  /*a5c10*/  LDS R41, [R2+0x14f080] ;  /* 0x14f0800002297984 */ /* 0x000fe80000000800 */
[----:B------:R-:W1:Y:S11]  /*a5c20*/  LDS R43, [R2+0x14f880] ;  /* 0x14f88000022b7984 */ /* 0x000e760000000800 */
[----:B------:R-:W-:Y:S01]  /*a5c30*/  @!UPT UIADD3 URZ, URZ, URZ, URZ ;  /* 0x0000003f3f3ff290 */ /* 0x000fe2000fffe03f */
[----:B------:R-:W-:Y:S04]  /*a5c40*/  STL.64 [R1+0x180], R48 ;  /* 0x0001803001007387 */ /* 0x000fe80000100a00 */
[----:B------:R3:W-:Y:S04]  /*a5c50*/  STL.64 [R1+0x188], R50 ;  /* 0x0001883201007387 */ /* 0x0007e80000100a00 */
[----:B------:R-:W1:Y:S04]  /*a5c60*/  LDL.LU R85, [R1+0x294] ;  /* 0x0002940001557983 */ /* 0x000e680000300800 */
[----:B------:R-:W1:Y:S04]  /*a5c70*/  LDL.LU R86, [R1+0x298] ;  /* 0x0002980001567983 */ /* 0x000e680000300800 */
[----:B------:R-:W1:Y:S04]  /*a5c80*/  LDL.LU R87, [R1+0x29c] ;  /* 0x00029c0001577983 */ /* 0x000e680000300800 */
        /* <DEDUP_REMOVED lines=13> */
[C---:B----4-:R-:W-:Y:S08]  /*a5d60*/  HMMA.1688.F32.TF32 R80, R36.reuse, R26, R76 ;  /* 0x0000001a2450723c */ /* 0x050ff0000008104c */
[C---:B------:R-:W-:Y:S08]  /*a5d70*/  HMMA.1688.F32.TF32 R76, R36.reuse, R22, R112 ;  /* 0x00000016244c723c */ /* 0x040ff00000081070 */
[C---:B------:R-:W-:Y:S08]  /*a5d80*/  HMMA.1688.F32.TF32 R92, R36.reuse, R70, R92 ;  /* 0x00000046245c723c */ /* 0x040ff0000008105c */
[C---:B------:R-:W-:Y:S11]  /*a5d90*/  HMMA.1688.F32.TF32 R96, R36.reuse, R30, R96 ;  /* 0x0000001e2460723c */ /* 0x040ff60000081060 */
[----:B------:R-:W-:Y:S11]  /*a5da0*/  @!UPT UIADD3 URZ, URZ, URZ, URZ ;  /* 0x0000003f3f3ff290 */ /* 0x000ff6000fffe03f */
[----:B------:R-:W-:Y:S01]  /*a5db0*/  @!UPT UIADD3 URZ, URZ, URZ, URZ ;  /* 0x0000003f3f3ff290 */ /* 0x000fe2000fffe03f */
[----:B------:R-:W-:Y:S04]  /*a5dc0*/  STL.64 [R1+0x170], R96 ;  /* 0x0001706001007387 */ /* 0x000fe80000100a00 */
[----:B------:R-:W-:Y:S04]  /*a5dd0*/  STL.64 [R1+0x178], R98 ;  /* 0x0001786201007387 */ /* 0x000fe80000100a00 */
[----:B------:R-:W-:Y:S04]  /*a5de0*/  STL.64 [R1+0x2c0], R92 ;  /* 0x0002c05c01007387 */ /* 0x000fe80000100a00 */
[----:B------:R-:W-:Y:S04]  /*a5df0*/  STL.64 [R1+0x2c8], R94 ;  /* 0x0002c85e01007387 */ /* 0x000fe80000100a00 */
[----:B------:R-:W-:Y:S04]  /*a5e00*/  STL.64 [R1+0x3f0], R48 ;  /* 0x0003f03001007387 */ /* 0x000fe80000100a00 */
[----:B------:R3:W-:Y:S02]  /*a5e10*/  STL.64 [R1+0x3f8], R50 ;  /* 0x0003f83201007387 */ /* 0x0007e40000100a00 */
[C---:B---3--:R-:W-:Y:S02]  /*a5e20*/  HMMA.1688.F32.TF32 R48, R36.reuse, R18, R116 ;  /* 0x000000122430723c */ /* 0x048fe40000081074 */
[----:B------:R-:W-:Y:S04]  /*a5e30*/  STL.64 [R1+0x500], R80 ;  /* 0x0005005001007387 */ /* 0x000fe80000100a00 */
[----:B------:R3:W-:Y:S04]  /*a5e40*/  STL.64 [R1+0x508], R82 ;  /* 0x0005085201007387 */ /* 0x0007e80000100a00 */
[----:B------:R-:W-:Y:S04]  /*a5e50*/  STL.64 [R1+0x550], R76 ;  /* 0x0005504c01007387 */ /* 0x000fe80000100a00 */
[----:B------:R4:W-:Y:S01]  /*a5e60*/  STL.64 [R1+0x558], R78 ;  /* 0x0005584e01007387 */ /* 0x0009e20000100a00 */
[C---:B---3--:R-:W-:Y:S08]  /*a5e70*/  HMMA.1688.F32.TF32 R80, R36.reuse, R14, R120 ;  /* 0x0000000e2450723c */ /* 0x048ff00000081078 */
[----:B------:R-:W-:Y:S01]  /*a5e80*/  STL.64 [R1+0x600], R48 ;  /* 0x0006003001007387 */ /* 0x000fe20000100a00 */
[C---:B----4-:R-:W-:Y:S03]  /*a5e90*/  HMMA.1688.F32.TF32 R76, R36.reuse, R10, R124 ;  /* 0x0000000a244c723c */ /* 0x050fe6000008107c */
[----:B------:R3:W-:Y:S05]  /*a5ea0*/  STL.64 [R1+0x608], R50 ;  /* 0x0006083201007387 */ /* 0x0007ea0000100a00 */
[C---:B---3--:R-:W-:Y:S06]  /*a5eb0*/  HMMA.1688.F32.TF32 R48, R36.reuse, R6, R128 ;  /* 0x000000062430723c */ /* 0x048fec0000081080 */
[----:B------:R3:W-:Y:S04]  /*a5ec0*/  STL.64 [R1+0x6d0], R80 ;  /* 0x0006d05001007387 */ /* 0x0007e80000100a00 */
[----:B------:R4:W-:Y:S04]  /*a5ed0*/  STL.64 [R1+0x6d8], R82 ;  /* 0x0006d85201007387 */ /* 0x0009e80000100a00 */
[----:B---3--:R-:W3:Y:S04]  /*a5ee0*/  LDL.LU R80, [R1+0x150] ;  /* 0x0001500001507983 */ /* 0x008ee80000300800 */
[----:B------:R-:W-:Y:S04]  /*a5ef0*/  STL.64 [R1+0x6f0], R76 ;  /* 0x0006f04c01007387 */ /* 0x000fe80000100a00 */
[----:B------:R1:W-:Y:S04]  /*a5f00*/  STL.64 [R1+0x6f8], R78 ;  /* 0x0006f84e01007387 */ /* 0x0003e80000100a00 */
[----:B------:R-:W-:Y:S04]  /*a5f10*/  STL.64 [R1+0x770], R48 ;  /* 0x0007703001007387 */ /* 0x000fe80000100a00 */
[----:B------:R1:W-:Y:S04]  /*a5f20*/  STL.64 [R1+0x778], R50 ;  /* 0x0007783201007387 */ /* 0x0003e80000100a00 */
[----:B------:R-:W3:Y:S04]  /*a5f30*/  LDL.LU R81, [R1+0x154] ;  /* 0x0001540001517983 */ /* 0x000ee80000300800 */
[----:B----4-:R-:W3:Y:S04]  /*a5f40*/  LDL.LU R82, [R1+0x158] ;  /* 0x0001580001527983 */ /* 0x010ee80000300800 */
[----:B------:R-:W3:Y:S01]  /*a5f50*/  LDL.LU R83, [R1+0x15c] ;  /* 0x00015c0001537983 */ /* 0x000ee20000300800 */
[C---:B-1----:R-:W-:Y:S08]  /*a5f60*/  HMMA.1688.F32.TF32 R76, R36.reuse, R210, R132 ;  /* 0x000000d2244c723c */ /* 0x042ff00000081084 */
[C---:B------:R-:W-:Y:S08]  /*a5f70*/  HMMA.1688.F32.TF32 R48, R36.reuse, R206, R136 ;  /* 0x000000ce2430723c */ /* 0x040ff00000081088 */
[C---:B------:R-:W-:Y:S07]  /*a5f80*/  HMMA.1688.F32.TF32 R92, R36.reuse, R202, R140 ;  /* 0x000000ca245c723c */ /* 0x040fee000008108c */
[----:B------:R-:W-:Y:S04]  /*a5f90*/  STL.64 [R1+0x860], R76 ;  /* 0x0008604c01007387 */ /* 0x000fe80000100a00 */
[----:B------:R1:W-:Y:S04]  /*a5fa0*/  STL.64 [R1+0x868], R78 ;  /* 0x0008684e01007387 */ /* 0x0003e80000100a00 */
[----:B------:R-:W-:Y:S04]  /*a5fb0*/  STL.64 [R1+0x850], R48 ;  /* 0x0008503001007387 */ /* 0x000fe80000100a00 */
[----:B------:R4:W-:Y:S01]  /*a5fc0*/  STL.64 [R1+0x858], R50 ;  /* 0x0008583201007387 */ /* 0x0009e20000100a00 */
[C---:B-1----:R-:W-:Y:S08]  /*a5fd0*/  HMMA.1688.F32.TF32 R76, R36.reuse, R198, R144 ;  /* 0x000000c6244c723c */ /* 0x042ff00000081090 */
[C---:B----4-:R-:W-:Y:S08]  /*a5fe0*/  HMMA.1688.F32.TF32 R48, R36.reuse, R194, R148 ;  /* 0x000000c22430723c */ /* 0x050ff00000081094 */
        /* <DEDUP_REMOVED lines=11> */
[----:B------:R-:W-:Y:S01]  /*a60a0*/  LDS R78, [R3+0x14f880] ;  /* 0x14f88000034e7984 */ /* 0x000fe20000000800 */
[C---:B--2---:R-:W-:Y:S03]  /*a60b0*/  HMMA.1688.F32.TF32 R36, R40.reuse, R34, R72 ;  /* 0x000000222824723c */ /* 0x044fe60000081048 */
[----:B------:R-:W-:Y:S04]  /*a60c0*/  LDS R77, [R252+0x14f080] ;  /* 0x14f08000fc4d7984 */ /* 0x000fe80000000800 */
[----:B------:R-:W1:Y:S01]  /*a60d0*/  LDS R79, [R252+0x14f880] ;  /* 0x14f88000fc4f7984 */ /* 0x000e620000000800 */
[C---:B------:R-:W-:Y:S03]  /*a60e0*/  HMMA.1688.F32.TF32 R48, R40.reuse, R30, R88 ;  /* 0x0000001e2830723c */ /* 0x040fe60000081058 */
[----:B------:R-:W-:Y:S04]  /*a60f0*/  LDS R72, [R0+0x14f100] ;  /* 0x14f1000000487984 */ /* 0x000fe80000000800 */
[----:B------:R-:W-:Y:S04]  /*a6100*/  LDS R74, [R0+0x14f900] ;  /* 0x14f90000004a7984 */ /* 0x000fe80000000800 */
[----:B------:R-:W-:Y:S04]  /*a6110*/  LDS R73, [R2+0x14f100] ;  /* 0x14f1000002497984 */ /* 0x000fe80000000800 */
[----:B------:R-:W2:Y:S04]  /*a6120*/  LDS R75, [R2+0x14f900] ;  /* 0x14f90000024b7984 */ /* 0x000ea80000000800 */
[----:B------:R-:W-:Y:S04]  /*a6130*/  STL.64 [R1+0x70], R36 ;  /* 0x0000702401007387 */ /* 0x000fe80000100a00 */
[----:B------:R4:W-:Y:S02]  /*a6140*/  STL.64 [R1+0x78], R38 ;  /* 0x0000782601007387 */ /* 0x0009e40000100a00 */
[C---:B----4-:R-:W-:Y:S02]  /*a6150*/  HMMA.1688.F32.TF32 R36, R40.reuse, R66, R52 ;  /* 0x000000422824723c */ /* 0x050fe40000081034 */
[----:B------:R-:W-:Y:S04]  /*a6160*/  STL.64 [R1], R48 ;  /* 0x0000003001007387 */ /* 0x000fe80000100a00 */
[----:B------:R-:W-:Y:S04]  /*a6170*/  STL.64 [R1+0x8], R50 ;  /* 0x0000083201007387 */ /* 0x000fe80000100a00 */
[----:B------:R-:W1:Y:S04]  /*a6180*/  LDL.LU R88, [R1+0x480] ;  /* 0x0004800001587983 */ /* 0x000e680000300800 */
[----:B------:R-:W-:Y:S04]  /*a6190*/  STL.64 [R1+0xa0], R44 ;  /* 0x0000a02c01007387 */ /* 0x000fe80000100a00 */
[----:B------:R-:W-:Y:S05]  /*a61a0*/  STL.64 [R1+0xa8], R46 ;  /* 0x0000a82e01007387 */ /* 0x000fea0000100a00 */
        /* <DEDUP_REMOVED lines=13> */
[C---:B----4-:R-:W-:Y:S08]  /*a6280*/  HMMA.1688.F32.TF32 R36, R40.reuse, R22, R152 ;  /* 0x000000162824723c */ /* 0x050ff00000081098 */
[C---:B------:R-:W-:Y:S08]  /*a6290*/  HMMA.1688.F32.TF32 R48, R40.reuse, R18, R156 ;  /* 0x000000122830723c */ /* 0x040ff0000008109c */
[C---:B---3--:R-:W-:Y:S11]  /*a62a0*/  HMMA.1688.F32.TF32 R44, R40.reuse, R26, R80 ;  /* 0x0000001a282c723c */ /* 0x048ff60000081050 */
[----:B------:R-:W-:Y:S11]  /*a62b0*/  @!UPT UIADD3 URZ, URZ, URZ, URZ ;  /* 0x0000003f3f3ff290 */ /* 0x000ff6000fffe03f */
[----:B------:R-:W-:Y:S01]  /*a62c0*/  @!UPT UIADD3 URZ, URZ, URZ, URZ ;  /* 0x0000003f3f3ff290 */ /* 0x000fe2000fffe03f */
[----:B------:R-:W-:Y:S04]  /*a62d0*/  STL.64 [R1+0x80], R44 ;  /* 0x0000802c01007387 */ /* 0x000fe80000100a00 */
[----:B------:R3:W-:Y:S04]  /*a62e0*/  STL.64 [R1+0x88], R46 ;  /* 0x0000882e01007387 */ /* 0x0007e80000100a00 */
[----:B------:R-:W-:Y:S04]  /*a62f0*/  STL.64 [R1+0x100], R36 ;  /* 0x0001002401007387 */ /* 0x000fe80000100a00 */
[----:B------:R4:W-:Y:S01]  /*a6300*/  STL.64 [R1+0x108], R38 ;  /* 0x0001082601007387 */ /* 0x0009e20000100a00 */
[C---:B---3--:R-:W-:Y:S08]  /*a6310*/  HMMA.1688.F32.TF32 R44, R40.reuse, R14, R160 ;  /* 0x0000000e282c723c */ /* 0x048ff000000810a0 */
[C---:B----4-:R-:W-:Y:S01]  /*a6320*/  HMMA.1688.F32.TF32 R36, R40.reuse, R10, R164 ;  /* 0x0000000a2824723c */ /* 0x050fe200000810a4 */
[----:B------:R-:W-:Y:S04]  /*a6330*/  STL.64 [R1+0x420], R48 ;  /* 0x0004203001007387 */ /* 0x000fe80000100a00 */
[----:B------:R-:W-:Y:S04]  /*a6340*/  STL.64 [R1+0x428], R50 ;  /* 0x0004283201007387 */ /* 0x000fe80000100a00 */
[----:B------:R-:W3:Y:S06]  /*a6350*/  LDL.LU R96, [R1+0x270] ;  /* 0x0002700001607983 */ /* 0x000eec0000300800 */
[----:B------:R-:W-:Y:S04]  /*a6360*/  STL.64 [R1+0x5d0], R44 ;  /* 0x0005d02c01007387 */ /* 0x000fe80000100a00 */
[----:B------:R-:W-:Y:S04]  /*a6370*/  STL.64 [R1+0x5d8], R46 ;  /* 0x0005d82e01007387 */ /* 0x000fe80000100a00 */
[----:B------:R-:W-:Y:S04]  /*a6380*/  STL.64 [R1+0x5e0], R36 ;  /* 0x0005e02401007387 */ /* 0x000fe80000100a00 */
[----:B------:R4:W-:Y:S04]  /*a6390*/  STL.64 [R1+0x5e8], R38 ;  /* 0x0005e82601007387 */ /* 0x0009e80000100a00 */
[----:B------:R-:W3:Y:S04]  /*a63a0*/  LDL.LU R97, [R1+0x274] ;  /* 0x0002740001617983 */ /* 0x000ee80000300800 */
[----:B------:R-:W3:Y:S04]  /*a63b0*/  LDL.LU R98, [R1+0x278] ;  /* 0x0002780001627983 */ /* 0x000ee80000300800 */
[----:B------:R-:W3:Y:S04]  /*a63c0*/  LDL.LU R99, [R1+0x27c] ;  /* 0x00027c0001637983 */ /* 0x000ee80000300800 */
[----:B------:R-:W3:Y:S01]  /*a63d0*/  LDL.LU R92, [R1+0x1b0] ;  /* 0x0001b000015c7983 */ /* 0x000ee20000300800 */
[C---:B----4-:R-:W-:Y:S03]  /*a63e0*/  HMMA.1688.F32.TF32 R36, R40.reuse, R6, R168 ;  /* 0x000000062824723c */ /* 0x050fe600000810a8 */
        /* <DEDUP_REMOVED lines=8> */
[----:B------:R-:W-:Y:S04]  /*a6470*/  STL.64 [R1+0x660], R36 ;  /* 0x0006602401007387 */ /* 0x000fe80000100a00 */
[----:B------:R1:W-:Y:S01]  /*a6480*/  STL.64 [R1+0x668], R38 ;  /* 0x0006682601007387 */ /* 0x0003e20000100a00 */
[C---:B------:R-:W-:Y:S08]  /*a6490*/  HMMA.1688.F32.TF32 R44, R40.reuse, R206, R216 ;  /* 0x000000ce282c723c */ /* 0x040ff000000810d8 */
[C---:B-1----:R-:W-:Y:S07]  /*a64a0*/  HMMA.1688.F32.TF32 R36, R40.reuse, R202, R220 ;  /* 0x000000ca2824723c */ /* 0x042fee00000810dc */
[----:B------:R-:W-:Y:S04]  /*a64b0*/  STL.64 [R1+0x7e0], R48 ;  /* 0x0007e03001007387 */ /* 0x000fe80000100a00 */
[----:B------:R1:W-:Y:S04]  /*a64c0*/  STL.64 [R1+0x7e8], R50 ;  /* 0x0007e83201007387 */ /* 0x0003e80000100a00 */
[----:B------:R-:W-:Y:S04]  /*a64d0*/  STL.64 [R1+0x7d0], R44 ;  /* 0x0007d02c01007387 */ /* 0x000fe80000100a00 */
[----:B------:R1:W-:Y:S02]  /*a64e0*/  STL.64 [R1+0x7d8], R46 ;  /* 0x0007d82e01007387 */ /* 0x0003e40000100a00 */
[C---:B-1----:R-:W-:Y:S02]  /*a64f0*/  HMMA.1688.F32.TF32 R48, R40.reuse, R198, R224 ;  /* 0x000000c62830723c */ /* 0x042fe400000810e0 */
[----:B------:R-:W-:Y:S04]  /*a6500*/  STL.64 [R1+0x7c0], R36 ;  /* 0x0007c02401007387 */ /* 0x000fe80000100a00 */
[----:B------:R1:W-:Y:S02]  /*a6510*/  STL.64 [R1+0x7c8], R38 ;  /* 0x0007c82601007387 */ /* 0x0003e40000100a00 */
[C---:B------:R-:W-:Y:S08]  /*a6520*/  HMMA.1688.F32.TF32 R44, R40.reuse, R194, R228 ;  /* 0x000000c2282c723c */ /* 0x040ff000000810e4 */
[----:B-1----:R-:W-:Y:S08]  /*a6530*/  HMMA.1688.F32.TF32 R36, R40, R190, R60 ;  /* 0x000000be2824723c */ /* 0x002ff0000008103c */
[C---:B------:R-:W-:Y:S08]  /*a6540*/  HMMA.1688.F32.TF32 R60, R76.reuse, R34, R88 ;  /* 0x000000224c3c723c */ /* 0x040ff00000081058 */
[C---:B--2---:R-:W-:Y:S01]  /*a6550*/  HMMA.1688.F32.TF32 R52, R76.reuse, R30, R52 ;  /* 0x0000001e4c34723c */ /* 0x044fe20000081034 */
[----:B------:R-:W-:Y:S04]  /*a6560*/  STL.64 [R1+0x7b0], R48 ;  /* 0x0007b03001007387 */ /* 0x000fe80000100a00 */
[----:B------:R1:W-:Y:S04]  /*a6570*/  STL.64 [R1+0x7b8], R50 ;  /* 0x0007b83201007387 */ /* 0x0003e80000100a00 */
[----:B------:R-:W-:Y:S04]  /*a6580*/  STL.64 [R1+0x7a0], R44 ;  /* 0x0007a02c01007387 */ /* 0x000fe80000100a00 */
[----:B------:R3:W-:Y:S04]  /*a6590*/  STL.64 [R1+0x7a8], R46 ;  /* 0x0007a82e01007387 */ /* 0x0007e80000100a00 */
[----:B------:R-:W-:Y:S04]  /*a65a0*/  STL.64 [R1+0x2ab0], R62 ;  /* 0x002ab03e01007387 */ /* 0x000fe80000100a00 */
[----:B------:R-:W-:Y:S01]  /*a65b0*/  STL.64 [R1+0x790], R36 ;  /* 0x0007902401007387 */ /* 0x000fe20000100a00 */
[C---:B-1----:R-:W-:Y:S03]  /*a65c0*/  HMMA.1688.F32.TF32 R48, R76.reuse, R70, R84 ;  /* 0x000000464c30723c */ /* 0x042fe60000081054 */
[----:B------:R1:W-:Y:S04]  /*a65d0*/  STL.64 [R1+0x798], R38 ;  /* 0x0007982601007387 */ /* 0x0003e80000100a00 */
[----:B------:R-:W-:Y:S04]  /*a65e0*/  STL.64 [R1+0x2aa8], R60 ;  /* 0x002aa83c01007387 */ /* 0x000fe80000100a00 */
        /* <DEDUP_REMOVED lines=11> */
[----:B------:R-:W-:Y:S04]  /*a66a0*/  STL.64 [R1+0x2ad0], R50 ;  /* 0x002ad03201007387 */ /* 0x000fe80000100a00 */
[----:B------:R-:W-:Y:S01]  /*a66b0*/  STL.64 [R1+0x2ac8], R48 ;  /* 0x002ac83001007387 */ /* 0x000fe20000100a00 */
[C---:B---3--:R-:W-:Y:S08]  /*a66c0*/  HMMA.1688.F32.TF32 R44, R76.reuse, R66, R96 ;  /* 0x000000424c2c723c */ /* 0x048ff00000081060 */
[C---:B----4-:R-:W-:Y:S08]  /*a66d0*/  HMMA.1688.F32.TF32 R40, R76.reuse, R26, R92 ;  /* 0x0000001a4c28723c */ /* 0x050ff0000008105c */
[C---:B-1----:R-:W-:Y:S07]  /*a66e0*/  HMMA.1688.F32.TF32 R36, R76.reuse, R22, R80 ;  /* 0x000000164c24723c */ /* 0x042fee0000081050 */
[----:B------:R-:W-:Y:S04]  /*a66f0*/  STL.64 [R1+0x2ae0], R46 ;  /* 0x002ae02e01007387 */ /* 0x000fe80000100a00 */
[----:B------:R1:W-:Y:S04]  /*a6700*/  STL.64 [R1+0x2ad8], R44 ;  /* 0x002ad82c01007387 */ /* 0x0003e80000100a00 */
[----:B------:R-:W-:Y:S04]  /*a6710*/  STL.64 [R1+0x2af0], R42 ;  /* 0x002af02a01007387 */ /* 0x000fe80000100a00 */
[----:B------:R3:W-:Y:S01]  /*a6720*/  STL.64 [R1+0x2ae8], R40 ;  /* 0x002ae82801007387 */ /* 0x0007e20000100a00 */
[C---:B-1----:R-:W-:Y:S03]  /*a6730*/  HMMA.1688.F32.TF32 R44, R76.reuse, R14, R176 ;  /* 0x0000000e4c2c723c */ /* 0x042fe600000810b0 */
[----:B------:R-:W-:Y:S05]  /*a6740*/  STL.64 [R1+0x2b00], R38 ;  /* 0x002b002601007387 */ /* 0x000fea0000100a00 */
[C---:B---3--:R-:W-:Y:S01]  /*a6750*/  HMMA.1688.F32.TF32 R40, R76.reuse, R10, R180 ;  /* 0x0000000a4c28723c */ /* 0x048fe200000810b4 */
[----:B------:R1:W-:Y:S04]  /*a6760*/  STL.64 [R1+0x2af8], R36 ;  /* 0x002af82401007387 */ /* 0x0003e80000100a00 */
[----:B------:R-:W-:Y:S04]  /*a6770*/  LDS R182, [R0+0x14f980] ;  /* 0x14f9800000b67984 */ /* 0x000fe80000000800 */
[----:B------:R-:W-:Y:S01]  /*a6780*/  LDS R180, [R0+0x14f180] ;  /* 0x14f1800000b47984 */ /* 0x000fe20000000800 */
[C---:B-1----:R-:W-:Y:S03]  /*a6790*/  HMMA.1688.F32.TF32 R36, R76.reuse, R6, R184 ;  /* 0x000000064c24723c */ /* 0x042fe600000810b8 */
        /* <DEDUP_REMOVED lines=9> */
[C---:B---3--:R-:W-:Y:S03]  /*a6830*/  HMMA.1688.F32.TF32 R40, R76.reuse, R206, R236 ;  /* 0x000000ce4c28723c */ /* 0x048fe600000810ec */
[----:B------:R-:W-:Y:S04]  /*a6840*/  LDS R183, [R2+0x14f980] ;  /* 0x14f9800002b77984 */ /* 0x000fe80000000800 */
[----:B------:R-:W-:Y:S01]  /*a6850*/  LDS R181, [R2+0x14f180] ;  /* 0x14f1800002b57984 */ /* 0x000fe20000000800 */
        /* <DEDUP_REMOVED lines=9> */
[----:B-1----:R-:W-:Y:S08]  /*a68f0*/  HMMA.1688.F32.TF32 R36, R76, R190, R56 ;  /* 0x000000be4c24723c */ /* 0x002ff00000081038 */
[C---:B--2---:R-:W-:Y:S01]  /*a6900*/  HMMA.1688.F32.TF32 R84, R72.reuse, R34, R84 ;  /* 0x000000224854723c */ /* 0x044fe20000081054 */
[----:B------:R-:W-:Y:S04]  /*a6910*/  STL.64 [R1+0x730], R44 ;  /* 0x0007302c01007387 */ /* 0x000fe80000100a00 */
[----:B------:R-:W-:Y:S04]  /*a6920*/  STL.64 [R1+0x738], R46 ;  /* 0x0007382e01007387 */ /* 0x000fe80000100a00 */
[----:B------:R-:W2:Y:S04]  /*a6930*/  LDL.LU R80, [R1+0x400] ;  /* 0x0004000001507983 */ /* 0x000ea80000300800 */
[----:B------:R-:W-:Y:S04]  /*a6940*/  STL.64 [R1+0x720], R40 ;  /* 0x0007202801007387 */ /* 0x000fe80000100a00 */
[----:B------:R-:W-:Y:S04]  /*a6950*/  STL.64 [R1+0x728], R42 ;  /* 0x0007282a01007387 */ /* 0x000fe80000100a00 */
[----:B------:R-:W-:Y:S04]  /*a6960*/  STL.64 [R1+0x700], R36 ;  /* 0x0007002401007387 */ /* 0x000fe80000100a00 */
[----:B------:R1:W-:Y:S04]  /*a6970*/  STL.64 [R1+0x708], R38 ;  /* 0x0007082601007387 */ /* 0x0003e80000100a00 */
[----:B------:R-:W2:Y:S04]  /*a6980*/  LDL.LU R81, [R1+0x404] ;  /* 0x0004040001517983 */ /* 0x000ea80000300800 */
[----:B------:R-:W2:Y:S04]  /*a6990*/  LDL.LU R82, [R1+0x408] ;  /* 0x0004080001527983 */ /* 0x000ea80000300800 */
[----:B------:R-:W2:Y:S01]  /*a69a0*/  LDL.LU R83, [R1+0x40c] ;  /* 0x00040c0001537983 */ /* 0x000ea20000300800 */
[C---:B------:R-:W-:Y:S03]  /*a69b0*/  HMMA.1688.F32.TF32 R56, R72.reuse, R30, R88 ;  /* 0x0000001e4838723c */ /* 0x040fe60000081058 */
        /* <DEDUP_REMOVED lines=27> */
[----:B------:R-:W-:Y:S04]  /*a6b70*/  STL.64 [R1+0x2b28], R56 ;  /* 0x002b283801007387 */ /* 0x000fe80000100a00 */
[----:B------:R-:W4:Y:S04]  /*a6b80*/  LDL.LU R100, [R1+0xb0] ;  /* 0x0000b00001647983 */ /* 0x000f280000300800 */
[----:B------:R-:W4:Y:S04]  /*a6b90*/  LDL.LU R101, [R1+0xb4] ;  /* 0x0000b40001657983 */ /* 0x000f280000300800 */
[----:B------:R-:W4:Y:S04]  /*a6ba0*/  LDL.LU R102, [R1+0xb8] ;  /* 0x0000b80001667983 */ /* 0x000f280000300800 */
[----:B------:R-:W4:Y:S04]  /*a6bb0*/  LDL.LU R103, [R1+0xbc] ;  /* 0x0000bc0001677983 */ /* 0x000f280000300800 */
[----:B------:R-:W1:Y:S04]  /*a6bc0*/  LDL.LU R92, [R1+0x60] ;  /* 0x00006000015c7983 */ /* 0x000e680000300800 */
[----:B------:R-:W1:Y:S04]  /*a6bd0*/  LDL.LU R93, [R1+0x64] ;  /* 0x00006400015d7983 */ /* 0x000e680000300800 */
[----:B------:R-:W1:Y:S04]  /*a6be0*/  LDL.LU R94, [R1+0x68] ;  /* 0x00006800015e7983 */ /* 0x000e680000300800 */
[----:B------:R-:W1:Y:S01]  /*a6bf0*/  LDL.LU R95, [R1+0x6c] ;  /* 0x00006c00015f7983 */ /* 0x000e620000300800 */
[C---:B--2---:R-:W-:Y:S08]  /*a6c00*/  HMMA.1688.F32.TF32 R80, R72.reuse, R70, R80 ;  /* 0x000000464850723c */ /* 0x044ff00000081050 */
[C---:B---3--:R-:W-:Y:S08]  /*a6c10*/  HMMA.1688.F32.TF32 R76, R72.reuse, R66, R116 ;  /* 0x00000042484c723c */ /* 0x048ff00000081074 */
[C---:B----4-:R-:W-:Y:S08]  /*a6c20*/  HMMA.1688.F32.TF32 R88, R72.reuse, R26, R88 ;  /* 0x0000001a4858723c */ /* 0x050ff00000081058 */
[C---:B------:R-:W-:Y:S01]  /*a6c30*/  HMMA.1688.F32.TF32 R104, R72.reuse, R22, R104 ;  /* 0x000000164868723c */ /* 0x040fe20000081068 */
[----:B------:R-:W-:Y:S07]  /*a6c40*/  STL.64 [R1+0x2b40], R82 ;  /* 0x002b405201007387 */ /* 0x000fee0000100a00 */
[C---:B------:R-:W-:Y:S08]  /*a6c50*/  HMMA.1688.F32.TF32 R128, R72.reuse, R14, R112 ;  /* 0x0000000e4880723c */ /* 0x040ff00000081070 */
[C---:B------:R-:W-:Y:S01]  /*a6c60*/  HMMA.1688.F32.TF32 R96, R72.reuse, R18, R96 ;  /* 0x000000124860723c */ /* 0x040fe20000081060 */
[----:B------:R-:W-:Y:S07]  /*a6c70*/  STL.64 [R1+0x2b38], R80 ;  /* 0x002b385001007387 */ /* 0x000fee0000100a00 */
[C---:B------:R-:W-:Y:S01]  /*a6c80*/  HMMA.1688.F32.TF32 R136, R72.reuse, R10, R108 ;  /* 0x0000000a4888723c */ /* 0x040fe2000008106c */
[----:B------:R-:W-:Y:S04]  /*a6c90*/  STL.64 [R1+0x2b50], R78 ;  /* 0x002b504e01007387 */ /* 0x000fe80000100a00 */
[----:B------:R-:W-:Y:S04]  /*a6ca0*/  STL.64 [R1+0x2b48], R76 ;  /* 0x002b484c01007387 */ /* 0x000fe80000100a00 */
[----:B------:R-:W-:Y:S01]  /*a6cb0*/  STL.64 [R1+0x2b60], R90 ;  /* 0x002b605a01007387 */ /* 0x000fe20000100a00 */
[C---:B------:R-:W-:Y:S03]  /*a6cc0*/  HMMA.1688.F32.TF32 R228, R72.reuse, R6, R100 ;  /* 0x0000000648e4723c */ /* 0x040fe60000081064 */
[----:B------:R-:W-:Y:S05]  /*a6cd0*/  STL.64 [R1+0x2b58], R88 ;  /* 0x002b585801007387 */ /* 0x000fea0000100a00 */
        /* <DEDUP_REMOVED lines=129> */
[C---:B--2---:R-:W-:Y:S01]  /*a74f0*/  HMMA.1688.F32.TF32 R56, R72.reuse, R206, R176 ;  /* 0x000000ce4838723c */ /* 0x044fe200000810b0 */
[----:B------:R-:W-:Y:S04]  /*a7500*/  LDS R178, [R3+0x14f980] ;  /* 0x14f9800003b27984 */ /* 0x000fe80000000800 */
[----:B------:R-:W-:Y:S03]  /*a7510*/  LDS R176, [R3+0x14f180] ;  /* 0x14f1800003b07984 */ /* 0x000fe60000000800 */
[C---:B---3--:R-:W-:Y:S01]  /*a7520*/  HMMA.1688.F32.TF32 R232, R72.reuse, R202, R224 ;  /* 0x000000ca48e8723c */ /* 0x048fe200000810e0 */
[----:B------:R-:W-:Y:S04]  /*a7530*/  LDS R179, [R252+0x14f980] ;  /* 0x14f98000fcb37984 */ /* 0x000fe80000000800 */
[----:B------:R-:W2:Y:S10]  /*a7540*/  LDS R177, [R252+0x14f180] ;  /* 0x14f18000fcb17984 */ /* 0x000eb40000000800 */
[----:B------:R-:W-:Y:S04]  /*a7550*/  STL.64 [R1+0x6b0], R56 ;  /* 0x0006b03801007387 */ /* 0x000fe80000100a00 */
[----:B------:R3:W-:Y:S02]  /*a7560*/  STL.64 [R1+0x6b8], R58 ;  /* 0x0006b83a01007387 */ /* 0x0007e40000100a00 */
[C---:B---3--:R-:W-:Y:S08]  /*a7570*/  HMMA.1688.F32.TF32 R56, R72.reuse, R194, R36 ;  /* 0x000000c24838723c */ /* 0x048ff00000081024 */
[C---:B------:R-:W-:Y:S08]  /*a7580*/  HMMA.1688.F32.TF32 R36, R72.reuse, R190, R40 ;  /* 0x000000be4824723c */ /* 0x040ff00000081028 */
[----:B----4-:R-:W-:Y:S07]  /*a7590*/  HMMA.1688.F32.TF32 R236, R72, R198, R172 ;  /* 0x000000c648ec723c */ /* 0x010fee00000810ac */
[----:B------:R-:W-:Y:S01]  /*a75a0*/  STL.64 [R1+0x680], R56 ;  /* 0x0006803801007387 */ /* 0x000fe20000100a00 */
[C---:B-1----:R-:W-:Y:S03]  /*a75b0*/  HMMA.1688.F32.TF32 R72, R116.reuse, R70, R44 ;  /* 0x000000467448723c */ /* 0x042fe6000008102c */
[----:B------:R-:W-:Y:S05]  /*a75c0*/  STL.64 [R1+0x688], R58 ;  /* 0x0006883a01007387 */ /* 0x000fea0000100a00 */
[C---:B------:R-:W-:Y:S01]  /*a75d0*/  HMMA.1688.F32.TF32 R44, R116.reuse, R210, R48 ;  /* 0x000000d2742c723c */ /* 0x040fe20000081030 */
[----:B------:R-:W-:Y:S04]  /*a75e0*/  STL.64 [R1+0x620], R36 ;  /* 0x0006202401007387 */ /* 0x000fe80000100a00 */
[----:B------:R1:W-:Y:S03]  /*a75f0*/  STL.64 [R1+0x628], R38 ;  /* 0x0006282601007387 */ /* 0x0003e60000100a00 */
[C---:B------:R-:W-:Y:S08]  /*a7600*/  HMMA.1688.F32.TF32 R40, R116.reuse, R206, R52 ;  /* 0x000000ce7428723c */ /* 0x040ff00000081034 */
[----:B-1----:R-:W-:Y:S01]  /*a7610*/  HMMA.1688.F32.TF32 R36, R116, R202, R60 ;  /* 0x000000ca7424723c */ /* 0x002fe2000008103c */
[----:B------:R-:W-:-:S06]  /*a7620*/  IMAD.MOV.U32 R52, RZ, RZ, R64 ;  /* 0x000000ffff347224 */ /* 0x000fcc00078e0040 */
[----:B------:R1:W-:Y:S04]  /*a7630*/  STL.64 [R1+0x30], R44 ;  /* 0x0000302c01007387 */ /* 0x0003e80000100a00 */
[----:B------:R3:W-:Y:S04]  /*a7640*/  STL.64 [R1+0x38], R46 ;  /* 0x0000382e01007387 */ /* 0x0007e80000100a00 */
[----:B------:R-:W-:Y:S01]  /*a7650*/  STL.64 [R1+0x20], R40 ;  /* 0x0000202801007387 */ /* 0x000fe20000100a00 */
[----:B------:R-:W-:-:S03]  /*a7660*/  IMAD.MOV.U32 R53, RZ, RZ, R65 ;  /* 0x000000ffff357224 */ /* 0x000fc600078e0041 */
[----:B------:R-:W-:Y:S01]  /*a7670*/  STL.64 [R1+0x28], R42 ;  /* 0x0000282a01007387 */ /* 0x000fe20000100a00 */
[----:B------:R-:W-:-:S03]  /*a7680*/  IMAD.MOV.U32 R54, RZ, RZ, R68 ;  /* 0x000000ffff367224 */ /* 0x000fc600078e0044 */
[----:B------:R4:W-:Y:S01]  /*a7690*/  STL.64 [R1+0x10], R36 ;  /* 0x0000102401007387 */ /* 0x0009e20000100a00 */
[----:B------:R-:W-:-:S03]  /*a76a0*/  IMAD.MOV.U32 R55, RZ, RZ, R69 ;  /* 0x000000ffff377224 */ /* 0x000fc600078e0045 */
        /* <DEDUP_REMOVED lines=11> */
[----:B---3--:R-:W3:Y:S04]  /*a7760*/  LDL.LU R46, [R1+0x3d8] ;  /* 0x0003d800012e7983 */ /* 0x008ee80000300800 */
[----:B------:R-:W3:Y:S04]  /*a7770*/  LDL.LU R47, [R1+0x3dc] ;  /* 0x0003dc00012f7983 */ /* 0x000ee80000300800 */
[----:B----4-:R-:W4:Y:S04]  /*a7780*/  LDL.LU R36, [R1+0x470] ;  /* 0x0004700001247983 */ /* 0x010f280000300800 */
        /* <DEDUP_REMOVED lines=18> */
[----:B------:R-:W4:Y:S01]  /*a78b0*/  LDL.LU R32, [R1+0x2c18] ;  /* 0x002c180001207983 */ /* 0x000f220000300800 */
[----:B--2---:R-:W-:-:S02]  /*a78c0*/  IMAD.MOV.U32 R107, RZ, RZ, R64 ;  /* 0x000000ffff6b7224 */ /* 0x004fc400078e0040 */
[----:B------:R-:W-:Y:S02]  /*a78d0*/  IMAD.MOV.U32 R106, RZ, RZ, R65 ;  /* 0x000000ffff6a7224 */ /* 0x000fe400078e0041 */
[----:B------:R-:W-:Y:S02]  /*a78e0*/  IMAD.MOV.U32 R105, RZ, RZ, R68 ;  /* 0x000000ffff697224 */ /* 0x000fe400078e0044 */
[----:B------:R-:W-:Y:S02]  /*a78f0*/  IMAD.MOV.U32 R104, RZ, RZ, R69 ;  /* 0x000000ffff687224 */ /* 0x000fe400078e0045 */
[----:B------:R-:W2:Y:S04]  /*a7900*/  LDL.LU R69, [R1+0x2c14] ;  /* 0x002c140001457983 */ /* 0x000ea80000300800 */
[----:B------:R-:W2:Y:S04]  /*a7910*/  LDL.LU R68, [R1+0x2c10] ;  /* 0x002c100001447983 */ /* 0x000ea80000300800 */
[----:B------:R-:W2:Y:S04]  /*a7920*/  LDL.LU R65, [R1+0x2c0c] ;  /* 0x002c0c0001417983 */ /* 0x000ea80000300800 */
[----:B------:R-:W2:Y:S01]  /*a7930*/  LDL.LU R64, [R1+0x2c08] ;  /* 0x002c080001407983 */ /* 0x000ea20000300800 */
[----:B---3--:R-:W-:-:S02]  /*a7940*/  IMAD.MOV.U32 R99, RZ, RZ, R28 ;  /* 0x000000ffff637224 */ /* 0x008fc400078e001c */
[----:B----4-:R-:W-:Y:S02]  /*a7950*/  IMAD.MOV.U32 R98, RZ, RZ, R29 ;  /* 0x000000ffff627224 */ /* 0x010fe400078e001d */
[----:B------:R-:W-:Y:S02]  /*a7960*/  IMAD.MOV.U32 R96, RZ, RZ, R33 ;  /* 0x000000ffff607224 */ /* 0x000fe400078e0021 */
[----:B------:R-:W3:Y:S01]  /*a7970*/  LDL.LU R33, [R1+0x2c04] ;  /* 0x002c040001217983 */ /* 0x000ee20000300800 */
[----:B------:R-:W-:-:S03]  /*a7980*/  IMAD.MOV.U32 R97, RZ, RZ, R32 ;  /* 0x000000ffff617224 */ /* 0x000fc600078e0020 */
[----:B------:R-:W4:Y:S04]  /*a7990*/  LDL.LU R32, [R1+0x2c00] ;  /* 0x002c000001207983 */ /* 0x000f280000300800 */
[----:B------:R-:W2:Y:S04]  /*a79a0*/  LDL.LU R29, [R1+0x2bfc] ;  /* 0x002bfc00011d7983 */ /* 0x000ea80000300800 */
[----:B------:R-:W2:Y:S04]  /*a79b0*/  LDL.LU R28, [R1+0x2bf8] ;  /* 0x002bf800011c7983 */ /* 0x000ea80000300800 */
[----:B------:R-:W2:Y:S04]  /*a79c0*/  LDL.LU R136, [R1+0x200] ;  /* 0x0002000001887983 */ /* 0x000ea80000300800 */
[----:B------:R-:W2:Y:S01]  /*a79d0*/  LDL.LU R137, [R1+0x204] ;  /* 0x0002040001897983 */ /* 0x000ea20000300800 */
        /* <DEDUP_REMOVED lines=11> */
[----:B---3--:R-:W-:-:S02]  /*a7a90*/  IMAD.MOV.U32 R138, RZ, RZ, R33 ;  /* 0x000000ffff8a7224 */ /* 0x008fc400078e0021 */
[----:B------:R-:W3:Y:S01]  /*a7aa0*/  LDL.LU R33, [R1+0x2bf4] ;  /* 0x002bf40001217983 */ /* 0x000ee20000300800 */
[----:B----4-:R-:W-:-:S03]  /*a7ab0*/  IMAD.MOV.U32 R139, RZ, RZ, R32 ;  /* 0x000000ffff8b7224 */ /* 0x010fc600078e0020 */
[----:B------:R-:W4:Y:S01]  /*a7ac0*/  LDL.LU R32, [R1+0x2bf0] ;  /* 0x002bf00001207983 */ /* 0x000f220000300800 */
[----:B--2---:R-:W-:-:S03]  /*a7ad0*/  IMAD.MOV.U32 R228, RZ, RZ, R29 ;  /* 0x000000ffffe47224 */ /* 0x004fc600078e001d */
[----:B------:R-:W2:Y:S01]  /*a7ae0*/  LDL.LU R29, [R1+0x2bec] ;  /* 0x002bec00011d7983 */ /* 0x000ea20000300800 */
[----:B------:R-:W-:-:S03]  /*a7af0*/  IMAD.MOV.U32 R229, RZ, RZ, R28 ;  /* 0x000000ffffe57224 */ /* 0x000fc600078e001c */
[----:B------:R-:W2:Y:S04]  /*a7b00*/  LDL.LU R28, [R1+0x2be8] ;  /* 0x002be800011c7983 */ /* 0x000ea80000300800 */
[----:B------:R-:W2:Y:S04]  /*a7b10*/  LDL.LU R230, [R1+0x218] ;  /* 0x0002180001e67983 */ /* 0x000ea80000300800 */
[----:B------:R-:W2:Y:S01]  /*a7b20*/  LDL.LU R231, [R1+0x21c] ;  /* 0x00021c0001e77983 */ /* 0x000ea20000300800 */
[----:B------:R-:W-:Y:S08]  /*a7b30*/  HMMA.1688.F32.TF32 R248, R116, R190, R168 ;  /* 0x000000be74f8723c */ /* 0x000ff000000810a8 */
[C---:B------:R-:W-:Y:S08]  /*a7b40*/  HMMA.1688.F32.TF32 R140, R180.reuse, R70, R140 ;  /* 0x00000046b48c723c */ /* 0x040ff0000008108c */
[C---:B------:R-:W-:Y:S08]  /*a7b50*/  HMMA.1688.F32.TF32 R156, R180.reuse, R66, R156 ;  /* 0x00000042b49c723c */ /* 0x040ff0000008109c */
[----:B------:R-:W-:Y:S01]  /*a7b60*/  HMMA.1688.F32.TF32 R144, R180, R26, R144 ;  /* 0x0000001ab490723c */ /* 0x000fe20000081090 */
[----:B------:R-:W-:-:S02]  /*a7b70*/  IMAD.MOV.U32 R184, RZ, RZ, R25 ;  /* 0x000000ffffb87224 */ /* 0x000fc400078e0019 */
[----:B------:R-:W-:Y:S02]  /*a7b80*/  IMAD.MOV.U32 R185, RZ, RZ, R24 ;  /* 0x000000ffffb97224 */ /* 0x000fe400078e0018 */
[----:B------:R-:W-:Y:S02]  /*a7b90*/  IMAD.MOV.U32 R186, RZ, RZ, R21 ;  /* 0x000000ffffba7224 */ /* 0x000fe400078e0015 */
[----:B------:R-:W-:Y:S01]  /*a7ba0*/  IMAD.MOV.U32 R187, RZ, RZ, R20 ;  /* 0x000000ffffbb7224 */ /* 0x000fe200078e0014 */
[----:B------:R-:W-:Y:S01]  /*a7bb0*/  UIADD3 UR5, UR5, 0x1, URZ ;  /* 0x0000000105057890 */ /* 0x000fe2000fffe03f */
[----:B------:R-:W-:Y:S01]  /*a7bc0*/  BAR.SYNC.DEFER_BLOCKING 0x0 ;  /* 0x0000000000007b1d */ /* 0x000fe20000010000 */
[----:B---3--:R-:W-:-:S05]  /*a7bd0*/  IMAD.MOV.U32 R216, RZ, RZ, R33 ;  /* 0x000000ffffd87224 */ /* 0x008fca00078e0021 */
[----:B------:R-:W3:Y:S01]  /*a7be0*/  LDL.LU R33, [R1+0x2be4] ;  /* 0x002be40001217983 */ /* 0x000ee20000300800 */
[----:B----4-:R-:W-:-:S03]  /*a7bf0*/  IMAD.MOV.U32 R217, RZ, RZ, R32 ;  /* 0x000000ffffd97224 */ /* 0x010fc600078e0020 */
[----:B------:R-:W4:Y:S01]  /*a7c00*/  LDL.LU R32, [R1+0x2be0] ;  /* 0x002be00001207983 */ /* 0x000f220000300800 */
[----:B--2---:R-:W-:-:S03]  /*a7c10*/  IMAD.MOV.U32 R218, RZ, RZ, R29 ;  /* 0x000000ffffda7224 */ /* 0x004fc600078e001d */
[----:B------:R-:W2:Y:S01]  /*a7c20*/  LDL.LU R29, [R1+0x2bdc] ;  /* 0x002bdc00011d7983 */ /* 0x000ea20000300800 */
[----:B------:R-:W-:-:S03]  /*a7c30*/  MOV R219, R28 ;  /* 0x0000001c00db7202 */ /* 0x000fc60000000f00 */
[----:B------:R-:W2:Y:S01]  /*a7c40*/  LDL.LU R28, [R1+0x2bd8] ;  /* 0x002bd800011c7983 */ /* 0x000ea20000300800 */
[C---:B------:R-:W-:Y:S03]  /*a7c50*/  HMMA.1688.F32.TF32 R116, R180.reuse, R34, R164 ;  /* 0x00000022b474723c */ /* 0x040fe600000810a4 */
[----:B------:R-:W2:Y:S04]  /*a7c60*/  LDL.LU R164, [R1+0x370] ;  /* 0x0003700001a47983 */ /* 0x000ea80000300800 */
[----:B------:R-:W2:Y:S01]  /*a7c70*/  LDL.LU R165, [R1+0x374] ;  /* 0x0003740001a57983 */ /* 0x000ea20000300800 */
[C---:B------:R-:W-:Y:S03]  /*a7c80*/  HMMA.1688.F32.TF32 R172, R180.reuse, R30, R160 ;  /* 0x0000001eb4ac723c */ /* 0x040fe600000810a0 */
[----:B------:R-:W2:Y:S04]  /*a7c90*/  LDL.LU R166, [R1+0x378] ;  /* 0x0003780001a67983 */ /* 0x000ea80000300800 */
[----:B------:R-:W2:Y:S01]  /*a7ca0*/  LDL.LU R167, [R1+0x37c] ;  /* 0x00037c0001a77983 */ /* 0x000ea20000300800 */
[----:B------:R-:W-:Y:S03]  /*a7cb0*/  HMMA.1688.F32.TF32 R160, R180, R22, R148 ;  /* 0x00000016b4a0723c */ /* 0x000fe60000081094 */
        /* <DEDUP_REMOVED lines=8> */
[----:B---3--:R-:W-:Y:S02]  /*a7d40*/  IMAD.MOV.U32 R171, RZ, RZ, R33 ;  /* 0x000000ffffab7224 */ /* 0x008fe400078e0021 */
[----:B----4-:R-:W-:Y:S02]  /*a7d50*/  IMAD.MOV.U32 R170, RZ, RZ, R32 ;  /* 0x000000ffffaa7224 */ /* 0x010fe400078e0020 */
[----:B--2---:R-:W-:-:S02]  /*a7d60*/  IMAD.MOV.U32 R169, RZ, RZ, R29 ;  /* 0x000000ffffa97224 */ /* 0x004fc400078e001d */
[----:B------:R-:W-:Y:S02]  /*a7d70*/  IMAD.MOV.U32 R168, RZ, RZ, R28 ;  /* 0x000000ffffa87224 */ /* 0x000fe400078e001c */
        /* <DEDUP_REMOVED lines=19> */
[C---:B------:R-:W-:Y:S01]  /*a7eb0*/  HMMA.1688.F32.TF32 R96, R180.reuse, R198, R96 ;  /* 0x000000c6b460723c */ /* 0x040fe20000081060 */
[----:B------:R-:W-:Y:S07]  /*a7ec0*/  STL.64 [R1+0x2a0], R228 ;  /* 0x0002a0e401007387 */ /* 0x000fee0000100a00 */
[C---:B------:R-:W-:Y:S01]  /*a7ed0*/  HMMA.1688.F32.TF32 R104, R180.reuse, R194, R104 ;  /* 0x000000c2b468723c */ /* 0x040fe20000081068 */
[----:B------:R1:W-:Y:S07]  /*a7ee0*/  STL.64 [R1+0x2a8], R230 ;  /* 0x0002a8e601007387 */ /* 0x0003ee0000100a00 */
[C---:B------:R-:W-:Y:S01]  /*a7ef0*/  HMMA.1688.F32.TF32 R148, R180.reuse, R18, R148 ;  /* 0x00000012b494723c */ /* 0x040fe20000081094 */
[----:B-1----:R1:W5:Y:S07]  /*a7f00*/  LDL.LU.64 R230, [R1+0x2bb0] ;  /* 0x002bb00001e67983 */ /* 0x00236e0000300a00 */
[C---:B------:R-:W-:Y:S01]  /*a7f10*/  HMMA.1688.F32.TF32 R164, R180.reuse, R14, R164 ;  /* 0x0000000eb4a4723c */ /* 0x040fe200000810a4 */
[----:B------:R1:W5:Y:S07]  /*a7f20*/  LDL.LU.64 R228, [R1+0x2ba8] ;  /* 0x002ba80001e47983 */ /* 0x00036e0000300a00 */
[C---:B------:R-:W-:Y:S01]  /*a7f30*/  HMMA.1688.F32.TF32 R168, R180.reuse, R10, R168 ;  /* 0x0000000ab4a8723c */ /* 0x040fe200000810a8 */
[----:B------:R-:W-:Y:S07]  /*a7f40*/  STL.64 [R1+0x2f0], R136 ;  /* 0x0002f08801007387 */ /* 0x000fee0000100a00 */
[C---:B------:R-:W-:Y:S01]  /*a7f50*/  HMMA.1688.F32.TF32 R216, R180.reuse, R6, R216 ;  /* 0x00000006b4d8723c */ /* 0x040fe200000810d8 */
[----:B------:R1:W-:Y:S07]  /*a7f60*/  STL.64 [R1+0x2f8], R138 ;  /* 0x0002f88a01007387 */ /* 0x0003ee0000100a00 */
[----:B------:R-:W-:Y:S01]  /*a7f70*/  HMMA.1688.F32.TF32 R180, R180, R190, R88 ;  /* 0x000000beb4b4723c */ /* 0x000fe20000081058 */
[----:B-1----:R1:W5:Y:S04]  /*a7f80*/  LDL.LU.64 R138, [R1+0x2ba0] ;  /* 0x002ba000018a7983 */ /* 0x0023680000300a00 */
[----:B------:R1:W5:Y:S04]  /*a7f90*/  LDL.LU.64 R136, [R1+0x2b98] ;  /* 0x002b980001887983 */ /* 0x0003680000300a00 */
[----:B------:R-:W-:Y:S04]  /*a7fa0*/  STL.64 [R1+0x4c0], R128 ;  /* 0x0004c08001007387 */ /* 0x000fe80000100a00 */
[----:B------:R1:W-:Y:S01]  /*a7fb0*/  STL.64 [R1+0x4c8], R130 ;  /* 0x0004c88201007387 */ /* 0x0003e20000100a00 */
[----:B------:R-:W-:Y:S01]  /*a7fc0*/  IMAD.MOV.U32 R60, RZ, RZ, R17 ;  /* 0x000000ffff3c7224 */ /* 0x000fe200078e0011 */
[----:B------:R-:W-:Y:S01]  /*a7fd0*/  HMMA.1688.F32.TF32 R52, R176, R210, R52 ;  /* 0x000000d2b034723c */ /* 0x000fe20000081034 */
[----:B------:R-:W-:Y:S01]  /*a7fe0*/  IMAD.MOV.U32 R61, RZ, RZ, R16 ;  /* 0x000000ffff3d7224 */ /* 0x000fe200078e0010 */
[----:B-1----:R1:W5:Y:S04]  /*a7ff0*/  LDL.LU.64 R130, [R1+0x2b90] ;  /* 0x002b900001827983 */ /* 0x0023680000300a00 */
[----:B------:R1:W5:Y:S04]  /*a8000*/  LDL.LU.64 R128, [R1+0x2b88] ;  /* 0x002b880001807983 */ /* 0x0003680000300a00 */
[----:B------:R-:W-:Y:S04]  /*a8010*/  STL.64 [R1+0x440], R96 ;  /* 0x0004406001007387 */ /* 0x000fe80000100a00 */
[----:B------:R1:W-:Y:S01]  /*a8020*/  STL.64 [R1+0x448], R98 ;  /* 0x0004486201007387 */ /* 0x0003e20000100a00 */
[----:B------:R-:W-:-:S02]  /*a8030*/  IMAD.MOV.U32 R62, RZ, RZ, R13 ;  /* 0x000000ffff3e7224 */ /* 0x000fc400078e000d */
        /* <DEDUP_REMOVED lines=9> */
[----:B------:R1:W5:Y:S04]  /*a80d0*/  LDL.LU.64 R90, [R1+0x2b60] ;  /* 0x002b6000015a7983 */ /* 0x0003680000300a00 */
[----:B------:R1:W5:Y:S04]  /*a80e0*/  LDL.LU.64 R88, [R1+0x2b58] ;  /* 0x002b580001587983 */ /* 0x0003680000300a00 */
[----:B------:R1:W-:Y:S01]  /*a80f0*/  STL.64 [R1+0x400], R180 ;  /* 0x000400b401007387 */ /* 0x0003e20000100a00 */
[C---:B------:R-:W-:Y:S03]  /*a8100*/  HMMA.1688.F32.TF32 R204, R176.reuse, R206, R60 ;  /* 0x000000ceb0cc723c */ /* 0x040fe6000008103c */
[----:B------:R1:W-:Y:S05]  /*a8110*/  STL.64 [R1+0x408], R182 ;  /* 0x000408b601007387 */ /* 0x0003ea0000100a00 */
[----:B------:R-:W-:Y:S01]  /*a8120*/  HMMA.1688.F32.TF32 R24, R176, R26, R84 ;  /* 0x0000001ab018723c */ /* 0x000fe20000081054 */
[----:B-1----:R-:W-:-:S07]  /*a8130*/  IMAD.MOV.U32 R180, RZ, RZ, R9 ;  /* 0x000000ffffb47224 */ /* 0x002fce00078e0009 */
[----:B------:R-:W-:Y:S01]  /*a8140*/  HMMA.1688.F32.TF32 R20, R176, R22, R224 ;  /* 0x00000016b014723c */ /* 0x000fe200000810e0 */
[----:B------:R-:W-:Y:S02]  /*a8150*/  IMAD.MOV.U32 R181, RZ, RZ, R8 ;  /* 0x000000ffffb57224 */ /* 0x000fe400078e0008 */
[----:B------:R-:W-:-:S05]  /*a8160*/  IMAD.MOV.U32 R182, RZ, RZ, R5 ;  /* 0x000000ffffb67224 */ /* 0x000fca00078e0005 */
[----:B------:R-:W-:Y:S01]  /*a8170*/  HMMA.1688.F32.TF32 R16, R176, R18, R36 ;  /* 0x00000012b010723c */ /* 0x000fe20000081024 */
[----:B------:R-:W-:-:S07]  /*a8180*/  IMAD.MOV.U32 R183, RZ, RZ, R4 ;  /* 0x000000ffffb77224 */ /* 0x000fce00078e0004 */
[C---:B------:R-:W-:Y:S08]  /*a8190*/  HMMA.1688.F32.TF32 R8, R176.reuse, R10, R44 ;  /* 0x0000000ab008723c */ /* 0x040ff0000008102c */
[----:B------:R-:W-:Y:S01]  /*a81a0*/  HMMA.1688.F32.TF32 R4, R176, R6, R48 ;  /* 0x00000006b004723c */ /* 0x000fe20000081030 */
[----:B--2---:R-:W-:Y:S02]  /*a81b0*/  IMAD.MOV.U32 R43, RZ, RZ, R28 ;  /* 0x000000ffff2b7224 */ /* 0x004fe400078e001c */
[----:B---3--:R-:W-:-:S02]  /*a81c0*/  IMAD.MOV.U32 R42, RZ, RZ, R29 ;  /* 0x000000ffff2a7224 */ /* 0x008fc400078e001d */
[----:B----4-:R-:W-:Y:S02]  /*a81d0*/  IMAD.MOV.U32 R41, RZ, RZ, R32 ;  /* 0x000000ffff297224 */ /* 0x010fe400078e0020 */
[----:B------:R-:W-:Y:S02]  /*a81e0*/  IMAD.MOV.U32 R40, RZ, RZ, R33 ;  /* 0x000000ffff287224 */ /* 0x000fe400078e0021 */
[----:B------:R-:W-:Y:S02]  /*a81f0*/  IMAD.MOV.U32 R59, RZ, RZ, R64 ;  /* 0x000000ffff3b7224 */ /* 0x000fe400078e0040 */
[----:B------:R-:W-:Y:S02]  /*a8200*/  IMAD.MOV.U32 R58, RZ, RZ, R65 ;  /* 0x000000ffff3a7224 */ /* 0x000fe400078e0041 */
[----:B------:R-:W-:Y:S02]  /*a8210*/  IMAD.MOV.U32 R57, RZ, RZ, R68 ;  /* 0x000000ffff397224 */ /* 0x000fe400078e0044 */
[----:B------:R-:W-:-:S02]  /*a8220*/  IMAD.MOV.U32 R56, RZ, RZ, R69 ;  /* 0x000000ffff387224 */ /* 0x000fc400078e0045 */
[C---:B------:R-:W-:Y:S08]  /*a8230*/  HMMA.1688.F32.TF32 R68, R176.reuse, R70, R80 ;  /* 0x00000046b044723c */ /* 0x040ff00000081050 */
[C---:B------:R-:W-:Y:S08]  /*a8240*/  HMMA.1688.F32.TF32 R64, R176.reuse, R66, R56 ;  /* 0x00000042b040723c */ /* 0x040ff00000081038 */
[C---:B------:R-:W-:Y:S08]  /*a8250*/  HMMA.1688.F32.TF32 R28, R176.reuse, R30, R76 ;  /* 0x0000001eb01c723c */ /* 0x040ff0000008104c */
[C---:B------:R-:W-:Y:S01]  /*a8260*/  HMMA.1688.F32.TF32 R32, R176.reuse, R34, R212 ;  /* 0x00000022b020723c */ /* 0x040fe200000810d4 */
[----:B------:R-:W2:Y:S04]  /*a8270*/  LDL R214, [R1+0xa14] ;  /* 0x000a140001d67983 */ /* 0x000ea80000100800 */
[----:B------:R1:W5:Y:S04]  /*a8280*/  LDL.LU.64 R78, [R1+0x2b50] ;  /* 0x002b5000014e7983 */ /* 0x0003680000300a00 */
[----:B------:R1:W5:Y:S04]  /*a8290*/  LDL.LU.64 R76, [R1+0x2b48] ;  /* 0x002b4800014c7983 */ /* 0x0003680000300a00 */
[----:B------:R1:W5:Y:S04]  /*a82a0*/  LDL.LU.64 R82, [R1+0x2b40] ;  /* 0x002b400001527983 */ /* 0x0003680000300a00 */
[----:B------:R1:W5:Y:S04]  /*a82b0*/  LDL.LU.64 R80, [R1+0x2b38] ;  /* 0x002b380001507983 */ /* 0x0003680000300a00 */
[----:B------:R1:W5:Y:S04]  /*a82c0*/  LDL.LU.64 R58, [R1+0x2b30] ;  /* 0x002b3000013a7983 */ /* 0x0003680000300a00 */
[----:B------:R1:W5:Y:S04]  /*a82d0*/  LDL.LU.64 R56, [R1+0x2b28] ;  /* 0x002b280001387983 */ /* 0x0003680000300a00 */
[----:B------:R1:W5:Y:S04]  /*a82e0*/  LDL.LU.64 R86, [R1+0x2b20] ;  /* 0x002b200001567983 */ /* 0x0003680000300a00 */
[----:B------:R1:W5:Y:S01]  /*a82f0*/  LDL.LU.64 R84, [R1+0x2b18] ;  /* 0x002b180001547983 */ /* 0x0003620000300a00 */
[----:B------:R-:W-:Y:S03]  /*a8300*/  HMMA.1688.F32.TF32 R12, R176, R14, R40 ;  /* 0x0000000eb00c723c */ /* 0x000fe60000081028 */
[----:B------:R1:W5:Y:S04]  /*a8310*/  LDL.LU.64 R226, [R1+0x2b10] ;  /* 0x002b100001e27983 */ /* 0x0003680000300a00 */
        /* <DEDUP_REMOVED lines=9> */
[----:B------:R-:W-:Y:S04]  /*a83b0*/  STL.64 [R1+0x210], R52 ;  /* 0x0002103401007387 */ /* 0x000fe80000100a00 */
[----:B------:R3:W-:Y:S04]  /*a83c0*/  STL.64 [R1+0x218], R54 ;  /* 0x0002183601007387 */ /* 0x0007e80000100a00 */
[----:B---3--:R1:W5:Y:S04]  /*a83d0*/  LDL.LU.64 R54, [R1+0x2ac0] ;  /* 0x002ac00001367983 */ /* 0x0083680000300a00 */
[----:B------:R1:W5:Y:S04]  /*a83e0*/  LDL.LU.64 R52, [R1+0x2ab8] ;  /* 0x002ab80001347983 */ /* 0x0003680000300a00 */
[----:B------:R1:W5:Y:S04]  /*a83f0*/  LDL.LU.64 R62, [R1+0x2ab0] ;  /* 0x002ab000013e7983 */ /* 0x0003680000300a00 */
[----:B------:R1:W5:Y:S04]  /*a8400*/  LDL.LU.64 R60, [R1+0x2aa8] ;  /* 0x002aa800013c7983 */ /* 0x0003680000300a00 */
[----:B------:R3:W-:Y:S04]  /*a8410*/  STL.64 [R1+0x200], R204 ;  /* 0x000200cc01007387 */ /* 0x0007e80000100a00 */
[----:B------:R4:W-:Y:S01]  /*a8420*/  STL.64 [R1+0x208], R206 ;  /* 0x000208ce01007387 */ /* 0x0009e20000100a00 */
[----:B---3--:R-:W-:-:S02]  /*a8430*/  IMAD.MOV.U32 R204, RZ, RZ, R201 ;  /* 0x000000ffffcc7224 */ /* 0x008fc400078e00c9 */
[----:B------:R-:W-:Y:S02]  /*a8440*/  IMAD.MOV.U32 R205, RZ, RZ, R200 ;  /* 0x000000ffffcd7224 */ /* 0x000fe400078e00c8 */
[----:B----4-:R-:W-:Y:S02]  /*a8450*/  IMAD.MOV.U32 R206, RZ, RZ, R197 ;  /* 0x000000ffffce7224 */ /* 0x010fe400078e00c5 */
[----:B------:R-:W-:Y:S01]  /*a8460*/  IMAD.MOV.U32 R207, RZ, RZ, R196 ;  /* 0x000000ffffcf7224 */ /* 0x000fe200078e00c4 */
[C---:B------:R-:W-:Y:S08]  /*a8470*/  HMMA.1688.F32.TF32 R200, R176.reuse, R202, R208 ;  /* 0x000000cab0c8723c */ /* 0x040ff000000810d0 */
[C---:B------:R-:W-:Y:S08]  /*a8480*/  HMMA.1688.F32.TF32 R196, R176.reuse, R198, R204 ;  /* 0x000000c6b0c4723c */ /* 0x040ff000000810cc */
[C---:B------:R-:W-:Y:S08]  /*a8490*/  HMMA.1688.F32.TF32 R192, R176.reuse, R194, R184 ;  /* 0x000000c2b0c0723c */ /* 0x040ff000000810b8 */
[----:B------:R-:W-:Y:S01]  /*a84a0*/  HMMA.1688.F32.TF32 R176, R176, R190, R180 ;  /* 0x000000beb0b0723c */ /* 0x000fe200000810b4 */
[----:B------:R-:W-:Y:S04]  /*a84b0*/  STL.64 [R1+0x1f0], R200 ;  /* 0x0001f0c801007387 */ /* 0x000fe80000100a00 */
[----:B------:R-:W-:Y:S04]  /*a84c0*/  STL.64 [R1+0x1f8], R202 ;  /* 0x0001f8ca01007387 */ /* 0x000fe80000100a00 */
[----:B------:R-:W3:Y:S04]  /*a84d0*/  LDL.LU R187, [R1+0x1e1c] ;  /* 0x001e1c0001bb7983 */ /* 0x000ee80000300800 */
[----:B------:R-:W-:Y:S04]  /*a84e0*/  STL.64 [R1+0x1d0], R196 ;  /* 0x0001d0c401007387 */ /* 0x000fe80000100a00 */
[----:B------:R-:W-:Y:S04]  /*a84f0*/  STL.64 [R1+0x1d8], R198 ;  /* 0x0001d8c601007387 */ /* 0x000fe80000100a00 */
[----:B------:R-:W-:Y:S04]  /*a8500*/  STL.64 [R1+0x1c0], R192 ;  /* 0x0001c0c001007387 */ /* 0x000fe80000100a00 */
[----:B------:R-:W-:Y:S04]  /*a8510*/  STL.64 [R1+0x1c8], R194 ;  /* 0x0001c8c201007387 */ /* 0x000fe80000100a00 */
[----:B------:R-:W4:Y:S04]  /*a8520*/  LDL.LU R184, [R1+0x1e24] ;  /* 0x001e240001b87983 */ /* 0x000f280000300800 */
[----:B------:R-:W-:Y:S04]  /*a8530*/  STL.64 [R1+0x190], R176 ;  /* 0x000190b001007387 */ /* 0x000fe80000100a00 */
[----:B------:R1:W-:Y:S04]  /*a8540*/  STL.64 [R1+0x198], R178 ;  /* 0x000198b201007387 */ /* 0x0003e80000100a00 */
[----:B------:R-:W3:Y:S04]  /*a8550*/  LDL.LU R186, [R1+0x1dfc] ;  /* 0x001dfc0001ba7983 */ /* 0x000ee80000300800 */
[----:B------:R-:W3:Y:S04]  /*a8560*/  LDL.LU R185, [R1+0x1e08] ;  /* 0x001e080001b97983 */ /* 0x000ee80000300800 */
[----:B------:R-:W3:Y:S04]  /*a8570*/  LDL.LU R180, [R1+0x1ddc] ;  /* 0x001ddc0001b47983 */ /* 0x000ee80000300800 */
[----:B-1----:R-:W3:Y:S01]  /*a8580*/  LDL.LU R178, [R1+0x1de8] ;  /* 0x001de80001b27983 */ /* 0x002ee20000300800 */
[----:B------:R-:W-:-:S03]  /*a8590*/  IMAD.MOV.U32 R209, RZ, RZ, c[0x0][0x180] ;  /* 0x00006000ffd17624 */ /* 0x000fc600078e00ff */
[----:B------:R-:W1:Y:S02]  /*a85a0*/  S2R R208, SR_TID.X ;  /* 0x0000000000d07919 */ /* 0x000e640000002100 */
[C---:B------:R-:W-:Y:S02]  /*a85b0*/  IADD3 R0, R209.reuse, -0x280, RZ ;  /* 0xfffffd80d1007810 */ /* 0x040fe40007ffe0ff */
[----:B------:R-:W-:-:S04]  /*a85c0*/  IADD3 R209, R209, 0x7f, RZ ;  /* 0x0000007fd1d17810 */ /* 0x000fc80007ffe0ff */
[----:B------:R-:W-:Y:S01]  /*a85d0*/  SHF.R.S32.HI R2, RZ, 0x1f, R209 ;  /* 0x0000001fff027819 */ /* 0x000fe200000114d1 */
[----:B------:R-:W-:-:S03]  /*a85e0*/  IMAD.MOV.U32 R205, RZ, RZ, c[0x0][0x188] ;  /* 0x00006200ffcd7624 */ /* 0x000fc600078e00ff */
[----:B------:R-:W-:Y:S01]  /*a85f0*/  LEA.HI R2, R2, R209, RZ, 0x7 ;  /* 0x000000d102027211 */ /* 0x000fe200078f38ff */
[----:B------:R-:W-:-:S03]  /*a8600*/  IMAD.SHL.U32 R182, R205, 0x80, RZ ;  /* 0x00000080cdb67824 */ /* 0x000fc600078e00ff */
[----:B------:R-:W-:Y:S01]  /*a8610*/  SHF.R.S32.HI R2, RZ, 0x7, R2 ;  /* 0x00000007ff027819 */ /* 0x000fe20000011402 */
[----:B------:R-:W-:-:S03]  /*a8620*/  IMAD.SHL.U32 R183, R205, 0x80, RZ ;  /* 0x00000080cdb77824 */ /* 0x000fc600078e00ff */
[----:B------:R-:W-:Y:S01]  /*a8630*/  IADD3 R2, R2, -0x5, RZ ;  /* 0xfffffffb02027810 */ /* 0x000fe20007ffe0ff */
[----:B------:R-:W-:Y:S01]  /*a8640*/  IMAD.SHL.U32 R183, R183, 0x4, RZ ;  /* 0x00000004b7b77824 */ /* 0x000fe200078e00ff */
[----:B------:R-:W-:Y:S01]  /*a8650*/  UISETP.GT.AND UP0, UPT, UR5, 0x4, UPT ;  /* 0x000000040500788c */ /* 0x000fe2000bf04270 */
[----:B------:R-:W-:Y:S01]  /*a8660*/  IMAD.SHL.U32 R181, R205, 0x80, RZ ;  /* 0x00000080cdb57824 */ /* 0x000fe200078e00ff */
[----:B------:R-:W-:Y:S02]  /*a8670*/  SHF.R.S32.HI R182, RZ, 0x1f, R182 ;  /* 0x0000001fffb67819 */ /* 0x000fe400000114b6 */
[----:B------:R-:W-:Y:S01]  /*a8680*/  USEL UR5, UR5, URZ, !UP0 ;  /* 0x0000003f05057287 */ /* 0x000fe2000c000000 */
[----:B-1----:R-:W-:Y:S02]  /*a8690*/  LOP3.LUT R209, R208, 0x7f, RZ, 0xc0, !PT ;  /* 0x0000007fd0d17812 */ /* 0x002fe400078ec0ff */
[----:B------:R-:W-:-:S03]  /*a86a0*/  SHF.L.U64.HI R181, R181, 0x2, R182 ;  /* 0x00000002b5b57819 */ /* 0x000fc600000102b6 */
[----:B------:R-:W-:Y:S02]  /*a86b0*/  IMAD.SHL.U32 R215, R209, 0x4, RZ ;  /* 0x00000004d1d77824 */ /* 0x000fe400078e00ff */
[C---:B--2---:R-:W-:Y:S01]  /*a86c0*/  IMAD R0, R214.reuse, -0x80, R0 ;  /* 0xffffff80d6007824 */ /* 0x044fe200078e0200 */
[----:B------:R-:W-:-:S04]  /*a86d0*/  ISETP.GE.AND P0, PT, R214, R2, PT ;  /* 0x00000002d600720c */ /* 0x000fc80003f06270 */
[----:B------:R-:W-:-:S04]  /*a86e0*/  ISETP.GT.AND P1, PT, R0, RZ, PT ;  /* 0x000000ff0000720c */ /* 0x000fc80003f24270 */
[----:B------:R-:W-:-:S04]  /*a86f0*/  SEL R2, RZ, 0x4, !P1 ;  /* 0x00000004ff027807 */ /* 0x000fc80004800000 */
[----:B------:R-:W-:-:S04]  /*a8700*/  SEL R2, R2, RZ, !P0 ;  /* 0x000000ff02027207 */ /* 0x000fc80004000000 */
[----:B------:R-:W-:Y:S01]  /*a8710*/  ISETP.NE.U32.AND P1, PT, R2, RZ, PT ;  /* 0x000000ff0200720c */ /* 0x000fe20003f25070 */
[----:B------:R-:W-:-:S04]  /*a8720*/  IMAD.U32 R2, RZ, RZ, UR5 ;  /* 0x00000005ff027e24 */ /* 0x000fc8000f8e00ff */
[----:B------:R-:W-:-:S05]  /*a8730*/  IMAD R2, R2, 0x10000, R215 ;  /* 0x0001000002027824 */ /* 0x000fca00078e02d7 */
[----:B------:R-:W-:Y:S02]  /*a8740*/  IADD3 R3, R2, 0x100000, RZ ;  /* 0x0010000002037810 */ /* 0x000fe40007ffe0ff */
[----:B----4-:R-:W-:-:S04]  /*a8750*/  IADD3 R184, P2, R184, R183, RZ ;  /* 0x000000b7b8b87210 */ /* 0x010fc80007f5e0ff */
[----:B---3--:R-:W-:Y:S01]  /*a8760*/  IADD3.X R187, R187, R181, RZ, P2, !PT ;  /* 0x000000b5bbbb7210 */ /* 0x008fe200017fe4ff */
[----:B------:R-:W-:Y:S01]  /*a8770*/  STL [R1+0x1e24], R184 ;  /* 0x001e24b801007387 */ /* 0x000fe20000100800 */
[----:B------:R-:W-:-:S03]  /*a8780*/  IMAD.MOV.U32 R176, RZ, RZ, R184 ;  /* 0x000000ffffb07224 */ /* 0x000fc600078e00b8 */
[----:B------:R1:W-:Y:S01]  /*a8790*/  STL [R1+0x1e1c], R187 ;  /* 0x001e1cbb01007387 */ /* 0x0003e20000100800 */
[----:B------:R-:W-:-:S05]  /*a87a0*/  IMAD.MOV.U32 R177, RZ, RZ, R187 ;  /* 0x000000ffffb17224 */ /* 0x000fca00078e00bb */
[----:B------:R-:W-:Y:S01]  /*a87b0*/  @!PT LDS RZ, [RZ] ;  /* 0x00000000fffff984 */ /* 0x000fe20000000800 */
[----:B------:R-:W-:Y:S01]  /*a87c0*/  @!PT LDS RZ, [RZ] ;  /* 0x00000000fffff984 */ /* 0x000fe20000000800 */
[----:B------:R-:W-:Y:S01]  /*a87d0*/  @!PT LDS RZ, [RZ] ;  /* 0x00000000fffff984 */ /* 0x000fe20000000800 */
[----:B------:R2:W-:Y:S01]  /*a87e0*/  LDGSTS.E [R3+0x40000], [R176.64], P1 ;  /* 0x40000000b0037fae */ /* 0x0005e20008921848 */
[----:B------:R-:W-:-:S03]  /*a87f0*/  IADD3 R185, P2, R185, R183, RZ ;  /* 0x000000b7b9b97210 */ /* 0x000fc60007f5e0ff */
[----:B-1----:R-:W3:Y:S04]  /*a8800*/  LDL.LU R187, [R1+0x1dbc] ;  /* 0x001dbc0001bb7983 */ /* 0x002ee80000300800 */
[----:B------:R-:W4:Y:S01]  /*a8810*/  LDL.LU R184, [R1+0x1dc8] ;  /* 0x001dc80001b87983 */ /* 0x000f220000300800 */
[----:B------:R-:W-:-:S03]  /*a8820*/  IMAD.X R186, R186, 0x1, R181, P2 ;  /* 0x00000001baba7824 */ /* 0x000fc600010e06b5 */
[----:B------:R-:W3:Y:S01]  /*a8830*/  LDL.LU R179, [R1+0x1da8] ;  /* 0x001da80001b37983 */ /* 0x000ee20000300800 */
[----:B--2---:R-:W-:-:S03]  /*a8840*/  IMAD.MOV.U32 R176, RZ, RZ, R185 ;  /* 0x000000ffffb07224 */ /* 0x004fc600078e00b9 */
[----:B------:R1:W-:Y:S04]  /*a8850*/  STL [R1+0x1e08], R185 ;  /* 0x001e08b901007387 */ /* 0x0003e80000100800 */
[----:B------:R2:W-:Y:S04]  /*a8860*/  STL [R1+0x1dfc], R186 ;  /* 0x001dfcba01007387 */ /* 0x0005e80000100800 */
[----:B-1----:R-:W3:Y:S01]  /*a8870*/  LDL.LU R185, [R1+0x1d9c] ;  /* 0x001d9c0001b97983 */ /* 0x002ee20000300800 */
[----:B------:R-:W-:-:S03]  /*a8880*/  IADD3 R178, P2, R178, R183, RZ ;  /* 0x000000b7b2b27210 */ /* 0x000fc60007f5e0ff */
[----:B------:R-:W3:Y:S02]  /*a8890*/  LDL.LU R182, [R1+0x1d88] ;  /* 0x001d880001b67983 */ /* 0x000ee40000300800 */
[----:B------:R-:W-:Y:S02]  /*a88a0*/  IMAD.X R180, R180, 0x1, R181, P2 ;  /* 0x00000001b4b47824 */ /* 0x000fe400010e06b5 */
[----:B------:R-:W-:Y:S01]  /*a88b0*/  STL [R1+0x1de8], R178 ;  /* 0x001de8b201007387 */ /* 0x000fe20000100800 */
[----:B------:R-:W-:-:S03]  /*a88c0*/  IMAD.MOV.U32 R177, RZ, RZ, R186 ;  /* 0x000000ffffb17224 */ /* 0x000fc600078e00ba */
[----:B------:R1:W-:Y:S04]  /*a88d0*/  STL [R1+0x1ddc], R180 ;  /* 0x001ddcb401007387 */ /* 0x0003e80000100800 */
[----:B--2---:R-:W2:Y:S01]  /*a88e0*/  LDL.LU R186, [R1+0x1d7c] ;  /* 0x001d7c0001ba7983 */ /* 0x004ea20000300800 */
[----:B------:R-:W-:-:S04]  /*a88f0*/  ISETP.GT.AND P1, PT, R0, 0x4, PT ;  /* 0x000000040000780c */ /* 0x000fc80003f24270 */
[----:B------:R-:W-:-:S04]  /*a8900*/  SEL R3, RZ, 0x4, !P1 ;  /* 0x00000004ff037807 */ /* 0x000fc80004800000 */
[----:B------:R-:W-:-:S04]  /*a8910*/  SEL R3, R3, RZ, !P0 ;  /* 0x000000ff03037207 */ /* 0x000fc80004000000 */
[----:B------:R-:W-:Y:S02]  /*a8920*/  ISETP.NE.U32.AND P1, PT, R3, RZ, PT ;  /* 0x000000ff0300720c */ /* 0x000fe40003f25070 */
[----:B------:R-:W-:-:S11]  /*a8930*/  IADD3 R3, R2, 0x100000, RZ ;  /* 0x0010000002037810 */ /* 0x000fd60007ffe0ff */
[----:B------:R1:W-:Y:S01]  /*a8940*/  LDGSTS.E [R3+0x40800], [R176.64], P1 ;  /* 0x40800000b0037fae */ /* 0x0003e20008921848 */
[----:B------:R-:W-:-:S04]  /*a8950*/  ISETP.GT.AND P1, PT, R0, 0x8, PT ;  /* 0x000000080000780c */ /* 0x000fc80003f24270 */
[----:B-1----:R-:W-:-:S04]  /*a8960*/  SEL R3, RZ, 0x4, !P1 ;  /* 0x00000004ff037807 */ /* 0x002fc80004800000 */
[----:B------:R-:W-:-:S04]  /*a8970*/  SEL R3, R3, RZ, !P0 ;  /* 0x000000ff03037207 */ /* 0x000fc80004000000 */
[----:B------:R-:W-:Y:S01]  /*a8980*/  ISETP.NE.U32.AND P1, PT, R3, RZ, PT ;  /* 0x000000ff0300720c */ /* 0x000fe20003f25070 */
[----:B------:R-:W-:Y:S01]  /*a8990*/  IMAD.MOV.U32 R176, RZ, RZ, R178 ;  /* 0x000000ffffb07224 */ /* 0x000fe200078e00b2 */
[----:B------:R-:W-:Y:S01]  /*a89a0*/  IADD3 R3, R2, 0x100000, RZ ;  /* 0x0010000002037810 */ /* 0x000fe20007ffe0ff */
[----:B------:R-:W-:Y:S02]  /*a89b0*/  IMAD.MOV.U32 R177, RZ, RZ, R180 ;  /* 0x000000ffffb17224 */ /* 0x000fe400078e00b4 */
[----:B------:R-:W2:Y:S04]  /*a89c0*/  LDL.LU R180, [R1+0x1d5c] ;  /* 0x001d5c0001b47983 */ /* 0x000ea80000300800 */
[----:B------:R-:W2:Y:S04]  /*a89d0*/  LDL.LU R178, [R1+0x1d68] ;  /* 0x001d680001b27983 */ /* 0x000ea80000300800 */
[----:B------:R1:W-:Y:S01]  /*a89e0*/  LDGSTS.E [R3+0x41000], [R176.64], P1 ;  /* 0x41000000b0037fae */ /* 0x0003e20008921848 */
[----:B------:R-:W-:-:S04]  /*a89f0*/  ISETP.GT.AND P1, PT, R0, 0xc, PT ;  /* 0x0000000c0000780c */ /* 0x000fc80003f24270 */
[----:B-1----:R-:W-:-:S04]  /*a8a00*/  SEL R3, RZ, 0x4, !P1 ;  /* 0x00000004ff037807 */ /* 0x002fc80004800000 */
[----:B------:R-:W-:-:S04]  /*a8a10*/  SEL R3, R3, RZ, !P0 ;  /* 0x000000ff03037207 */ /* 0x000fc80004000000 */
[----:B------:R-:W-:Y:S02]  /*a8a20*/  ISETP.NE.U32.AND P1, PT, R3, RZ, PT ;  /* 0x000000ff0300720c */ /* 0x000fe40003f25070 */
[----:B------:R-:W-:Y:S02]  /*a8a30*/  IADD3 R3, R2, 0x100000, RZ ;  /* 0x0010000002037810 */ /* 0x000fe40007ffe0ff */
[----:B----4-:R-:W-:-:S05]  /*a8a40*/  IADD3 R184, P2, R184, R183, RZ ;  /* 0x000000b7b8b87210 */ /* 0x010fca0007f5e0ff */
[----:B---3--:R-:W-:Y:S01]  /*a8a50*/  IMAD.X R187, R187, 0x1, R181, P2 ;  /* 0x00000001bbbb7824 */ /* 0x008fe200010e06b5 */
[----:B------:R-:W-:Y:S01]  /*a8a60*/  IADD3 R179, P2, R179, R183, RZ ;  /* 0x000000b7b3b37210 */ /* 0x000fe20007f5e0ff */
[----:B------:R1:W-:Y:S01]  /*a8a70*/  STL [R1+0x1dc8], R184 ;  /* 0x001dc8b801007387 */ /* 0x0003e20000100800 */
[----:B------:R-:W-:Y:S02]  /*a8a80*/  IMAD.MOV.U32 R176, RZ, RZ, R184 ;  /* 0x000000ffffb07224 */ /* 0x000fe400078e00b8 */
[----:B------:R-:W-:Y:S01]  /*a8a90*/  IMAD.MOV.U32 R177, RZ, RZ, R187 ;  /* 0x000000ffffb17224 */ /* 0x000fe200078e00bb */
[----:B------:R-:W-:Y:S04]  /*a8aa0*/  STL [R1+0x1dbc], R187 ;  /* 0x001dbcbb01007387 */ /* 0x000fe80000100800 */
[----:B------:R3:W-:Y:S01]  /*a8ab0*/  LDGSTS.E [R3+0x41800], [R176.64], P1 ;  /* 0x41800000b0037fae */ /* 0x0007e20008921848 */
[----:B------:R-:W-:-:S03]  /*a8ac0*/  IMAD.X R185, R185, 0x1, R181, P2 ;  /* 0x00000001b9b97824 */ /* 0x000fc600010e06b5 */
[----:B-1----:R-:W4:Y:S01]  /*a8ad0*/  LDL.LU R184, [R1+0x1d48] ;  /* 0x001d480001b87983 */ /* 0x002f220000300800 */
[----:B------:R-:W-:-:S03]  /*a8ae0*/  ISETP.GT.AND P1, PT, R0, 0x10, PT ;  /* 0x000000100000780c */ /* 0x000fc60003f24270 */
[----:B------:R-:W-:Y:S04]  /*a8af0*/  STL [R1+0x1da8], R179 ;  /* 0x001da8b301007387 */ /* 0x000fe80000100800 */
[----:B------:R1:W-:Y:S01]  /*a8b00*/  STL [R1+0x1d9c], R185 ;  /* 0x001d9cb901007387 */ /* 0x0003e20000100800 */
[----:B---3--:R-:W-:Y:S01]  /*a8b10*/  IMAD.MOV.U32 R177, RZ, RZ, R185 ;  /* 0x000000ffffb17224 */ /* 0x008fe200078e00b9 */
[----:B------:R-:W-:Y:S02]  /*a8b20*/  SEL R3, RZ, 0x4, !P1 ;  /* 0x00000004ff037807 */ /* 0x000fe40004800000 */
[----:B-1----:R-:W3:Y:S02]  /*a8b30*/  LDL.LU R185, [R1+0x1d3c] ;  /* 0x001d3c0001b97983 */ /* 0x002ee40000300800 */
[----:B------:R-:W-:-:S04]  /*a8b40*/  SEL R3, R3, RZ, !P0 ;  /* 0x000000ff03037207 */ /* 0x000fc80004000000 */
[----:B------:R-:W-:Y:S02]  /*a8b50*/  ISETP.NE.U32.AND P1, PT, R3, RZ, PT ;  /* 0x000000ff0300720c */ /* 0x000fe40003f25070 */
[----:B------:R-:W-:Y:S01]  /*a8b60*/  IADD3 R182, P2, R182, R183, RZ ;  /* 0x000000b7b6b67210 */ /* 0x000fe20007f5e0ff */
[----:B------:R-:W-:Y:S01]  /*a8b70*/  IMAD.MOV.U32 R176, RZ, RZ, R179 ;  /* 0x000000ffffb07224 */ /* 0x000fe200078e00b3 */
[----:B------:R-:W-:Y:S01]  /*a8b80*/  IADD3 R3, R2, 0x100000, RZ ;  /* 0x0010000002037810 */ /* 0x000fe20007ffe0ff */
[----:B------:R-:W3:Y:S02]  /*a8b90*/  LDL.LU R179, [R1+0x1d28] ;  /* 0x001d280001b37983 */ /* 0x000ee40000300800 */
[----:B--2---:R-:W-:Y:S02]  /*a8ba0*/  IMAD.X R186, R186, 0x1, R181, P2 ;  /* 0x00000001baba7824 */ /* 0x004fe400010e06b5 */
[----:B------:R1:W-:Y:S04]  /*a8bb0*/  STL [R1+0x1d88], R182 ;  /* 0x001d88b601007387 */ /* 0x0003e80000100800 */
[----:B------:R2:W-:Y:S04]  /*a8bc0*/  LDGSTS.E [R3+0x42000], [R176.64], P1 ;  /* 0x42000000b0037fae */ /* 0x0005e80008921848 */
[----:B------:R-:W-:Y:S01]  /*a8bd0*/  STL [R1+0x1d7c], R186 ;  /* 0x001d7cba01007387 */ /* 0x000fe20000100800 */
[----:B--2---:R-:W-:-:S03]  /*a8be0*/  IMAD.MOV.U32 R176, RZ, RZ, R182 ;  /* 0x000000ffffb07224 */ /* 0x004fc600078e00b6 */
[----:B-1----:R-:W2:Y:S01]  /*a8bf0*/  LDL.LU R182, [R1+0x1d1c] ;  /* 0x001d1c0001b67983 */ /* 0x002ea20000300800 */
[----:B------:R-:W-:-:S04]  /*a8c00*/  ISETP.GT.AND P1, PT, R0, 0x14, PT ;  /* 0x000000140000780c */ /* 0x000fc80003f24270 */
[----:B------:R-:W-:-:S04]  /*a8c10*/  SEL R3, RZ, 0x4, !P1 ;  /* 0x00000004ff037807 */ /* 0x000fc80004800000 */
[----:B------:R-:W-:-:S04]  /*a8c20*/  SEL R3, R3, RZ, !P0 ;  /* 0x000000ff03037207 */ /* 0x000fc80004000000 */
[----:B------:R-:W-:Y:S01]  /*a8c30*/  ISETP.NE.U32.AND P1, PT, R3, RZ, PT ;  /* 0x000000ff0300720c */ /* 0x000fe20003f25070 */
[----:B------:R-:W-:Y:S01]  /*a8c40*/  IMAD.MOV.U32 R177, RZ, RZ, R186 ;  /* 0x000000ffffb17224 */ /* 0x000fe200078e00ba */
[----:B------:R-:W-:Y:S02]  /*a8c50*/  IADD3 R3, R2, 0x100000, RZ ;  /* 0x0010000002037810 */ /* 0x000fe40007ffe0ff */
[----:B------:R-:W-:-:S09]  /*a8c60*/  IADD3 R178, P2, R178, R183, RZ ;  /* 0x000000b7b2b27210 */ /* 0x000fd20007f5e0ff */
[----:B------:R1:W-:Y:S01]  /*a8c70*/  LDGSTS.E [R3+0x42800], [R176.64], P1 ;  /* 0x42800000b0037fae */ /* 0x0003e20008921848 */
[----:B------:R-:W-:Y:S01]  /*a8c80*/  ISETP.GT.AND P1, PT, R0, 0x18, PT ;  /* 0x000000180000780c */ /* 0x000fe20003f24270 */
[----:B------:R-:W-:-:S03]  /*a8c90*/  IMAD.X R180, R180, 0x1, R181, P2 ;  /* 0x00000001b4b47824 */ /* 0x000fc600010e06b5 */
[----:B-1----:R-:W-:-:S04]  /*a8ca0*/  SEL R3, RZ, 0x4, !P1 ;  /* 0x00000004ff037807 */ /* 0x002fc80004800000 */
[----:B------:R-:W-:Y:S01]  /*a8cb0*/  SEL R3, R3, RZ, !P0 ;  /* 0x000000ff03037207 */ /* 0x000fe20004000000 */
[----:B------:R-:W-:Y:S03]  /*a8cc0*/  STL [R1+0x1d68], R178 ;  /* 0x001d68b201007387 */ /* 0x000fe60000100800 */
[----:B------:R-:W-:Y:S01]  /*a8cd0*/  ISETP.NE.U32.AND P1, PT, R3, RZ, PT ;  /* 0x000000ff0300720c */ /* 0x000fe20003f25070 */
[----:B------:R1:W-:Y:S01]  /*a8ce0*/  STL [R1+0x1d5c], R180 ;  /* 0x001d5cb401007387 */ /* 0x0003e20000100800 */
[----:B------:R-:W-:-:S03]  /*a8cf0*/  IMAD.MOV.U32 R177, RZ, RZ, R180 ;  /* 0x000000ffffb17224 */ /* 0x000fc600078e00b4 */
[----:B------:R-:W2:Y:S01]  /*a8d00*/  LDL.LU R187, [R1+0x1cfc] ;  /* 0x001cfc0001bb7983 */ /* 0x000ea20000300800 */
[----:B------:R-:W-:Y:S01]  /*a8d10*/  IADD3 R3, R2, 0x100000, RZ ;  /* 0x0010000002037810 */ /* 0x000fe20007ffe0ff */
[----:B------:R-:W-:Y:S02]  /*a8d20*/  IMAD.MOV.U32 R176, RZ, RZ, R178 ;  /* 0x000000ffffb07224 */ /* 0x000fe400078e00b2 */
[----:B-1----:R-:W2:Y:S04]  /*a8d30*/  LDL.LU R180, [R1+0x1d08] ;  /* 0x001d080001b47983 */ /* 0x002ea80000300800 */
[----:B------:R-:W2:Y:S04]  /*a8d40*/  LDL.LU R178, [R1+0x1ce8] ;  /* 0x001ce80001b27983 */ /* 0x000ea80000300800 */
[----:B------:R1:W-:Y:S01]  /*a8d50*/  LDGSTS.E [R3+0x43000], [R176.64], P1 ;  /* 0x43000000b0037fae */ /* 0x0003e20008921848 */
[----:B----4-:R-:W-:-:S05]  /*a8d60*/  IADD3 R184, P2, R184, R183, RZ ;  /* 0x000000b7b8b87210 */ /* 0x010fca0007f5e0ff */
[----:B------:R-:W-:Y:S01]  /*a8d70*/  STL [R1+0x1d48], R184 ;  /* 0x001d48b801007387 */ /* 0x000fe20000100800 */
[----:B---3--:R-:W-:-:S04]  /*a8d80*/  IMAD.X R185, R185, 0x1, R181, P2 ;  /* 0x00000001b9b97824 */ /* 0x008fc800010e06b5 */
[----:B-1----:R-:W-:Y:S01]  /*a8d90*/  IMAD.MOV.U32 R177, RZ, RZ, R185 ;  /* 0x000000ffffb17224 */ /* 0x002fe200078e00b9 */
[----:B------:R1:W-:Y:S04]  /*a8da0*/  STL [R1+0x1d3c], R185 ;  /* 0x001d3cb901007387 */ /* 0x0003e80000100800 */
[----:B-1----:R-:W3:Y:S01]  /*a8db0*/  LDL.LU R185, [R1+0x1cdc] ;  /* 0x001cdc0001b97983 */ /* 0x002ee20000300800 */
[----:B------:R-:W-:Y:S01]  /*a8dc0*/  IADD3 R179, P2, R179, R183, RZ ;  /* 0x000000b7b3b37210 */ /* 0x000fe20007f5e0ff */
[----:B------:R-:W-:Y:S02]  /*a8dd0*/  IMAD.MOV.U32 R176, RZ, RZ, R184 ;  /* 0x000000ffffb07224 */ /* 0x000fe400078e00b8 */
[----:B------:R-:W4:Y:S04]  /*a8de0*/  LDL.LU R184, [R1+0x1cc8] ;  /* 0x001cc80001b87983 */ /* 0x000f280000300800 */
[----:B------:R-:W-:Y:S01]  /*a8df0*/  STL [R1+0x1d28], R179 ;  /* 0x001d28b301007387 */ /* 0x000fe20000100800 */
[----:B--2---:R-:W-:-:S05]  /*a8e00*/  IMAD.X R182, R182, 0x1, R181, P2 ;  /* 0x00000001b6b67824 */ /* 0x004fca00010e06b5 */
[----:B------:R1:W-:Y:S04]  /*a8e10*/  STL [R1+0x1d1c], R182 ;  /* 0x001d1cb601007387 */ /* 0x0003e80000100800 */
[----:B------:R-:W2:Y:S01]  /*a8e20*/  LDL.LU R186, [R1+0x1cbc] ;  /* 0x001cbc0001ba7983 */ /* 0x000ea20000300800 */
        /* <DEDUP_REMOVED lines=12> */
[----:B------:R-:W-:Y:S01]  /*a8ef0*/  IMAD.MOV.U32 R177, RZ, RZ, R182 ;  /* 0x000000ffffb17224 */ /* 0x000fe200078e00b6 */
[----:B------:R-:W-:Y:S01]  /*a8f00*/  IADD3 R180, P2, R180, R183, RZ ;  /* 0x000000b7b4b47210 */ /* 0x000fe20007f5e0ff */
[----:B------:R-:W2:Y:S04]  /*a8f10*/  LDL.LU R182, [R1+0x1c9c] ;  /* 0x001c9c0001b67983 */ /* 0x000ea80000300800 */
[----:B------:R-:W2:Y:S04]  /*a8f20*/  LDL.LU R179, [R1+0x1ca8] ;  /* 0x001ca80001b37983 */ /* 0x000ea80000300800 */
[----:B------:R1:W-:Y:S01]  /*a8f30*/  LDGSTS.E [R3+0x44000], [R176.64], P1 ;  /* 0x44000000b0037fae */ /* 0x0003e20008921848 */
[----:B------:R-:W-:-:S04]  /*a8f40*/  ISETP.GT.AND P1, PT, R0, 0x24, PT ;  /* 0x000000240000780c */ /* 0x000fc80003f24270 */
[----:B-1----:R-:W-:-:S04]  /*a8f50*/  SEL R3, RZ, 0x4, !P1 ;  /* 0x00000004ff037807 */ /* 0x002fc80004800000 */
[----:B------:R-:W-:Y:S01]  /*a8f60*/  SEL R3, R3, RZ, !P0 ;  /* 0x000000ff03037207 */ /* 0x000fe20004000000 */
[----:B------:R-:W-:-:S03]  /*a8f70*/  IMAD.X R187, R187, 0x1, R181, P2 ;  /* 0x00000001bbbb7824 */ /* 0x000fc600010e06b5 */
[----:B------:R-:W-:Y:S02]  /*a8f80*/  ISETP.NE.U32.AND P1, PT, R3, RZ, PT ;  /* 0x000000ff0300720c */ /* 0x000fe40003f25070 */
[----:B------:R-:W-:Y:S01]  /*a8f90*/  IADD3 R178, P2, R178, R183, RZ ;  /* 0x000000b7b2b27210 */ /* 0x000fe20007f5e0ff */
[----:B------:R1:W-:Y:S01]  /*a8fa0*/  STL [R1+0x1d08], R180 ;  /* 0x001d08b401007387 */ /* 0x0003e20000100800 */
[----:B------:R-:W-:Y:S01]  /*a8fb0*/  IADD3 R3, R2, 0x100000, RZ ;  /* 0x0010000002037810 */ /* 0x000fe20007ffe0ff */
[----:B------:R-:W-:Y:S02]  /*a8fc0*/  IMAD.MOV.U32 R176, RZ, RZ, R180 ;  /* 0x000000ffffb07224 */ /* 0x000fe400078e00b4 */
[----:B------:R-:W-:Y:S01]  /*a8fd0*/  IMAD.MOV.U32 R177, RZ, RZ, R187 ;  /* 0x000000ffffb17224 */ /* 0x000fe200078e00bb */
[----:B------:R-:W-:Y:S04]  /*a8fe0*/  STL [R1+0x1cfc], R187 ;  /* 0x001cfcbb01007387 */ /* 0x000fe80000100800 */
[----:B-1----:R-:W2:Y:S04]  /*a8ff0*/  LDL.LU R180, [R1+0x1c88] ;  /* 0x001c880001b47983 */ /* 0x002ea80000300800 */
[----:B------:R1:W-:Y:S01]  /*a9000*/  LDGSTS.E [R3+0x44800], [R176.64], P1 ;  /* 0x44800000b0037fae */ /* 0x0003e20008921848 */
[----:B------:R-:W-:-:S03]  /*a9010*/  ISETP.GT.AND P1, PT, R0, 0x28, PT ;  /* 0x000000280000780c */ /* 0x000fc60003f24270 */
[----:B------:R-:W-:Y:S01]  /*a9020*/  STL [R1+0x1ce8], R178 ;  /* 0x001ce8b201007387 */ /* 0x000fe20000100800 */
[----:B-1----:R-:W-:-:S04]  /*a9030*/  SEL R3, RZ, 0x4, !P1 ;  /* 0x00000004ff037807 */ /* 0x002fc80004800000 */
[----:B------:R-:W-:-:S04]  /*a9040*/  SEL R3, R3, RZ, !P0 ;  /* 0x000000ff03037207 */ /* 0x000fc80004000000 */
[----:B------:R-:W-:Y:S01]  /*a9050*/  ISETP.NE.U32.AND P1, PT, R3, RZ, PT ;  /* 0x000000ff0300720c */ /* 0x000fe20003f25070 */
[----:B------:R-:W-:Y:S01]  /*a9060*/  IMAD.MOV.U32 R176, RZ, RZ, R178 ;  /* 0x000000ffffb07224 */ /* 0x000fe200078e00b2 */
[----:B------:R-:W-:Y:S01]  /*a9070*/  IADD3 R3, R2, 0x100000, RZ ;  /* 0x0010000002037810 */ /* 0x000fe20007ffe0ff */
[----:B---3--:R-:W-:-:S04]  /*a9080*/  IMAD.X R185, R185, 0x1, R181, P2 ;  /* 0x00000001b9b97824 */ /* 0x008fc800010e06b5 */
[----:B------:R-:W-:Y:S01]  /*a9090*/  IMAD.MOV.U32 R177, RZ, RZ, R185 ;  /* 0x000000ffffb17224 */ /* 0x000fe200078e00b9 */
[----:B------:R1:W-:Y:S01]  /*a90a0*/  STL [R1+0x1cdc], R185 ;  /* 0x001cdcb901007387 */ /* 0x0003e20000100800 */
[----:B----4-:R-:W-:-:S04]  /*a90b0*/  IADD3 R184, P2, R184, R183, RZ ;  /* 0x000000b7b8b87210 */ /* 0x010fc80007f5e0ff */
[----:B------:R3:W-:Y:S04]  /*a90c0*/  LDGSTS.E [R3+0x45000], [R176.64], P1 ;  /* 0x45000000b0037fae */ /* 0x0007e80008921848 */
[----:B-1----:R-:W4:Y:S04]  /*a90d0*/  LDL.LU R185, [R1+0x1c7c] ;  /* 0x001c7c0001b97983 */ /* 0x002f280000300800 */
[----:B------:R-:W4:Y:S01]  /*a90e0*/  LDL.LU R178, [R1+0x1c68] ;  /* 0x001c680001b27983 */ /* 0x000f220000300800 */
[----:B---3--:R-:W-:Y:S02]  /*a90f0*/  IMAD.MOV.U32 R176, RZ, RZ, R184 ;  /* 0x000000ffffb07224 */ /* 0x008fe400078e00b8 */
[----:B--2---:R-:W-:Y:S01]  /*a9100*/  IMAD.X R186, R186, 0x1, R181, P2 ;  /* 0x00000001baba7824 */ /* 0x004fe200010e06b5 */
[----:B------:R1:W-:Y:S04]  /*a9110*/  STL [R1+0x1cc8], R184 ;  /* 0x001cc8b801007387 */ /* 0x0003e80000100800 */
[----:B------:R-:W-:Y:S04]  /*a9120*/  STL [R1+0x1cbc], R186 ;  /* 0x001cbcba01007387 */ /* 0x000fe80000100800 */
[----:B-1----:R-:W2:Y:S01]  /*a9130*/  LDL.LU R184, [R1+0x1c5c] ;  /* 0x001c5c0001b87983 */ /* 0x002ea20000300800 */
[----:B------:R-:W-:-:S04]  /*a9140*/  ISETP.GT.AND P1, PT, R0, 0x2c, PT ;  /* 0x0000002c0000780c */ /* 0x000fc80003f24270 */
[----:B------:R-:W-:-:S04]  /*a9150*/  SEL R3, RZ, 0x4, !P1 ;  /* 0x00000004ff037807 */ /* 0x000fc80004800000 */
[----:B------:R-:W-:-:S04]  /*a9160*/  SEL R3, R3, RZ, !P0 ;  /* 0x000000ff03037207 */ /* 0x000fc80004000000 */
[----:B------:R-:W-:Y:S01]  /*a9170*/  ISETP.NE.U32.AND P1, PT, R3, RZ, PT ;  /* 0x000000ff0300720c */ /* 0x000fe20003f25070 */
[----:B------:R-:W-:Y:S01]  /*a9180*/  IMAD.MOV.U32 R177, RZ, RZ, R186 ;  /* 0x000000ffffb17224 */ /* 0x000fe200078e00ba */
[----:B------:R-:W-:-:S11]  /*a9190*/  IADD3 R3, R2, 0x100000, RZ ;  /* 0x0010000002037810 */ /* 0x000fd60007ffe0ff */
[----:B------:R1:W-:Y:S01]  /*a91a0*/  LDGSTS.E [R3+0x45800], [R176.64], P1 ;  /* 0x45800000b0037fae */ /* 0x0003e20008921848 */
[----:B------:R-:W-:-:S04]  /*a91b0*/  ISETP.GT.AND P1, PT, R0, 0x30, PT ;  /* 0x000000300000780c */ /* 0x000fc80003f24270 */
[----:B-1----:R-:W-:Y:S02]  /*a91c0*/  SEL R3, RZ, 0x4, !P1 ;  /* 0x00000004ff037807 */ /* 0x002fe40004800000 */
[----:B------:R-:W-:Y:S02]  /*a91d0*/  IADD3 R179, P2, R179, R183, RZ ;  /* 0x000000b7b3b37210 */ /* 0x000fe40007f5e0ff */
[----:B------:R-:W-:-:S03]  /*a91e0*/  SEL R3, R3, RZ, !P0 ;  /* 0x000000ff03037207 */ /* 0x000fc60004000000 */
[----:B------:R-:W-:Y:S01]  /*a91f0*/  IMAD.X R182, R182, 0x1, R181, P2 ;  /* 0x00000001b6b67824 */ /* 0x000fe200010e06b5 */
[----:B------:R-:W-:Y:S01]  /*a9200*/  ISETP.NE.U32.AND P1, PT, R3, RZ, PT ;  /* 0x000000ff0300720c */ /* 0x000fe20003f25070 */
[----:B------:R-:W-:Y:S02]  /*a9210*/  STL [R1+0x1ca8], R179 ;  /* 0x001ca8b301007387 */ /* 0x000fe40000100800 */
[----:B------:R-:W-:Y:S02]  /*a9220*/  IMAD.MOV.U32 R177, RZ, RZ, R182 ;  /* 0x000000ffffb17224 */ /* 0x000fe400078e00b6 */
[----:B------:R1:W-:Y:S04]  /*a9230*/  STL [R1+0x1c9c], R182 ;  /* 0x001c9cb601007387 */ /* 0x0003e80000100800 */
[----:B------:R-:W3:Y:S01]  /*a9240*/  LDL.LU R187, [R1+0x1c3c] ;  /* 0x001c3c0001bb7983 */ /* 0x000ee20000300800 */
[----:B------:R-:W-:Y:S01]  /*a9250*/  IADD3 R3, R2, 0x100000, RZ ;  /* 0x0010000002037810 */ /* 0x000fe20007ffe0ff */
[----:B------:R-:W-:-:S02]  /*a9260*/  IMAD.MOV.U32 R176, RZ, RZ, R179 ;  /* 0x000000ffffb07224 */ /* 0x000fc400078e00b3 */
[----:B-1----:R-:W3:Y:S04]  /*a9270*/  LDL.LU R182, [R1+0x1c48] ;  /* 0x001c480001b67983 */ /* 0x002ee80000300800 */
[----:B------:R-:W3:Y:S04]  /*a9280*/  LDL.LU R179, [R1+0x1c28] ;  /* 0x001c280001b37983 */ /* 0x000ee80000300800 */
[----:B------:R1:W-:Y:S01]  /*a9290*/  LDGSTS.E [R3+0x46000], [R176.64], P1 ;  /* 0x46000000b0037fae */ /* 0x0003e20008921848 */
[----:B------:R-:W-:-:S05]  /*a92a0*/  IADD3 R180, P2, R180, R183, RZ ;  /* 0x000000b7b4b47210 */ /* 0x000fca0007f5e0ff */
[----:B------:R-:W-:Y:S01]  /*a92b0*/  STL [R1+0x1c88], R180 ;  /* 0x001c88b401007387 */ /* 0x000fe20000100800 */
[----:B-1----:R-:W-:Y:S02]  /*a92c0*/  IMAD.MOV.U32 R176, RZ, RZ, R180 ;  /* 0x000000ffffb07224 */ /* 0x002fe400078e00b4 */
[----:B----4-:R-:W-:-:S04]  /*a92d0*/  IMAD.X R185, R185, 0x1, R181, P2 ;  /* 0x00000001b9b97824 */ /* 0x010fc800010e06b5 */
[----:B------:R-:W-:Y:S01]  /*a92e0*/  IMAD.MOV.U32 R177, RZ, RZ, R185 ;  /* 0x000000ffffb17224 */ /* 0x000fe200078e00b9 */
[----:B------:R1:W-:Y:S04]  /*a92f0*/  STL [R1+0x1c7c], R185 ;  /* 0x001c7cb901007387 */ /* 0x0003e80000100800 */
[----:B-1----:R-:W4:Y:S01]  /*a9300*/  LDL.LU R185, [R1+0x1c1c] ;  /* 0x001c1c0001b97983 */ /* 0x002f220000300800 */
[----:B------:R-:W-:-:S03]  /*a9310*/  IADD3 R178, P2, R178, R183, RZ ;  /* 0x000000b7b2b27210 */ /* 0x000fc60007f5e0ff */
[----:B------:R-:W4:Y:S02]  /*a9320*/  LDL.LU R180, [R1+0x1c08] ;  /* 0x001c080001b47983 */ /* 0x000f240000300800 */
[----:B--2---:R-:W-:Y:S02]  /*a9330*/  IMAD.X R184, R184, 0x1, R181, P2 ;  /* 0x00000001b8b87824 */ /* 0x004fe400010e06b5 */
[----:B------:R-:W-:Y:S04]  /*a9340*/  STL [R1+0x1c68], R178 ;  /* 0x001c68b201007387 */ /* 0x000fe80000100800 */
        /* <DEDUP_REMOVED lines=13> */
[----:B------:R-:W-:Y:S02]  /*a9420*/  IADD3 R3, R2, 0x100000, RZ ;  /* 0x0010000002037810 */ /* 0x000fe40007ffe0ff */
[----:B------:R-:W-:Y:S02]  /*a9430*/  MOV R177, R184 ;  /* 0x000000b800b17202 */ /* 0x000fe40000000f00 */
[----:B------:R-:W2:Y:S04]  /*a9440*/  LDL.LU R184, [R1+0x1bdc] ;  /* 0x001bdc0001b87983 */ /* 0x000ea80000300800 */
[----:B------:R-:W2:Y:S04]  /*a9450*/  LDL.LU R178, [R1+0x1be8] ;  /* 0x001be80001b27983 */ /* 0x000ea80000300800 */
[----:B------:R1:W-:Y:S01]  /*a9460*/  LDGSTS.E [R3+0x47000], [R176.64], P1 ;  /* 0x47000000b0037fae */ /* 0x0003e20008921848 */
[----:B------:R-:W-:-:S02]  /*a9470*/  ISETP.GT.AND P1, PT, R0, 0x3c, PT ;  /* 0x0000003c0000780c */ /* 0x000fc40003f24270 */
[----:B---3--:R-:W-:Y:S02]  /*a9480*/  IADD3 R182, P2, R182, R183, RZ ;  /* 0x000000b7b6b67210 */ /* 0x008fe40007f5e0ff */
        /* <DEDUP_REMOVED lines=19> */
[----:B----4-:R-:W-:-:S04]  /*a95c0*/  IMAD.X R185, R185, 0x1, R181, P2 ;  /* 0x00000001b9b97824 */ /* 0x010fc800010e06b5 */
[----:B------:R-:W-:Y:S01]  /*a95d0*/  IMAD.MOV.U32 R177, RZ, RZ, R185 ;  /* 0x000000ffffb17224 */ /* 0x000fe200078e00b9 */
[----:B------:R1:W-:Y:S01]  /*a95e0*/  STL [R1+0x1c1c], R185 ;  /* 0x001c1cb901007387 */ /* 0x0003e20000100800 */
[----:B------:R-:W-:-:S04]  /*a95f0*/  IADD3 R180, P2, R180, R183, RZ ;  /* 0x000000b7b4b47210 */ /* 0x000fc80007f5e0ff */
[----:B------:R4:W-:Y:S04]  /*a9600*/  LDGSTS.E [R3+0x48000], [R176.64], P1 ;  /* 0x48000000b0037fae */ /* 0x0009e80008921848 */
[----:B-1----:R-:W3:Y:S01]  /*a9610*/  LDL.LU R185, [R1+0x1bbc] ;  /* 0x001bbc0001b97983 */ /* 0x002ee20000300800 */
[----:B--2---:R-:W-:-:S03]  /*a9620*/  IMAD.X R186, R186, 0x1, R181, P2 ;  /* 0x00000001baba7824 */ /* 0x004fc600010e06b5 */
[----:B------:R-:W2:Y:S01]  /*a9630*/  LDL.LU R179, [R1+0x1ba8] ;  /* 0x001ba80001b37983 */ /* 0x000ea20000300800 */
[----:B----4-:R-:W-:-:S03]  /*a9640*/  IMAD.MOV.U32 R176, RZ, RZ, R180 ;  /* 0x000000ffffb07224 */ /* 0x010fc600078e00b4 */
[----:B------:R1:W-:Y:S04]  /*a9650*/  STL [R1+0x1c08], R180 ;  /* 0x001c08b401007387 */ /* 0x0003e80000100800 */
[----:B------:R-:W-:Y:S04]  /*a9660*/  STL [R1+0x1bfc], R186 ;  /* 0x001bfcba01007387 */ /* 0x000fe80000100800 */
[----:B-1----:R-:W4:Y:S01]  /*a9670*/  LDL.LU R180, [R1+0x1b9c] ;  /* 0x001b9c0001b47983 */ /* 0x002f220000300800 */
        /* <DEDUP_REMOVED lines=16> */
[----:B------:R-:W4:Y:S01]  /*a9780*/  LDL.LU R187, [R1+0x1b7c] ;  /* 0x001b7c0001bb7983 */ /* 0x000f220000300800 */
[----:B------:R-:W-:Y:S01]  /*a9790*/  IADD3 R3, R2, 0x100000, RZ ;  /* 0x0010000002037810 */ /* 0x000fe20007ffe0ff */
[----:B------:R-:W-:-:S02]  /*a97a0*/  IMAD.MOV.U32 R176, RZ, RZ, R178 ;  /* 0x000000ffffb07224 */ /* 0x000fc400078e00b2 */
[----:B-1----:R-:W4:Y:S04]  /*a97b0*/  LDL.LU R184, [R1+0x1b88] ;  /* 0x001b880001b87983 */ /* 0x002f280000300800 */
[----:B------:R-:W4:Y:S04]  /*a97c0*/  LDL.LU R178, [R1+0x1b68] ;  /* 0x001b680001b27983 */ /* 0x000f280000300800 */
[----:B------:R1:W-:Y:S01]  /*a97d0*/  LDGSTS.E [R3+0x49000], [R176.64], P1 ;  /* 0x49000000b0037fae */ /* 0x0003e20008921848 */
[----:B------:R-:W-:-:S05]  /*a97e0*/  IADD3 R182, P2, R182, R183, RZ ;  /* 0x000000b7b6b67210 */ /* 0x000fca0007f5e0ff */
[----:B------:R-:W-:Y:S01]  /*a97f0*/  STL [R1+0x1bc8], R182 ;  /* 0x001bc8b601007387 */ /* 0x000fe20000100800 */
[----:B-1----:R-:W-:Y:S02]  /*a9800*/  IMAD.MOV.U32 R176, RZ, RZ, R182 ;  /* 0x000000ffffb07224 */ /* 0x002fe400078e00b6 */
[----:B---3--:R-:W-:-:S04]  /*a9810*/  IMAD.X R185, R185, 0x1, R181, P2 ;  /* 0x00000001b9b97824 */ /* 0x008fc800010e06b5 */
[----:B------:R-:W-:Y:S01]  /*a9820*/  IMAD.MOV.U32 R177, RZ, RZ, R185 ;  /* 0x000000ffffb17224 */ /* 0x000fe200078e00b9 */
[----:B------:R1:W-:Y:S04]  /*a9830*/  STL [R1+0x1bbc], R185 ;  /* 0x001bbcb901007387 */ /* 0x0003e80000100800 */
[----:B-1----:R-:W3:Y:S01]  /*a9840*/  LDL.LU R185, [R1+0x1b5c] ;  /* 0x001b5c0001b97983 */ /* 0x002ee20000300800 */
[----:B--2---:R-:W-:-:S03]  /*a9850*/  IADD3 R179, P2, R179, R183, RZ ;  /* 0x000000b7b3b37210 */ /* 0x004fc60007f5e0ff */
[----:B------:R-:W2:Y:S02]  /*a9860*/  LDL.LU R182, [R1+0x1b48] ;  /* 0x001b480001b67983 */ /* 0x000ea40000300800 */
[----:B----4-:R-:W-:Y:S02]  /*a9870*/  IMAD.X R180, R180, 0x1, R181, P2 ;  /* 0x00000001b4b47824 */ /* 0x010fe400010e06b5 */
[----:B------:R-:W-:Y:S04]  /*a9880*/  STL [R1+0x1ba8], R179 ;  /* 0x001ba8b301007387 */ /* 0x000fe80000100800 */
[----:B------:R1:W-:Y:S04]  /*a9890*/  STL [R1+0x1b9c], R180 ;  /* 0x001b9cb401007387 */ /* 0x0003e80000100800 */
[----:B------:R-:W4:Y:S01]  /*a98a0*/  LDL.LU R186, [R1+0x1b3c] ;  /* 0x001b3c0001ba7983 */ /* 0x000f220000300800 */
        /* <DEDUP_REMOVED lines=14> */
[----:B------:R-:W4:Y:S04]  /*a9990*/  LDL.LU R180, [R1+0x1b1c] ;  /* 0x001b1c0001b47983 */ /* 0x000f280000300800 */
[----:B------:R-:W4:Y:S04]  /*a99a0*/  LDL.LU R179, [R1+0x1b28] ;  /* 0x001b280001b37983 */ /* 0x000f280000300800 */
        /* <DEDUP_REMOVED lines=12> */
[----:B-1----:R-:W4:Y:S04]  /*a9a70*/  LDL.LU R184, [R1+0x1b08] ;  /* 0x001b080001b87983 */ /* 0x002f280000300800 */
        /* <DEDUP_REMOVED lines=11> */
[----:B--2---:R-:W-:-:S04]  /*a9b30*/  IADD3 R182, P2, R182, R183, RZ ;  /* 0x000000b7b6b67210 */ /* 0x004fc80007f5e0ff */
[----:B------:R2:W-:Y:S04]  /*a9b40*/  LDGSTS.E [R3+0x4b000], [R176.64], P1 ;  /* 0x4b000000b0037fae */ /* 0x0005e80008921848 */
[----:B-1----:R-:W3:Y:S01]  /*a9b50*/  LDL.LU R185, [R1+0x1afc] ;  /* 0x001afc0001b97983 */ /* 0x002ee20000300800 */
[----:B----4-:R-:W-:-:S03]  /*a9b60*/  IMAD.X R186, R186, 0x1, R181, P2 ;  /* 0x00000001baba7824 */ /* 0x010fc600010e06b5 */
[----:B------:R-:W4:Y:S01]  /*a9b70*/  LDL.LU R178, [R1+0x1ae8] ;  /* 0x001ae80001b27983 */ /* 0x000f220000300800 */
[----:B--2---:R-:W-:-:S03]  /*a9b80*/  IMAD.MOV.U32 R176, RZ, RZ, R182 ;  /* 0x000000ffffb07224 */ /* 0x004fc600078e00b6 */
        /* <DEDUP_REMOVED lines=16> */
[----:B------:R1:W-:Y:S01]  /*a9c90*/  STL [R1+0x1b28], R179 ;  /* 0x001b28b301007387 */ /* 0x0003e20000100800 */
[----:B------:R-:W-:-:S03]  /*a9ca0*/  IMAD.MOV.U32 R176, RZ, RZ, R179 ;  /* 0x000000ffffb07224 */ /* 0x000fc600078e00b3 */
[----:B------:R1:W-:Y:S04]  /*a9cb0*/  STL [R1+0x1b1c], R180 ;  /* 0x001b1cb401007387 */ /* 0x0003e80000100800 */
[----:B------:R-:W2:Y:S04]  /*a9cc0*/  LDL.LU R187, [R1+0x1abc] ;  /* 0x001abc0001bb7983 */ /* 0x000ea80000300800 */
[----:B-1----:R-:W2:Y:S01]  /*a9cd0*/  LDL.LU R179, [R1+0x1ac8] ;  /* 0x001ac80001b37983 */ /* 0x002ea20000300800 */
[----:B------:R-:W-:Y:S01]  /*a9ce0*/  IADD3 R3, R2, 0x100000, RZ ;  /* 0x0010000002037810 */ /* 0x000fe20007ffe0ff */
[----:B------:R-:W-:-:S02]  /*a9cf0*/  IMAD.MOV.U32 R177, RZ, RZ, R180 ;  /* 0x000000ffffb17224 */ /* 0x000fc400078e00b4 */
[----:B------:R-:W2:Y:S04]  /*a9d00*/  LDL.LU R180, [R1+0x1aa8] ;  /* 0x001aa80001b47983 */ /* 0x000ea80000300800 */
[----:B------:R1:W-:Y:S01]  /*a9d10*/  LDGSTS.E [R3+0x4c000], [R176.64], P1 ;  /* 0x4c000000b0037fae */ /* 0x0003e20008921848 */
[----:B------:R-:W-:-:S05]  /*a9d20*/  IADD3 R184, P2, R184, R183, RZ ;  /* 0x000000b7b8b87210 */ /* 0x000fca0007f5e0ff */
[----:B------:R3:W-:Y:S01]  /*a9d30*/  STL [R1+0x1b08], R184 ;  /* 0x001b08b801007387 */ /* 0x0007e20000100800 */
[----:B-1----:R-:W-:Y:S02]  /*a9d40*/  IMAD.MOV.U32 R176, RZ, RZ, R184 ;  /* 0x000000ffffb07224 */ /* 0x002fe400078e00b8 */
[----:B---3--:R-:W-:-:S05]  /*a9d50*/  IMAD.X R185, R185, 0x1, R181, P2 ;  /* 0x00000001b9b97824 */ /* 0x008fca00010e06b5 */
[----:B------:R1:W-:Y:S04]  /*a9d60*/  STL [R1+0x1afc], R185 ;  /* 0x001afcb901007387 */ /* 0x0003e80000100800 */
[----:B------:R-:W3:Y:S01]  /*a9d70*/  LDL.LU R184, [R1+0x1a9c] ;  /* 0x001a9c0001b87983 */ /* 0x000ee20000300800 */
[----:B----4-:R-:W-:Y:S01]  /*a9d80*/  IADD3 R178, P2, R178, R183, RZ ;  /* 0x000000b7b2b27210 */ /* 0x010fe20007f5e0ff */
[----:B------:R-:W-:Y:S02]  /*a9d90*/  IMAD.MOV.U32 R177, RZ, RZ, R185 ;  /* 0x000000ffffb17224 */ /* 0x000fe400078e00b9 */
[----:B-1----:R-:W4:Y:S02]  /*a9da0*/  LDL.LU R185, [R1+0x1a88] ;  /* 0x001a880001b97983 */ /* 0x002f240000300800 */
[----:B--2---:R-:W-:-:S02]  /*a9db0*/  IMAD.X R182, R182, 0x1, R181, P2 ;  /* 0x00000001b6b67824 */ /* 0x004fc400010e06b5 */
        /* <DEDUP_REMOVED lines=9> */
[----:B------:R-:W-:Y:S01]  /*a9e50*/  ISETP.GT.AND P1, PT, R0, 0x68, PT ;  /* 0x000000680000780c */ /* 0x000fe20003f24270 */
[----:B-1----:R-:W-:Y:S02]  /*a9e60*/  IMAD.MOV.U32 R177, RZ, RZ, R182 ;  /* 0x000000ffffb17224 */ /* 0x002fe400078e00b6 */
[----:B------:R-:W-:Y:S01]  /*a9e70*/  IMAD.MOV.U32 R176, RZ, RZ, R178 ;  /* 0x000000ffffb07224 */ /* 0x000fe200078e00b2 */
[----:B------:R-:W2:Y:S01]  /*a9e80*/  LDL.LU R182, [R1+0x1a5c] ;  /* 0x001a5c0001b67983 */ /* 0x000ea20000300800 */
[----:B------:R-:W-:-:S03]  /*a9e90*/  SEL R3, RZ, 0x4, !P1 ;  /* 0x00000004ff037807 */ /* 0x000fc60004800000 */
[----:B------:R-:W2:Y:S01]  /*a9ea0*/  LDL.LU R178, [R1+0x1a68] ;  /* 0x001a680001b27983 */ /* 0x000ea20000300800 */
[----:B------:R-:W-:-:S04]  /*a9eb0*/  SEL R3, R3, RZ, !P0 ;  /* 0x000000ff03037207 */ /* 0x000fc80004000000 */
[----:B------:R-:W-:Y:S02]  /*a9ec0*/  ISETP.NE.U32.AND P1, PT, R3, RZ, PT ;  /* 0x000000ff0300720c */ /* 0x000fe40003f25070 */
[----:B------:R-:W-:-:S11]  /*a9ed0*/  IADD3 R3, R2, 0x100000, RZ ;  /* 0x0010000002037810 */ /* 0x000fd60007ffe0ff */
[----:B------:R1:W-:Y:S01]  /*a9ee0*/  LDGSTS.E [R3+0x4d000], [R176.64], P1 ;  /* 0x4d000000b0037fae */ /* 0x0003e20008921848 */
[----:B------:R-:W-:Y:S02]  /*a9ef0*/  ISETP.GT.AND P1, PT, R0, 0x6c, PT ;  /* 0x0000006c0000780c */ /* 0x000fe40003f24270 */
[----:B------:R-:W-:Y:S02]  /*a9f00*/  IADD3 R179, P2, R179, R183, RZ ;  /* 0x000000b7b3b37210 */ /* 0x000fe40007f5e0ff */
        /* <DEDUP_REMOVED lines=13> */
[----:B------:R3:W-:Y:S01]  /*a9fe0*/  STL [R1+0x1aa8], R180 ;  /* 0x001aa8b401007387 */ /* 0x0007e20000100800 */
[----:B-1----:R-:W-:Y:S01]  /*a9ff0*/  IMAD.MOV.U32 R176, RZ, RZ, R180 ;  /* 0x000000ffffb07224 */ /* 0x002fe200078e00b4 */
[----:B------:R-:W-:-:S04]  /*aa000*/  SEL R3, RZ, 0x4, !P1 ;  /* 0x00000004ff037807 */ /* 0x000fc80004800000 */
[----:B------:R-:W-:-:S04]  /*aa010*/  SEL R3, R3, RZ, !P0 ;  /* 0x000000ff03037207 */ /* 0x000fc80004000000 */
[----:B------:R-:W-:Y:S02]  /*aa020*/  ISETP.NE.U32.AND P1, PT, R3, RZ, PT ;  /* 0x000000ff0300720c */ /* 0x000fe40003f25070 */
[----:B------:R-:W-:Y:S01]  /*aa030*/  IADD3 R3, R2, 0x100000, RZ ;  /* 0x0010000002037810 */ /* 0x000fe20007ffe0ff */
[----:B---3--:R-:W-:-:S05]  /*aa040*/  IMAD.X R184, R184, 0x1, R181, P2 ;  /* 0x00000001b8b87824 */ /* 0x008fca00010e06b5 */
[----:B------:R1:W-:Y:S04]  /*aa050*/  STL [R1+0x1a9c], R184 ;  /* 0x001a9cb801007387 */ /* 0x0003e80000100800 */
[----:B------:R-:W3:Y:S01]  /*aa060*/  LDL.LU R180, [R1+0x1a3c] ;  /* 0x001a3c0001b47983 */ /* 0x000ee20000300800 */
[----:B----4-:R-:W-:Y:S01]  /*aa070*/  IADD3 R185, P2, R185, R183, RZ ;  /* 0x000000b7b9b97210 */ /* 0x010fe20007f5e0ff */
[----:B------:R-:W-:Y:S02]  /*aa080*/  IMAD.MOV.U32 R177, RZ, RZ, R184 ;  /* 0x000000ffffb17224 */ /* 0x000fe400078e00b8 */
[----:B-1----:R-:W4:Y:S02]  /*aa090*/  LDL.LU R184, [R1+0x1e20] ;  /* 0x001e200001b87983 */ /* 0x002f240000300800 */
[----:B--2---:R-:W-:-:S02]  /*aa0a0*/  IMAD.X R186, R186, 0x1, R181, P2 ;  /* 0x00000001baba7824 */ /* 0x004fc400010e06b5 */
[----:B------:R1:W-:Y:S04]  /*aa0b0*/  LDGSTS.E [R3+0x4e000], [R176.64], P1 ;  /* 0x4e000000b0037fae */ /* 0x0003e80008921848 */
[----:B------:R2:W-:Y:S04]  /*aa0c0*/  STL [R1+0x1a88], R185 ;  /* 0x001a88b901007387 */ /* 0x0005e80000100800 */
[----:B------:R-:W-:Y:S01]  /*aa0d0*/  STL [R1+0x1a7c], R186 ;  /* 0x001a7cba01007387 */ /* 0x000fe20000100800 */
[----:B-1----:R-:W-:-:S03]  /*aa0e0*/  MOV R176, R185 ;  /* 0x000000b900b07202 */ /* 0x002fc60000000f00 */
[----:B--2---:R-:W2:Y:S01]  /*aa0f0*/  LDL.LU R185, [R1+0x1e14] ;  /* 0x001e140001b97983 */ /* 0x004ea20000300800 */
[----:B------:R-:W-:-:S04]  /*aa100*/  ISETP.GT.AND P1, PT, R0, 0x74, PT ;  /* 0x000000740000780c */ /* 0x000fc80003f24270 */
[----:B------:R-:W-:-:S04]  /*aa110*/  SEL R3, RZ, 0x4, !P1 ;  /* 0x00000004ff037807 */ /* 0x000fc80004800000 */
[----:B------:R-:W-:-:S04]  /*aa120*/  SEL R3, R3, RZ, !P0 ;  /* 0x000000ff03037207 */ /* 0x000fc80004000000 */
[----:B------:R-:W-:Y:S01]  /*aa130*/  ISETP.NE.U32.AND P1, PT, R3, RZ, PT ;  /* 0x000000ff0300720c */ /* 0x000fe20003f25070 */
[----:B------:R-:W-:Y:S01]  /*aa140*/  IMAD.MOV.U32 R177, RZ, RZ, R186 ;  /* 0x000000ffffb17224 */ /* 0x000fe200078e00ba */
[----:B------:R-:W-:-:S11]  /*aa150*/  IADD3 R3, R2, 0x100000, RZ ;  /* 0x0010000002037810 */ /* 0x000fd60007ffe0ff */
[----:B------:R1:W-:Y:S01]  /*aa160*/  LDGSTS.E [R3+0x4e800], [R176.64], P1 ;  /* 0x4e800000b0037fae */ /* 0x0003e20008921848 */
[----:B------:R-:W-:-:S05]  /*aa170*/  IADD3 R178, P2, R178, R183, RZ ;  /* 0x000000b7b2b27210 */ /* 0x000fca0007f5e0ff */
[----:B------:R-:W-:Y:S01]  /*aa180*/  IMAD.X R182, R182, 0x1, R181, P2 ;  /* 0x00000001b6b67824 */ /* 0x000fe200010e06b5 */
[----:B------:R-:W-:Y:S01]  /*aa190*/  STL [R1+0x1a68], R178 ;  /* 0x001a68b201007387 */ /* 0x000fe20000100800 */
[----:B-1----:R-:W-:-:S03]  /*aa1a0*/  IMAD.MOV.U32 R176, RZ, RZ, R178 ;  /* 0x000000ffffb07224 */ /* 0x002fc600078e00b2 */
[----:B------:R1:W-:Y:S01]  /*aa1b0*/  STL [R1+0x1a5c], R182 ;  /* 0x001a5cb601007387 */ /* 0x0003e20000100800 */
[----:B------:R-:W-:Y:S01]  /*aa1c0*/  IMAD.MOV.U32 R177, RZ, RZ, R182 ;  /* 0x000000ffffb17224 */ /* 0x000fe200078e00b6 */
[----:B------:R-:W-:Y:S02]  /*aa1d0*/  ISETP.GT.AND P1, PT, R0, 0x78, PT ;  /* 0x000000780000780c */ /* 0x000fe40003f24270 */
[----:B-1----:R-:W2:Y:S04]  /*aa1e0*/  LDL.LU R182, [R1+0x1df4] ;  /* 0x001df40001b67983 */ /* 0x002ea80000300800 */
[----:B------:R-:W2:Y:S01]  /*aa1f0*/  LDL.LU R178, [R1+0x1e00] ;  /* 0x001e000001b27983 */ /* 0x000ea20000300800 */
[----:B------:R-:W-:-:S04]  /*aa200*/  SEL R3, RZ, 0x4, !P1 ;  /* 0x00000004ff037807 */ /* 0x000fc80004800000 */
        /* <DEDUP_REMOVED lines=8> */
[----:B------:R-:W-:Y:S01]  /*aa290*/  STL [R1+0x1a48], R179 ;  /* 0x001a48b301007387 */ /* 0x000fe20000100800 */
[----:B------:R-:W-:Y:S02]  /*aa2a0*/  IADD3 R176, R2, 0x100000, RZ ;  /* 0x0010000002b07810 */ /* 0x000fe40007ffe0ff */
[----:B------:R-:W-:Y:S01]  /*aa2b0*/  ISETP.NE.U32.AND P1, PT, R3, RZ, PT ;  /* 0x000000ff0300720c */ /* 0x000fe20003f25070 */
[----:B------:R-:W-:Y:S02]  /*aa2c0*/  IMAD.MOV.U32 R2, RZ, RZ, R179 ;  /* 0x000000ffff027224 */ /* 0x000fe400078e00b3 */
[----:B---3--:R-:W-:-:S04]  /*aa2d0*/  IMAD.X R180, R180, 0x1, R181, P2 ;  /* 0x00000001b4b47824 */ /* 0x008fc800010e06b5 */
[----:B------:R-:W-:Y:S01]  /*aa2e0*/  IMAD.MOV.U32 R3, RZ, RZ, R180 ;  /* 0x000000ffff037224 */ /* 0x000fe200078e00b4 */
[----:B------:R1:W-:Y:S01]  /*aa2f0*/  STL [R1+0x1a3c], R180 ;  /* 0x001a3cb401007387 */ /* 0x0003e20000100800 */
[----:B----4-:R-:W-:-:S04]  /*aa300*/  IADD3 R184, P2, R184, R183, RZ ;  /* 0x000000b7b8b87210 */ /* 0x010fc80007f5e0ff */
[----:B------:R3:W-:Y:S04]  /*aa310*/  LDGSTS.E [R176+0x4f800], [R2.64], P1 ;  /* 0x4f80000002b07fae */ /* 0x0007e80008921848 */
[----:B-1----:R-:W4:Y:S04]  /*aa320*/  LDL.LU R180, [R1+0x1dd4] ;  /* 0x001dd40001b47983 */ /* 0x002f280000300800 */
[----:B------:R-:W4:Y:S01]  /*aa330*/  LDL.LU R179, [R1+0x1de0] ;  /* 0x001de00001b37983 */ /* 0x000f220000300800 */
[----:B--2---:R-:W-:-:S03]  /*aa340*/  IMAD.X R185, R185, 0x1, R181, P2 ;  /* 0x00000001b9b97824 */ /* 0x004fc600010e06b5 */
[----:B------:R-:W-:Y:S01]  /*aa350*/  STL [R1+0x1e20], R184 ;  /* 0x001e20b801007387 */ /* 0x000fe20000100800 */
[----:B---3--:R-:W-:Y:S02]  /*aa360*/  IMAD.MOV.U32 R176, RZ, RZ, R184 ;  /* 0x000000ffffb07224 */ /* 0x008fe400078e00b8 */
[----:B------:R-:W-:Y:S01]  /*aa370*/  IMAD.MOV.U32 R177, RZ, RZ, R185 ;  /* 0x000000ffffb17224 */ /* 0x000fe200078e00b9 */
[----:B------:R1:W-:Y:S04]  /*aa380*/  STL [R1+0x1e14], R185 ;  /* 0x001e14b901007387 */ /* 0x0003e80000100800 */
[----:B-1----:R-:W4:Y:S04]  /*aa390*/  LDL.LU R185, [R1+0x1db4] ;  /* 0x001db40001b97983 */ /* 0x002f280000300800 */
[----:B------:R-:W3:Y:S04]  /*aa3a0*/  LDL.LU R184, [R1+0x1dc0] ;  /* 0x001dc00001b87983 */ /* 0x000ee80000300800 */
[----:B------:R-:W1:Y:S01]  /*aa3b0*/  S2R R205, SR_TID.X ;  /* 0x0000000000cd7919 */ /* 0x000e620000002100 */
[----:B------:R-:W-:-:S04]  /*aa3c0*/  ISETP.GT.AND P1, PT, R0, 0x1, PT ;  /* 0x000000010000780c */ /* 0x000fc80003f24270 */
[----:B------:R-:W-:-:S04]  /*aa3d0*/  SEL R2, RZ, 0x4, !P1 ;  /* 0x00000004ff027807 */ /* 0x000fc80004800000 */
[----:B------:R-:W-:-:S04]  /*aa3e0*/  SEL R2, R2, RZ, !P0 ;  /* 0x000000ff02027207 */ /* 0x000fc80004000000 */
[----:B------:R-:W-:Y:S02]  /*aa3f0*/  ISETP.NE.U32.AND P1, PT, R2, RZ, PT ;  /* 0x000000ff0200720c */ /* 0x000fe40003f25070 */
[----:B-1----:R-:W-:-:S05]  /*aa400*/  LOP3.LUT R205, R205, 0x7f, RZ, 0xc0, !PT ;  /* 0x0000007fcdcd7812 */ /* 0x002fca00078ec0ff */
[----:B------:R-:W-:Y:S01]  /*aa410*/  IMAD.SHL.U32 R205, R205, 0x4, RZ ;  /* 0x00000004cdcd7824 */ /* 0x000fe200078e00ff */
[----:B------:R-:W-:Y:S01]  /*aa420*/  IADD3 R178, P2, R178, R183, RZ ;  /* 0x000000b7b2b27210 */ /* 0x000fe20007f5e0ff */
[----:B------:R-:W-:-:S03]  /*aa430*/  IMAD.U32 R2, RZ, RZ, UR5 ;  /* 0x00000005ff027e24 */ /* 0x000fc6000f8e00ff */
[----:B------:R-:W-:Y:S01]  /*aa440*/  LOP3.LUT R186, R205, 0x20, RZ, 0x3c, !PT ;  /* 0x00000020cdba7812 */ /* 0x000fe200078e3cff */
[----:B------:R-:W-:-:S04]  /*aa450*/  IMAD.X R182, R182, 0x1, R181, P2 ;  /* 0x00000001b6b67824 */ /* 0x000fc800010e06b5 */
[----:B------:R-:W-:Y:S01]  /*aa460*/  IMAD R2, R2, 0x10000, R186 ;  /* 0x0001000002027824 */ /* 0x000fe200078e02ba */
[----:B------:R-:W-:Y:S04]  /*aa470*/  STL [R1+0x1e00], R178 ;  /* 0x001e00b201007387 */ /* 0x000fe80000100800 */
[----:B------:R-:W-:Y:S01]  /*aa480*/  IADD3 R3, R2, 0x100000, RZ ;  /* 0x0010000002037810 */ /* 0x000fe20007ffe0ff */
[----:B------:R1:W-:Y:S04]  /*aa490*/  STL [R1+0x1df4], R182 ;  /* 0x001df4b601007387 */ /* 0x0003e80000100800 */
[----:B------:R-:W4:Y:S04]  /*aa4a0*/  LDL.LU R187, [R1+0x1d94] ;  /* 0x001d940001bb7983 */ /* 0x000f280000300800 */
[----:B------:R-:W4:Y:S04]  /*aa4b0*/  LDL.LU R186, [R1+0x1da0] ;  /* 0x001da00001ba7983 */ /* 0x000f280000300800 */
[----:B------:R1:W-:Y:S02]  /*aa4c0*/  LDGSTS.E [R3+0x40200], [R176.64], P1 ;  /* 0x40200000b0037fae */ /* 0x0003e40008921848 */
[----:B-1----:R-:W-:-:S02]  /*aa4d0*/  IMAD.MOV.U32 R177, RZ, RZ, R182 ;  /* 0x000000ffffb17224 */ /* 0x002fc400078e00b6 */
[----:B------:R-:W-:Y:S01]  /*aa4e0*/  IMAD.MOV.U32 R176, RZ, RZ, R178 ;  /* 0x000000ffffb07224 */ /* 0x000fe200078e00b2 */
[----:B------:R-:W4:Y:S04]  /*aa4f0*/  LDL.LU R182, [R1+0x1d74] ;  /* 0x001d740001b67983 */ /* 0x000f280000300800 */
        /* <DEDUP_REMOVED lines=10> */
[----:B------:R-:W-:Y:S02]  /*aa5a0*/  ISETP.NE.U32.AND P1, PT, R3, RZ, PT ;  /* 0x000000ff0300720c */ /* 0x000fe40003f25070 */
[----:B------:R-:W-:Y:S02]  /*aa5b0*/  IADD3 R3, R2, 0x100000, RZ ;  /* 0x0010000002037810 */ /* 0x000fe40007ffe0ff */
[----:B----4-:R-:W-:-:S05]  /*aa5c0*/  IADD3 R179, P2, R179, R183, RZ ;  /* 0x000000b7b3b37210 */ /* 0x010fca0007f5e0ff */
[----:B------:R-:W-:Y:S01]  /*aa5d0*/  IMAD.X R180, R180, 0x1, R181, P2 ;  /* 0x00000001b4b47824 */ /* 0x000fe200010e06b5 */
[----:B------:R-:W-:Y:S01]  /*aa5e0*/  STL [R1+0x1de0], R179 ;  /* 0x001de0b301007387 */ /* 0x000fe20000100800 */
[----:B------:R-:W-:Y:S02]  /*aa5f0*/  IMAD.MOV.U32 R176, RZ, RZ, R179 ;  /* 0x000000ffffb07224 */ /* 0x000fe400078e00b3 */
[----:B------:R-:W-:Y:S01]  /*aa600*/  IMAD.MOV.U32 R177, RZ, RZ, R180 ;  /* 0x000000ffffb17224 */ /* 0x000fe200078e00b4 */
[----:B------:R1:W-:Y:S04]  /*aa610*/  STL [R1+0x1dd4], R180 ;  /* 0x001dd4b401007387 */ /* 0x0003e80000100800 */
[----:B------:R4:W-:Y:S04]  /*aa620*/  LDGSTS.E [R3+0x41200], [R176.64], P1 ;  /* 0x41200000b0037fae */ /* 0x0009e80008921848 */
[----:B-1----:R-:W2:Y:S04]  /*aa630*/  LDL.LU R180, [R1+0x1d54] ;  /* 0x001d540001b47983 */ /* 0x002ea80000300800 */
[----:B------:R-:W2:Y:S01]  /*aa640*/  LDL.LU R179, [R1+0x1d60] ;  /* 0x001d600001b37983 */ /* 0x000ea20000300800 */
[----:B---3--:R-:W-:-:S05]  /*aa650*/  IADD3 R184, P2, R184, R183, RZ ;  /* 0x000000b7b8b87210 */ /* 0x008fca0007f5e0ff */
[----:B----4-:R-:W-:Y:S01]  /*aa660*/  IMAD.X R185, R185, 0x1, R181, P2 ;  /* 0x00000001b9b97824 */ /* 0x010fe200010e06b5 */
[----:B------:R-:W-:Y:S01]  /*aa670*/  STL [R1+0x1dc0], R184 ;  /* 0x001dc0b801007387 */ /* 0x000fe20000100800 */
[----:B------:R-:W-:Y:S02]  /*aa680*/  IMAD.MOV.U32 R176, RZ, RZ, R184 ;  /* 0x000000ffffb07224 */ /* 0x000fe400078e00b8 */
[----:B------:R-:W-:Y:S01]  /*aa690*/  IMAD.MOV.U32 R177, RZ, RZ, R185 ;  /* 0x000000ffffb17224 */ /* 0x000fe200078e00b9 */
[----:B------:R1:W-:Y:S04]  /*aa6a0*/  STL [R1+0x1db4], R185 ;  /* 0x001db4b901007387 */ /* 0x0003e80000100800 */
[----:B-1----:R-:W2:Y:S04]  /*aa6b0*/  LDL.LU R185, [R1+0x1d34] ;  /* 0x001d340001b97983 */ /* 0x002ea80000300800 */
[----:B------:R-:W4:Y:S01]  /*aa6c0*/  LDL.LU R184, [R1+0x1d40] ;  /* 0x001d400001b87983 */ /* 0x000f220000300800 */
[----:B------:R-:W-:-:S04]  /*aa6d0*/  ISETP.GT.AND P1, PT, R0, 0xd, PT ;  /* 0x0000000d0000780c */ /* 0x000fc80003f24270 */
        /* <DEDUP_REMOVED lines=10> */
[----:B------:R-:W-:Y:S01]  /*aa780*/  ISETP.NE.U32.AND P1, PT, R3, RZ, PT ;  /* 0x000000ff0300720c */ /* 0x000fe20003f25070 */
[----:B------:R-:W-:Y:S01]  /*aa790*/  IMAD.MOV.U32 R176, RZ, RZ, R186 ;  /* 0x000000ffffb07224 */ /* 0x000fe200078e00ba */
[----:B------:R-:W-:Y:S01]  /*aa7a0*/  IADD3 R3, R2, 0x100000, RZ ;  /* 0x0010000002037810 */ /* 0x000fe20007ffe0ff */
[----:B------:R-:W-:Y:S01]  /*aa7b0*/  IMAD.MOV.U32 R177, RZ, RZ, R187 ;  /* 0x000000ffffb17224 */ /* 0x000fe200078e00bb */
[----:B------:R-:W-:Y:S01]  /*aa7c0*/  IADD3 R178, P2, R178, R183, RZ ;  /* 0x000000b7b2b27210 */ /* 0x000fe20007f5e0ff */
[----:B------:R-:W-:Y:S04]  /*aa7d0*/  STL [R1+0x1da0], R186 ;  /* 0x001da0ba01007387 */ /* 0x000fe80000100800 */
[----:B------:R-:W-:Y:S01]  /*aa7e0*/  IMAD.X R182, R182, 0x1, R181, P2 ;  /* 0x00000001b6b67824 */ /* 0x000fe200010e06b5 */
[----:B------:R-:W-:Y:S04]  /*aa7f0*/  STL [R1+0x1d94], R187 ;  /* 0x001d94bb01007387 */ /* 0x000fe80000100800 */
[----:B------:R1:W-:Y:S04]  /*aa800*/  LDGSTS.E [R3+0x42200], [R176.64], P1 ;  /* 0x42200000b0037fae */ /* 0x0003e80008921848 */
[----:B------:R-:W-:Y:S04]  /*aa810*/  STL [R1+0x1d80], R178 ;  /* 0x001d80b201007387 */ /* 0x000fe80000100800 */
[----:B------:R1:W-:Y:S02]  /*aa820*/  STL [R1+0x1d74], R182 ;  /* 0x001d74b601007387 */ /* 0x0003e40000100800 */
[----:B-1----:R-:W-:-:S02]  /*aa830*/  IMAD.MOV.U32 R177, RZ, RZ, R182 ;  /* 0x000000ffffb17224 */ /* 0x002fc400078e00b6 */
[----:B------:R-:W-:Y:S01]  /*aa840*/  IMAD.MOV.U32 R176, RZ, RZ, R178 ;  /* 0x000000ffffb07224 */ /* 0x000fe200078e00b2 */
[----:B------:R-:W2:Y:S04]  /*aa850*/  LDL.LU R182, [R1+0x1d14] ;  /* 0x001d140001b67983 */ /* 0x000ea80000300800 */
        /* <DEDUP_REMOVED lines=12> */
[----:B--2---:R-:W-:-:S05]  /*aa920*/  IADD3 R179, P2, R179, R183, RZ ;  /* 0x000000b7b3b37210 */ /* 0x004fca0007f5e0ff */
[----:B------:R-:W-:Y:S01]  /*aa930*/  IMAD.X R180, R180, 0x1, R181, P2 ;  /* 0x00000001b4b47824 */ /* 0x000fe200010e06b5 */
[----:B------:R-:W-:Y:S01]  /*aa940*/  STL [R1+0x1d60], R179 ;  /* 0x001d60b301007387 */ /* 0x000fe20000100800 */
[----:B------:R-:W-:Y:S02]  /*aa950*/  IMAD.MOV.U32 R176, RZ, RZ, R179 ;  /* 0x000000ffffb07224 */ /* 0x000fe400078e00b3 */
[----:B------:R-:W-:Y:S01]  /*aa960*/  IMAD.MOV.U32 R177, RZ, RZ, R180 ;  /* 0x000000ffffb17224 */ /* 0x000fe200078e00b4 */
[----:B------:R1:W-:Y:S04]  /*aa970*/  STL [R1+0x1d54], R180 ;  /* 0x001d54b401007387 */ /* 0x0003e80000100800 */
[----:B------:R2:W-:Y:S04]  /*aa980*/  LDGSTS.E [R3+0x43200], [R176.64], P1 ;  /* 0x43200000b0037fae */ /* 0x0005e80008921848 */
[----:B-1----:R-:W3:Y:S01]  /*aa990*/  LDL.LU R180, [R1+0x1cf4] ;  /* 0x001cf40001b47983 */ /* 0x002ee20000300800 */
[----:B------:R-:W3:Y:S01]  /*aa9a0*/  LDL.LU R179, [R1+0x1d00] ;  /* 0x001d000001b37983 */ /* 0x000ee20000300800 */
[----:B----4-:R-:W-:-:S05]  /*aa9b0*/  IADD3 R184, P2, R184, R183, RZ ;  /* 0x000000b7b8b87210 */ /* 0x010fca0007f5e0ff */
[----:B--2---:R-:W-:Y:S01]  /*aa9c0*/  IMAD.X R185, R185, 0x1, R181, P2 ;  /* 0x00000001b9b97824 */ /* 0x004fe200010e06b5 */
[----:B------:R-:W-:Y:S04]  /*aa9d0*/  STL [R1+0x1d40], R184 ;  /* 0x001d40b801007387 */ /* 0x000fe80000100800 */
[----:B------:R1:W-:Y:S01]  /*aa9e0*/  STL [R1+0x1d34], R185 ;  /* 0x001d34b901007387 */ /* 0x0003e20000100800 */
[----:B------:R-:W4:Y:S02]  /*aa9f0*/  LDL.LU R187, [R1+0x1cd4] ;  /* 0x001cd40001bb7983 */ /* 0x000f240000300800 */
[----:B------:R-:W4:Y:S02]  /*aaa00*/  LDL.LU R186, [R1+0x1ce0] ;  /* 0x001ce00001ba7983 */ /* 0x000f240000300800 */
[----:B------:R-:W-:-:S02]  /*aaa10*/  IMAD.MOV.U32 R177, RZ, RZ, R185 ;  /* 0x000000ffffb17224 */ /* 0x000fc400078e00b9 */
[----:B------:R-:W-:Y:S01]  /*aaa20*/  IMAD.MOV.U32 R176, RZ, RZ, R184 ;  /* 0x000000ffffb07224 */ /* 0x000fe200078e00b8 */
[----:B-1----:R-:W4:Y:S01]  /*aaa30*/  LDL.LU R185, [R1+0x1cb4] ;  /* 0x001cb40001b97983 */ /* 0x002f220000300800 */
[----:B------:R-:W4:Y:S01]  /*aaa40*/  LDL.LU R184, [R1+0x1cc0] ;  /* 0x001cc00001b87983 */ /* 0x000f220000300800 */
[----:B------:R-:W-:-:S04]  /*aaa50*/  ISETP.GT.AND P1, PT, R0, 0x1d, PT ;  /* 0x0000001d0000780c */ /* 0x000fc80003f24270 */
[----:B------:R-:W-:-:S04]  /*aaa60*/  SEL R3, RZ, 0x4, !P1 ;  /* 0x00000004ff037807 */ /* 0x000fc80004800000 */
[----:B------:R-:W-:-:S04]  /*aaa70*/  SEL R3, R3, RZ, !P0 ;  /* 0x000000ff03037207 */ /* 0x000fc80004000000 */
[----:B------:R-:W-:Y:S01]  /*aaa80*/  ISETP.NE.U32.AND P1, PT, R3, RZ, PT ;  /* 0x000000ff0300720c */ /* 0x000fe20003f25070 */
[----:B------:R-:W-:Y:S11]  /*aaa90*/  IADD3 R3, R2, 0x100000, RZ ;  /* 0x0010000002037810 */ /* 0x000ff60007ffe0ff */
[----:B------:R-:W-:Y:S01]  /*aaaa0*/  @!UPT UIADD3 URZ, URZ, URZ, URZ ;  /* 0x0000003f3f3ff290 */ /* 0x000fe2000fffe03f */
[----:B------:R1:W-:Y:S01]  /*aaab0*/  LDGSTS.E [R3+0x43a00], [R176.64], P1 ;  /* 0x43a00000b0037fae */ /* 0x0003e20008921848 */
[----:B------:R-:W-:-:S04]  /*aaac0*/  ISETP.GT.AND P1, PT, R0, 0x21, PT ;  /* 0x000000210000780c */ /* 0x000fc80003f24270 */
[----:B-1----:R-:W-:-:S04]  /*aaad0*/  SEL R3, RZ, 0x4, !P1 ;  /* 0x00000004ff037807 */ /* 0x002fc80004800000 */
[----:B------:R-:W-:-:S04]  /*aaae0*/  SEL R3, R3, RZ, !P0 ;  /* 0x000000ff03037207 */ /* 0x000fc80004000000 */
[----:B------:R-:W-:Y:S02]  /*aaaf0*/  ISETP.NE.U32.AND P1, PT, R3, RZ, PT ;  /* 0x000000ff0300720c */ /* 0x000fe40003f25070 */
[----:B------:R-:W-:-:S05]  /*aab00*/  IADD3 R178, P2, R178, R183, RZ ;  /* 0x000000b7b2b27210 */ /* 0x000fca0007f5e0ff */
[----:B------:R-:W-:Y:S01]  /*aab10*/  IMAD.X R182, R182, 0x1, R181, P2 ;  /* 0x00000001b6b67824 */ /* 0x000fe200010e06b5 */
[----:B------:R-:W-:Y:S01]  /*aab20*/  STL [R1+0x1d20], R178 ;  /* 0x001d20b201007387 */ /* 0x000fe20000100800 */
[----:B------:R-:W-:Y:S02]  /*aab30*/  IMAD.MOV.U32 R176, RZ, RZ, R178 ;  /* 0x000000ffffb07224 */ /* 0x000fe400078e00b2 */
[----:B------:R-:W-:Y:S01]  /*aab40*/  IMAD.MOV.U32 R177, RZ, RZ, R182 ;  /* 0x000000ffffb17224 */ /* 0x000fe200078e00b6 */
[----:B------:R1:W-:Y:S04]  /*aab50*/  STL [R1+0x1d14], R182 ;  /* 0x001d14b601007387 */ /* 0x0003e80000100800 */
[----:B-1----:R-:W4:Y:S01]  /*aab60*/  LDL.LU R182, [R1+0x1c94] ;  /* 0x001c940001b67983 */ /* 0x002f220000300800 */
[----:B------:R-:W4:Y:S01]  /*aab70*/  LDL.LU R178, [R1+0x1ca0] ;  /* 0x001ca00001b27983 */ /* 0x000f220000300800 */
[----:B------:R-:W-:-:S05]  /*aab80*/  IADD3 R3, R2, 0x100000, RZ ;  /* 0x0010000002037810 */ /* 0x000fca0007ffe0ff */
[----:B------:R1:W-:Y:S01]  /*aab90*/  LDGSTS.E [R3+0x44200], [R176.64], P1 ;  /* 0x44200000b0037fae */ /* 0x0003e20008921848 */
[----:B------:R-:W-:-:S04]  /*aaba0*/  ISETP.GT.AND P1, PT, R0, 0x25, PT ;  /* 0x000000250000780c */ /* 0x000fc80003f24270 */
[----:B-1----:R-:W-:-:S04]  /*aabb0*/  SEL R3, RZ, 0x4, !P1 ;  /* 0x00000004ff037807 */ /* 0x002fc80004800000 */
[----:B------:R-:W-:-:S04]  /*aabc0*/  SEL R3, R3, RZ, !P0 ;  /* 0x000000ff03037207 */ /* 0x000fc80004000000 */
[----:B------:R-:W-:Y:S01]  /*aabd0*/  ISETP.NE.U32.AND P1, PT, R3, RZ, PT ;  /* 0x000000ff0300720c */ /* 0x000fe20003f25070 */
[----:B------:R-:W-:Y:S01]  /*aabe0*/  IADD3 R3, R2, 0x100000, RZ ;  /* 0x0010000002037810 */ /* 0x000fe20007ffe0ff */
[----:B---3--:R-:W-:-:S05]  /*aabf0*/  IADD3 R179, P2, R179, R183, RZ ;  /* 0x000000b7b3b37210 */ /* 0x008fca0007f5e0ff */
[----:B------:R-:W-:Y:S01]  /*aac00*/  IMAD.X R180, R180, 0x1, R181, P2 ;  /* 0x00000001b4b47824 */ /* 0x000fe200010e06b5 */
[----:B------:R-:W-:Y:S01]  /*aac10*/  STL [R1+0x1d00], R179 ;  /* 0x001d00b301007387 */ /* 0x000fe20000100800 */
[----:B------:R-:W-:Y:S02]  /*aac20*/  IMAD.MOV.U32 R176, RZ, RZ, R179 ;  /* 0x000000ffffb07224 */ /* 0x000fe400078e00b3 */
[----:B------:R-:W-:Y:S01]  /*aac30*/  IMAD.MOV.U32 R177, RZ, RZ, R180 ;  /* 0x000000ffffb17224 */ /* 0x000fe200078e00b4 */
[----:B------:R1:W-:Y:S04]  /*aac40*/  STL [R1+0x1cf4], R180 ;  /* 0x001cf4b401007387 */ /* 0x0003e80000100800 */
[----:B------:R3:W-:Y:S01]  /*aac50*/  LDGSTS.E [R3+0x44a00], [R176.64], P1 ;  /* 0x44a00000b0037fae */ /* 0x0007e20008921848 */
[----:B------:R-:W-:-:S03]  /*aac60*/  ISETP.GT.AND P1, PT, R0, 0x29, PT ;  /* 0x000000290000780c */ /* 0x000fc60003f24270 */
[----:B-1----:R-:W2:Y:S01]  /*aac70*/  LDL.LU R180, [R1+0x1c74] ;  /* 0x001c740001b47983 */ /* 0x002ea20000300800 */
[----:B------:R-:W2:Y:S01]  /*aac80*/  LDL.LU R179, [R1+0x1c80] ;  /* 0x001c800001b37983 */ /* 0x000ea20000300800 */
[----:B---3--:R-:W-:Y:S02]  /*aac90*/  SEL R3, RZ, 0x4, !P1 ;  /* 0x00000004ff037807 */ /* 0x008fe40004800000 */
[----:B----4-:R-:W-:Y:S02]  /*aaca0*/  IADD3 R186, P2, R186, R183, RZ ;  /* 0x000000b7baba7210 */ /* 0x010fe40007f5e0ff */
[----:B------:R-:W-:-:S04]  /*aacb0*/  SEL R3, R3, RZ, !P0 ;  /* 0x000000ff03037207 */ /* 0x000fc80004000000 */
[----:B------:R-:W-:Y:S01]  /*aacc0*/  ISETP.NE.U32.AND P1, PT, R3, RZ, PT ;  /* 0x000000ff0300720c */ /* 0x000fe20003f25070 */
[----:B------:R-:W-:Y:S01]  /*aacd0*/  IMAD.X R187, R187, 0x1, R181, P2 ;  /* 0x00000001bbbb7824 */ /* 0x000fe200010e06b5 */
[----:B------:R-:W-:Y:S02]  /*aace0*/  IADD3 R184, P2, R184, R183, RZ ;  /* 0x000000b7b8b87210 */ /* 0x000fe40007f5e0ff */
[----:B------:R-:W-:Y:S01]  /*aacf0*/  IADD3 R3, R2, 0x100000, RZ ;  /* 0x0010000002037810 */ /* 0x000fe20007ffe0ff */
[----:B------:R-:W-:Y:S02]  /*aad00*/  IMAD.MOV.U32 R176, RZ, RZ, R186 ;  /* 0x000000ffffb07224 */ /* 0x000fe400078e00ba */
[----:B------:R-:W-:Y:S01]  /*aad10*/  IMAD.MOV.U32 R177, RZ, RZ, R187 ;  /* 0x000000ffffb17224 */ /* 0x000fe200078e00bb */
[----:B------:R-:W-:Y:S01]  /*aad20*/  IADD3.X R185, R185, R181, RZ, P2, !PT ;  /* 0x000000b5b9b97210 */ /* 0x000fe200017fe4ff */
[----:B------:R-:W-:Y:S01]  /*aad30*/  STL [R1+0x1ce0], R186 ;  /* 0x001ce0ba01007387 */ /* 0x000fe20000100800 */
[----:B------:R-:W-:Y:S02]  /*aad40*/  STL [R1+0x1cd4], R187 ;  /* 0x001cd4bb01007387 */ /* 0x000fe40000100800 */
[----:B------:R-:W-:Y:S01]  /*aad50*/  STL [R1+0x1cc0], R184 ;  /* 0x001cc0b801007387 */ /* 0x000fe20000100800 */
[----:B------:R1:W-:Y:S04]  /*aad60*/  STL [R1+0x1cb4], R185 ;  /* 0x001cb4b901007387 */ /* 0x0003e80000100800 */
[----:B------:R3:W-:Y:S02]  /*aad70*/  LDGSTS.E [R3+0x45200], [R176.64], P1 ;  /* 0x45200000b0037fae */ /* 0x0007e40008921848 */
[----:B---3--:R-:W-:-:S02]  /*aad80*/  IMAD.MOV.U32 R177, RZ, RZ, R185 ;  /* 0x000000ffffb17224 */ /* 0x008fc400078e00b9 */
[----:B------:R-:W-:Y:S01]  /*aad90*/  IMAD.MOV.U32 R176, RZ, RZ, R184 ;  /* 0x000000ffffb07224 */ /* 0x000fe200078e00b8 */
[----:B-1----:R-:W3:Y:S01]  /*aada0*/  LDL.LU R185, [R1+0x1c54] ;  /* 0x001c540001b97983 */ /* 0x002ee20000300800 */
        /* <DEDUP_REMOVED lines=8> */
[----:B------:R-:W-:-:S05]  /*aae30*/  IADD3 R178, P2, R178, R183, RZ ;  /* 0x000000b7b2b27210 */ /* 0x000fca0007f5e0ff */
[----:B------:R-:W-:Y:S01]  /*aae40*/  IMAD.X R182, R182, 0x1, R181, P2 ;  /* 0x00000001b6b67824 */ /* 0x000fe200010e06b5 */
[----:B------:R-:W-:Y:S01]  /*aae50*/  STL [R1+0x1ca0], R178 ;  /* 0x001ca0b201007387 */ /* 0x000fe20000100800 */
[----:B-1----:R-:W-:Y:S02]  /*aae60*/  IMAD.MOV.U32 R176, RZ, RZ, R178 ;  /* 0x000000ffffb07224 */ /* 0x002fe400078e00b2 */
[----:B------:R-:W-:Y:S01]  /*aae70*/  IMAD.MOV.U32 R177, RZ, RZ, R182 ;  /* 0x000000ffffb17224 */ /* 0x000fe200078e00b6 */
[----:B------:R1:W-:Y:S04]  /*aae80*/  STL [R1+0x1c94], R182 ;  /* 0x001c94b601007387 */ /* 0x0003e80000100800 */
[----:B-1----:R-:W3:Y:S01]  /*aae90*/  LDL.LU R182, [R1+0x1c34] ;  /* 0x001c340001b67983 */ /* 0x002ee20000300800 */
[----:B------:R-:W3:Y:S01]  /*aaea0*/  LDL.LU R178, [R1+0x1c40] ;  /* 0x001c400001b27983 */ /* 0x000ee20000300800 */
        /* <DEDUP_REMOVED lines=10> */
[----:B------:R-:W-:Y:S01]  /*aaf50*/  ISETP.NE.U32.AND P1, PT, R3, RZ, PT ;  /* 0x000000ff0300720c */ /* 0x000fe20003f25070 */
[----:B------:R-:W-:Y:S01]  /*aaf60*/  IADD3 R3, R2, 0x100000, RZ ;  /* 0x0010000002037810 */ /* 0x000fe20007ffe0ff */
[----:B--2---:R-:W-:-:S05]  /*aaf70*/  IADD3 R179, P2, R179, R183, RZ ;  /* 0x000000b7b3b37210 */ /* 0x004fca0007f5e0ff */
[----:B------:R-:W-:Y:S01]  /*aaf80*/  IMAD.X R180, R180, 0x1, R181, P2 ;  /* 0x00000001b4b47824 */ /* 0x000fe200010e06b5 */
[----:B------:R-:W-:Y:S04]  /*aaf90*/  STL [R1+0x1c80], R179 ;  /* 0x001c80b301007387 */ /* 0x000fe80000100800 */
[----:B------:R1:W-:Y:S01]  /*aafa0*/  STL [R1+0x1c74], R180 ;  /* 0x001c74b401007387 */ /* 0x0003e20000100800 */
[----:B------:R-:W2:Y:S02]  /*aafb0*/  LDL.LU R187, [R1+0x1c14] ;  /* 0x001c140001bb7983 */ /* 0x000ea40000300800 */
[----:B------:R-:W2:Y:S02]  /*aafc0*/  LDL.LU R186, [R1+0x1c20] ;  /* 0x001c200001ba7983 */ /* 0x000ea40000300800 */
[----:B------:R-:W-:-:S02]  /*aafd0*/  IMAD.MOV.U32 R177, RZ, RZ, R180 ;  /* 0x000000ffffb17224 */ /* 0x000fc400078e00b4 */
[----:B------:R-:W-:-:S05]  /*aafe0*/  IMAD.MOV.U32 R176, RZ, RZ, R179 ;  /* 0x000000ffffb07224 */ /* 0x000fca00078e00b3 */
[----:B------:R3:W-:Y:S04]  /*aaff0*/  LDGSTS.E [R3+0x46a00], [R176.64], P1 ;  /* 0x46a00000b0037fae */ /* 0x0007e80008921848 */
[----:B-1----:R-:W2:Y:S01]  /*ab000*/  LDL.LU R180, [R1+0x1bf4] ;  /* 0x001bf40001b47983 */ /* 0x002ea20000300800 */
[----:B------:R-:W2:Y:S01]  /*ab010*/  LDL.LU R179, [R1+0x1c00] ;  /* 0x001c000001b37983 */ /* 0x000ea20000300800 */
[----:B----4-:R-:W-:-:S05]  /*ab020*/  IADD3 R184, P2, R184, R183, RZ ;  /* 0x000000b7b8b87210 */ /* 0x010fca0007f5e0ff */
[----:B---3--:R-:W-:Y:S01]  /*ab030*/  IMAD.X R185, R185, 0x1, R181, P2 ;  /* 0x00000001b9b97824 */ /* 0x008fe200010e06b5 */
[----:B------:R-:W-:Y:S01]  /*ab040*/  STL [R1+0x1c60], R184 ;  /* 0x001c60b801007387 */ /* 0x000fe20000100800 */
[----:B------:R-:W-:Y:S02]  /*ab050*/  IMAD.MOV.U32 R176, RZ, RZ, R184 ;  /* 0x000000ffffb07224 */ /* 0x000fe400078e00b8 */
[----:B------:R-:W-:Y:S01]  /*ab060*/  IMAD.MOV.U32 R177, RZ, RZ, R185 ;  /* 0x000000ffffb17224 */ /* 0x000fe200078e00b9 */
[----:B------:R1:W-:Y:S04]  /*ab070*/  STL [R1+0x1c54], R185 ;  /* 0x001c54b901007387 */ /* 0x0003e80000100800 */
        /* <DEDUP_REMOVED lines=10> */
[----:B-1----:R-:W-:Y:S02]  /*ab120*/  SEL R3, RZ, 0x4, !P1 ;  /* 0x00000004ff037807 */ /* 0x002fe40004800000 */
[----:B------:R-:W-:-:S05]  /*ab130*/  IADD3 R178, P2, R178, R183, RZ ;  /* 0x000000b7b2b27210 */ /* 0x000fca0007f5e0ff */
[----:B------:R-:W-:Y:S01]  /*ab140*/  IMAD.X R182, R182, 0x1, R181, P2 ;  /* 0x00000001b6b67824 */ /* 0x000fe200010e06b5 */
[----:B------:R-:W-:Y:S01]  /*ab150*/  STL [R1+0x1c40], R178 ;  /* 0x001c40b201007387 */ /* 0x000fe20000100800 */
[----:B------:R-:W-:Y:S01]  /*ab160*/  SEL R3, R3, RZ, !P0 ;  /* 0x000000ff03037207 */ /* 0x000fe20004000000 */
[----:B------:R-:W-:Y:S02]  /*ab170*/  IMAD.MOV.U32 R176, RZ, RZ, R178 ;  /* 0x000000ffffb07224 */ /* 0x000fe400078e00b2 */
[----:B------:R-:W-:Y:S01]  /*ab180*/  IMAD.MOV.U32 R177, RZ, RZ, R182 ;  /* 0x000000ffffb17224 */ /* 0x000fe200078e00b6 */
[----:B------:R1:W-:Y:S01]  /*ab190*/  STL [R1+0x1c34], R182 ;  /* 0x001c34b601007387 */ /* 0x0003e20000100800 */
[----:B------:R-:W-:-:S03]  /*ab1a0*/  ISETP.NE.U32.AND P1, PT, R3, RZ, PT ;  /* 0x000000ff0300720c */ /* 0x000fc60003f25070 */
[----:B-1----:R-:W3:Y:S01]  /*ab1b0*/  LDL.LU R182, [R1+0x1bb4] ;  /* 0x001bb40001b67983 */ /* 0x002ee20000300800 */
[----:B------:R-:W3:Y:S01]  /*ab1c0*/  LDL.LU R178, [R1+0x1bc0] ;  /* 0x001bc00001b27983 */ /* 0x000ee20000300800 */
[----:B------:R-:W-:-:S08]  /*ab1d0*/  IADD3 R3, R2, 0x100000, RZ ;  /* 0x0010000002037810 */ /* 0x000fd00007ffe0ff */
[----:B------:R1:W-:Y:S01]  /*ab1e0*/  LDGSTS.E [R3+0x47a00], [R176.64], P1 ;  /* 0x47a00000b0037fae */ /* 0x0003e20008921848 */
[----:B------:R-:W-:-:S04]  /*ab1f0*/  ISETP.GT.AND P1, PT, R0, 0x41, PT ;  /* 0x000000410000780c */ /* 0x000fc80003f24270 */
[----:B-1----:R-:W-:-:S04]  /*ab200*/  SEL R3, RZ, 0x4, !P1 ;  /* 0x00000004ff037807 */ /* 0x002fc80004800000 */
[----:B------:R-:W-:-:S04]  /*ab210*/  SEL R3, R3, RZ, !P0 ;  /* 0x000000ff03037207 */ /* 0x000fc80004000000 */
[----:B------:R-:W-:Y:S01]  /*ab220*/  ISETP.NE.U32.AND P1, PT, R3, RZ, PT ;  /* 0x000000ff0300720c */ /* 0x000fe20003f25070 */
[----:B------:R-:W-:Y:S01]  /*ab230*/  IADD3 R3, R2, 0x100000, RZ ;  /* 0x0010000002037810 */ /* 0x000fe20007ffe0ff */
[----:B--2---:R-:W-:-:S05]  /*ab240*/  IADD3 R186, P2, R186, R183, RZ ;  /* 0x000000b7baba7210 */ /* 0x004fca0007f5e0ff */
[----:B------:R-:W-:Y:S02]  /*ab250*/  IMAD.X R187, R187, 0x1, R181, P2 ;  /* 0x00000001bbbb7824 */ /* 0x000fe400010e06b5 */
[----:B------:R-:W-:Y:S01]  /*ab260*/  IMAD.MOV.U32 R176, RZ, RZ, R186 ;  /* 0x000000ffffb07224 */ /* 0x000fe200078e00ba */
[----:B------:R-:W-:Y:S01]  /*ab270*/  IADD3 R179, P2, R179, R183, RZ ;  /* 0x000000b7b3b37210 */ /* 0x000fe20007f5e0ff */
[----:B------:R-:W-:Y:S01]  /*ab280*/  IMAD.MOV.U32 R177, RZ, RZ, R187 ;  /* 0x000000ffffb17224 */ /* 0x000fe200078e00bb */
[----:B------:R-:W-:Y:S03]  /*ab290*/  STL [R1+0x1c20], R186 ;  /* 0x001c20ba01007387 */ /* 0x000fe60000100800 */
[----:B------:R-:W-:Y:S01]  /*ab2a0*/  IMAD.X R180, R180, 0x1, R181, P2 ;  /* 0x00000001b4b47824 */ /* 0x000fe200010e06b5 */
[----:B------:R-:W-:Y:S04]  /*ab2b0*/  STL [R1+0x1c14], R187 ;  /* 0x001c14bb01007387 */ /* 0x000fe80000100800 */
[----:B------:R1:W-:Y:S01]  /*ab2c0*/  LDGSTS.E [R3+0x48200], [R176.64], P1 ;  /* 0x48200000b0037fae */ /* 0x0003e20008921848 */
[----:B------:R-:W-:Y:S01]  /*ab2d0*/  ISETP.GT.AND P1, PT, R0, 0x45, PT ;  /* 0x000000450000780c */ /* 0x000fe20003f24270 */
[----:B------:R-:W-:Y:S02]  /*ab2e0*/  STL [R1+0x1c00], R179 ;  /* 0x001c00b301007387 */ /* 0x000fe40000100800 */
[----:B------:R2:W-:Y:S02]  /*ab2f0*/  STL [R1+0x1bf4], R180 ;  /* 0x001bf4b401007387 */ /* 0x0005e40000100800 */
[----:B-1----:R-:W-:-:S02]  /*ab300*/  IMAD.MOV.U32 R177, RZ, RZ, R180 ;  /* 0x000000ffffb17224 */ /* 0x002fc400078e00b4 */
[----:B------:R-:W-:Y:S01]  /*ab310*/  IMAD.MOV.U32 R176, RZ, RZ, R179 ;  /* 0x000000ffffb07224 */ /* 0x000fe200078e00b3 */
[----:B--2---:R-:W2:Y:S01]  /*ab320*/  LDL.LU R180, [R1+0x1b94] ;  /* 0x001b940001b47983 */ /* 0x004ea20000300800 */
[----:B------:R-:W2:Y:S01]  /*ab330*/  LDL.LU R179, [R1+0x1ba0] ;  /* 0x001ba00001b37983 */ /* 0x000ea20000300800 */
[----:B------:R-:W-:-:S04]  /*ab340*/  SEL R3, RZ, 0x4, !P1 ;  /* 0x00000004ff037807 */ /* 0x000fc80004800000 */
[----:B------:R-:W-:-:S04]  /*ab350*/  SEL R3, R3, RZ, !P0 ;  /* 0x000000ff03037207 */ /* 0x000fc80004000000 */
[----:B------:R-:W-:Y:S01]  /*ab360*/  ISETP.NE.U32.AND P1, PT, R3, RZ, PT ;  /* 0x000000ff0300720c */ /* 0x000fe20003f25070 */
[----:B------:R-:W-:Y:S01]  /*ab370*/  IADD3 R3, R2, 0x100000, RZ ;  /* 0x0010000002037810 */ /* 0x000fe20007ffe0ff */
[----:B----4-:R-:W-:-:S11]  /*ab380*/  IADD3 R184, P2, R184, R183, RZ ;  /* 0x000000b7b8b87210 */ /* 0x010fd60007f5e0ff */
[----:B------:R1:W-:Y:S01]  /*ab390*/  LDGSTS.E [R3+0x48a00], [R176.64], P1 ;  /* 0x48a00000b0037fae */ /* 0x0003e20008921848 */
[----:B---3--:R-:W-:-:S03]  /*ab3a0*/  IMAD.X R185, R185, 0x1, R181, P2 ;  /* 0x00000001b9b97824 */ /* 0x008fc600010e06b5 */
[----:B------:R-:W-:Y:S04]  /*ab3b0*/  STL [R1+0x1be0], R184 ;  /* 0x001be0b801007387 */ /* 0x000fe80000100800 */
[----:B------:R3:W-:Y:S01]  /*ab3c0*/  STL [R1+0x1bd4], R185 ;  /* 0x001bd4b901007387 */ /* 0x0007e20000100800 */
[----:B-1----:R-:W-:Y:S02]  /*ab3d0*/  IMAD.MOV.U32 R177, RZ, RZ, R185 ;  /* 0x000000ffffb17224 */ /* 0x002fe400078e00b9 */
[----:B------:R-:W-:Y:S01]  /*ab3e0*/  IMAD.MOV.U32 R176, RZ, RZ, R184 ;  /* 0x000000ffffb07224 */ /* 0x000fe200078e00b8 */
[----:B---3--:R-:W2:Y:S01]  /*ab3f0*/  LDL.LU R185, [R1+0x1b74] ;  /* 0x001b740001b97983 */ /* 0x008ea20000300800 */
        /* <DEDUP_REMOVED lines=10> */
[----:B------:R-:W-:Y:S04]  /*ab4a0*/  STL [R1+0x1bc0], R178 ;  /* 0x001bc0b201007387 */ /* 0x000fe80000100800 */
[----:B------:R1:W-:Y:S01]  /*ab4b0*/  STL [R1+0x1bb4], R182 ;  /* 0x001bb4b601007387 */ /* 0x0003e20000100800 */
[----:B------:R-:W2:Y:S02]  /*ab4c0*/  LDL.LU R187, [R1+0x1b54] ;  /* 0x001b540001bb7983 */ /* 0x000ea40000300800 */
[----:B------:R-:W2:Y:S02]  /*ab4d0*/  LDL.LU R186, [R1+0x1b60] ;  /* 0x001b600001ba7983 */ /* 0x000ea40000300800 */
[----:B-1----:R-:W-:-:S02]  /*ab4e0*/  IMAD.MOV.U32 R177, RZ, RZ, R182 ;  /* 0x000000ffffb17224 */ /* 0x002fc400078e00b6 */
[----:B------:R-:W-:Y:S01]  /*ab4f0*/  IMAD.MOV.U32 R176, RZ, RZ, R178 ;  /* 0x000000ffffb07224 */ /* 0x000fe200078e00b2 */
[----:B------:R-:W2:Y:S01]  /*ab500*/  LDL.LU R182, [R1+0x1b34] ;  /* 0x001b340001b67983 */ /* 0x000ea20000300800 */
[----:B------:R-:W2:Y:S01]  /*ab510*/  LDL.LU R178, [R1+0x1b40] ;  /* 0x001b400001b27983 */ /* 0x000ea20000300800 */
        /* <DEDUP_REMOVED lines=38> */
[----:B------:R-:W-:Y:S02]  /*ab780*/  SEL R3, R3, RZ, !P0 ;  /* 0x000000ff03037207 */ /* 0x000fe40004000000 */
[----:B------:R-:W-:Y:S02]  /*ab790*/  IADD3 R186, P2, R186, R183, RZ ;  /* 0x000000b7baba7210 */ /* 0x000fe40007f5e0ff */
[----:B------:R-:W-:-:S03]  /*ab7a0*/  ISETP.NE.U32.AND P1, PT, R3, RZ, PT ;  /* 0x000000ff0300720c */ /* 0x000fc60003f25070 */
[----:B------:R-:W-:Y:S01]  /*ab7b0*/  IMAD.X R187, R187, 0x1, R181, P2 ;  /* 0x00000001bbbb7824 */ /* 0x000fe200010e06b5 */
[----:B------:R-:W-:Y:S02]  /*ab7c0*/  IADD3 R178, P2, R178, R183, RZ ;  /* 0x000000b7b2b27210 */ /* 0x000fe40007f5e0ff */
[----:B------:R-:W-:Y:S01]  /*ab7d0*/  IADD3 R3, R2, 0x100000, RZ ;  /* 0x0010000002037810 */ /* 0x000fe20007ffe0ff */
[----:B------:R-:W-:Y:S02]  /*ab7e0*/  IMAD.MOV.U32 R176, RZ, RZ, R186 ;  /* 0x000000ffffb07224 */ /* 0x000fe400078e00ba */
[----:B------:R-:W-:Y:S02]  /*ab7f0*/  IMAD.MOV.U32 R177, RZ, RZ, R187 ;  /* 0x000000ffffb17224 */ /* 0x000fe400078e00bb */
[----:B------:R-:W-:Y:S01]  /*ab800*/  IMAD.X R182, R182, 0x1, R181, P2 ;  /* 0x00000001b6b67824 */ /* 0x000fe200010e06b5 */
[----:B------:R-:W-:Y:S01]  /*ab810*/  STL [R1+0x1b60], R186 ;  /* 0x001b60ba01007387 */ /* 0x000fe20000100800 */
[----:B------:R-:W-:Y:S03]  /*ab820*/  STL [R1+0x1b54], R187 ;  /* 0x001b54bb01007387 */ /* 0x000fe60000100800 */
[----:B------:R1:W-:Y:S01]  /*ab830*/  LDGSTS.E [R3+0x4b200], [R176.64], P1 ;  /* 0x4b200000b0037fae */ /* 0x0003e20008921848 */
[----:B------:R-:W-:Y:S02]  /*ab840*/  STL [R1+0x1b40], R178 ;  /* 0x001b40b201007387 */ /* 0x000fe40000100800 */
[----:B------:R1:W-:Y:S02]  /*ab850*/  STL [R1+0x1b34], R182 ;  /* 0x001b34b601007387 */ /* 0x0003e40000100800 */
[----:B-1----:R-:W-:-:S02]  /*ab860*/  IMAD.MOV.U32 R177, RZ, RZ, R182 ;  /* 0x000000ffffb17224 */ /* 0x002fc400078e00b6 */
[----:B------:R-:W-:Y:S01]  /*ab870*/  IMAD.MOV.U32 R176, RZ, RZ, R178 ;  /* 0x000000ffffb07224 */ /* 0x000fe200078e00b2 */
[----:B------:R-:W3:Y:S01]  /*ab880*/  LDL.LU R182, [R1+0x1ad4] ;  /* 0x001ad40001b67983 */ /* 0x000ee20000300800 */
        /* <DEDUP_REMOVED lines=19> */
[----:B------:R3:W-:Y:S04]  /*ab9c0*/  LDGSTS.E [R3+0x4c200], [R176.64], P1 ;  /* 0x4c200000b0037fae */ /* 0x0007e80008921848 */
[----:B-1----:R-:W2:Y:S01]  /*ab9d0*/  LDL.LU R180, [R1+0x1ab4] ;  /* 0x001ab40001b47983 */ /* 0x002ea20000300800 */
[----:B------:R-:W2:Y:S01]  /*ab9e0*/  LDL.LU R179, [R1+0x1ac0] ;  /* 0x001ac00001b37983 */ /* 0x000ea20000300800 */
[----:B----4-:R-:W-:-:S05]  /*ab9f0*/  IADD3 R184, P2, R184, R183, RZ ;  /* 0x000000b7b8b87210 */ /* 0x010fca0007f5e0ff */
[----:B---3--:R-:W-:Y:S01]  /*aba00*/  IMAD.X R185, R185, 0x1, R181, P2 ;  /* 0x00000001b9b97824 */ /* 0x008fe200010e06b5 */
[----:B------:R-:W-:Y:S04]  /*aba10*/  STL [R1+0x1b00], R184 ;  /* 0x001b00b801007387 */ /* 0x000fe80000100800 */
[----:B------:R1:W-:Y:S01]  /*aba20*/  STL [R1+0x1af4], R185 ;  /* 0x001af4b901007387 */ /* 0x0003e20000100800 */
[----:B------:R-:W4:Y:S02]  /*aba30*/  LDL.LU R187, [R1+0x1a94] ;  /* 0x001a940001bb7983 */ /* 0x000f240000300800 */
[----:B------:R-:W4:Y:S01]  /*aba40*/  LDL.LU R186, [R1+0x1aa0] ;  /* 0x001aa00001ba7983 */ /* 0x000f220000300800 */
[----:B------:R-:W-:Y:S01]  /*aba50*/  MOV R177, R185 ;  /* 0x000000b900b17202 */ /* 0x000fe20000000f00 */
        /* <DEDUP_REMOVED lines=13> */
[----:B------:R-:W-:-:S05]  /*abb30*/  IADD3 R178, P2, R178, R183, RZ ;  /* 0x000000b7b2b27210 */ /* 0x000fca0007f5e0ff */
[----:B------:R-:W-:Y:S01]  /*abb40*/  IMAD.X R182, R182, 0x1, R181, P2 ;  /* 0x00000001b6b67824 */ /* 0x000fe200010e06b5 */
[----:B------:R-:W-:Y:S01]  /*abb50*/  STL [R1+0x1ae0], R178 ;  /* 0x001ae0b201007387 */ /* 0x000fe20000100800 */
[----:B------:R-:W-:Y:S02]  /*abb60*/  IMAD.MOV.U32 R176, RZ, RZ, R178 ;  /* 0x000000ffffb07224 */ /* 0x000fe400078e00b2 */
[----:B------:R-:W-:Y:S01]  /*abb70*/  IMAD.MOV.U32 R177, RZ, RZ, R182 ;  /* 0x000000ffffb17224 */ /* 0x000fe200078e00b6 */
[----:B------:R1:W-:Y:S01]  /*abb80*/  STL [R1+0x1ad4], R182 ;  /* 0x001ad4b601007387 */ /* 0x0003e20000100800 */
[----:B------:R-:W-:-:S03]  /*abb90*/  ISETP.NE.U32.AND P1, PT, R3, RZ, PT ;  /* 0x000000ff0300720c */ /* 0x000fc60003f25070 */
[----:B-1----:R-:W4:Y:S01]  /*abba0*/  LDL.LU R182, [R1+0x1a54] ;  /* 0x001a540001b67983 */ /* 0x002f220000300800 */
[----:B------:R-:W4:Y:S01]  /*abbb0*/  LDL.LU R178, [R1+0x1a60] ;  /* 0x001a600001b27983 */ /* 0x000f220000300800 */
        /* <DEDUP_REMOVED lines=9> */
[----:B------:R-:W-:Y:S02]  /*abc50*/  IMAD.MOV.U32 R176, RZ, RZ, R179 ;  /* 0x000000ffffb07224 */ /* 0x000fe400078e00b3 */
[----:B------:R-:W-:Y:S01]  /*abc60*/  IMAD.MOV.U32 R177, RZ, RZ, R180 ;  /* 0x000000ffffb17224 */ /* 0x000fe200078e00b4 */
[----:B------:R-:W-:Y:S01]  /*abc70*/  STL [R1+0x1ac0], R179 ;  /* 0x001ac0b301007387 */ /* 0x000fe20000100800 */
[----:B------:R1:W-:Y:S03]  /*abc80*/  STL [R1+0x1ab4], R180 ;  /* 0x001ab4b401007387 */ /* 0x0003e60000100800 */
[----:B------:R2:W-:Y:S01]  /*abc90*/  LDGSTS.E [R3+0x4da00], [R176.64], P1 ;  /* 0x4da00000b0037fae */ /* 0x0005e20008921848 */
[----:B------:R-:W-:-:S03]  /*abca0*/  ISETP.GT.AND P1, PT, R0, 0x71, PT ;  /* 0x000000710000780c */ /* 0x000fc60003f24270 */
[----:B-1----:R-:W3:Y:S01]  /*abcb0*/  LDL.LU R180, [R1+0x1a34] ;  /* 0x001a340001b47983 */ /* 0x002ee20000300800 */
[----:B------:R-:W3:Y:S01]  /*abcc0*/  LDL.LU R179, [R1+0x1a40] ;  /* 0x001a400001b37983 */ /* 0x000ee20000300800 */
[----:B--2---:R-:W-:-:S04]  /*abcd0*/  SEL R3, RZ, 0x4, !P1 ;  /* 0x00000004ff037807 */ /* 0x004fc80004800000 */
[----:B------:R-:W-:Y:S02]  /*abce0*/  SEL R3, R3, RZ, !P0 ;  /* 0x000000ff03037207 */ /* 0x000fe40004000000 */
[----:B----4-:R-:W-:Y:S02]  /*abcf0*/  IADD3 R186, P2, R186, R183, RZ ;  /* 0x000000b7baba7210 */ /* 0x010fe40007f5e0ff */
        /* <DEDUP_REMOVED lines=14> */
[----:B--2---:R-:W3:Y:S01]  /*abde0*/  LDL.LU R185, [R1+0x1e0c] ;  /* 0x001e0c0001b97983 */ /* 0x004ee20000300800 */
        /* <DEDUP_REMOVED lines=8> */
[----:B------:R-:W-:Y:S02]  /*abe70*/  ISETP.GT.AND P1, PT, R0, 0x79, PT ;  /* 0x000000790000780c */ /* 0x000fe40003f24270 */
        /* <DEDUP_REMOVED lines=17> */
[----:B------:R-:W-:Y:S02]  /*abf90*/  IADD3 R176, R2, 0x100000, RZ ;  /* 0x0010000002b07810 */ /* 0x000fe40007ffe0ff */
[----:B------:R-:W-:Y:S02]  /*abfa0*/  ISETP.NE.U32.AND P1, PT, R3, RZ, PT ;  /* 0x000000ff0300720c */ /* 0x000fe40003f25070 */
        /* <DEDUP_REMOVED lines=15> */
[----:B-1----:R-:W2:Y:S01]  /*ac0a0*/  LDL.LU R185, [R1+0x1dac] ;  /* 0x001dac0001b97983 */ /* 0x002ea20000300800 */
[----:B------:R-:W4:Y:S01]  /*ac0b0*/  LDL.LU R184, [R1+0x1db8] ;  /* 0x001db80001b87983 */ /* 0x000f220000300800 */
[----:B------:R-:W-:-:S02]  /*ac0c0*/  ISETP.GT.AND P1, PT, R0, 0x2, PT ;  /* 0x000000020000780c */ /* 0x000fc40003f24270 */
[----:B------:R-:W-:Y:S02]  /*ac0d0*/  LOP3.LUT R208, R208, 0x7f, RZ, 0xc0, !PT ;  /* 0x0000007fd0d07812 */ /* 0x000fe400078ec0ff */
[----:B------:R-:W-:-:S03]  /*ac0e0*/  SEL R2, RZ, 0x4, !P1 ;  /* 0x00000004ff027807 */ /* 0x000fc60004800000 */
[----:B------:R-:W-:Y:S01]  /*ac0f0*/  IMAD.SHL.U32 R208, R208, 0x4, RZ ;  /* 0x00000004d0d07824 */ /* 0x000fe200078e00ff */
[----:B------:R-:W-:-:S04]  /*ac100*/  SEL R2, R2, RZ, !P0 ;  /* 0x000000ff02027207 */ /* 0x000fc80004000000 */
[----:B------:R-:W-:Y:S02]  /*ac110*/  LOP3.LUT R252, R208, 0x40, RZ, 0x3c, !PT ;  /* 0x00000040d0fc7812 */ /* 0x000fe400078e3cff */
[----:B------:R-:W-:Y:S01]  /*ac120*/  ISETP.NE.U32.AND P1, PT, R2, RZ, PT ;  /* 0x000000ff0200720c */ /* 0x000fe20003f25070 */
[----:B------:R-:W-:-:S04]  /*ac130*/  IMAD.U32 R2, RZ, RZ, UR5 ;  /* 0x00000005ff027e24 */ /* 0x000fc8000f8e00ff */
[----:B------:R-:W-:-:S05]  /*ac140*/  IMAD R2, R2, 0x10000, R252 ;  /* 0x0001000002027824 */ /* 0x000fca00078e02fc */
[----:B------:R-:W-:-:S05]  /*ac150*/  IADD3 R3, R2, 0x100000, RZ ;  /* 0x0010000002037810 */ /* 0x000fca0007ffe0ff */
        /* <DEDUP_REMOVED lines=93> */
[----:B------:R-:W4:Y:S02]  /*ac730*/  LDL.LU R186, [R1+0x1cd8] ;  /* 0x001cd80001ba7983 */ /* 0x000f240000300800 */
[----:B------:R-:W-:Y:S01]  /*ac740*/  IMAD.MOV.U32 R177, RZ, RZ, R185 ;  /* 0x000000ffffb17224 */ /* 0x000fe200078e00b9 */
[----:B------:R-:W-:Y:S01]  /*ac750*/  MOV R176, R184 ;  /* 0x000000b800b07202 */ /* 0x000fe20000000f00 */
        /* <DEDUP_REMOVED lines=55> */
[----:B--2---:R-:W2:Y:S01]  /*acad0*/  LDL.LU R185, [R1+0x1c4c] ;  /* 0x001c4c0001b97983 */ /* 0x004ea20000300800 */
        /* <DEDUP_REMOVED lines=14> */
[----:B-1----:R-:W2:Y:S01]  /*acbc0*/  LDL.LU R182, [R1+0x1c2c] ;  /* 0x001c2c0001b67983 */ /* 0x002ea20000300800 */
        /* <DEDUP_REMOVED lines=15> */
[----:B------:R-:W-:Y:S04]  /*accc0*/  STL [R1+0x1c78], R179 ;  /* 0x001c78b301007387 */ /* 0x000fe80000100800 */
[----:B------:R1:W-:Y:S01]  /*accd0*/  STL [R1+0x1c6c], R180 ;  /* 0x001c6cb401007387 */ /* 0x0003e20000100800 */
[----:B------:R-:W3:Y:S02]  /*acce0*/  LDL.LU R187, [R1+0x1c0c] ;  /* 0x001c0c0001bb7983 */ /* 0x000ee40000300800 */
[----:B------:R-:W3:Y:S02]  /*accf0*/  LDL.LU R186, [R1+0x1c18] ;  /* 0x001c180001ba7983 */ /* 0x000ee40000300800 */
[----:B------:R-:W-:-:S02]  /*acd00*/  IMAD.MOV.U32 R177, RZ, RZ, R180 ;  /* 0x000000ffffb17224 */ /* 0x000fc400078e00b4 */
[----:B------:R-:W-:-:S05]  /*acd10*/  IMAD.MOV.U32 R176, RZ, RZ, R179 ;  /* 0x000000ffffb07224 */ /* 0x000fca00078e00b3 */
        /* <DEDUP_REMOVED lines=9> */
[----:B-1----:R-:W2:Y:S01]  /*acdb0*/  LDL.LU R185, [R1+0x1bcc] ;  /* 0x001bcc0001b97983 */ /* 0x002ea20000300800 */
        /* <DEDUP_REMOVED lines=18> */
[----:B-1----:R-:W2:Y:S01]  /*acee0*/  LDL.LU R182, [R1+0x1bac] ;  /* 0x001bac0001b67983 */ /* 0x002ea20000300800 */
[----:B------:R-:W2:Y:S01]  /*acef0*/  LDL.LU R178, [R1+0x1bb8] ;  /* 0x001bb80001b27983 */ /* 0x000ea20000300800 */
[----:B------:R-:W-:-:S08]  /*acf00*/  IADD3 R3, R2, 0x100000, RZ ;  /* 0x0010000002037810 */ /* 0x000fd00007ffe0ff */
[----:B------:R1:W-:Y:S01]  /*acf10*/  LDGSTS.E [R3+0x47c00], [R176.64], P1 ;  /* 0x47c00000b0037fae */ /* 0x0003e20008921848 */
[----:B------:R-:W-:-:S04]  /*acf20*/  ISETP.GT.AND P1, PT, R0, 0x42, PT ;  /* 0x000000420000780c */ /* 0x000fc80003f24270 */
[----:B-1----:R-:W-:-:S04]  /*acf30*/  SEL R3, RZ, 0x4, !P1 ;  /* 0x00000004ff037807 */ /* 0x002fc80004800000 */
[----:B------:R-:W-:-:S04]  /*acf40*/  SEL R3, R3, RZ, !P0 ;  /* 0x000000ff03037207 */ /* 0x000fc80004000000 */
[----:B------:R-:W-:Y:S01]  /*acf50*/  ISETP.NE.U32.AND P1, PT, R3, RZ, PT ;  /* 0x000000ff0300720c */ /* 0x000fe20003f25070 */
[----:B------:R-:W-:Y:S01]  /*acf60*/  IADD3 R3, R2, 0x100000, RZ ;  /* 0x0010000002037810 */ /* 0x000fe20007ffe0ff */
[----:B---3--:R-:W-:-:S05]  /*acf70*/  IADD3 R186, P2, R186, R183, RZ ;  /* 0x000000b7baba7210 */ /* 0x008fca0007f5e0ff */
        /* <DEDUP_REMOVED lines=13> */
[----:B---3--:R-:W3:Y:S01]  /*ad050*/  LDL.LU R180, [R1+0x1b8c] ;  /* 0x001b8c0001b47983 */ /* 0x008ee20000300800 */
[----:B------:R-:W3:Y:S01]  /*ad060*/  LDL.LU R179, [R1+0x1b98] ;  /* 0x001b980001b37983 */ /* 0x000ee20000300800 */
[----:B------:R-:W-:-:S04]  /*ad070*/  SEL R3, RZ, 0x4, !P1 ;  /* 0x00000004ff037807 */ /* 0x000fc80004800000 */
[----:B------:R-:W-:-:S04]  /*ad080*/  SEL R3, R3, RZ, !P0 ;  /* 0x000000ff03037207 */ /* 0x000fc80004000000 */
[----:B------:R-:W-:Y:S01]  /*ad090*/  ISETP.NE.U32.AND P1, PT, R3, RZ, PT ;  /* 0x000000ff0300720c */ /* 0x000fe20003f25070 */
[----:B------:R-:W-:Y:S01]  /*ad0a0*/  IADD3 R3, R2, 0x100000, RZ ;  /* 0x0010000002037810 */ /* 0x000fe20007ffe0ff */
[----:B----4-:R-:W-:-:S11]  /*ad0b0*/  IADD3 R184, P2, R184, R183, RZ ;  /* 0x000000b7b8b87210 */ /* 0x010fd60007f5e0ff */
[----:B------:R1:W-:Y:S01]  /*ad0c0*/  LDGSTS.E [R3+0x48c00], [R176.64], P1 ;  /* 0x48c00000b0037fae */ /* 0x0003e20008921848 */
[----:B--2---:R-:W-:-:S03]  /*ad0d0*/  IMAD.X R185, R185, 0x1, R181, P2 ;  /* 0x00000001b9b97824 */ /* 0x004fc600010e06b5 */
[----:B------:R-:W-:Y:S04]  /*ad0e0*/  STL [R1+0x1bd8], R184 ;  /* 0x001bd8b801007387 */ /* 0x000fe80000100800 */
[----:B------:R2:W-:Y:S01]  /*ad0f0*/  STL [R1+0x1bcc], R185 ;  /* 0x001bccb901007387 */ /* 0x0005e20000100800 */
[----:B-1----:R-:W-:Y:S02]  /*ad100*/  IMAD.MOV.U32 R177, RZ, RZ, R185 ;  /* 0x000000ffffb17224 */ /* 0x002fe400078e00b9 */
        /* <DEDUP_REMOVED lines=14> */
[----:B------:R-:W3:Y:S02]  /*ad1f0*/  LDL.LU R187, [R1+0x1b4c] ;  /* 0x001b4c0001bb7983 */ /* 0x000ee40000300800 */
[----:B------:R-:W3:Y:S02]  /*ad200*/  LDL.LU R186, [R1+0x1b58] ;  /* 0x001b580001ba7983 */ /* 0x000ee40000300800 */
        /* <DEDUP_REMOVED lines=44> */
[----:B------:R-:W-:Y:S02]  /*ad4d0*/  ISETP.NE.U32.AND P1, PT, R3, RZ, PT ;  /* 0x000000ff0300720c */ /* 0x000fe40003f25070 */
[----:B------:R-:W-:Y:S02]  /*ad4e0*/  IADD3.X R187, R187, R181, RZ, P2, !PT ;  /* 0x000000b5bbbb7210 */ /* 0x000fe400017fe4ff */
[----:B------:R-:W-:Y:S01]  /*ad4f0*/  IADD3 R178, P2, R178, R183, RZ ;  /* 0x000000b7b2b27210 */ /* 0x000fe20007f5e0ff */
[----:B------:R-:W-:Y:S02]  /*ad500*/  IADD3 R3, R2, 0x100000, RZ ;  /* 0x0010000002037810 */ /* 0x000fe40007ffe0ff */
[----:B------:R-:W-:-:S02]  /*ad510*/  IMAD.MOV.U32 R176, RZ, RZ, R186 ;  /* 0x000000ffffb07224 */ /* 0x000fc400078e00ba */
        /* <DEDUP_REMOVED lines=54> */
[----:B------:R-:W-:Y:S02]  /*ad880*/  IMAD.MOV.U32 R176, RZ, RZ, R178 ;  /* 0x000000ffffb07224 */ /* 0x000fe400078e00b2 */
[----:B------:R-:W-:Y:S01]  /*ad890*/  IMAD.MOV.U32 R177, RZ, RZ, R182 ;  /* 0x000000ffffb17224 */ /* 0x000fe200078e00b6 */
[----:B------:R1:W-:Y:S01]  /*ad8a0*/  STL [R1+0x1acc], R182 ;  /* 0x001accb601007387 */ /* 0x0003e20000100800 */
[----:B------:R-:W-:-:S04]  /*ad8b0*/  SEL R3, R3, RZ, !P0 ;  /* 0x000000ff03037207 */ /* 0x000fc80004000000 */
[----:B------:R-:W-:Y:S01]  /*ad8c0*/  ISETP.NE.U32.AND P1, PT, R3, RZ, PT ;  /* 0x000000ff0300720c */ /* 0x000fe20003f25070 */
[----:B-1----:R-:W4:Y:S01]  /*ad8d0*/  LDL.LU R182, [R1+0x1a4c] ;  /* 0x001a4c0001b67983 */ /* 0x002f220000300800 */
[----:B------:R-:W4:Y:S01]  /*ad8e0*/  LDL.LU R178, [R1+0x1a58] ;  /* 0x001a580001b27983 */ /* 0x000f220000300800 */
[----:B------:R-:W-:-:S10]  /*ad8f0*/  IADD3 R3, R2, 0x100000, RZ ;  /* 0x0010000002037810 */ /* 0x000fd40007ffe0ff */
        /* <DEDUP_REMOVED lines=16> */
[----:B---3--:R-:W-:-:S04]  /*ada00*/  SEL R3, RZ, 0x4, !P1 ;  /* 0x00000004ff037807 */ /* 0x008fc80004800000 */
        /* <DEDUP_REMOVED lines=31> */
[----:B------:R1:W-:Y:S01]  /*adc00*/  STL [R1+0x1a4c], R182 ;  /* 0x001a4cb601007387 */ /* 0x0003e20000100800 */
[----:B------:R-:W-:-:S03]  /*adc10*/  SEL R3, RZ, 0x4, !P1 ;  /* 0x00000004ff037807 */ /* 0x000fc60004800000 */
[----:B-1----:R-:W2:Y:S01]  /*adc20*/  LDL.LU R182, [R1+0x1de4] ;  /* 0x001de40001b67983 */ /* 0x002ea20000300800 */
[----:B------:R-:W2:Y:S01]  /*adc30*/  LDL.LU R178, [R1+0x1df0] ;  /* 0x001df00001b27983 */ /* 0x000ea20000300800 */
        /* <DEDUP_REMOVED lines=27> */
[----:B------:R-:W-:Y:S01]  /*addf0*/  ISETP.GT.AND P1, PT, R0, 0x3, PT ;  /* 0x000000030000780c */ /* 0x000fe20003f24270 */
[----:B------:R-:W-:-:S03]  /*ade00*/  IMAD.SHL.U32 R213, R209, 0x4, RZ ;  /* 0x00000004d1d57824 */ /* 0x000fc600078e00ff */
[----:B------:R-:W-:-:S04]  /*ade10*/  SEL R2, RZ, 0x4, !P1 ;  /* 0x00000004ff027807 */ /* 0x000fc80004800000 */
[----:B------:R-:W-:Y:S02]  /*ade20*/  SEL R2, R2, RZ, !P0 ;  /* 0x000000ff02027207 */ /* 0x000fe40004000000 */
        /* <DEDUP_REMOVED lines=40> */
[----:B------:R-:W-:-:S03]  /*ae0b0*/  IMAD.MOV.U32 R176, RZ, RZ, R184 ;  /* 0x000000ffffb07224 */ /* 0x000fc600078e00b8 */
[----:B------:R1:W-:Y:S01]  /*ae0c0*/  STL [R1+0x1da4], R185 ;  /* 0x001da4b901007387 */ /* 0x0003e20000100800 */
[----:B------:R-:W-:-:S03]  /*ae0d0*/  MOV R177, R185 ;  /* 0x000000b900b17202 */ /* 0x000fc60000000f00 */
        /* <DEDUP_REMOVED lines=19> */
[----:B-1----:R-:W2:Y:S01]  /*ae210*/  LDL.LU R182, [R1+0x1d04] ;  /* 0x001d040001b67983 */ /* 0x002ea20000300800 */
[----:B------:R-:W2:Y:S01]  /*ae220*/  LDL.LU R178, [R1+0x1d10] ;  /* 0x001d100001b27983 */ /* 0x000ea20000300800 */
        /* <DEDUP_REMOVED lines=168> */
[----:B------:R-:W-:Y:S02]  /*aecb0*/  IMAD.MOV.U32 R176, RZ, RZ, R179 ;  /* 0x000000ffffb07224 */ /* 0x000fe400078e00b3 */
[----:B------:R-:W-:Y:S01]  /*aecc0*/  IMAD.MOV.U32 R177, RZ, RZ, R180 ;  /* 0x000000ffffb17224 */ /* 0x000fe200078e00b4 */
[----:B------:R-:W-:Y:S01]  /*aecd0*/  STL [R1+0x1c10], R179 ;  /* 0x001c10b301007387 */ /* 0x000fe20000100800 */
[----:B------:R1:W-:Y:S03]  /*aece0*/  STL [R1+0x1c04], R180 ;  /* 0x001c04b401007387 */ /* 0x0003e60000100800 */
        /* <DEDUP_REMOVED lines=19> */
[----:B-1----:R-:W-:Y:S01]  /*aee20*/  IMAD.MOV.U32 R177, RZ, RZ, R185 ;  /* 0x000000ffffb17224 */ /* 0x002fe200078e00b9 */
[----:B------:R-:W-:Y:S01]  /*aee30*/  MOV R176, R184 ;  /* 0x000000b800b07202 */ /* 0x000fe20000000f00 */
[----:B---3--:R-:W3:Y:S01]  /*aee40*/  LDL.LU R185, [R1+0x1b64] ;  /* 0x001b640001b97983 */ /* 0x008ee20000300800 */
        /* <DEDUP_REMOVED lines=62> */
[----:B-1----:R-:W3:Y:S01]  /*af230*/  LDL.LU R182, [R1+0x1ac4] ;  /* 0x001ac40001b67983 */ /* 0x002ee20000300800 */
[----:B------:R-:W3:Y:S01]  /*af240*/  LDL.LU R178, [R1+0x1ad0] ;  /* 0x001ad00001b27983 */ /* 0x000ee20000300800 */
        /* <DEDUP_REMOVED lines=12> */
[----:B------:R-:W-:Y:S01]  /*af310*/  IADD3 R179, P2, R179, R183, RZ ;  /* 0x000000b7b3b37210 */ /* 0x000fe20007f5e0ff */
[----:B------:R-:W-:Y:S02]  /*af320*/  IMAD.MOV.U32 R176, RZ, RZ, R186 ;  /* 0x000000ffffb07224 */ /* 0x000fe400078e00ba */
[----:B------:R-:W-:Y:S01]  /*af330*/  IMAD.MOV.U32 R177, RZ, RZ, R187 ;  /* 0x000000ffffb17224 */ /* 0x000fe200078e00bb */
[----:B------:R-:W-:Y:S01]  /*af340*/  STL [R1+0x1b30], R186 ;  /* 0x001b30ba01007387 */ /* 0x000fe20000100800 */
[----:B------:R-:W-:Y:S02]  /*af350*/  IMAD.X R180, R180, 0x1, R181, P2 ;  /* 0x00000001b4b47824 */ /* 0x000fe400010e06b5 */
[----:B------:R-:W-:Y:S01]  /*af360*/  STL [R1+0x1b24], R187 ;  /* 0x001b24bb01007387 */ /* 0x000fe20000100800 */
[----:B------:R1:W-:Y:S04]  /*af370*/  LDGSTS.E [R3+0x4be00], [R176.64], P1 ;  /* 0x4be00000b0037fae */ /* 0x0003e80008921848 */
[----:B------:R-:W-:Y:S01]  /*af380*/  STL [R1+0x1b10], R179 ;  /* 0x001b10b301007387 */ /* 0x000fe20000100800 */
[----:B------:R2:W-:Y:S02]  /*af390*/  STL [R1+0x1b04], R180 ;  /* 0x001b04b401007387 */ /* 0x0005e40000100800 */
[----:B-1----:R-:W-:-:S02]  /*af3a0*/  IMAD.MOV.U32 R177, RZ, RZ, R180 ;  /* 0x000000ffffb17224 */ /* 0x002fc400078e00b4 */
[----:B------:R-:W-:Y:S01]  /*af3b0*/  IMAD.MOV.U32 R176, RZ, RZ, R179 ;  /* 0x000000ffffb07224 */ /* 0x000fe200078e00b3 */
[----:B--2---:R-:W2:Y:S01]  /*af3c0*/  LDL.LU R180, [R1+0x1aa4] ;  /* 0x001aa40001b47983 */ /* 0x004ea20000300800 */
[----:B------:R-:W2:Y:S01]  /*af3d0*/  LDL.LU R179, [R1+0x1ab0] ;  /* 0x001ab00001b37983 */ /* 0x000ea20000300800 */
[----:B----4-:R-:W-:-:S05]  /*af3e0*/  IADD3 R184, P2, R184, R183, RZ ;  /* 0x000000b7b8b87210 */ /* 0x010fca0007f5e0ff */
[----:B---3--:R-:W-:Y:S01]  /*af3f0*/  IMAD.X R185, R185, 0x1, R181, P2 ;  /* 0x00000001b9b97824 */ /* 0x008fe200010e06b5 */
[----:B------:R-:W-:Y:S04]  /*af400*/  STL [R1+0x1af0], R184 ;  /* 0x001af0b801007387 */ /* 0x000fe80000100800 */
[----:B------:R1:W-:Y:S01]  /*af410*/  STL [R1+0x1ae4], R185 ;  /* 0x001ae4b901007387 */ /* 0x0003e20000100800 */
[----:B------:R-:W3:Y:S02]  /*af420*/  LDL.LU R187, [R1+0x1a84] ;  /* 0x001a840001bb7983 */ /* 0x000ee40000300800 */
        /* <DEDUP_REMOVED lines=8> */
[----:B------:R-:W-:Y:S01]  /*af4b0*/  ISETP.GT.AND P1, PT, R0, 0x67, PT ;  /* 0x000000670000780c */ /* 0x000fe20003f24270 */
[----:B-1----:R-:W-:Y:S02]  /*af4c0*/  IMAD.MOV.U32 R177, RZ, RZ, R185 ;  /* 0x000000ffffb17224 */ /* 0x002fe400078e00b9 */
[----:B------:R-:W-:Y:S01]  /*af4d0*/  IMAD.MOV.U32 R176, RZ, RZ, R184 ;  /* 0x000000ffffb07224 */ /* 0x000fe200078e00b8 */
[----:B------:R-:W-:Y:S02]  /*af4e0*/  SEL R3, RZ, 0x4, !P1 ;  /* 0x00000004ff037807 */ /* 0x000fe40004800000 */
[----:B------:R-:W-:-:S05]  /*af4f0*/  IADD3 R178, P2, R178, R183, RZ ;  /* 0x000000b7b2b27210 */ /* 0x000fca0007f5e0ff */
[----:B------:R-:W-:Y:S01]  /*af500*/  IMAD.X R182, R182, 0x1, R181, P2 ;  /* 0x00000001b6b67824 */ /* 0x000fe200010e06b5 */
[----:B------:R-:W-:Y:S04]  /*af510*/  STL [R1+0x1ad0], R178 ;  /* 0x001ad0b201007387 */ /* 0x000fe80000100800 */
[----:B------:R1:W-:Y:S01]  /*af520*/  STL [R1+0x1ac4], R182 ;  /* 0x001ac4b601007387 */ /* 0x0003e20000100800 */
[----:B------:R-:W3:Y:S02]  /*af530*/  LDL.LU R185, [R1+0x1a64] ;  /* 0x001a640001b97983 */ /* 0x000ee40000300800 */
[----:B------:R-:W3:Y:S01]  /*af540*/  LDL.LU R184, [R1+0x1a70] ;  /* 0x001a700001b87983 */ /* 0x000ee20000300800 */
        /* <DEDUP_REMOVED lines=8> */
[----:B------:R-:W3:Y:S01]  /*af5d0*/  LDL.LU R182, [R1+0x1a44] ;  /* 0x001a440001b67983 */ /* 0x000ee20000300800 */
[----:B------:R-:W3:Y:S01]  /*af5e0*/  LDL.LU R178, [R1+0x1a50] ;  /* 0x001a500001b27983 */ /* 0x000ee20000300800 */
[----:B------:R-:W-:-:S04]  /*af5f0*/  SEL R3, RZ, 0x4, !P1 ;  /* 0x00000004ff037807 */ /* 0x000fc80004800000 */
[----:B------:R-:W-:-:S04]  /*af600*/  SEL R3, R3, RZ, !P0 ;  /* 0x000000ff03037207 */ /* 0x000fc80004000000 */
[----:B------:R-:W-:Y:S01]  /*af610*/  ISETP.NE.U32.AND P1, PT, R3, RZ, PT ;  /* 0x000000ff0300720c */ /* 0x000fe20003f25070 */
[----:B------:R-:W-:Y:S11]  /*af620*/  IADD3 R3, R2, 0x100000, RZ ;  /* 0x0010000002037810 */ /* 0x000ff60007ffe0ff */
[----:B------:R-:W-:Y:S01]  /*af630*/  @!UPT UIADD3 URZ, URZ, URZ, URZ ;  /* 0x0000003f3f3ff290 */ /* 0x000fe2000fffe03f */
[----:B------:R1:W-:Y:S01]  /*af640*/  LDGSTS.E [R3+0x4d600], [R176.64], P1 ;  /* 0x4d600000b0037fae */ /* 0x0003e20008921848 */
[----:B--2---:R-:W-:-:S05]  /*af650*/  IADD3 R179, P2, R179, R183, RZ ;  /* 0x000000b7b3b37210 */ /* 0x004fca0007f5e0ff */
[----:B------:R-:W-:Y:S01]  /*af660*/  IMAD.X R180, R180, 0x1, R181, P2 ;  /* 0x00000001b4b47824 */ /* 0x000fe200010e06b5 */
[----:B------:R-:W-:Y:S01]  /*af670*/  STL [R1+0x1ab0], R179 ;  /* 0x001ab0b301007387 */ /* 0x000fe20000100800 */
[----:B-1----:R-:W-:Y:S02]  /*af680*/  IMAD.MOV.U32 R176, RZ, RZ, R179 ;  /* 0x000000ffffb07224 */ /* 0x002fe400078e00b3 */
[----:B------:R-:W-:Y:S01]  /*af690*/  IMAD.MOV.U32 R177, RZ, RZ, R180 ;  /* 0x000000ffffb17224 */ /* 0x000fe200078e00b4 */
[----:B------:R1:W-:Y:S04]  /*af6a0*/  STL [R1+0x1aa4], R180 ;  /* 0x001aa4b401007387 */ /* 0x0003e80000100800 */
[----:B-1----:R-:W2:Y:S01]  /*af6b0*/  LDL.LU R180, [R1+0x1a24] ;  /* 0x001a240001b47983 */ /* 0x002ea20000300800 */
[----:B------:R-:W2:Y:S01]  /*af6c0*/  LDL.LU R179, [R1+0x1a30] ;  /* 0x001a300001b37983 */ /* 0x000ea20000300800 */
[----:B----4-:R-:W-:-:S05]  /*af6d0*/  IADD3 R186, P2, R186, R183, RZ ;  /* 0x000000b7baba7210 */ /* 0x010fca0007f5e0ff */
[----:B---3--:R-:W-:Y:S01]  /*af6e0*/  IMAD.X R187, R187, 0x1, R181, P2 ;  /* 0x00000001bbbb7824 */ /* 0x008fe200010e06b5 */
[----:B------:R-:W-:Y:S04]  /*af6f0*/  STL [R1+0x1a90], R186 ;  /* 0x001a90ba01007387 */ /* 0x000fe80000100800 */
[----:B------:R-:W-:Y:S01]  /*af700*/  STL [R1+0x1a84], R187 ;  /* 0x001a84bb01007387 */ /* 0x000fe20000100800 */
        /* <DEDUP_REMOVED lines=13> */
[----:B------:R-:W-:Y:S02]  /*af7e0*/  IADD3 R3, R2, 0x100000, RZ ;  /* 0x0010000002037810 */ /* 0x000fe40007ffe0ff */
[----:B------:R-:W-:Y:S02]  /*af7f0*/  IMAD.MOV.U32 R176, RZ, RZ, R186 ;  /* 0x000000ffffb07224 */ /* 0x000fe400078e00ba */
[----:B------:R-:W-:-:S08]  /*af800*/  IMAD.MOV.U32 R177, RZ, RZ, R187 ;  /* 0x000000ffffb17224 */ /* 0x000fd000078e00bb */
[----:B------:R1:W-:Y:S01]  /*af810*/  LDGSTS.E [R3+0x4e600], [R176.64], P1 ;  /* 0x4e600000b0037fae */ /* 0x0003e20008921848 */
[----:B------:R-:W-:Y:S02]  /*af820*/  ISETP.GT.AND P1, PT, R0, 0x77, PT ;  /* 0x000000770000780c */ /* 0x000fe40003f24270 */
[----:B------:R-:W-:Y:S02]  /*af830*/  IADD3 R184, P2, R184, R183, RZ ;  /* 0x000000b7b8b87210 */ /* 0x000fe40007f5e0ff */
[----:B-1----:R-:W-:-:S04]  /*af840*/  SEL R3, RZ, 0x4, !P1 ;  /* 0x00000004ff037807 */ /* 0x002fc80004800000 */
[----:B------:R-:W-:-:S04]  /*af850*/  SEL R3, R3, RZ, !P0 ;  /* 0x000000ff03037207 */ /* 0x000fc80004000000 */
[----:B------:R-:W-:Y:S01]  /*af860*/  ISETP.NE.U32.AND P1, PT, R3, RZ, PT ;  /* 0x000000ff0300720c */ /* 0x000fe20003f25070 */
[----:B------:R-:W-:Y:S01]  /*af870*/  IMAD.X R185, R185, 0x1, R181, P2 ;  /* 0x00000001b9b97824 */ /* 0x000fe200010e06b5 */
[----:B------:R-:W-:Y:S01]  /*af880*/  IADD3 R3, R2, 0x100000, RZ ;  /* 0x0010000002037810 */ /* 0x000fe20007ffe0ff */
        /* <DEDUP_REMOVED lines=11> */
[----:B------:R-:W-:Y:S01]  /*af940*/  IMAD.MOV.U32 R177, RZ, RZ, R182 ;  /* 0x000000ffffb17224 */ /* 0x000fe200078e00b6 */
[----:B------:R-:W1:Y:S07]  /*af950*/  S2R R209, SR_TID.X ;  /* 0x0000000000d17919 */ /* 0x000e6e0000002100 */
[----:B------:R1:W-:Y:S01]  /*af960*/  LDGSTS.E [R3+0x4f600], [R176.64], P1 ;  /* 0x4f600000b0037fae */ /* 0x0003e20008921848 */
[----:B------:R-:W-:-:S04]  /*af970*/  ISETP.GT.AND P1, PT, R0, 0x7f, PT ;  /* 0x0000007f0000780c */ /* 0x000fc80003f24270 */
[----:B-1----:R-:W-:-:S04]  /*af980*/  SEL R3, RZ, 0x4, !P1 ;  /* 0x00000004ff037807 */ /* 0x002fc80004800000 */
[----:B------:R-:W-:-:S04]  /*af990*/  SEL R3, R3, RZ, !P0 ;  /* 0x000000ff03037207 */ /* 0x000fc80004000000 */
[----:B------:R-:W-:Y:S01]  /*af9a0*/  ISETP.NE.U32.AND P1, PT, R3, RZ, PT ;  /* 0x000000ff0300720c */ /* 0x000fe20003f25070 */
[----:B------:R-:W-:Y:S01]  /*af9b0*/  STL [R1+0x1a70], R184 ;  /* 0x001a70b801007387 */ /* 0x000fe20000100800 */
[----:B------:R-:W-:Y:S01]  /*af9c0*/  IADD3 R176, R2, 0x100000, RZ ;  /* 0x0010000002b07810 */ /* 0x000fe20007ffe0ff */
[----:B------:R-:W-:Y:S02]  /*af9d0*/  STL [R1+0x1a64], R185 ;  /* 0x001a64b901007387 */ /* 0x000fe40000100800 */
[----:B------:R1:W-:Y:S02]  /*af9e0*/  STL [R1+0x1a50], R178 ;  /* 0x001a50b201007387 */ /* 0x0003e40000100800 */
[----:B-1----:R-:W-:Y:S01]  /*af9f0*/  LOP3.LUT R178, R209, 0x7f, RZ, 0xc0, !PT ;  /* 0x0000007fd1b27812 */ /* 0x002fe200078ec0ff */
[----:B------:R1:W-:Y:S01]  /*afa00*/  STL [R1+0x1a44], R182 ;  /* 0x001a44b601007387 */ /* 0x0003e20000100800 */
[----:B--2---:R-:W-:-:S05]  /*afa10*/  IADD3 R179, P2, R179, R183, RZ ;  /* 0x000000b7b3b37210 */ /* 0x004fca0007f5e0ff */
[----:B------:R-:W-:Y:S02]  /*afa20*/  IMAD.X R180, R180, 0x1, R181, P2 ;  /* 0x00000001b4b47824 */ /* 0x000fe400010e06b5 */
[----:B------:R-:W-:Y:S02]  /*afa30*/  IMAD.MOV.U32 R2, RZ, RZ, R179 ;  /* 0x000000ffff027224 */ /* 0x000fe400078e00b3 */
[----:B------:R-:W-:-:S05]  /*afa40*/  IMAD.MOV.U32 R3, RZ, RZ, R180 ;  /* 0x000000ffff037224 */ /* 0x000fca00078e00b4 */
[----:B------:R1:W-:Y:S01]  /*afa50*/  LDGSTS.E [R176+0x4fe00], [R2.64], P1 ;  /* 0x4fe0000002b07fae */ /* 0x0003e20008921848 */
[----:B------:R-:W-:-:S04]  /*afa60*/  ISETP.GE.AND P1, PT, R178, R0, PT ;  /* 0x00000000b200720c */ /* 0x000fc80003f26270 */
[----:B------:R-:W-:Y:S02]  /*afa70*/  SEL R0, RZ, 0x4, P1 ;  /* 0x00000004ff007807 */ /* 0x000fe40000800000 */
[----:B----4-:R-:W-:Y:S01]  /*afa80*/  IADD3 R189, P1, R189, UR7, RZ ;  /* 0x00000007bdbd7c10 */ /* 0x010fe2000ff3e0ff */
[----:B------:R1:W-:Y:S03]  /*afa90*/  STL [R1+0x1a30], R179 ;  /* 0x001a30b301007387 */ /* 0x0003e60000100800 */
[----:B---3--:R-:W-:Y:S01]  /*afaa0*/  IADD3.X R190, R190, UR6, RZ, P1, !PT ;  /* 0x00000006bebe7c10 */ /* 0x008fe20008ffe4ff */
[----:B------:R1:W-:Y:S01]  /*afab0*/  STL [R1+0x1a24], R180 ;  /* 0x001a24b401007387 */ /* 0x0003e20000100800 */
[----:B------:R1:W-:Y:S03]  /*afac0*/  STL [R1+0x1a28], R189 ;  /* 0x001a28bd01007387 */ /* 0x0003e60000100800 */
[----:B------:R1:W-:Y:S01]  /*afad0*/  STL [R1+0x1a1c], R190 ;  /* 0x001a1cbe01007387 */ /* 0x0003e20000100800 */
[----:B------:R-:W-:Y:S01]  /*afae0*/  SEL R0, R0, RZ, !P0 ;  /* 0x000000ff00007207 */ /* 0x000fe20004000000 */
[----:B------:R-:W-:-:S03]  /*afaf0*/  IMAD.U32 R183, RZ, RZ, UR5 ;  /* 0x00000005ffb77e24 */ /* 0x000fc6000f8e00ff */
[----:B------:R-:W-:Y:S01]  /*afb00*/  ISETP.NE.U32.AND P0, PT, R0, RZ, PT ;  /* 0x000000ff0000720c */ /* 0x000fe20003f05070 */
[----:B------:R-:W-:Y:S02]  /*afb10*/  IMAD R183, R183, 0x40000, R215 ;  /* 0x00040000b7b77824 */ /* 0x000fe400078e02d7 */
[----:B------:R-:W2:Y:S04]  /*afb20*/  LDL.LU R188, [R1+0xf1c] ;  /* 0x000f1c0001bc7983 */ /* 0x000ea80000300800 */
[----:B------:R-:W3:Y:S04]  /*afb30*/  LDL.LU R187, [R1+0xf20] ;  /* 0x000f200001bb7983 */ /* 0x000ee80000300800 */
        /* <DEDUP_REMOVED lines=9> */
[----:B------:R-:W4:Y:S01]  /*afbd0*/  LDL.LU R176, [R1+0x1060] ;  /* 0x0010600001b07983 */ /* 0x000f220000300800 */
[----:B------:R-:W-:Y:S01]  /*afbe0*/  IMAD.MOV.U32 R2, RZ, RZ, R189 ;  /* 0x000000ffff027224 */ /* 0x000fe200078e00bd */
[----:B------:R-:W-:-:S02]  /*afbf0*/  MOV R3, R190 ;  /* 0x000000be00037202 */ /* 0x000fc40000000f00 */
        /* <DEDUP_REMOVED lines=16> */
[----:B-1----:R-:W4:Y:S04]  /*afd00*/  LDL.LU R8, [R1+0x10a0] ;  /* 0x0010a00001087983 */ /* 0x002f280000300800 */
[----:B------:R-:W4:Y:S04]  /*afd10*/  LDL.LU R0, [R1+0x10e0] ;  /* 0x0010e00001007983 */ /* 0x000f280000300800 */
[----:B------:R-:W0:Y:S04]  /*afd20*/  LDGDEPBAR ;  /* 0x00000000000079af */ /* 0x000e280000000000 */
[----:B------:R1:W-:Y:S01]  /*afd30*/  LDGSTS.E [R183], [R2.64], P0 ;  /* 0x0000000002b77fae */ /* 0x0003e20008121848 */
[----:B---3--:R-:W-:-:S04]  /*afd40*/  IADD3 R187, P1, R187, UR7, RZ ;  /* 0x00000007bbbb7c10 */ /* 0x008fc8000ff3e0ff */
[----:B--2---:R-:W-:Y:S01]  /*afd50*/  IADD3.X R188, R188, UR6, RZ, P1, !PT ;  /* 0x00000006bcbc7c10 */ /* 0x004fe20008ffe4ff */
[----:B------:R-:W-:Y:S01]  /*afd60*/  STL [R1+0xf20], R187 ;  /* 0x000f20bb01007387 */ /* 0x000fe20000100800 */
[----:B----4-:R-:W-:-:S03]  /*afd70*/  IADD3 R185, P2, R185, UR7, RZ ;  /* 0x00000007b9b97c10 */ /* 0x010fc6000ff5e0ff */
[----:B------:R-:W-:Y:S01]  /*afd80*/  STL [R1+0xf1c], R188 ;  /* 0x000f1cbc01007387 */ /* 0x000fe20000100800 */
[----:B------:R-:W-:-:S03]  /*afd90*/  IADD3.X R186, R186, UR6, RZ, P2, !PT ;  /* 0x00000006baba7c10 */ /* 0x000fc600097fe4ff */
[----:B------:R-:W-:Y:S01]  /*afda0*/  STL [R1+0xf60], R185 ;  /* 0x000f60b901007387 */ /* 0x000fe20000100800 */
[----:B------:R-:W-:-:S03]  /*afdb0*/  IADD3 R182, P1, R182, UR7, RZ ;  /* 0x00000007b6b67c10 */ /* 0x000fc6000ff3e0ff */
[----:B------:R-:W2:Y:S04]  /*afdc0*/  LDL.LU R14, [R1+0x109c] ;  /* 0x00109c00010e7983 */ /* 0x000ea80000300800 */
[----:B------:R-:W-:Y:S01]  /*afdd0*/  STL [R1+0xf5c], R186 ;  /* 0x000f5cba01007387 */ /* 0x000fe20000100800 */
[----:B------:R-:W-:Y:S02]  /*afde0*/  IADD3.X R184, R184, UR6, RZ, P1, !PT ;  /* 0x00000006b8b87c10 */ /* 0x000fe40008ffe4ff */
[----:B------:R-:W-:Y:S01]  /*afdf0*/  IADD3 R180, P2, R180, UR7, RZ ;  /* 0x00000007b4b47c10 */ /* 0x000fe2000ff5e0ff */
[----:B------:R-:W3:Y:S03]  /*afe00*/  LDL.LU R5, [R1+0x10dc] ;  /* 0x0010dc0001057983 */ /* 0x000ee60000300800 */
[----:B------:R-:W-:Y:S01]  /*afe10*/  IADD3.X R181, R181, UR6, RZ, P2, !PT ;  /* 0x00000006b5b57c10 */ /* 0x000fe200097fe4ff */
[----:B------:R-:W-:Y:S04]  /*afe20*/  STL [R1+0xfa0], R182 ;  /* 0x000fa0b601007387 */ /* 0x000fe80000100800 */
[----:B------:R-:W-:Y:S04]  /*afe30*/  STL [R1+0xf9c], R184 ;  /* 0x000f9cb801007387 */ /* 0x000fe80000100800 */
[----:B------:R-:W-:Y:S04]  /*afe40*/  STL [R1+0xfe0], R180 ;  /* 0x000fe0b401007387 */ /* 0x000fe80000100800 */
[----:B------:R-:W4:Y:S04]  /*afe50*/  LDL.LU R9, [R1+0x1120] ;  /* 0x0011200001097983 */ /* 0x000f280000300800 */
[----:B------:R-:W-:Y:S04]  /*afe60*/  STL [R1+0xfdc], R181 ;  /* 0x000fdcb501007387 */ /* 0x000fe80000100800 */
[----:B------:R-:W4:Y:S04]  /*afe70*/  LDL.LU R4, [R1+0x1160] ;  /* 0x0011600001047983 */ /* 0x000f280000300800 */
[----:B------:R-:W4:Y:S04]  /*afe80*/  LDL.LU R10, [R1+0x111c] ;  /* 0x00111c00010a7983 */ /* 0x000f280000300800 */
[----:B------:R-:W4:Y:S01]  /*afe90*/  LDL.LU R6, [R1+0x115c] ;  /* 0x00115c0001067983 */ /* 0x000f220000300800 */
[----:B------:R-:W-:-:S02]  /*afea0*/  IADD3 R178, P1, R178, UR7, RZ ;  /* 0x00000007b2b27c10 */ /* 0x000fc4000ff3e0ff */
[----:B------:R-:W-:Y:S02]  /*afeb0*/  IADD3 R176, P2, R176, UR7, RZ ;  /* 0x00000007b0b07c10 */ /* 0x000fe4000ff5e0ff */
[----:B------:R-:W-:Y:S01]  /*afec0*/  IADD3.X R179, R179, UR6, RZ, P1, !PT ;  /* 0x00000006b3b37c10 */ /* 0x000fe20008ffe4ff */
[----:B------:R-:W-:Y:S01]  /*afed0*/  STL [R1+0x1020], R178 ;  /* 0x001020b201007387 */ /* 0x000fe20000100800 */
[----:B------:R-:W-:-:S03]  /*afee0*/  IADD3.X R177, R177, UR6, RZ, P2, !PT ;  /* 0x00000006b1b17c10 */ /* 0x000fc600097fe4ff */
[----:B------:R-:W-:Y:S01]  /*afef0*/  STL [R1+0x101c], R179 ;  /* 0x00101cb301007387 */ /* 0x000fe20000100800 */
[----:B-1----:R-:W-:-:S03]  /*aff00*/  IMAD.MOV.U32 R2, RZ, RZ, R187 ;  /* 0x000000ffff027224 */ /* 0x002fc600078e00bb */
[----:B------:R-:W-:Y:S01]  /*aff10*/  STL [R1+0x1060], R176 ;  /* 0x001060b001007387 */ /* 0x000fe20000100800 */
[----:B------:R-:W-:-:S03]  /*aff20*/  IMAD.MOV.U32 R3, RZ, RZ, R188 ;  /* 0x000000ffff037224 */ /* 0x000fc600078e00bc */
[----:B------:R-:W4:Y:S04]  /*aff30*/  LDL.LU R11, [R1+0x11a0] ;  /* 0x0011a000010b7983 */ /* 0x000f280000300800 */
[----:B------:R-:W-:Y:S04]  /*aff40*/  STL [R1+0x105c], R177 ;  /* 0x00105cb101007387 */ /* 0x000fe80000100800 */
[----:B------:R-:W4:Y:S04]  /*aff50*/  LDL.LU R7, [R1+0x11e0] ;  /* 0x0011e00001077983 */ /* 0x000f280000300800 */
[----:B------:R-:W4:Y:S04]  /*aff60*/  LDL.LU R13, [R1+0x119c] ;  /* 0x00119c00010d7983 */ /* 0x000f280000300800 */
[----:B------:R1:W-:Y:S04]  /*aff70*/  LDGSTS.E [R183+0x1000], [R2.64], P0 ;  /* 0x0100000002b77fae */ /* 0x0003e80008121848 */
[----:B------:R-:W4:Y:S01]  /*aff80*/  LDL.LU R12, [R1+0x11dc] ;  /* 0x0011dc00010c7983 */ /* 0x000f220000300800 */
[----:B-1----:R-:W-:-:S02]  /*aff90*/  IMAD.MOV.U32 R2, RZ, RZ, R185 ;  /* 0x000000ffff027224 */ /* 0x002fc400078e00b9 */
[----:B------:R-:W-:-:S05]  /*affa0*/  IMAD.MOV.U32 R3, RZ, RZ, R186 ;  /* 0x000000ffff037224 */ /* 0x000fca00078e00ba */
[----:B------:R1:W-:Y:S02]  /*affb0*/  LDGSTS.E [R183+0x2000], [R2.64], P0 ;  /* 0x0200000002b77fae */ /* 0x0003e40008121848 */
[----:B-1----:R-:W-:Y:S02]  /*affc0*/  IMAD.MOV.U32 R2, RZ, RZ, R182 ;  /* 0x000000ffff027224 */ /* 0x002fe400078e00b6 */
[----:B------:R-:W-:-:S05]  /*affd0*/  IMAD.MOV.U32 R3, RZ, RZ, R184 ;  /* 0x000000ffff037224 */ /* 0x000fca00078e00b8 */
[----:B------:R1:W-:Y:S01]  /*affe0*/  LDGSTS.E [R183+0x3000], [R2.64], P0 ;  /* 0x0300000002b77fae */ /* 0x0003e20008121848 */
[----:B------:R-:W-:Y:S01]  /*afff0*/  IADD3 R8, P1, R8, UR7, RZ ;  /* 0x0000000708087c10 */ /* 0x000fe2000ff3e0ff */
[----:B-1----:R-:W-:Y:S02]  /*b0000*/  IMAD.MOV.U32 R2, RZ, RZ, R180 ;  /* 0x000000ffff027224 */ /* 0x002fe400078e00b4 */
[----:B------:R-:W-:-:S05]  /*b0010*/  IMAD.MOV.U32 R3, RZ, RZ, R181 ;  /* 0x000000ffff037224 */ /* 0x000fca00078e00b5 */
[----:B------:R1:W-:Y:S01]  /*b0020*/  LDGSTS.E [R183+0x4000], [R2.64], P0 ;  /* 0x0400000002b77fae */ /* 0x0003e20008121848 */
[----:B------:R-:W-:Y:S01]  /*b0030*/  IADD3 R0, P2, R0, UR7, RZ ;  /* 0x0000000700007c10 */ /* 0x000fe2000ff5e0ff */
[----:B-1----:R-:W-:Y:S02]  /*b0040*/  IMAD.MOV.U32 R2, RZ, RZ, R178 ;  /* 0x000000ffff027224 */ /* 0x002fe400078e00b2 */
[----:B------:R-:W-:-:S05]  /*b0050*/  IMAD.MOV.U32 R3, RZ, RZ, R179 ;  /* 0x000000ffff037224 */ /* 0x000fca00078e00b3 */
[----:B------:R1:W-:Y:S04]  /*b0060*/  LDGSTS.E [R183+0x5000], [R2.64], P0 ;  /* 0x0500000002b77fae */ /* 0x0003e80008121848 */
[----:B------:R2:W-:Y:S01]  /*b0070*/  STL [R1+0x10a0], R8 ;  /* 0x0010a00801007387 */ /* 0x0005e20000100800 */
[----:B-1----:R-:W-:Y:S02]  /*b0080*/  IMAD.MOV.U32 R2, RZ, RZ, R176 ;  /* 0x000000ffff027224 */ /* 0x002fe400078e00b0 */
[----:B------:R-:W-:-:S05]  /*b0090*/  IMAD.MOV.U32 R3, RZ, RZ, R177 ;  /* 0x000000ffff037224 */ /* 0x000fca00078e00b1 */
[----:B------:R1:W-:Y:S02]  /*b00a0*/  LDGSTS.E [R183+0x6000], [R2.64], P0 ;  /* 0x0600000002b77fae */ /* 0x0003e40008121848 */
[----:B-1----:R-:W-:Y:S01]  /*b00b0*/  IMAD.MOV.U32 R2, RZ, RZ, R8 ;  /* 0x000000ffff027224 */ /* 0x002fe200078e0008 */
[----:B--2---:R-:W-:-:S05]  /*b00c0*/  IADD3.X R14, R14, UR6, RZ, P1, !PT ;  /* 0x000000060e0e7c10 */ /* 0x004fca0008ffe4ff */
[----:B------:R1:W-:Y:S01]  /*b00d0*/  STL [R1+0x109c], R14 ;  /* 0x00109c0e01007387 */ /* 0x0003e20000100800 */
[----:B---3--:R-:W-:-:S03]  /*b00e0*/  IADD3.X R5, R5, UR6, RZ, P2, !PT ;  /* 0x0000000605057c10 */ /* 0x008fc600097fe4ff */
[----:B------:R2:W-:Y:S01]  /*b00f0*/  STL [R1+0x10e0], R0 ;  /* 0x0010e00001007387 */ /* 0x0005e20000100800 */
[----:B------:R-:W-:-:S03]  /*b0100*/  IMAD.MOV.U32 R3, RZ, RZ, R14 ;  /* 0x000000ffff037224 */ /* 0x000fc600078e000e */
[----:B------:R-:W3:Y:S04]  /*b0110*/  LDL.LU R8, [R1+0x1220] ;  /* 0x0012200001087983 */ /* 0x000ee80000300800 */
[----:B------:R2:W-:Y:S04]  /*b0120*/  STL [R1+0x10dc], R5 ;  /* 0x0010dc0501007387 */ /* 0x0005e80000100800 */
[----:B------:R-:W3:Y:S01]  /*b0130*/  LDL.LU R15, [R1+0x1260] ;  /* 0x00126000010f7983 */ /* 0x000ee20000300800 */
[----:B----4-:R-:W-:-:S03]  /*b0140*/  IADD3 R9, P1, R9, UR7, RZ ;  /* 0x0000000709097c10 */ /* 0x010fc6000ff3e0ff */
[----:B-1----:R-:W4:Y:S04]  /*b0150*/  LDL.LU R14, [R1+0x121c] ;  /* 0x00121c00010e7983 */ /* 0x002f280000300800 */
[----:B------:R1:W-:Y:S01]  /*b0160*/  LDGSTS.E [R183+0x7000], [R2.64], P0 ;  /* 0x0700000002b77fae */ /* 0x0003e20008121848 */
[----:B------:R-:W-:-:S03]  /*b0170*/  IADD3 R4, P2, R4, UR7, RZ ;  /* 0x0000000704047c10 */ /* 0x000fc6000ff5e0ff */
[----:B------:R-:W4:Y:S01]  /*b0180*/  LDL.LU R16, [R1+0x125c] ;  /* 0x00125c0001107983 */ /* 0x000f220000300800 */
[----:B------:R-:W-:Y:S01]  /*b0190*/  IADD3.X R10, R10, UR6, RZ, P1, !PT ;  /* 0x000000060a0a7c10 */ /* 0x000fe20008ffe4ff */
[----:B-1----:R-:W-:Y:S02]  /*b01a0*/  IMAD.MOV.U32 R2, RZ, RZ, R0 ;  /* 0x000000ffff027224 */ /* 0x002fe400078e0000 */
[----:B------:R-:W-:Y:S01]  /*b01b0*/  IMAD.MOV.U32 R3, RZ, RZ, R5 ;  /* 0x000000ffff037224 */ /* 0x000fe200078e0005 */
[----:B--2---:R-:W2:Y:S01]  /*b01c0*/  LDL.LU R0, [R1+0x12a0] ;  /* 0x0012a00001007983 */ /* 0x004ea20000300800 */
[----:B------:R-:W-:-:S03]  /*b01d0*/  IADD3.X R6, R6, UR6, RZ, P2, !PT ;  /* 0x0000000606067c10 */ /* 0x000fc600097fe4ff */
[----:B------:R-:W2:Y:S04]  /*b01e0*/  LDL.LU R5, [R1+0x12e0] ;  /* 0x0012e00001057983 */ /* 0x000ea80000300800 */
[----:B------:R1:W-:Y:S04]  /*b01f0*/  STL [R1+0x1120], R9 ;  /* 0x0011200901007387 */ /* 0x0003e80000100800 */
[----:B------:R1:W-:Y:S04]  /*b0200*/  LDGSTS.E [R183+0x8000], [R2.64], P0 ;  /* 0x0800000002b77fae */ /* 0x0003e80008121848 */
[----:B------:R1:W-:Y:S04]  /*b0210*/  STL [R1+0x111c], R10 ;  /* 0x00111c0a01007387 */ /* 0x0003e80000100800 */
[----:B------:R1:W-:Y:S02]  /*b0220*/  STL [R1+0x1160], R4 ;  /* 0x0011600401007387 */ /* 0x0003e40000100800 */
[----:B-1----:R-:W-:-:S02]  /*b0230*/  IMAD.MOV.U32 R2, RZ, RZ, R9 ;  /* 0x000000ffff027224 */ /* 0x002fc400078e0009 */
[----:B------:R-:W2:Y:S01]  /*b0240*/  LDL.LU R9, [R1+0x129c] ;  /* 0x00129c0001097983 */ /* 0x000ea20000300800 */
[----:B------:R-:W-:-:S03]  /*b0250*/  IMAD.MOV.U32 R3, RZ, RZ, R10 ;  /* 0x000000ffff037224 */ /* 0x000fc600078e000a */
[----:B------:R1:W-:Y:S04]  /*b0260*/  STL [R1+0x115c], R6 ;  /* 0x00115c0601007387 */ /* 0x0003e80000100800 */
[----:B------:R-:W2:Y:S01]  /*b0270*/  LDL.LU R10, [R1+0x12dc] ;  /* 0x0012dc00010a7983 */ /* 0x000ea20000300800 */
[----:B------:R-:W-:-:S03]  /*b0280*/  IADD3 R11, P1, R11, UR7, RZ ;  /* 0x000000070b0b7c10 */ /* 0x000fc6000ff3e0ff */
[----:B------:R1:W-:Y:S01]  /*b0290*/  LDGSTS.E [R183+0x9000], [R2.64], P0 ;  /* 0x0900000002b77fae */ /* 0x0003e20008121848 */
[----:B------:R-:W-:Y:S02]  /*b02a0*/  IADD3.X R13, R13, UR6, RZ, P1, !PT ;  /* 0x000000060d0d7c10 */ /* 0x000fe40008ffe4ff */
[----:B------:R-:W-:Y:S01]  /*b02b0*/  IADD3 R7, P2, R7, UR7, RZ ;  /* 0x0000000707077c10 */ /* 0x000fe2000ff5e0ff */
[----:B-1----:R-:W-:Y:S02]  /*b02c0*/  IMAD.MOV.U32 R2, RZ, RZ, R4 ;  /* 0x000000ffff027224 */ /* 0x002fe400078e0004 */
[----:B------:R-:W-:Y:S01]  /*b02d0*/  IMAD.MOV.U32 R3, RZ, RZ, R6 ;  /* 0x000000ffff037224 */ /* 0x000fe200078e0006 */
[----:B------:R-:W2:Y:S01]  /*b02e0*/  LDL.LU R4, [R1+0x1320] ;  /* 0x0013200001047983 */ /* 0x000ea20000300800 */
[----:B------:R-:W-:-:S03]  /*b02f0*/  IADD3.X R12, R12, UR6, RZ, P2, !PT ;  /* 0x000000060c0c7c10 */ /* 0x000fc600097fe4ff */
[----:B------:R-:W2:Y:S04]  /*b0300*/  LDL.LU R6, [R1+0x1360] ;  /* 0x0013600001067983 */ /* 0x000ea80000300800 */
[----:B------:R1:W-:Y:S04]  /*b0310*/  STL [R1+0x11a0], R11 ;  /* 0x0011a00b01007387 */ /* 0x0003e80000100800 */
[----:B------:R1:W-:Y:S04]  /*b0320*/  LDGSTS.E [R183+0xa000], [R2.64], P0 ;  /* 0x0a00000002b77fae */ /* 0x0003e80008121848 */
[----:B------:R1:W-:Y:S04]  /*b0330*/  STL [R1+0x119c], R13 ;  /* 0x00119c0d01007387 */ /* 0x0003e80000100800 */
[----:B------:R-:W-:Y:S01]  /*b0340*/  STL [R1+0x11e0], R7 ;  /* 0x0011e00701007387 */ /* 0x000fe20000100800 */
[----:B-1----:R-:W-:-:S03]  /*b0350*/  IMAD.MOV.U32 R2, RZ, RZ, R11 ;  /* 0x000000ffff027224 */ /* 0x002fc600078e000b */
[----:B------:R-:W2:Y:S01]  /*b0360*/  LDL.LU R11, [R1+0x131c] ;  /* 0x00131c00010b7983 */ /* 0x000ea20000300800 */
[----:B------:R-:W-:-:S03]  /*b0370*/  IMAD.MOV.U32 R3, RZ, RZ, R13 ;  /* 0x000000ffff037224 */ /* 0x000fc600078e000d */
[----:B------:R1:W-:Y:S04]  /*b0380*/  STL [R1+0x11dc], R12 ;  /* 0x0011dc0c01007387 */ /* 0x0003e80000100800 */
[----:B------:R-:W2:Y:S04]  /*b0390*/  LDL.LU R13, [R1+0x135c] ;  /* 0x00135c00010d7983 */ /* 0x000ea80000300800 */
[----:B------:R1:W-:Y:S02]  /*b03a0*/  LDGSTS.E [R183+0xb000], [R2.64], P0 ;  /* 0x0b00000002b77fae */ /* 0x0003e40008121848 */
[----:B-1----:R-:W-:-:S02]  /*b03b0*/  IMAD.MOV.U32 R2, RZ, RZ, R7 ;  /* 0x000000ffff027224 */ /* 0x002fc400078e0007 */
[----:B------:R-:W-:Y:S02]  /*b03c0*/  IMAD.MOV.U32 R3, RZ, RZ, R12 ;  /* 0x000000ffff037224 */ /* 0x000fe400078e000c */
[----:B------:R-:W2:Y:S04]  /*b03d0*/  LDL.LU R12, [R1+0x13a0] ;  /* 0x0013a000010c7983 */ /* 0x000ea80000300800 */
[----:B------:R-:W2:Y:S04]  /*b03e0*/  LDL.LU R7, [R1+0x13e0] ;  /* 0x0013e00001077983 */ /* 0x000ea80000300800 */
[----:B------:R1:W-:Y:S01]  /*b03f0*/  LDGSTS.E [R183+0xc000], [R2.64], P0 ;  /* 0x0c00000002b77fae */ /* 0x0003e20008121848 */
[----:B---3--:R-:W-:-:S05]  /*b0400*/  IADD3 R8, P1, R8, UR7, RZ ;  /* 0x0000000708087c10 */ /* 0x008fca000ff3e0ff */
[----:B------:R-:W-:Y:S01]  /*b0410*/  STL [R1+0x1220], R8 ;  /* 0x0012200801007387 */ /* 0x000fe20000100800 */
[----:B------:R-:W-:Y:S02]  /*b0420*/  IADD3 R15, P2, R15, UR7, RZ ;  /* 0x000000070f0f7c10 */ /* 0x000fe4000ff5e0ff */
[----:B----4-:R-:W-:Y:S01]  /*b0430*/  IADD3.X R14, R14, UR6, RZ, P1, !PT ;  /* 0x000000060e0e7c10 */ /* 0x010fe20008ffe4ff */
[----:B-1----:R-:W-:-:S04]  /*b0440*/  IMAD.MOV.U32 R2, RZ, RZ, R8 ;  /* 0x000000ffff027224 */ /* 0x002fc800078e0008 */
[----:B------:R-:W-:Y:S01]  /*b0450*/  IMAD.MOV.U32 R3, RZ, RZ, R14 ;  /* 0x000000ffff037224 */ /* 0x000fe200078e000e */
[----:B------:R1:W-:Y:S01]  /*b0460*/  STL [R1+0x121c], R14 ;  /* 0x00121c0e01007387 */ /* 0x0003e20000100800 */
[----:B------:R-:W-:-:S03]  /*b0470*/  IADD3.X R16, R16, UR6, RZ, P2, !PT ;  /* 0x0000000610107c10 */ /* 0x000fc600097fe4ff */
[----:B------:R-:W-:Y:S04]  /*b0480*/  STL [R1+0x1260], R15 ;  /* 0x0012600f01007387 */ /* 0x000fe80000100800 */
[----:B------:R3:W-:Y:S04]  /*b0490*/  LDGSTS.E [R183+0xd000], [R2.64], P0 ;  /* 0x0d00000002b77fae */ /* 0x0007e80008121848 */
[----:B-1----:R-:W4:Y:S01]  /*b04a0*/  LDL.LU R14, [R1+0x139c] ;  /* 0x00139c00010e7983 */ /* 0x002f220000300800 */
[----:B--2---:R-:W-:-:S03]  /*b04b0*/  IADD3 R0, P1, R0, UR7, RZ ;  /* 0x0000000700007c10 */ /* 0x004fc6000ff3e0ff */
[----:B------:R-:W-:Y:S01]  /*b04c0*/  STL [R1+0x125c], R16 ;  /* 0x00125c1001007387 */ /* 0x000fe20000100800 */
[----:B------:R-:W-:Y:S01]  /*b04d0*/  IADD3 R5, P2, R5, UR7, RZ ;  /* 0x0000000705057c10 */ /* 0x000fe2000ff5e0ff */
[----:B---3--:R-:W-:Y:S02]  /*b04e0*/  IMAD.MOV.U32 R2, RZ, RZ, R15 ;  /* 0x000000ffff027224 */ /* 0x008fe400078e000f */
[----:B------:R-:W2:Y:S01]  /*b04f0*/  LDL.LU R8, [R1+0x13dc] ;  /* 0x0013dc0001087983 */ /* 0x000ea20000300800 */
[----:B------:R-:W-:-:S03]  /*b0500*/  IMAD.MOV.U32 R3, RZ, RZ, R16 ;  /* 0x000000ffff037224 */ /* 0x000fc600078e0010 */
[----:B------:R-:W-:Y:S04]  /*b0510*/  STL [R1+0x12a0], R0 ;  /* 0x0012a00001007387 */ /* 0x000fe80000100800 */
[----:B------:R1:W-:Y:S01]  /*b0520*/  LDGSTS.E [R183+0xe000], [R2.64], P0 ;  /* 0x0e00000002b77fae */ /* 0x0003e20008121848 */
[----:B------:R-:W-:Y:S01]  /*b0530*/  IADD3.X R9, R9, UR6, RZ, P1, !PT ;  /* 0x0000000609097c10 */ /* 0x000fe20008ffe4ff */
[----:B-1----:R-:W-:-:S04]  /*b0540*/  IMAD.MOV.U32 R2, RZ, RZ, R0 ;  /* 0x000000ffff027224 */ /* 0x002fc800078e0000 */
[----:B------:R-:W-:Y:S01]  /*b0550*/  IMAD.MOV.U32 R3, RZ, RZ, R9 ;  /* 0x000000ffff037224 */ /* 0x000fe200078e0009 */
[----:B------:R1:W-:Y:S01]  /*b0560*/  STL [R1+0x129c], R9 ;  /* 0x00129c0901007387 */ /* 0x0003e20000100800 */
[----:B------:R-:W-:-:S03]  /*b0570*/  IADD3.X R10, R10, UR6, RZ, P2, !PT ;  /* 0x000000060a0a7c10 */ /* 0x000fc600097fe4ff */
[----:B------:R-:W-:Y:S04]  /*b0580*/  STL [R1+0x12e0], R5 ;  /* 0x0012e00501007387 */ /* 0x000fe80000100800 */
[----:B------:R3:W-:Y:S04]  /*b0590*/  LDGSTS.E [R183+0xf000], [R2.64], P0 ;  /* 0x0f00000002b77fae */ /* 0x0007e80008121848 */
[----:B-1----:R-:W2:Y:S04]  /*b05a0*/  LDL.LU R9, [R1+0x1420] ;  /* 0x0014200001097983 */ /* 0x002ea80000300800 */
[----:B------:R1:W-:Y:S04]  /*b05b0*/  STL [R1+0x12dc], R10 ;  /* 0x0012dc0a01007387 */ /* 0x0003e80000100800 */
[----:B------:R-:W2:Y:S01]  /*b05c0*/  LDL.LU R0, [R1+0x1460] ;  /* 0x0014600001007983 */ /* 0x000ea20000300800 */
[----:B---3--:R-:W-:-:S03]  /*b05d0*/  IMAD.MOV.U32 R3, RZ, RZ, R10 ;  /* 0x000000ffff037224 */ /* 0x008fc600078e000a */
[----:B-1----:R-:W3:Y:S01]  /*b05e0*/  LDL.LU R10, [R1+0x141c] ;  /* 0x00141c00010a7983 */ /* 0x002ee20000300800 */
[----:B------:R-:W-:-:S03]  /*b05f0*/  IMAD.MOV.U32 R2, RZ, RZ, R5 ;  /* 0x000000ffff027224 */ /* 0x000fc600078e0005 */
[----:B------:R-:W3:Y:S01]  /*b0600*/  LDL.LU R5, [R1+0x145c] ;  /* 0x00145c0001057983 */ /* 0x000ee20000300800 */
[----:B------:R-:W-:Y:S02]  /*b0610*/  IADD3 R4, P1, R4, UR7, RZ ;  /* 0x0000000704047c10 */ /* 0x000fe4000ff3e0ff */
[----:B------:R-:W-:Y:S01]  /*b0620*/  IADD3 R6, P2, R6, UR7, RZ ;  /* 0x0000000706067c10 */ /* 0x000fe2000ff5e0ff */
[----:B------:R1:W-:Y:S04]  /*b0630*/  LDGSTS.E [R183+0x10000], [R2.64], P0 ;  /* 0x1000000002b77fae */ /* 0x0003e80008121848 */
[----:B------:R1:W-:Y:S01]  /*b0640*/  STL [R1+0x1320], R4 ;  /* 0x0013200401007387 */ /* 0x0003e20000100800 */
[----:B------:R-:W-:Y:S01]  /*b0650*/  IADD3.X R11, R11, UR6, RZ, P1, !PT ;  /* 0x000000060b0b7c10 */ /* 0x000fe20008ffe4ff */
[----:B-1----:R-:W-:-:S04]  /*b0660*/  IMAD.MOV.U32 R2, RZ, RZ, R4 ;  /* 0x000000ffff027224 */ /* 0x002fc800078e0004 */
[----:B------:R-:W-:Y:S01]  /*b0670*/  IMAD.MOV.U32 R3, RZ, RZ, R11 ;  /* 0x000000ffff037224 */ /* 0x000fe200078e000b */
[----:B------:R1:W-:Y:S01]  /*b0680*/  STL [R1+0x131c], R11 ;  /* 0x00131c0b01007387 */ /* 0x0003e20000100800 */
[----:B------:R-:W-:-:S03]  /*b0690*/  IADD3.X R13, R13, UR6, RZ, P2, !PT ;  /* 0x000000060d0d7c10 */ /* 0x000fc600097fe4ff */
[----:B------:R1:W-:Y:S04]  /*b06a0*/  STL [R1+0x1360], R6 ;  /* 0x0013600601007387 */ /* 0x0003e80000100800 */
[----:B------:R-:W3:Y:S04]  /*b06b0*/  LDL.LU R4, [R1+0x14a0] ;  /* 0x0014a00001047983 */ /* 0x000ee80000300800 */
[----:B------:R1:W-:Y:S04]  /*b06c0*/  STL [R1+0x135c], R13 ;  /* 0x00135c0d01007387 */ /* 0x0003e80000100800 */
[----:B------:R1:W-:Y:S04]  /*b06d0*/  LDGSTS.E [R183+0x11000], [R2.64], P0 ;  /* 0x1100000002b77fae */ /* 0x0003e80008121848 */
[----:B-1----:R-:W3:Y:S01]  /*b06e0*/  LDL.LU R11, [R1+0x14e0] ;  /* 0x0014e000010b7983 */ /* 0x002ee20000300800 */
[----:B------:R-:W-:-:S03]  /*b06f0*/  IMAD.MOV.U32 R2, RZ, RZ, R6 ;  /* 0x000000ffff027224 */ /* 0x000fc600078e0006 */
[----:B------:R-:W3:Y:S01]  /*b0700*/  LDL.LU R6, [R1+0x149c] ;  /* 0x00149c0001067983 */ /* 0x000ee20000300800 */
[----:B------:R-:W-:-:S03]  /*b0710*/  IMAD.MOV.U32 R3, RZ, RZ, R13 ;  /* 0x000000ffff037224 */ /* 0x000fc600078e000d */
[----:B------:R-:W3:Y:S01]  /*b0720*/  LDL.LU R13, [R1+0x14dc] ;  /* 0x0014dc00010d7983 */ /* 0x000ee20000300800 */
[----:B------:R-:W-:Y:S02]  /*b0730*/  IADD3 R12, P1, R12, UR7, RZ ;  /* 0x000000070c0c7c10 */ /* 0x000fe4000ff3e0ff */
[----:B------:R-:W-:Y:S01]  /*b0740*/  IADD3 R7, P2, R7, UR7, RZ ;  /* 0x0000000707077c10 */ /* 0x000fe2000ff5e0ff */
[----:B------:R1:W-:Y:S04]  /*b0750*/  LDGSTS.E [R183+0x12000], [R2.64], P0 ;  /* 0x1200000002b77fae */ /* 0x0003e80008121848 */
[----:B------:R2:W-:Y:S01]  /*b0760*/  STL [R1+0x13a0], R12 ;  /* 0x0013a00c01007387 */ /* 0x0005e20000100800 */
[----:B-1----:R-:W-:Y:S01]  /*b0770*/  IMAD.MOV.U32 R2, RZ, RZ, R12 ;  /* 0x000000ffff027224 */ /* 0x002fe200078e000c */
[----:B----4-:R-:W-:-:S05]  /*b0780*/  IADD3.X R14, R14, UR6, RZ, P1, !PT ;  /* 0x000000060e0e7c10 */ /* 0x010fca0008ffe4ff */
[----:B------:R1:W-:Y:S01]  /*b0790*/  STL [R1+0x139c], R14 ;  /* 0x00139c0e01007387 */ /* 0x0003e20000100800 */
[----:B--2---:R-:W-:-:S03]  /*b07a0*/  IADD3.X R8, R8, UR6, RZ, P2, !PT ;  /* 0x0000000608087c10 */ /* 0x004fc600097fe4ff */
[----:B------:R2:W-:Y:S01]  /*b07b0*/  STL [R1+0x13e0], R7 ;  /* 0x0013e00701007387 */ /* 0x0005e20000100800 */
[----:B------:R-:W-:-:S03]  /*b07c0*/  IMAD.MOV.U32 R3, RZ, RZ, R14 ;  /* 0x000000ffff037224 */ /* 0x000fc600078e000e */
[----:B------:R-:W4:Y:S04]  /*b07d0*/  LDL.LU R12, [R1+0x1520] ;  /* 0x00152000010c7983 */ /* 0x000f280000300800 */
[----:B------:R2:W-:Y:S04]  /*b07e0*/  STL [R1+0x13dc], R8 ;  /* 0x0013dc0801007387 */ /* 0x0005e80000100800 */
[----:B------:R-:W4:Y:S04]  /*b07f0*/  LDL.LU R15, [R1+0x1560] ;  /* 0x00156000010f7983 */ /* 0x000f280000300800 */
[----:B-1----:R-:W4:Y:S04]  /*b0800*/  LDL.LU R14, [R1+0x151c] ;  /* 0x00151c00010e7983 */ /* 0x002f280000300800 */
[----:B------:R1:W-:Y:S04]  /*b0810*/  LDGSTS.E [R183+0x13000], [R2.64], P0 ;  /* 0x1300000002b77fae */ /* 0x0003e80008121848 */
[----:B------:R-:W4:Y:S01]  /*b0820*/  LDL.LU R16, [R1+0x155c] ;  /* 0x00155c0001107983 */ /* 0x000f220000300800 */
[----:B------:R-:W-:Y:S01]  /*b0830*/  IADD3 R9, P1, R9, UR7, RZ ;  /* 0x0000000709097c10 */ /* 0x000fe2000ff3e0ff */
[----:B-1----:R-:W-:-:S02]  /*b0840*/  IMAD.MOV.U32 R2, RZ, RZ, R7 ;  /* 0x000000ffff027224 */ /* 0x002fc400078e0007 */
[----:B------:R-:W-:Y:S01]  /*b0850*/  IMAD.MOV.U32 R3, RZ, RZ, R8 ;  /* 0x000000ffff037224 */ /* 0x000fe200078e0008 */
[----:B--2---:R-:W2:Y:S01]  /*b0860*/  LDL.LU R7, [R1+0x15a0] ;  /* 0x0015a00001077983 */ /* 0x004ea20000300800 */
[----:B------:R-:W-:-:S03]  /*b0870*/  IADD3 R0, P2, R0, UR7, RZ ;  /* 0x0000000700007c10 */ /* 0x000fc6000ff5e0ff */
[----:B------:R-:W2:Y:S01]  /*b0880*/  LDL.LU R8, [R1+0x15e0] ;  /* 0x0015e00001087983 */ /* 0x000ea20000300800 */
[----:B---3--:R-:W-:-:S03]  /*b0890*/  IADD3.X R10, R10, UR6, RZ, P1, !PT ;  /* 0x000000060a0a7c10 */ /* 0x008fc60008ffe4ff */
[----:B------:R1:W-:Y:S01]  /*b08a0*/  STL [R1+0x1420], R9 ;  /* 0x0014200901007387 */ /* 0x0003e20000100800 */
[----:B------:R-:W-:-:S03]  /*b08b0*/  IADD3.X R5, R5, UR6, RZ, P2, !PT ;  /* 0x0000000605057c10 */ /* 0x000fc600097fe4ff */
[----:B------:R3:W-:Y:S04]  /*b08c0*/  LDGSTS.E [R183+0x14000], [R2.64], P0 ;  /* 0x1400000002b77fae */ /* 0x0007e80008121848 */
[----:B------:R1:W-:Y:S04]  /*b08d0*/  STL [R1+0x141c], R10 ;  /* 0x00141c0a01007387 */ /* 0x0003e80000100800 */
[----:B------:R-:W-:Y:S01]  /*b08e0*/  STL [R1+0x1460], R0 ;  /* 0x0014600001007387 */ /* 0x000fe20000100800 */
[----:B---3--:R-:W-:-:S03]  /*b08f0*/  IMAD.MOV.U32 R2, RZ, RZ, R9 ;  /* 0x000000ffff027224 */ /* 0x008fc600078e0009 */
[----:B-1----:R-:W4:Y:S01]  /*b0900*/  LDL.LU R9, [R1+0x159c] ;  /* 0x00159c0001097983 */ /* 0x002f220000300800 */
[----:B------:R-:W-:-:S03]  /*b0910*/  IMAD.MOV.U32 R3, RZ, RZ, R10 ;  /* 0x000000ffff037224 */ /* 0x000fc600078e000a */
[----:B------:R1:W-:Y:S04]  /*b0920*/  STL [R1+0x145c], R5 ;  /* 0x00145c0501007387 */ /* 0x0003e80000100800 */
[----:B------:R-:W4:Y:S04]  /*b0930*/  LDL.LU R10, [R1+0x15dc] ;  /* 0x0015dc00010a7983 */ /* 0x000f280000300800 */
[----:B------:R1:W-:Y:S01]  /*b0940*/  LDGSTS.E [R183+0x15000], [R2.64], P0 ;  /* 0x1500000002b77fae */ /* 0x0003e20008121848 */
[----:B------:R-:W-:Y:S01]  /*b0950*/  IADD3 R4, P1, R4, UR7, RZ ;  /* 0x0000000704047c10 */ /* 0x000fe2000ff3e0ff */
[----:B-1----:R-:W-:Y:S01]  /*b0960*/  IMAD.MOV.U32 R2, RZ, RZ, R0 ;  /* 0x000000ffff027224 */ /* 0x002fe200078e0000 */
[----:B------:R-:W-:-:S02]  /*b0970*/  MOV R3, R5 ;  /* 0x0000000500037202 */ /* 0x000fc40000000f00 */
[----:B------:R-:W4:Y:S01]  /*b0980*/  LDL.LU R5, [R1+0x1620] ;  /* 0x0016200001057983 */ /* 0x000f220000300800 */
[----:B------:R-:W-:-:S03]  /*b0990*/  IADD3 R11, P2, R11, UR7, RZ ;  /* 0x000000070b0b7c10 */ /* 0x000fc6000ff5e0ff */
[----:B------:R-:W4:Y:S01]  /*b09a0*/  LDL.LU R0, [R1+0x1660] ;  /* 0x0016600001007983 */ /* 0x000f220000300800 */
[----:B------:R-:W-:-:S03]  /*b09b0*/  IADD3.X R6, R6, UR6, RZ, P1, !PT ;  /* 0x0000000606067c10 */ /* 0x000fc60008ffe4ff */
[----:B------:R-:W-:Y:S01]  /*b09c0*/  STL [R1+0x14a0], R4 ;  /* 0x0014a00401007387 */ /* 0x000fe20000100800 */
[----:B------:R-:W-:-:S03]  /*b09d0*/  IADD3.X R13, R13, UR6, RZ, P2, !PT ;  /* 0x000000060d0d7c10 */ /* 0x000fc600097fe4ff */
[----:B------:R1:W-:Y:S04]  /*b09e0*/  LDGSTS.E [R183+0x16000], [R2.64], P0 ;  /* 0x1600000002b77fae */ /* 0x0003e80008121848 */
[----:B------:R1:W-:Y:S04]  /*b09f0*/  STL [R1+0x149c], R6 ;  /* 0x00149c0601007387 */ /* 0x0003e80000100800 */
[----:B------:R-:W-:Y:S01]  /*b0a00*/  STL [R1+0x14e0], R11 ;  /* 0x0014e00b01007387 */ /* 0x000fe20000100800 */
[----:B-1----:R-:W-:-:S03]  /*b0a10*/  IMAD.MOV.U32 R3, RZ, RZ, R6 ;  /* 0x000000ffff037224 */ /* 0x002fc600078e0006 */
[----:B------:R-:W4:Y:S01]  /*b0a20*/  LDL.LU R6, [R1+0x161c] ;  /* 0x00161c0001067983 */ /* 0x000f220000300800 */
[----:B------:R-:W-:-:S03]  /*b0a30*/  IMAD.MOV.U32 R2, RZ, RZ, R4 ;  /* 0x000000ffff027224 */ /* 0x000fc600078e0004 */
[----:B------:R1:W-:Y:S04]  /*b0a40*/  STL [R1+0x14dc], R13 ;  /* 0x0014dc0d01007387 */ /* 0x0003e80000100800 */
[----:B------:R-:W4:Y:S04]  /*b0a50*/  LDL.LU R4, [R1+0x165c] ;  /* 0x00165c0001047983 */ /* 0x000f280000300800 */
[----:B------:R1:W-:Y:S02]  /*b0a60*/  LDGSTS.E [R183+0x17000], [R2.64], P0 ;  /* 0x1700000002b77fae */ /* 0x0003e40008121848 */
[----:B-1----:R-:W-:-:S02]  /*b0a70*/  IMAD.MOV.U32 R2, RZ, RZ, R11 ;  /* 0x000000ffff027224 */ /* 0x002fc400078e000b */
[----:B------:R-:W-:Y:S02]  /*b0a80*/  IMAD.MOV.U32 R3, RZ, RZ, R13 ;  /* 0x000000ffff037224 */ /* 0x000fe400078e000d */
[----:B------:R-:W4:Y:S04]  /*b0a90*/  LDL.LU R13, [R1+0x16a0] ;  /* 0x0016a000010d7983 */ /* 0x000f280000300800 */
[----:B------:R1:W-:Y:S04]  /*b0aa0*/  LDGSTS.E [R183+0x18000], [R2.64], P0 ;  /* 0x1800000002b77fae */ /* 0x0003e80008121848 */
[----:B------:R-:W4:Y:S02]  /*b0ab0*/  LDL.LU R11, [R1+0x16e0] ;  /* 0x0016e000010b7983 */ /* 0x000f240000300800 */
[----:B----4-:R-:W-:-:S05]  /*b0ac0*/  IADD3 R12, P1, R12, UR7, RZ ;  /* 0x000000070c0c7c10 */ /* 0x010fca000ff3e0ff */
[----:B-1----:R-:W-:Y:S01]  /*b0ad0*/  IMAD.MOV.U32 R2, RZ, RZ, R12 ;  /* 0x000000ffff027224 */ /* 0x002fe200078e000c */
[----:B------:R-:W-:Y:S02]  /*b0ae0*/  IADD3 R15, P2, R15, UR7, RZ ;  /* 0x000000070f0f7c10 */ /* 0x000fe4000ff5e0ff */
[----:B------:R-:W-:Y:S01]  /*b0af0*/  IADD3.X R14, R14, UR6, RZ, P1, !PT ;  /* 0x000000060e0e7c10 */ /* 0x000fe20008ffe4ff */
[----:B------:R-:W-:Y:S04]  /*b0b00*/  STL [R1+0x1520], R12 ;  /* 0x0015200c01007387 */ /* 0x000fe80000100800 */
[----:B------:R-:W-:Y:S01]  /*b0b10*/  IMAD.MOV.U32 R3, RZ, RZ, R14 ;  /* 0x000000ffff037224 */ /* 0x000fe200078e000e */
[----:B------:R-:W-:Y:S01]  /*b0b20*/  IADD3.X R16, R16, UR6, RZ, P2, !PT ;  /* 0x0000000610107c10 */ /* 0x000fe200097fe4ff */
[----:B------:R1:W-:Y:S04]  /*b0b30*/  STL [R1+0x151c], R14 ;  /* 0x00151c0e01007387 */ /* 0x0003e80000100800 */
[----:B------:R-:W-:Y:S04]  /*b0b40*/  STL [R1+0x1560], R15 ;  /* 0x0015600f01007387 */ /* 0x000fe80000100800 */
[----:B------:R4:W-:Y:S04]  /*b0b50*/  LDGSTS.E [R183+0x19000], [R2.64], P0 ;  /* 0x1900000002b77fae */ /* 0x0009e80008121848 */
[----:B-1----:R-:W3:Y:S01]  /*b0b60*/  LDL.LU R14, [R1+0x169c] ;  /* 0x00169c00010e7983 */ /* 0x002ee20000300800 */
[----:B--2---:R-:W-:-:S03]  /*b0b70*/  IADD3 R7, P1, R7, UR7, RZ ;  /* 0x0000000707077c10 */ /* 0x004fc6000ff3e0ff */
[----:B------:R-:W-:Y:S01]  /*b0b80*/  STL [R1+0x155c], R16 ;  /* 0x00155c1001007387 */ /* 0x000fe20000100800 */
[----:B----4-:R-:W-:-:S03]  /*b0b90*/  IMAD.MOV.U32 R2, RZ, RZ, R15 ;  /* 0x000000ffff027224 */ /* 0x010fc600078e000f */
[----:B------:R-:W2:Y:S01]  /*b0ba0*/  LDL.LU R12, [R1+0x16dc] ;  /* 0x0016dc00010c7983 */ /* 0x000ea20000300800 */
[----:B------:R-:W-:Y:S01]  /*b0bb0*/  IMAD.MOV.U32 R3, RZ, RZ, R16 ;  /* 0x000000ffff037224 */ /* 0x000fe200078e0010 */
[----:B------:R-:W-:Y:S02]  /*b0bc0*/  IADD3 R8, P2, R8, UR7, RZ ;  /* 0x0000000708087c10 */ /* 0x000fe4000ff5e0ff */
        /* <DEDUP_REMOVED lines=12> */
[----:B----4-:R-:W-:-:S02]  /*b0c90*/  IMAD.MOV.U32 R3, RZ, RZ, R10 ;  /* 0x000000ffff037224 */ /* 0x010fc400078e000a */
[----:B------:R-:W-:Y:S01]  /*b0ca0*/  IMAD.MOV.U32 R2, RZ, RZ, R8 ;  /* 0x000000ffff027224 */ /* 0x000fe200078e0008 */
[----:B-1----:R-:W4:Y:S04]  /*b0cb0*/  LDL.LU R10, [R1+0x171c] ;  /* 0x00171c00010a7983 */ /* 0x002f280000300800 */
[----:B------:R-:W4:Y:S01]  /*b0cc0*/  LDL.LU R8, [R1+0x175c] ;  /* 0x00175c0001087983 */ /* 0x000f220000300800 */
[----:B------:R-:W-:Y:S02]  /*b0cd0*/  IADD3 R5, P1, R5, UR7, RZ ;  /* 0x0000000705057c10 */ /* 0x000fe4000ff3e0ff */
[----:B------:R-:W-:Y:S01]  /*b0ce0*/  IADD3 R0, P2, R0, UR7, RZ ;  /* 0x0000000700007c10 */ /* 0x000fe2000ff5e0ff */
[----:B------:R1:W-:Y:S04]  /*b0cf0*/  LDGSTS.E [R183+0x1c000], [R2.64], P0 ;  /* 0x1c00000002b77fae */ /* 0x0003e80008121848 */
[----:B------:R-:W-:Y:S01]  /*b0d00*/  STL [R1+0x1620], R5 ;  /* 0x0016200501007387 */ /* 0x000fe20000100800 */
[----:B-1----:R-:W-:Y:S01]  /*b0d10*/  IMAD.MOV.U32 R2, RZ, RZ, R5 ;  /* 0x000000ffff027224 */ /* 0x002fe200078e0005 */
[----:B------:R-:W-:-:S05]  /*b0d20*/  IADD3.X R6, R6, UR6, RZ, P1, !PT ;  /* 0x0000000606067c10 */ /* 0x000fca0008ffe4ff */
[----:B------:R-:W-:Y:S01]  /*b0d30*/  IMAD.MOV.U32 R3, RZ, RZ, R6 ;  /* 0x000000ffff037224 */ /* 0x000fe200078e0006 */
[----:B------:R-:W-:Y:S01]  /*b0d40*/  IADD3.X R4, R4, UR6, RZ, P2, !PT ;  /* 0x0000000604047c10 */ /* 0x000fe200097fe4ff */
[----:B------:R1:W-:Y:S04]  /*b0d50*/  STL [R1+0x161c], R6 ;  /* 0x00161c0601007387 */ /* 0x0003e80000100800 */
[----:B------:R-:W-:Y:S04]  /*b0d60*/  STL [R1+0x1660], R0 ;  /* 0x0016600001007387 */ /* 0x000fe80000100800 */
[----:B------:R1:W-:Y:S04]  /*b0d70*/  STL [R1+0x165c], R4 ;  /* 0x00165c0401007387 */ /* 0x0003e80000100800 */
[----:B------:R1:W-:Y:S04]  /*b0d80*/  LDGSTS.E [R183+0x1d000], [R2.64], P0 ;  /* 0x1d00000002b77fae */ /* 0x0003e80008121848 */
[----:B-1----:R-:W4:Y:S04]  /*b0d90*/  LDL.LU R6, [R1+0x179c] ;  /* 0x00179c0001067983 */ /* 0x002f280000300800 */
[----:B------:R-:W4:Y:S01]  /*b0da0*/  LDL.LU R5, [R1+0x17a0] ;  /* 0x0017a00001057983 */ /* 0x000f220000300800 */
[----:B------:R-:W-:-:S02]  /*b0db0*/  IMAD.MOV.U32 R3, RZ, RZ, R4 ;  /* 0x000000ffff037224 */ /* 0x000fc400078e0004 */
[----:B------:R-:W-:Y:S01]  /*b0dc0*/  IMAD.MOV.U32 R2, RZ, RZ, R0 ;  /* 0x000000ffff027224 */ /* 0x000fe200078e0000 */
[----:B------:R-:W4:Y:S04]  /*b0dd0*/  LDL.LU R4, [R1+0x17dc] ;  /* 0x0017dc0001047983 */ /* 0x000f280000300800 */
[----:B------:R-:W4:Y:S01]  /*b0de0*/  LDL.LU R0, [R1+0x17e0] ;  /* 0x0017e00001007983 */ /* 0x000f220000300800 */
[----:B------:R-:W-:Y:S02]  /*b0df0*/  IADD3 R13, P1, R13, UR7, RZ ;  /* 0x000000070d0d7c10 */ /* 0x000fe4000ff3e0ff */
[----:B------:R-:W-:Y:S01]  /*b0e00*/  IADD3 R11, P2, R11, UR7, RZ ;  /* 0x000000070b0b7c10 */ /* 0x000fe2000ff5e0ff */
[----:B------:R1:W-:Y:S04]  /*b0e10*/  LDGSTS.E [R183+0x1e000], [R2.64], P0 ;  /* 0x1e00000002b77fae */ /* 0x0003e80008121848 */
[----:B------:R2:W-:Y:S01]  /*b0e20*/  STL [R1+0x16a0], R13 ;  /* 0x0016a00d01007387 */ /* 0x0005e20000100800 */
[----:B-1----:R-:W-:Y:S01]  /*b0e30*/  IMAD.MOV.U32 R2, RZ, RZ, R13 ;  /* 0x000000ffff027224 */ /* 0x002fe200078e000d */
[----:B---3--:R-:W-:-:S05]  /*b0e40*/  IADD3.X R14, R14, UR6, RZ, P1, !PT ;  /* 0x000000060e0e7c10 */ /* 0x008fca0008ffe4ff */
[----:B------:R-:W-:Y:S01]  /*b0e50*/  STL [R1+0x169c], R14 ;  /* 0x00169c0e01007387 */ /* 0x000fe20000100800 */
[----:B--2---:R-:W-:-:S03]  /*b0e60*/  IADD3.X R12, R12, UR6, RZ, P2, !PT ;  /* 0x000000060c0c7c10 */ /* 0x004fc600097fe4ff */
[----:B------:R1:W-:Y:S01]  /*b0e70*/  STL [R1+0x16e0], R11 ;  /* 0x0016e00b01007387 */ /* 0x0003e20000100800 */
[----:B------:R-:W-:-:S03]  /*b0e80*/  IMAD.MOV.U32 R3, RZ, RZ, R14 ;  /* 0x000000ffff037224 */ /* 0x000fc600078e000e */
[----:B------:R2:W-:Y:S04]  /*b0e90*/  STL [R1+0x16dc], R12 ;  /* 0x0016dc0c01007387 */ /* 0x0005e80000100800 */
[----:B------:R-:W3:Y:S04]  /*b0ea0*/  LDL.LU R18, [R1+0x181c] ;  /* 0x00181c0001127983 */ /* 0x000ee80000300800 */
[----:B------:R-:W3:Y:S04]  /*b0eb0*/  LDL.LU R17, [R1+0x1820] ;  /* 0x0018200001117983 */ /* 0x000ee80000300800 */
[----:B------:R-:W3:Y:S04]  /*b0ec0*/  LDL.LU R16, [R1+0x185c] ;  /* 0x00185c0001107983 */ /* 0x000ee80000300800 */
[----:B------:R-:W3:Y:S04]  /*b0ed0*/  LDL.LU R15, [R1+0x1860] ;  /* 0x00186000010f7983 */ /* 0x000ee80000300800 */
[----:B------:R1:W-:Y:S04]  /*b0ee0*/  LDGSTS.E [R183+0x1f000], [R2.64], P0 ;  /* 0x1f00000002b77fae */ /* 0x0003e80008121848 */
[----:B------:R-:W3:Y:S01]  /*b0ef0*/  LDL.LU R13, [R1+0x18a0] ;  /* 0x0018a000010d7983 */ /* 0x000ee20000300800 */
[----:B------:R-:W-:Y:S01]  /*b0f00*/  IADD3 R9, P1, R9, UR7, RZ ;  /* 0x0000000709097c10 */ /* 0x000fe2000ff3e0ff */
[----:B-1----:R-:W-:-:S02]  /*b0f10*/  IMAD.MOV.U32 R2, RZ, RZ, R11 ;  /* 0x000000ffff027224 */ /* 0x002fc400078e000b */
[----:B------:R-:W3:Y:S01]  /*b0f20*/  LDL.LU R11, [R1+0x18e0] ;  /* 0x0018e000010b7983 */ /* 0x000ee20000300800 */
[----:B------:R-:W-:-:S03]  /*b0f30*/  IADD3 R7, P2, R7, UR7, RZ ;  /* 0x0000000707077c10 */ /* 0x000fc6000ff5e0ff */
[----:B------:R-:W-:Y:S01]  /*b0f40*/  STL [R1+0x1720], R9 ;  /* 0x0017200901007387 */ /* 0x000fe20000100800 */
[----:B----4-:R-:W-:Y:S01]  /*b0f50*/  IADD3.X R10, R10, UR6, RZ, P1, !PT ;  /* 0x000000060a0a7c10 */ /* 0x010fe20008ffe4ff */
[----:B------:R-:W-:Y:S01]  /*b0f60*/  IMAD.MOV.U32 R3, RZ, RZ, R12 ;  /* 0x000000ffff037224 */ /* 0x000fe200078e000c */
[----:B------:R-:W-:-:S03]  /*b0f70*/  IADD3.X R8, R8, UR6, RZ, P2, !PT ;  /* 0x0000000608087c10 */ /* 0x000fc600097fe4ff */
[----:B------:R1:W-:Y:S04]  /*b0f80*/  STL [R1+0x171c], R10 ;  /* 0x00171c0a01007387 */ /* 0x0003e80000100800 */
[----:B------:R-:W-:Y:S04]  /*b0f90*/  STL [R1+0x1760], R7 ;  /* 0x0017600701007387 */ /* 0x000fe80000100800 */
[----:B------:R-:W4:Y:S04]  /*b0fa0*/  LDL.LU R14, [R1+0x189c] ;  /* 0x00189c00010e7983 */ /* 0x000f280000300800 */
[----:B------:R1:W-:Y:S04]  /*b0fb0*/  STL [R1+0x175c], R8 ;  /* 0x00175c0801007387 */ /* 0x0003e80000100800 */
[----:B--2---:R-:W2:Y:S04]  /*b0fc0*/  LDL.LU R12, [R1+0x18dc] ;  /* 0x0018dc00010c7983 */ /* 0x004ea80000300800 */
[----:B------:R1:W-:Y:S02]  /*b0fd0*/  LDGSTS.E [R183+0x20000], [R2.64], P0 ;  /* 0x2000000002b77fae */ /* 0x0003e40008121848 */
[----:B-1----:R-:W-:-:S02]  /*b0fe0*/  IMAD.MOV.U32 R2, RZ, RZ, R9 ;  /* 0x000000ffff027224 */ /* 0x002fc400078e0009 */
[----:B------:R-:W-:Y:S02]  /*b0ff0*/  IMAD.MOV.U32 R3, RZ, RZ, R10 ;  /* 0x000000ffff037224 */ /* 0x000fe400078e000a */
[----:B------:R-:W2:Y:S04]  /*b1000*/  LDL.LU R10, [R1+0x191c] ;  /* 0x00191c00010a7983 */ /* 0x000ea80000300800 */
[----:B------:R-:W2:Y:S04]  /*b1010*/  LDL.LU R9, [R1+0x1920] ;  /* 0x0019200001097983 */ /* 0x000ea80000300800 */
[----:B------:R1:W-:Y:S02]  /*b1020*/  LDGSTS.E [R183+0x21000], [R2.64], P0 ;  /* 0x2100000002b77fae */ /* 0x0003e40008121848 */
[----:B-1----:R-:W-:-:S02]  /*b1030*/  IMAD.MOV.U32 R3, RZ, RZ, R8 ;  /* 0x000000ffff037224 */ /* 0x002fc400078e0008 */
[----:B------:R-:W-:Y:S01]  /*b1040*/  IMAD.MOV.U32 R2, RZ, RZ, R7 ;  /* 0x000000ffff027224 */ /* 0x000fe200078e0007 */
[----:B------:R-:W2:Y:S04]  /*b1050*/  LDL.LU R8, [R1+0x195c] ;  /* 0x00195c0001087983 */ /* 0x000ea80000300800 */
[----:B------:R-:W2:Y:S01]  /*b1060*/  LDL.LU R7, [R1+0x1960] ;  /* 0x0019600001077983 */ /* 0x000ea20000300800 */
[----:B------:R-:W-:Y:S02]  /*b1070*/  IADD3 R5, P1, R5, UR7, RZ ;  /* 0x0000000705057c10 */ /* 0x000fe4000ff3e0ff */
[----:B------:R-:W-:Y:S01]  /*b1080*/  IADD3 R0, P2, R0, UR7, RZ ;  /* 0x0000000700007c10 */ /* 0x000fe2000ff5e0ff */
[----:B------:R1:W-:Y:S01]  /*b1090*/  LDGSTS.E [R183+0x22000], [R2.64], P0 ;  /* 0x2200000002b77fae */ /* 0x0003e20008121848 */
[----:B------:R-:W-:-:S02]  /*b10a0*/  IADD3.X R6, R6, UR6, RZ, P1, !PT ;  /* 0x0000000606067c10 */ /* 0x000fc40008ffe4ff */
[----:B------:R-:W-:Y:S01]  /*b10b0*/  IADD3.X R4, R4, UR6, RZ, P2, !PT ;  /* 0x0000000604047c10 */ /* 0x000fe200097fe4ff */
[----:B------:R-:W-:Y:S04]  /*b10c0*/  STL [R1+0x17a0], R5 ;  /* 0x0017a00501007387 */ /* 0x000fe80000100800 */
[----:B------:R1:W-:Y:S02]  /*b10d0*/  STL [R1+0x179c], R6 ;  /* 0x00179c0601007387 */ /* 0x0003e40000100800 */
[----:B-1----:R-:W-:Y:S02]  /*b10e0*/  IMAD.MOV.U32 R2, RZ, RZ, R5 ;  /* 0x000000ffff027224 */ /* 0x002fe400078e0005 */
[----:B------:R-:W-:Y:S01]  /*b10f0*/  STL [R1+0x17e0], R0 ;  /* 0x0017e00001007387 */ /* 0x000fe20000100800 */
[----:B------:R-:W-:-:S03]  /*b1100*/  IMAD.MOV.U32 R3, RZ, RZ, R6 ;  /* 0x000000ffff037224 */ /* 0x000fc600078e0006 */
[----:B------:R1:W-:Y:S04]  /*b1110*/  STL [R1+0x17dc], R4 ;  /* 0x0017dc0401007387 */ /* 0x0003e80000100800 */
[----:B------:R-:W2:Y:S04]  /*b1120*/  LDL.LU R6, [R1+0x1974] ;  /* 0x0019740001067983 */ /* 0x000ea80000300800 */
[----:B------:R-:W2:Y:S04]  /*b1130*/  LDL.LU R5, [R1+0x1978] ;  /* 0x0019780001057983 */ /* 0x000ea80000300800 */
[----:B------:R1:W-:Y:S02]  /*b1140*/  LDGSTS.E [R183+0x23000], [R2.64], P0 ;  /* 0x2300000002b77fae */ /* 0x0003e40008121848 */
[----:B-1----:R-:W-:-:S02]  /*b1150*/  IMAD.MOV.U32 R3, RZ, RZ, R4 ;  /* 0x000000ffff037224 */ /* 0x002fc400078e0004 */
[----:B------:R-:W-:Y:S01]  /*b1160*/  IMAD.MOV.U32 R2, RZ, RZ, R0 ;  /* 0x000000ffff027224 */ /* 0x000fe200078e0000 */
[----:B------:R-:W2:Y:S04]  /*b1170*/  LDL.LU R4, [R1+0x197c] ;  /* 0x00197c0001047983 */ /* 0x000ea80000300800 */
[----:B------:R-:W2:Y:S04]  /*b1180*/  LDL.LU R0, [R1+0x1980] ;  /* 0x0019800001007983 */ /* 0x000ea80000300800 */
[----:B------:R1:W-:Y:S01]  /*b1190*/  LDGSTS.E [R183+0x24000], [R2.64], P0 ;  /* 0x2400000002b77fae */ /* 0x0003e20008121848 */
[----:B---3--:R-:W-:-:S04]  /*b11a0*/  IADD3 R17, P1, R17, UR7, RZ ;  /* 0x0000000711117c10 */ /* 0x008fc8000ff3e0ff */
[----:B------:R-:W-:Y:S02]  /*b11b0*/  IADD3.X R18, R18, UR6, RZ, P1, !PT ;  /* 0x0000000612127c10 */ /* 0x000fe40008ffe4ff */
[----:B------:R-:W-:Y:S01]  /*b11c0*/  IADD3 R15, P2, R15, UR7, RZ ;  /* 0x000000070f0f7c10 */ /* 0x000fe2000ff5e0ff */
[----:B-1----:R-:W-:Y:S02]  /*b11d0*/  IMAD.MOV.U32 R2, RZ, RZ, R17 ;  /* 0x000000ffff027224 */ /* 0x002fe400078e0011 */
[----:B------:R-:W-:Y:S01]  /*b11e0*/  IMAD.MOV.U32 R3, RZ, RZ, R18 ;  /* 0x000000ffff037224 */ /* 0x000fe200078e0012 */
[----:B------:R-:W-:Y:S02]  /*b11f0*/  IADD3.X R16, R16, UR6, RZ, P2, !PT ;  /* 0x0000000610107c10 */ /* 0x000fe400097fe4ff */
[----:B------:R-:W-:Y:S01]  /*b1200*/  IADD3 R13, P1, R13, UR7, RZ ;  /* 0x000000070d0d7c10 */ /* 0x000fe2000ff3e0ff */
[----:B------:R-:W-:Y:S04]  /*b1210*/  STL [R1+0x1820], R17 ;  /* 0x0018201101007387 */ /* 0x000fe80000100800 */
[----:B------:R-:W-:Y:S04]  /*b1220*/  STL [R1+0x181c], R18 ;  /* 0x00181c1201007387 */ /* 0x000fe80000100800 */
[----:B------:R-:W-:Y:S04]  /*b1230*/  STL [R1+0x1860], R15 ;  /* 0x0018600f01007387 */ /* 0x000fe80000100800 */
[----:B------:R1:W-:Y:S01]  /*b1240*/  LDGSTS.E [R183+0x25000], [R2.64], P0 ;  /* 0x2500000002b77fae */ /* 0x0003e20008121848 */
[----:B------:R-:W-:-:S03]  /*b1250*/  IADD3 R11, P2, R11, UR7, RZ ;  /* 0x000000070b0b7c10 */ /* 0x000fc6000ff5e0ff */
[----:B------:R3:W-:Y:S04]  /*b1260*/  STL [R1+0x185c], R16 ;  /* 0x00185c1001007387 */ /* 0x0007e80000100800 */
[----:B------:R-:W-:Y:S01]  /*b1270*/  STL [R1+0x18a0], R13 ;  /* 0x0018a00d01007387 */ /* 0x000fe20000100800 */
[----:B-1----:R-:W-:Y:S02]  /*b1280*/  IMAD.MOV.U32 R2, RZ, RZ, R15 ;  /* 0x000000ffff027224 */ /* 0x002fe400078e000f */
[----:B------:R-:W-:-:S05]  /*b1290*/  IMAD.MOV.U32 R3, RZ, RZ, R16 ;  /* 0x000000ffff037224 */ /* 0x000fca00078e0010 */
[----:B------:R1:W-:Y:S01]  /*b12a0*/  LDGSTS.E [R183+0x26000], [R2.64], P0 ;  /* 0x2600000002b77fae */ /* 0x0003e20008121848 */
[----:B----4-:R-:W-:-:S05]  /*b12b0*/  IADD3.X R14, R14, UR6, RZ, P1, !PT ;  /* 0x000000060e0e7c10 */ /* 0x010fca0008ffe4ff */
[----:B------:R4:W-:Y:S01]  /*b12c0*/  STL [R1+0x189c], R14 ;  /* 0x00189c0e01007387 */ /* 0x0009e20000100800 */
[----:B--2---:R-:W-:-:S03]  /*b12d0*/  IADD3.X R12, R12, UR6, RZ, P2, !PT ;  /* 0x000000060c0c7c10 */ /* 0x004fc600097fe4ff */
[----:B------:R-:W-:Y:S01]  /*b12e0*/  STL [R1+0x18e0], R11 ;  /* 0x0018e00b01007387 */ /* 0x000fe20000100800 */
[----:B-1----:R-:W-:-:S03]  /*b12f0*/  IMAD.MOV.U32 R2, RZ, RZ, R13 ;  /* 0x000000ffff027224 */ /* 0x002fc600078e000d */
[----:B------:R1:W-:Y:S01]  /*b1300*/  STL [R1+0x18dc], R12 ;  /* 0x0018dc0c01007387 */ /* 0x0003e20000100800 */
[----:B------:R-:W-:-:S03]  /*b1310*/  IMAD.MOV.U32 R3, RZ, RZ, R14 ;  /* 0x000000ffff037224 */ /* 0x000fc600078e000e */
[----:B---3--:R-:W2:Y:S04]  /*b1320*/  LDL.LU.64 R16, [R1+0xee8] ;  /* 0x000ee80001107983 */ /* 0x008ea80000300a00 */
[----:B----4-:R-:W3:Y:S04]  /*b1330*/  LDL.LU.64 R14, [R1+0xee0] ;  /* 0x000ee000010e7983 */ /* 0x010ee80000300a00 */
[----:B------:R4:W-:Y:S01]  /*b1340*/  LDGSTS.E [R183+0x27000], [R2.64], P0 ;  /* 0x2700000002b77fae */ /* 0x0009e20008121848 */
[----:B------:R-:W-:-:S04]  /*b1350*/  IADD3 R9, P1, R9, UR7, RZ ;  /* 0x0000000709097c10 */ /* 0x000fc8000ff3e0ff */
[----:B------:R-:W-:Y:S01]  /*b1360*/  IADD3.X R10, R10, UR6, RZ, P1, !PT ;  /* 0x000000060a0a7c10 */ /* 0x000fe20008ffe4ff */
[----:B------:R-:W-:Y:S01]  /*b1370*/  STL [R1+0x1920], R9 ;  /* 0x0019200901007387 */ /* 0x000fe20000100800 */
[----:B----4-:R-:W-:Y:S02]  /*b1380*/  IMAD.MOV.U32 R2, RZ, RZ, R11 ;  /* 0x000000ffff027224 */ /* 0x010fe400078e000b */
[----:B------:R-:W-:Y:S01]  /*b1390*/  IMAD.MOV.U32 R3, RZ, RZ, R12 ;  /* 0x000000ffff037224 */ /* 0x000fe200078e000c */
[----:B------:R4:W-:Y:S04]  /*b13a0*/  STL [R1+0x191c], R10 ;  /* 0x00191c0a01007387 */ /* 0x0009e80000100800 */
[----:B------:R1:W-:Y:S01]  /*b13b0*/  LDGSTS.E [R183+0x28000], [R2.64], P0 ;  /* 0x2800000002b77fae */ /* 0x0003e20008121848 */
[----:B------:R-:W-:-:S04]  /*b13c0*/  IADD3 R7, P2, R7, UR7, RZ ;  /* 0x0000000707077c10 */ /* 0x000fc8000ff5e0ff */
[----:B------:R-:W-:Y:S01]  /*b13d0*/  IADD3.X R8, R8, UR6, RZ, P2, !PT ;  /* 0x0000000608087c10 */ /* 0x000fe200097fe4ff */
[----:B------:R-:W-:Y:S04]  /*b13e0*/  STL [R1+0x1960], R7 ;  /* 0x0019600701007387 */ /* 0x000fe80000100800 */
[----:B-1----:R-:W3:Y:S01]  /*b13f0*/  LDL.LU.64 R12, [R1+0xed8] ;  /* 0x000ed800010c7983 */ /* 0x002ee20000300a00 */
[----:B------:R-:W-:Y:S02]  /*b1400*/  IMAD.MOV.U32 R3, RZ, RZ, R10 ;  /* 0x000000ffff037224 */ /* 0x000fe400078e000a */
[----:B------:R-:W-:Y:S01]  /*b1410*/  IMAD.MOV.U32 R2, RZ, RZ, R9 ;  /* 0x000000ffff027224 */ /* 0x000fe200078e0009 */
[----:B------:R1:W-:Y:S04]  /*b1420*/  STL [R1+0x195c], R8 ;  /* 0x00195c0801007387 */ /* 0x0003e80000100800 */
[----:B----4-:R-:W4:Y:S04]  /*b1430*/  LDL.LU.64 R10, [R1+0xed0] ;  /* 0x000ed000010a7983 */ /* 0x010f280000300a00 */
[----:B------:R1:W-:Y:S02]  /*b1440*/  LDGSTS.E [R183+0x29000], [R2.64], P0 ;  /* 0x2900000002b77fae */ /* 0x0003e40008121848 */
[----:B-1----:R-:W-:-:S02]  /*b1450*/  IMAD.MOV.U32 R3, RZ, RZ, R8 ;  /* 0x000000ffff037224 */ /* 0x002fc400078e0008 */
[----:B------:R-:W4:Y:S01]  /*b1460*/  LDL.LU.64 R8, [R1+0xec8] ;  /* 0x000ec80001087983 */ /* 0x000f220000300a00 */
[----:B------:R-:W-:-:S03]  /*b1470*/  IADD3 R5, P1, R5, UR7, RZ ;  /* 0x0000000705057c10 */ /* 0x000fc6000ff3e0ff */
[----:B------:R-:W4:Y:S01]  /*b1480*/  LDL.LU.64 R34, [R1+0xec0] ;  /* 0x000ec00001227983 */ /* 0x000f220000300a00 */
[----:B------:R-:W-:-:S03]  /*b1490*/  IADD3.X R6, R6, UR6, RZ, P1, !PT ;  /* 0x0000000606067c10 */ /* 0x000fc60008ffe4ff */
[----:B------:R-:W-:Y:S04]  /*b14a0*/  STL [R1+0x1978], R5 ;  /* 0x0019780501007387 */ /* 0x000fe80000100800 */
[----:B------:R1:W-:Y:S01]  /*b14b0*/  STL [R1+0x1974], R6 ;  /* 0x0019740601007387 */ /* 0x0003e20000100800 */
[----:B------:R-:W-:-:S04]  /*b14c0*/  IADD3 R0, P2, R0, UR7, RZ ;  /* 0x0000000700007c10 */ /* 0x000fc8000ff5e0ff */
[----:B------:R-:W-:Y:S01]  /*b14d0*/  IADD3.X R4, R4, UR6, RZ, P2, !PT ;  /* 0x0000000604047c10 */ /* 0x000fe200097fe4ff */
[----:B------:R2:W-:Y:S04]  /*b14e0*/  STL [R1+0x1980], R0 ;  /* 0x0019800001007387 */ /* 0x0005e80000100800 */
[----:B------:R-:W4:Y:S04]  /*b14f0*/  LDL.LU.64 R32, [R1+0xeb8] ;  /* 0x000eb80001207983 */ /* 0x000f280000300a00 */
[----:B------:R1:W-:Y:S04]  /*b1500*/  STL [R1+0x197c], R4 ;  /* 0x00197c0401007387 */ /* 0x0003e80000100800 */
[----:B------:R-:W4:Y:S04]  /*b1510*/  LDL.LU.64 R30, [R1+0xeb0] ;  /* 0x000eb000011e7983 */ /* 0x000f280000300a00 */
[----:B------:R-:W4:Y:S04]  /*b1520*/  LDL.LU.64 R28, [R1+0xea8] ;  /* 0x000ea800011c7983 */ /* 0x000f280000300a00 */
[----:B------:R-:W4:Y:S01]  /*b1530*/  LDL.LU.64 R26, [R1+0xea0] ;  /* 0x000ea000011a7983 */ /* 0x000f220000300a00 */
[----:B------:R-:W-:-:S03]  /*b1540*/  IMAD.MOV.U32 R2, RZ, RZ, R7 ;  /* 0x000000ffff027224 */ /* 0x000fc600078e0007 */
[----:B------:R-:W4:Y:S04]  /*b1550*/  LDL.LU.64 R24, [R1+0xe98] ;  /* 0x000e980001187983 */ /* 0x000f280000300a00 */
[----:B------:R-:W4:Y:S04]  /*b1560*/  LDL.LU.64 R22, [R1+0xe90] ;  /* 0x000e900001167983 */ /* 0x000f280000300a00 */
[----:B------:R1:W-:Y:S04]  /*b1570*/  LDGSTS.E [R183+0x2a000], [R2.64], P0 ;  /* 0x2a00000002b77fae */ /* 0x0003e80008121848 */
[----:B------:R-:W4:Y:S01]  /*b1580*/  LDL.LU.64 R20, [R1+0xe88] ;  /* 0x000e880001147983 */ /* 0x000f220000300a00 */
[----:B-1----:R-:W-:-:S02]  /*b1590*/  IMAD.MOV.U32 R2, RZ, RZ, R5 ;  /* 0x000000ffff027224 */ /* 0x002fc400078e0005 */
[----:B------:R-:W-:Y:S02]  /*b15a0*/  IMAD.MOV.U32 R3, RZ, RZ, R6 ;  /* 0x000000ffff037224 */ /* 0x000fe400078e0006 */
[----:B------:R-:W4:Y:S04]  /*b15b0*/  LDL.LU R6, [R1+0x1a14] ;  /* 0x001a140001067983 */ /* 0x000f280000300800 */
[----:B------:R1:W-:Y:S04]  /*b15c0*/  LDGSTS.E [R183+0x2b000], [R2.64], P0 ;  /* 0x2b00000002b77fae */ /* 0x0003e80008121848 */
[----:B------:R-:W4:Y:S04]  /*b15d0*/  LDL.LU R5, [R1+0x1a20] ;  /* 0x001a200001057983 */ /* 0x000f280000300800 */
[----:B------:R-:W4:Y:S01]  /*b15e0*/  LDL.LU.64 R18, [R1+0xe80] ;  /* 0x000e800001127983 */ /* 0x000f220000300a00 */
[----:B-1----:R-:W-:Y:S01]  /*b15f0*/  IMAD.MOV.U32 R2, RZ, RZ, R0 ;  /* 0x000000ffff027224 */ /* 0x002fe200078e0000 */
[----:B------:R-:W-:-:S05]  /*b1600*/  MOV R3, R4 ;  /* 0x0000000400037202 */ /* 0x000fca0000000f00 */
[----:B------:R1:W-:Y:S01]  /*b1610*/  LDGSTS.E [R183+0x2c000], [R2.64], P0 ;  /* 0x2c00000002b77fae */ /* 0x0003e20008121848 */
[----:B--2---:R-:W-:-:S04]  /*b1620*/  IADD3 R0, P1, R16, UR7, RZ ;  /* 0x0000000710007c10 */ /* 0x004fc8000ff3e0ff */
[----:B-1----:R-:W-:Y:S02]  /*b1630*/  IADD3.X R2, R17, UR6, RZ, P1, !PT ;  /* 0x0000000611027c10 */ /* 0x002fe40008ffe4ff */
[----:B------:R-:W2:Y:S01]  /*b1640*/  LDL.LU.64 R16, [R1+0xe78] ;  /* 0x000e780001107983 */ /* 0x000ea20000300a00 */
[----:B---3--:R-:W-:-:S04]  /*b1650*/  IADD3 R182, P1, R14, UR7, RZ ;  /* 0x000000070eb67c10 */ /* 0x008fc8000ff3e0ff */
[----:B------:R-:W-:Y:S02]  /*b1660*/  IADD3.X R3, R15, UR6, RZ, P1, !PT ;  /* 0x000000060f037c10 */ /* 0x000fe40008ffe4ff */
[----:B------:R-:W3:Y:S01]  /*b1670*/  LDL.LU.64 R14, [R1+0xe70] ;  /* 0x000e7000010e7983 */ /* 0x000ee20000300a00 */
[----:B------:R-:W-:-:S04]  /*b1680*/  IADD3 R181, P1, R12, UR7, RZ ;  /* 0x000000070cb57c10 */ /* 0x000fc8000ff3e0ff */
[----:B------:R-:W-:Y:S02]  /*b1690*/  IADD3.X R176, R13, UR6, RZ, P1, !PT ;  /* 0x000000060db07c10 */ /* 0x000fe40008ffe4ff */
[----:B------:R-:W3:Y:S01]  /*b16a0*/  LDL.LU.64 R12, [R1+0xe68] ;  /* 0x000e6800010c7983 */ /* 0x000ee20000300a00 */
[----:B----4-:R-:W-:-:S04]  /*b16b0*/  IADD3 R180, P1, R10, UR7, RZ ;  /* 0x000000070ab47c10 */ /* 0x010fc8000ff3e0ff */
[----:B------:R-:W-:Y:S02]  /*b16c0*/  IADD3.X R177, R11, UR6, RZ, P1, !PT ;  /* 0x000000060bb17c10 */ /* 0x000fe40008ffe4ff */
[----:B------:R-:W4:Y:S01]  /*b16d0*/  LDL.LU.64 R10, [R1+0xe60] ;  /* 0x000e6000010a7983 */ /* 0x000f220000300a00 */
[----:B------:R-:W-:-:S04]  /*b16e0*/  IADD3 R179, P1, R8, UR7, RZ ;  /* 0x0000000708b37c10 */ /* 0x000fc8000ff3e0ff */
[----:B------:R-:W-:Y:S02]  /*b16f0*/  IADD3.X R178, R9, UR6, RZ, P1, !PT ;  /* 0x0000000609b27c10 */ /* 0x000fe40008ffe4ff */
[----:B------:R-:W4:Y:S01]  /*b1700*/  LDL.LU.64 R8, [R1+0xe58] ;  /* 0x000e580001087983 */ /* 0x000f220000300a00 */
[----:B------:R-:W-:-:S04]  /*b1710*/  IADD3 R185, P1, R34, UR7, RZ ;  /* 0x0000000722b97c10 */ /* 0x000fc8000ff3e0ff */
[----:B------:R-:W-:Y:S02]  /*b1720*/  IADD3.X R184, R35, UR6, RZ, P1, !PT ;  /* 0x0000000623b87c10 */ /* 0x000fe40008ffe4ff */
        /* <DEDUP_REMOVED lines=15> */
[----:B------:R-:W-:Y:S01]  /*b1820*/  IADD3.X R200, R19, UR6, RZ, P1, !PT ;  /* 0x0000000613c87c10 */ /* 0x000fe20008ffe4ff */
[----:B------:R-:W1:Y:S01]  /*b1830*/  S2R R21, SR_TID.X ;  /* 0x0000000000157919 */ /* 0x000e620000002100 */
[----:B------:R-:W-:Y:S02]  /*b1840*/  LOP3.LUT R185, R185, R184, RZ, 0x3c, !PT ;  /* 0x000000b8b9b97212 */ /* 0x000fe400078e3cff */
[----:B------:R-:W-:Y:S01]  /*b1850*/  LOP3.LUT R187, R187, R186, RZ, 0x3c, !PT ;  /* 0x000000babbbb7212 */ /* 0x000fe200078e3cff */
[----:B------:R-:W-:Y:S01]  /*b1860*/  IMAD.MOV.U32 R34, RZ, RZ, R0 ;  /* 0x000000ffff227224 */ /* 0x000fe200078e0000 */
[----:B------:R-:W-:Y:S01]  /*b1870*/  LOP3.LUT R189, R189, R188, RZ, 0x3c, !PT ;  /* 0x000000bcbdbd7212 */ /* 0x000fe200078e3cff */
[----:B------:R-:W-:Y:S01]  /*b1880*/  IMAD.MOV.U32 R35, RZ, RZ, R2 ;  /* 0x000000ffff237224 */ /* 0x000fe200078e0002 */
[----:B------:R-:W-:Y:S02]  /*b1890*/  LOP3.LUT R191, R191, R190, RZ, 0x3c, !PT ;  /* 0x000000bebfbf7212 */ /* 0x000fe400078e3cff */
[----:B------:R-:W-:Y:S01]  /*b18a0*/  LOP3.LUT R184, R185, R184, RZ, 0x3c, !PT ;  /* 0x000000b8b9b87212 */ /* 0x000fe200078e3cff */
[----:B------:R-:W-:Y:S01]  /*b18b0*/  IMAD.MOV.U32 R2, RZ, RZ, R180 ;  /* 0x000000ffff027224 */ /* 0x000fe200078e00b4 */
        /* <DEDUP_REMOVED lines=14> */
[----:B-1----:R-:W-:Y:S01]  /*b19a0*/  LOP3.LUT R21, R21, 0x7f, RZ, 0xc0, !PT ;  /* 0x0000007f15157812 */ /* 0x002fe200078ec0ff */
[----:B------:R-:W-:Y:S01]  /*b19b0*/  IMAD.MOV.U32 R27, RZ, RZ, R200 ;  /* 0x000000ffff1b7224 */ /* 0x000fe200078e00c8 */
[----:B------:R1:W-:Y:S03]  /*b19c0*/  LDGSTS.E [R183+0x2d000], [R34.64], P0 ;  /* 0x2d00000022b77fae */ /* 0x0003e60008121848 */
[----:B------:R-:W-:-:S05]  /*b19d0*/  IMAD.SHL.U32 R19, R21, 0x4, RZ ;  /* 0x0000000415137824 */ /* 0x000fca00078e00ff */
[----:B------:R-:W-:Y:S02]  /*b19e0*/  LOP3.LUT R4, R19, 0x10, RZ, 0x3c, !PT ;  /* 0x0000001013047812 */ /* 0x000fe400078e3cff */
[----:B--2---:R-:W-:-:S04]  /*b19f0*/  IADD3 R203, P1, R16, UR7, RZ ;  /* 0x0000000710cb7c10 */ /* 0x004fc8000ff3e0ff */
[----:B------:R-:W-:Y:S02]  /*b1a00*/  IADD3.X R202, R17, UR6, RZ, P1, !PT ;  /* 0x0000000611ca7c10 */ /* 0x000fe40008ffe4ff */
[----:B---3--:R-:W-:-:S04]  /*b1a10*/  IADD3 R205, P1, R14, UR7, RZ ;  /* 0x000000070ecd7c10 */ /* 0x008fc8000ff3e0ff */
[----:B------:R-:W-:Y:S01]  /*b1a20*/  IADD3.X R204, R15, UR6, RZ, P1, !PT ;  /* 0x000000060fcc7c10 */ /* 0x000fe20008ffe4ff */
[----:B------:R-:W-:Y:S02]  /*b1a30*/  IMAD.MOV.U32 R16, RZ, RZ, R182 ;  /* 0x000000ffff107224 */ /* 0x000fe400078e00b6 */
[----:B------:R-:W-:Y:S02]  /*b1a40*/  IMAD.MOV.U32 R17, RZ, RZ, R3 ;  /* 0x000000ffff117224 */ /* 0x000fe400078e0003 */
[----:B------:R-:W-:Y:S02]  /*b1a50*/  IMAD.MOV.U32 R3, RZ, RZ, R177 ;  /* 0x000000ffff037224 */ /* 0x000fe400078e00b1 */
[----:B------:R-:W-:Y:S01]  /*b1a60*/  IMAD.MOV.U32 R14, RZ, RZ, R195 ;  /* 0x000000ffff0e7224 */ /* 0x000fe200078e00c3 */
[----:B------:R2:W-:Y:S01]  /*b1a70*/  LDGSTS.E [R183+0x2e000], [R16.64], P0 ;  /* 0x2e00000010b77fae */ /* 0x0005e20008121848 */
[----:B------:R-:W-:Y:S01]  /*b1a80*/  IMAD.MOV.U32 R15, RZ, RZ, R194 ;  /* 0x000000ffff0f7224 */ /* 0x000fe200078e00c2 */
[----:B------:R-:W-:-:S04]  /*b1a90*/  IADD3 R207, P1, R12, UR7, RZ ;  /* 0x000000070ccf7c10 */ /* 0x000fc8000ff3e0ff */
[----:B------:R-:W-:Y:S02]  /*b1aa0*/  IADD3.X R206, R13, UR6, RZ, P1, !PT ;  /* 0x000000060dce7c10 */ /* 0x000fe40008ffe4ff */
[----:B----4-:R-:W-:-:S04]  /*b1ab0*/  IADD3 R209, P1, R10, UR7, RZ ;  /* 0x000000070ad17c10 */ /* 0x010fc8000ff3e0ff */
[----:B------:R-:W-:Y:S02]  /*b1ac0*/  IADD3.X R208, R11, UR6, RZ, P1, !PT ;  /* 0x000000060bd07c10 */ /* 0x000fe40008ffe4ff */
[----:B------:R-:W-:-:S04]  /*b1ad0*/  IADD3 R5, P1, R5, UR7, RZ ;  /* 0x0000000705057c10 */ /* 0x000fc8000ff3e0ff */
[----:B------:R-:W-:Y:S01]  /*b1ae0*/  IADD3.X R6, R6, UR6, RZ, P1, !PT ;  /* 0x0000000606067c10 */ /* 0x000fe20008ffe4ff */
[----:B------:R-:W-:Y:S01]  /*b1af0*/  STL [R1+0x1a20], R5 ;  /* 0x001a200501007387 */ /* 0x000fe20000100800 */
[----:B------:R-:W-:Y:S01]  /*b1b00*/  IADD3 R211, P2, R8, UR7, RZ ;  /* 0x0000000708d37c10 */ /* 0x000fe2000ff5e0ff */
[----:B------:R-:W-:-:S03]  /*b1b10*/  IMAD.MOV.U32 R8, RZ, RZ, R181 ;  /* 0x000000ffff087224 */ /* 0x000fc600078e00b5 */
[----:B------:R-:W-:Y:S01]  /*b1b20*/  IADD3.X R210, R9, UR6, RZ, P2, !PT ;  /* 0x0000000609d27c10 */ /* 0x000fe200097fe4ff */
[----:B------:R-:W-:Y:S01]  /*b1b30*/  IMAD.MOV.U32 R9, RZ, RZ, R176 ;  /* 0x000000ffff097224 */ /* 0x000fe200078e00b0 */
[----:B------:R-:W-:Y:S01]  /*b1b40*/  STL [R1+0x1a14], R6 ;  /* 0x001a140601007387 */ /* 0x000fe20000100800 */
[----:B------:R-:W-:Y:S02]  /*b1b50*/  IMAD.MOV.U32 R12, RZ, RZ, R179 ;  /* 0x000000ffff0c7224 */ /* 0x000fe400078e00b3 */
[----:B------:R-:W-:Y:S01]  /*b1b60*/  IMAD.MOV.U32 R13, RZ, RZ, R178 ;  /* 0x000000ffff0d7224 */ /* 0x000fe200078e00b2 */
[----:B------:R1:W-:Y:S04]  /*b1b70*/  STL.64 [R1+0xee8], R34 ;  /* 0x000ee82201007387 */ /* 0x0003e80000100a00 */
[----:B------:R-:W-:Y:S04]  /*b1b80*/  STL.64 [R1+0xee0], R16 ;  /* 0x000ee01001007387 */ /* 0x000fe80000100a00 */
[----:B------:R3:W-:Y:S04]  /*b1b90*/  STL.64 [R1+0xed8], R8 ;  /* 0x000ed80801007387 */ /* 0x0007e80000100a00 */
[----:B------:R-:W-:Y:S04]  /*b1ba0*/  STL.64 [R1+0xed0], R2 ;  /* 0x000ed00201007387 */ /* 0x000fe80000100a00 */
[----:B------:R4:W-:Y:S04]  /*b1bb0*/  STL.64 [R1+0xec8], R12 ;  /* 0x000ec80c01007387 */ /* 0x0009e80000100a00 */
        /* <DEDUP_REMOVED lines=8> */
[----:B------:R-:W-:Y:S01]  /*b1c40*/  STL.64 [R1+0xea0], R32 ;  /* 0x000ea02001007387 */ /* 0x000fe20000100a00 */
[----:B------:R-:W-:Y:S02]  /*b1c50*/  IMAD.MOV.U32 R10, RZ, RZ, R207 ;  /* 0x000000ffff0a7224 */ /* 0x000fe400078e00cf */
[----:B------:R-:W-:Y:S01]  /*b1c60*/  IMAD.MOV.U32 R11, RZ, RZ, R206 ;  /* 0x000000ffff0b7224 */ /* 0x000fe200078e00ce */
[----:B------:R1:W-:Y:S01]  /*b1c70*/  STL.64 [R1+0xe98], R14 ;  /* 0x000e980e01007387 */ /* 0x0003e20000100a00 */
[----:B------:R-:W-:-:S03]  /*b1c80*/  IMAD.MOV.U32 R20, RZ, RZ, R209 ;  /* 0x000000ffff147224 */ /* 0x000fc600078e00d1 */
[----:B------:R-:W-:Y:S01]  /*b1c90*/  STL.64 [R1+0xe90], R30 ;  /* 0x000e901e01007387 */ /* 0x000fe20000100a00 */
[----:B------:R-:W-:-:S03]  /*b1ca0*/  IMAD.MOV.U32 R21, RZ, RZ, R208 ;  /* 0x000000ffff157224 */ /* 0x000fc600078e00d0 */
[----:B------:R-:W-:Y:S01]  /*b1cb0*/  STL.64 [R1+0xe88], R28 ;  /* 0x000e881c01007387 */ /* 0x000fe20000100a00 */
[----:B------:R-:W-:Y:S02]  /*b1cc0*/  IMAD.MOV.U32 R18, RZ, RZ, R211 ;  /* 0x000000ffff127224 */ /* 0x000fe400078e00d3 */
[----:B------:R-:W-:Y:S01]  /*b1cd0*/  IMAD.MOV.U32 R19, RZ, RZ, R210 ;  /* 0x000000ffff137224 */ /* 0x000fe200078e00d2 */
[----:B------:R-:W-:Y:S04]  /*b1ce0*/  STL.64 [R1+0xe80], R26 ;  /* 0x000e801a01007387 */ /* 0x000fe80000100a00 */
[----:B------:R-:W-:Y:S04]  /*b1cf0*/  STL.64 [R1+0xe78], R24 ;  /* 0x000e781801007387 */ /* 0x000fe80000100a00 */
[----:B------:R-:W-:Y:S04]  /*b1d00*/  STL.64 [R1+0xe70], R22 ;  /* 0x000e701601007387 */ /* 0x000fe80000100a00 */
[----:B------:R2:W-:Y:S04]  /*b1d10*/  STL.64 [R1+0xe68], R10 ;  /* 0x000e680a01007387 */ /* 0x0005e80000100a00 */
[----:B-1----:R1:W5:Y:S04]  /*b1d20*/  LDL.LU.64 R34, [R1+0x2b20] ;  /* 0x002b200001227983 */ /* 0x0023680000300a00 */
[----:B------:R-:W-:Y:S04]  /*b1d30*/  STL.64 [R1+0xe60], R20 ;  /* 0x000e601401007387 */ /* 0x000fe80000100a00 */
[----:B------:R-:W-:Y:S04]  /*b1d40*/  STL.64 [R1+0xe58], R18 ;  /* 0x000e581201007387 */ /* 0x000fe80000100a00 */
[----:B------:R3:W-:Y:S04]  /*b1d50*/  LDGSTS.E [R183+0x2f000], [R8.64], P0 ;  /* 0x2f00000008b77fae */ /* 0x0007e80008121848 */
[----:B------:R1:W-:Y:S04]  /*b1d60*/  LDGSTS.E [R183+0x30000], [R2.64], P0 ;  /* 0x3000000002b77fae */ /* 0x0003e80008121848 */
[----:B------:R4:W-:Y:S04]  /*b1d70*/  LDGSTS.E [R183+0x31000], [R12.64], P0 ;  /* 0x310000000cb77fae */ /* 0x0009e80008121848 */
[----:B---3--:R-:W3:Y:S04]  /*b1d80*/  LDL.LU R9, [R1+0xf28] ;  /* 0x000f280001097983 */ /* 0x008ee80000300800 */
[----:B--2---:R-:W2:Y:S04]  /*b1d90*/  LDL.LU R16, [R1+0xf68] ;  /* 0x000f680001107983 */ /* 0x004ea80000300800 */
[----:B----4-:R-:W4:Y:S04]  /*b1da0*/  LDL.LU R13, [R1+0xf24] ;  /* 0x000f2400010d7983 */ /* 0x010f280000300800 */
[----:B------:R-:W4:Y:S04]  /*b1db0*/  LDL.LU R17, [R1+0xf64] ;  /* 0x000f640001117983 */ /* 0x000f280000300800 */
[----:B------:R-:W4:Y:S04]  /*b1dc0*/  LDL.LU R7, [R1+0xfa8] ;  /* 0x000fa80001077983 */ /* 0x000f280000300800 */
[----:B------:R1:W-:Y:S04]  /*b1dd0*/  LDGSTS.E [R183+0x32000], [R184.64], P0 ;  /* 0x32000000b8b77fae */ /* 0x0003e80008121848 */
[----:B------:R-:W4:Y:S04]  /*b1de0*/  LDL.LU R12, [R1+0xfe8] ;  /* 0x000fe800010c7983 */ /* 0x000f280000300800 */
[----:B------:R1:W-:Y:S04]  /*b1df0*/  LDGSTS.E [R183+0x33000], [R186.64], P0 ;  /* 0x33000000bab77fae */ /* 0x0003e80008121848 */
[----:B------:R-:W4:Y:S04]  /*b1e00*/  LDL.LU R8, [R1+0xfa4] ;  /* 0x000fa40001087983 */ /* 0x000f280000300800 */
[----:B------:R1:W-:Y:S04]  /*b1e10*/  LDGSTS.E [R183+0x34000], [R188.64], P0 ;  /* 0x34000000bcb77fae */ /* 0x0003e80008121848 */
[----:B------:R1:W-:Y:S04]  /*b1e20*/  LDGSTS.E [R183+0x35000], [R190.64], P0 ;  /* 0x35000000beb77fae */ /* 0x0003e80008121848 */
[----:B------:R1:W-:Y:S04]  /*b1e30*/  LDGSTS.E [R183+0x36000], [R32.64], P0 ;  /* 0x3600000020b77fae */ /* 0x0003e80008121848 */
[----:B------:R1:W-:Y:S01]  /*b1e40*/  LDGSTS.E [R183+0x37000], [R14.64], P0 ;  /* 0x370000000eb77fae */ /* 0x0003e20008121848 */
[----:B------:R-:W-:-:S03]  /*b1e50*/  IMAD.U32 R0, RZ, RZ, UR5 ;  /* 0x00000005ff007e24 */ /* 0x000fc6000f8e00ff */
[----:B------:R2:W-:Y:S04]  /*b1e60*/  LDGSTS.E [R183+0x38000], [R30.64], P0 ;  /* 0x380000001eb77fae */ /* 0x0005e80008121848 */
[----:B-1----:R-:W4:Y:S01]  /*b1e70*/  LDL.LU R14, [R1+0xfe4] ;  /* 0x000fe400010e7983 */ /* 0x002f220000300800 */
[----:B------:R-:W-:-:S03]  /*b1e80*/  IMAD R0, R0, 0x40000, R4 ;  /* 0x0004000000007824 */ /* 0x000fc600078e0204 */
[----:B------:R1:W-:Y:S04]  /*b1e90*/  LDGSTS.E [R183+0x39000], [R28.64], P0 ;  /* 0x390000001cb77fae */ /* 0x0003e80008121848 */
[----:B------:R1:W-:Y:S04]  /*b1ea0*/  LDGSTS.E [R183+0x3a000], [R26.64], P0 ;  /* 0x3a0000001ab77fae */ /* 0x0003e80008121848 */
[----:B------:R1:W-:Y:S04]  /*b1eb0*/  LDGSTS.E [R183+0x3b000], [R24.64], P0 ;  /* 0x3b00000018b77fae */ /* 0x0003e80008121848 */
[----:B------:R-:W4:Y:S04]  /*b1ec0*/  LDL.LU R4, [R1+0x1028] ;  /* 0x0010280001047983 */ /* 0x000f280000300800 */
[----:B------:R1:W-:Y:S04]  /*b1ed0*/  LDGSTS.E [R183+0x3c000], [R22.64], P0 ;  /* 0x3c00000016b77fae */ /* 0x0003e80008121848 */
[----:B------:R1:W-:Y:S01]  /*b1ee0*/  LDGSTS.E [R183+0x3d000], [R10.64], P0 ;  /* 0x3d0000000ab77fae */ /* 0x0003e20008121848 */
[----:B------:R-:W-:-:S02]  /*b1ef0*/  IMAD.MOV.U32 R2, RZ, RZ, R5 ;  /* 0x000000ffff027224 */ /* 0x000fc400078e0005 */
[----:B------:R-:W-:Y:S01]  /*b1f00*/  IMAD.MOV.U32 R3, RZ, RZ, R6 ;  /* 0x000000ffff037224 */ /* 0x000fe200078e0006 */
[----:B------:R2:W-:Y:S04]  /*b1f10*/  LDGSTS.E [R183+0x3e000], [R20.64], P0 ;  /* 0x3e00000014b77fae */ /* 0x0005e80008121848 */
[----:B------:R2:W-:Y:S04]  /*b1f20*/  LDGSTS.E [R183+0x3f000], [R18.64], P0 ;  /* 0x3f00000012b77fae */ /* 0x0005e80008121848 */
[----:B-1----:R-:W4:Y:S04]  /*b1f30*/  LDL.LU R11, [R1+0x1068] ;  /* 0x00106800010b7983 */ /* 0x002f280000300800 */
[----:B------:R-:W4:Y:S04]  /*b1f40*/  LDL.LU R10, [R1+0x1024] ;  /* 0x00102400010a7983 */ /* 0x000f280000300800 */
[----:B------:R-:W4:Y:S04]  /*b1f50*/  LDL.LU R15, [R1+0x1064] ;  /* 0x00106400010f7983 */ /* 0x000f280000300800 */
[----:B------:R-:W4:Y:S04]  /*b1f60*/  LDL.LU R5, [R1+0x10a8] ;  /* 0x0010a80001057983 */ /* 0x000f280000300800 */
[----:B------:R-:W4:Y:S04]  /*b1f70*/  LDL.LU R6, [R1+0x10e8] ;  /* 0x0010e80001067983 */ /* 0x000f280000300800 */
[----:B------:R1:W-:Y:S01]  /*b1f80*/  LDGSTS.E [R0+0x200], [R2.64], P0 ;  /* 0x0020000002007fae */ /* 0x0003e20008121848 */
[----:B---3--:R-:W-:-:S02]  /*b1f90*/  IADD3 R9, P1, R9, UR7, RZ ;  /* 0x0000000709097c10 */ /* 0x008fc4000ff3e0ff */
[----:B--2---:R-:W-:Y:S02]  /*b1fa0*/  IADD3 R16, P2, R16, UR7, RZ ;  /* 0x0000000710107c10 */ /* 0x004fe4000ff5e0ff */
[----:B----4-:R-:W-:Y:S01]  /*b1fb0*/  IADD3.X R13, R13, UR6, RZ, P1, !PT ;  /* 0x000000060d0d7c10 */ /* 0x010fe20008ffe4ff */
[----:B------:R-:W-:Y:S01]  /*b1fc0*/  STL [R1+0xf28], R9 ;  /* 0x000f280901007387 */ /* 0x000fe20000100800 */
[----:B-1----:R-:W-:Y:S01]  /*b1fd0*/  IMAD.MOV.U32 R2, RZ, RZ, R9 ;  /* 0x000000ffff027224 */ /* 0x002fe200078e0009 */
[----:B------:R-:W-:Y:S02]  /*b1fe0*/  IADD3.X R17, R17, UR6, RZ, P2, !PT ;  /* 0x0000000611117c10 */ /* 0x000fe400097fe4ff */
[----:B------:R-:W-:Y:S01]  /*b1ff0*/  IMAD.MOV.U32 R3, RZ, RZ, R13 ;  /* 0x000000ffff037224 */ /* 0x000fe200078e000d */
[----:B------:R1:W-:Y:S01]  /*b2000*/  STL [R1+0xf24], R13 ;  /* 0x000f240d01007387 */ /* 0x0003e20000100800 */
[----:B------:R-:W-:-:S03]  /*b2010*/  IADD3 R7, P1, R7, UR7, RZ ;  /* 0x0000000707077c10 */ /* 0x000fc6000ff3e0ff */
[----:B------:R-:W-:Y:S04]  /*b2020*/  STL [R1+0xf68], R16 ;  /* 0x000f681001007387 */ /* 0x000fe80000100800 */
[----:B------:R2:W-:Y:S04]  /*b2030*/  LDGSTS.E [R0+0x1200], [R2.64], P0 ;  /* 0x0120000002007fae */ /* 0x0005e80008121848 */
[----:B-1----:R-:W3:Y:S01]  /*b2040*/  LDL.LU R13, [R1+0x10a4] ;  /* 0x0010a400010d7983 */ /* 0x002ee20000300800 */
[----:B------:R-:W-:-:S03]  /*b2050*/  IADD3 R12, P2, R12, UR7, RZ ;  /* 0x000000070c0c7c10 */ /* 0x000fc6000ff5e0ff */
[----:B------:R-:W-:Y:S01]  /*b2060*/  STL [R1+0xf64], R17 ;  /* 0x000f641101007387 */ /* 0x000fe20000100800 */
[----:B------:R-:W-:Y:S01]  /*b2070*/  IADD3.X R8, R8, UR6, RZ, P1, !PT ;  /* 0x0000000608087c10 */ /* 0x000fe20008ffe4ff */
[----:B--2---:R-:W-:Y:S02]  /*b2080*/  IMAD.MOV.U32 R2, RZ, RZ, R16 ;  /* 0x000000ffff027224 */ /* 0x004fe400078e0010 */
[----:B------:R-:W2:Y:S01]  /*b2090*/  LDL.LU R9, [R1+0x10e4] ;  /* 0x0010e40001097983 */ /* 0x000ea20000300800 */
[----:B------:R-:W-:-:S03]  /*b20a0*/  IMAD.MOV.U32 R3, RZ, RZ, R17 ;  /* 0x000000ffff037224 */ /* 0x000fc600078e0011 */
[----:B------:R-:W-:Y:S04]  /*b20b0*/  STL [R1+0xfa8], R7 ;  /* 0x000fa80701007387 */ /* 0x000fe80000100800 */
[----:B------:R1:W-:Y:S04]  /*b20c0*/  LDGSTS.E [R0+0x2200], [R2.64], P0 ;  /* 0x0220000002007fae */ /* 0x0003e80008121848 */
[----:B------:R4:W-:Y:S04]  /*b20d0*/  STL [R1+0xfa4], R8 ;  /* 0x000fa40801007387 */ /* 0x0009e80000100800 */
[----:B------:R-:W-:Y:S01]  /*b20e0*/  STL [R1+0xfe8], R12 ;  /* 0x000fe80c01007387 */ /* 0x000fe20000100800 */
[----:B-1----:R-:W-:-:S02]  /*b20f0*/  IMAD.MOV.U32 R2, RZ, RZ, R7 ;  /* 0x000000ffff027224 */ /* 0x002fc400078e0007 */
[----:B------:R-:W-:Y:S02]  /*b2100*/  IMAD.MOV.U32 R3, RZ, RZ, R8 ;  /* 0x000000ffff037224 */ /* 0x000fe400078e0008 */
[----:B----4-:R-:W4:Y:S01]  /*b2110*/  LDL.LU R8, [R1+0x1128] ;  /* 0x0011280001087983 */ /* 0x010f220000300800 */
[----:B------:R-:W-:-:S03]  /*b2120*/  IADD3.X R14, R14, UR6, RZ, P2, !PT ;  /* 0x000000060e0e7c10 */ /* 0x000fc600097fe4ff */
[----:B------:R1:W-:Y:S04]  /*b2130*/  LDGSTS.E [R0+0x3200], [R2.64], P0 ;  /* 0x0320000002007fae */ /* 0x0003e80008121848 */
[----:B------:R1:W-:Y:S04]  /*b2140*/  STL [R1+0xfe4], R14 ;  /* 0x000fe40e01007387 */ /* 0x0003e80000100800 */
[----:B------:R-:W4:Y:S01]  /*b2150*/  LDL.LU R7, [R1+0x1168] ;  /* 0x0011680001077983 */ /* 0x000f220000300800 */
[----:B-1----:R-:W-:-:S03]  /*b2160*/  IMAD.MOV.U32 R3, RZ, RZ, R14 ;  /* 0x000000ffff037224 */ /* 0x002fc600078e000e */
[----:B------:R-:W4:Y:S01]  /*b2170*/  LDL.LU R14, [R1+0x1124] ;  /* 0x00112400010e7983 */ /* 0x000f220000300800 */
[----:B------:R-:W-:-:S03]  /*b2180*/  IMAD.MOV.U32 R2, RZ, RZ, R12 ;  /* 0x000000ffff027224 */ /* 0x000fc600078e000c */
[----:B------:R-:W4:Y:S01]  /*b2190*/  LDL.LU R12, [R1+0x1164] ;  /* 0x00116400010c7983 */ /* 0x000f220000300800 */
[----:B------:R-:W-:-:S03]  /*b21a0*/  IADD3 R4, P1, R4, UR7, RZ ;  /* 0x0000000704047c10 */ /* 0x000fc6000ff3e0ff */
[----:B------:R1:W-:Y:S04]  /*b21b0*/  LDGSTS.E [R0+0x4200], [R2.64], P0 ;  /* 0x0420000002007fae */ /* 0x0003e80008121848 */
[----:B------:R-:W-:Y:S01]  /*b21c0*/  STL [R1+0x1028], R4 ;  /* 0x0010280401007387 */ /* 0x000fe20000100800 */
[----:B------:R-:W-:Y:S02]  /*b21d0*/  IADD3 R11, P2, R11, UR7, RZ ;  /* 0x000000070b0b7c10 */ /* 0x000fe4000ff5e0ff */
[----:B------:R-:W-:Y:S02]  /*b21e0*/  IADD3.X R10, R10, UR6, RZ, P1, !PT ;  /* 0x000000060a0a7c10 */ /* 0x000fe40008ffe4ff */
[----:B-1----:R-:W-:Y:S02]  /*b21f0*/  MOV R2, R4 ;  /* 0x0000000400027202 */ /* 0x002fe40000000f00 */
[----:B------:R-:W-:Y:S01]  /*b2200*/  IADD3.X R15, R15, UR6, RZ, P2, !PT ;  /* 0x000000060f0f7c10 */ /* 0x000fe200097fe4ff */
[----:B------:R-:W-:Y:S01]  /*b2210*/  IMAD.MOV.U32 R3, RZ, RZ, R10 ;  /* 0x000000ffff037224 */ /* 0x000fe200078e000a */
[----:B------:R1:W-:Y:S04]  /*b2220*/  STL [R1+0x1024], R10 ;  /* 0x0010240a01007387 */ /* 0x0003e80000100800 */
[----:B------:R-:W-:Y:S04]  /*b2230*/  STL [R1+0x1068], R11 ;  /* 0x0010680b01007387 */ /* 0x000fe80000100800 */
[----:B------:R1:W-:Y:S04]  /*b2240*/  LDGSTS.E [R0+0x5200], [R2.64], P0 ;  /* 0x0520000002007fae */ /* 0x0003e80008121848 */
[----:B-1----:R-:W4:Y:S04]  /*b2250*/  LDL.LU R10, [R1+0x11a8] ;  /* 0x0011a800010a7983 */ /* 0x002f280000300800 */
[----:B------:R1:W-:Y:S04]  /*b2260*/  STL [R1+0x1064], R15 ;  /* 0x0010640f01007387 */ /* 0x0003e80000100800 */
[----:B------:R-:W4:Y:S01]  /*b2270*/  LDL.LU R4, [R1+0x11e8] ;  /* 0x0011e80001047983 */ /* 0x000f220000300800 */
[----:B------:R-:W-:-:S03]  /*b2280*/  IMAD.MOV.U32 R3, RZ, RZ, R15 ;  /* 0x000000ffff037224 */ /* 0x000fc600078e000f */
[----:B-1----:R-:W4:Y:S01]  /*b2290*/  LDL.LU R15, [R1+0x11a4] ;  /* 0x0011a400010f7983 */ /* 0x002f220000300800 */
[----:B------:R-:W-:-:S03]  /*b22a0*/  IMAD.MOV.U32 R2, RZ, RZ, R11 ;  /* 0x000000ffff027224 */ /* 0x000fc600078e000b */
[----:B------:R-:W4:Y:S01]  /*b22b0*/  LDL.LU R11, [R1+0x11e4] ;  /* 0x0011e400010b7983 */ /* 0x000f220000300800 */
[----:B------:R-:W-:Y:S02]  /*b22c0*/  IADD3 R5, P1, R5, UR7, RZ ;  /* 0x0000000705057c10 */ /* 0x000fe4000ff3e0ff */
[----:B------:R-:W-:Y:S01]  /*b22d0*/  IADD3 R6, P2, R6, UR7, RZ ;  /* 0x0000000706067c10 */ /* 0x000fe2000ff5e0ff */
[----:B------:R1:W-:Y:S04]  /*b22e0*/  LDGSTS.E [R0+0x6200], [R2.64], P0 ;  /* 0x0620000002007fae */ /* 0x0003e80008121848 */
[----:B------:R2:W-:Y:S01]  /*b22f0*/  STL [R1+0x10a8], R5 ;  /* 0x0010a80501007387 */ /* 0x0005e20000100800 */
[----:B-1----:R-:W-:Y:S01]  /*b2300*/  IMAD.MOV.U32 R2, RZ, RZ, R5 ;  /* 0x000000ffff027224 */ /* 0x002fe200078e0005 */
[----:B---3--:R-:W-:-:S05]  /*b2310*/  IADD3.X R13, R13, UR6, RZ, P1, !PT ;  /* 0x000000060d0d7c10 */ /* 0x008fca0008ffe4ff */
[----:B------:R1:W-:Y:S01]  /*b2320*/  STL [R1+0x10a4], R13 ;  /* 0x0010a40d01007387 */ /* 0x0003e20000100800 */
[----:B--2---:R-:W-:-:S03]  /*b2330*/  IADD3.X R9, R9, UR6, RZ, P2, !PT ;  /* 0x0000000609097c10 */ /* 0x004fc600097fe4ff */
[----:B------:R2:W-:Y:S01]  /*b2340*/  STL [R1+0x10e8], R6 ;  /* 0x0010e80601007387 */ /* 0x0005e20000100800 */
[----:B------:R-:W-:-:S03]  /*b2350*/  IMAD.MOV.U32 R3, RZ, RZ, R13 ;  /* 0x000000ffff037224 */ /* 0x000fc600078e000d */
[----:B------:R-:W3:Y:S04]  /*b2360*/  LDL.LU R5, [R1+0x1228] ;  /* 0x0012280001057983 */ /* 0x000ee80000300800 */
[----:B------:R2:W-:Y:S04]  /*b2370*/  STL [R1+0x10e4], R9 ;  /* 0x0010e40901007387 */ /* 0x0005e80000100800 */
[----:B------:R-:W3:Y:S04]  /*b2380*/  LDL.LU R16, [R1+0x1268] ;  /* 0x0012680001107983 */ /* 0x000ee80000300800 */
[----:B-1----:R-:W3:Y:S04]  /*b2390*/  LDL.LU R13, [R1+0x1224] ;  /* 0x00122400010d7983 */ /* 0x002ee80000300800 */
[----:B------:R1:W-:Y:S01]  /*b23a0*/  LDGSTS.E [R0+0x7200], [R2.64], P0 ;  /* 0x0720000002007fae */ /* 0x0003e20008121848 */
[----:B----4-:R-:W-:-:S03]  /*b23b0*/  IADD3 R8, P1, R8, UR7, RZ ;  /* 0x0000000708087c10 */ /* 0x010fc6000ff3e0ff */
[----:B------:R-:W4:Y:S01]  /*b23c0*/  LDL.LU R17, [R1+0x1264] ;  /* 0x0012640001117983 */ /* 0x000f220000300800 */
[----:B-1----:R-:W-:Y:S02]  /*b23d0*/  IMAD.MOV.U32 R2, RZ, RZ, R6 ;  /* 0x000000ffff027224 */ /* 0x002fe400078e0006 */
[----:B------:R-:W-:Y:S01]  /*b23e0*/  IMAD.MOV.U32 R3, RZ, RZ, R9 ;  /* 0x000000ffff037224 */ /* 0x000fe200078e0009 */
[----:B------:R-:W-:Y:S01]  /*b23f0*/  IADD3 R7, P2, R7, UR7, RZ ;  /* 0x0000000707077c10 */ /* 0x000fe2000ff5e0ff */
[----:B--2---:R-:W2:Y:S04]  /*b2400*/  LDL.LU R6, [R1+0x12a8] ;  /* 0x0012a80001067983 */ /* 0x004ea80000300800 */
[----:B------:R-:W2:Y:S01]  /*b2410*/  LDL.LU R9, [R1+0x12e8] ;  /* 0x0012e80001097983 */ /* 0x000ea20000300800 */
[----:B------:R-:W-:-:S03]  /*b2420*/  IADD3.X R14, R14, UR6, RZ, P1, !PT ;  /* 0x000000060e0e7c10 */ /* 0x000fc60008ffe4ff */
[----:B------:R1:W-:Y:S01]  /*b2430*/  STL [R1+0x1128], R8 ;  /* 0x0011280801007387 */ /* 0x0003e20000100800 */
[----:B------:R-:W-:-:S03]  /*b2440*/  IADD3.X R12, R12, UR6, RZ, P2, !PT ;  /* 0x000000060c0c7c10 */ /* 0x000fc600097fe4ff */
[----:B------:R1:W-:Y:S04]  /*b2450*/  LDGSTS.E [R0+0x8200], [R2.64], P0 ;  /* 0x0820000002007fae */ /* 0x0003e80008121848 */
[----:B------:R1:W-:Y:S04]  /*b2460*/  STL [R1+0x1124], R14 ;  /* 0x0011240e01007387 */ /* 0x0003e80000100800 */
[----:B------:R1:W-:Y:S02]  /*b2470*/  STL [R1+0x1168], R7 ;  /* 0x0011680701007387 */ /* 0x0003e40000100800 */
[----:B-1----:R-:W-:-:S02]  /*b2480*/  IMAD.MOV.U32 R2, RZ, RZ, R8 ;  /* 0x000000ffff027224 */ /* 0x002fc400078e0008 */
[----:B------:R-:W2:Y:S01]  /*b2490*/  LDL.LU R8, [R1+0x12a4] ;  /* 0x0012a40001087983 */ /* 0x000ea20000300800 */
[----:B------:R-:W-:-:S03]  /*b24a0*/  IMAD.MOV.U32 R3, RZ, RZ, R14 ;  /* 0x000000ffff037224 */ /* 0x000fc600078e000e */
[----:B------:R1:W-:Y:S04]  /*b24b0*/  STL [R1+0x1164], R12 ;  /* 0x0011640c01007387 */ /* 0x0003e80000100800 */
[----:B------:R-:W2:Y:S04]  /*b24c0*/  LDL.LU R14, [R1+0x12e4] ;  /* 0x0012e400010e7983 */ /* 0x000ea80000300800 */
[----:B------:R1:W-:Y:S01]  /*b24d0*/  LDGSTS.E [R0+0x9200], [R2.64], P0 ;  /* 0x0920000002007fae */ /* 0x0003e20008121848 */
[----:B------:R-:W-:Y:S01]  /*b24e0*/  IADD3 R10, P1, R10, UR7, RZ ;  /* 0x000000070a0a7c10 */ /* 0x000fe2000ff3e0ff */
[----:B-1----:R-:W-:-:S02]  /*b24f0*/  IMAD.MOV.U32 R2, RZ, RZ, R7 ;  /* 0x000000ffff027224 */ /* 0x002fc400078e0007 */
[----:B------:R-:W-:Y:S01]  /*b2500*/  IMAD.MOV.U32 R3, RZ, RZ, R12 ;  /* 0x000000ffff037224 */ /* 0x000fe200078e000c */
[----:B------:R-:W2:Y:S01]  /*b2510*/  LDL.LU R7, [R1+0x1328] ;  /* 0x0013280001077983 */ /* 0x000ea20000300800 */
[----:B------:R-:W-:-:S03]  /*b2520*/  IADD3 R4, P2, R4, UR7, RZ ;  /* 0x0000000704047c10 */ /* 0x000fc6000ff5e0ff */
[----:B------:R-:W2:Y:S01]  /*b2530*/  LDL.LU R12, [R1+0x1368] ;  /* 0x00136800010c7983 */ /* 0x000ea20000300800 */
[----:B------:R-:W-:-:S03]  /*b2540*/  IADD3.X R15, R15, UR6, RZ, P1, !PT ;  /* 0x000000060f0f7c10 */ /* 0x000fc60008ffe4ff */
[----:B------:R1:W-:Y:S01]  /*b2550*/  STL [R1+0x11a8], R10 ;  /* 0x0011a80a01007387 */ /* 0x0003e20000100800 */
[----:B------:R-:W-:-:S03]  /*b2560*/  IADD3.X R11, R11, UR6, RZ, P2, !PT ;  /* 0x000000060b0b7c10 */ /* 0x000fc600097fe4ff */
        /* <DEDUP_REMOVED lines=17> */
[----:B------:R-:W-:Y:S01]  /*b2680*/  IADD3.X R13, R13, UR6, RZ, P1, !PT ;  /* 0x000000060d0d7c10 */ /* 0x000fe20008ffe4ff */
[----:B-1----:R-:W-:-:S04]  /*b2690*/  IMAD.MOV.U32 R2, RZ, RZ, R5 ;  /* 0x000000ffff027224 */ /* 0x002fc800078e0005 */
[----:B------:R-:W-:Y:S01]  /*b26a0*/  IMAD.MOV.U32 R3, RZ, RZ, R13 ;  /* 0x000000ffff037224 */ /* 0x000fe200078e000d */
[----:B------:R1:W-:Y:S01]  /*b26b0*/  STL [R1+0x1224], R13 ;  /* 0x0012240d01007387 */ /* 0x0003e20000100800 */
[----:B----4-:R-:W-:-:S03]  /*b26c0*/  IADD3.X R17, R17, UR6, RZ, P2, !PT ;  /* 0x0000000611117c10 */ /* 0x010fc600097fe4ff */
        /* <DEDUP_REMOVED lines=16> */
[----:B------:R3:W-:Y:S04]  /*b27d0*/  STL [R1+0x12e8], R9 ;  /* 0x0012e80901007387 */ /* 0x0007e80000100800 */
[----:B------:R3:W-:Y:S04]  /*b27e0*/  LDGSTS.E [R0+0xf200], [R2.64], P0 ;  /* 0x0f20000002007fae */ /* 0x0007e80008121848 */
[----:B-1----:R-:W2:Y:S04]  /*b27f0*/  LDL.LU R8, [R1+0x1428] ;  /* 0x0014280001087983 */ /* 0x002ea80000300800 */
[----:B------:R1:W-:Y:S04]  /*b2800*/  STL [R1+0x12e4], R14 ;  /* 0x0012e40e01007387 */ /* 0x0003e80000100800 */
[----:B------:R-:W2:Y:S01]  /*b2810*/  LDL.LU R6, [R1+0x1468] ;  /* 0x0014680001067983 */ /* 0x000ea20000300800 */
[----:B---3--:R-:W-:-:S03]  /*b2820*/  IMAD.MOV.U32 R2, RZ, RZ, R9 ;  /* 0x000000ffff027224 */ /* 0x008fc600078e0009 */
[----:B------:R-:W3:Y:S01]  /*b2830*/  LDL.LU R9, [R1+0x1424] ;  /* 0x0014240001097983 */ /* 0x000ee20000300800 */
[----:B------:R-:W-:-:S03]  /*b2840*/  IMAD.MOV.U32 R3, RZ, RZ, R14 ;  /* 0x000000ffff037224 */ /* 0x000fc600078e000e */
[----:B-1----:R-:W3:Y:S01]  /*b2850*/  LDL.LU R14, [R1+0x1464] ;  /* 0x00146400010e7983 */ /* 0x002ee20000300800 */
        /* <DEDUP_REMOVED lines=9> */
[----:B------:R-:W-:Y:S04]  /*b28f0*/  STL [R1+0x1368], R12 ;  /* 0x0013680c01007387 */ /* 0x000fe80000100800 */
        /* <DEDUP_REMOVED lines=24> */
[----:B-1----:R-:W-:Y:S01]  /*b2a80*/  IMAD.MOV.U32 R2, RZ, RZ, R4 ;  /* 0x000000ffff027224 */ /* 0x002fe200078e0004 */
[----:B------:R-:W-:Y:S01]  /*b2a90*/  IADD3 R8, P1, R8, UR7, RZ ;  /* 0x0000000708087c10 */ /* 0x000fe2000ff3e0ff */
[----:B------:R-:W-:Y:S01]  /*b2aa0*/  IMAD.MOV.U32 R3, RZ, RZ, R5 ;  /* 0x000000ffff037224 */ /* 0x000fe200078e0005 */
[----:B--2---:R-:W2:Y:S04]  /*b2ab0*/  LDL.LU R4, [R1+0x15a8] ;  /* 0x0015a80001047983 */ /* 0x004ea80000300800 */
[----:B------:R-:W2:Y:S01]  /*b2ac0*/  LDL.LU R5, [R1+0x15e8] ;  /* 0x0015e80001057983 */ /* 0x000ea20000300800 */
[----:B------:R-:W-:-:S02]  /*b2ad0*/  IADD3 R6, P2, R6, UR7, RZ ;  /* 0x0000000706067c10 */ /* 0x000fc4000ff5e0ff */
[----:B---3--:R-:W-:Y:S01]  /*b2ae0*/  IADD3.X R9, R9, UR6, RZ, P1, !PT ;  /* 0x0000000609097c10 */ /* 0x008fe20008ffe4ff */
[----:B------:R1:W-:Y:S01]  /*b2af0*/  STL [R1+0x1428], R8 ;  /* 0x0014280801007387 */ /* 0x0003e20000100800 */
[----:B------:R-:W-:-:S03]  /*b2b00*/  IADD3.X R14, R14, UR6, RZ, P2, !PT ;  /* 0x000000060e0e7c10 */ /* 0x000fc600097fe4ff */
[----:B------:R3:W-:Y:S04]  /*b2b10*/  LDGSTS.E [R0+0x14200], [R2.64], P0 ;  /* 0x1420000002007fae */ /* 0x0007e80008121848 */
[----:B------:R1:W-:Y:S04]  /*b2b20*/  STL [R1+0x1424], R9 ;  /* 0x0014240901007387 */ /* 0x0003e80000100800 */
[----:B------:R-:W-:Y:S01]  /*b2b30*/  STL [R1+0x1468], R6 ;  /* 0x0014680601007387 */ /* 0x000fe20000100800 */
[----:B---3--:R-:W-:-:S03]  /*b2b40*/  IMAD.MOV.U32 R2, RZ, RZ, R8 ;  /* 0x000000ffff027224 */ /* 0x008fc600078e0008 */
[----:B-1----:R-:W3:Y:S01]  /*b2b50*/  LDL.LU R8, [R1+0x15a4] ;  /* 0x0015a40001087983 */ /* 0x002ee20000300800 */
[----:B------:R-:W-:-:S03]  /*b2b60*/  IMAD.MOV.U32 R3, RZ, RZ, R9 ;  /* 0x000000ffff037224 */ /* 0x000fc600078e0009 */
[----:B------:R1:W-:Y:S04]  /*b2b70*/  STL [R1+0x1464], R14 ;  /* 0x0014640e01007387 */ /* 0x0003e80000100800 */
[----:B------:R-:W3:Y:S04]  /*b2b80*/  LDL.LU R9, [R1+0x15e4] ;  /* 0x0015e40001097983 */ /* 0x000ee80000300800 */
[----:B------:R1:W-:Y:S01]  /*b2b90*/  LDGSTS.E [R0+0x15200], [R2.64], P0 ;  /* 0x1520000002007fae */ /* 0x0003e20008121848 */
[----:B------:R-:W-:Y:S01]  /*b2ba0*/  IADD3 R7, P1, R7, UR7, RZ ;  /* 0x0000000707077c10 */ /* 0x000fe2000ff3e0ff */
[----:B-1----:R-:W-:-:S02]  /*b2bb0*/  IMAD.MOV.U32 R2, RZ, RZ, R6 ;  /* 0x000000ffff027224 */ /* 0x002fc400078e0006 */
[----:B------:R-:W-:Y:S02]  /*b2bc0*/  IMAD.MOV.U32 R3, RZ, RZ, R14 ;  /* 0x000000ffff037224 */ /* 0x000fe400078e000e */
[----:B------:R-:W3:Y:S01]  /*b2bd0*/  LDL.LU R14, [R1+0x1628] ;  /* 0x00162800010e7983 */ /* 0x000ee20000300800 */
[----:B------:R-:W-:-:S03]  /*b2be0*/  IADD3 R10, P2, R10, UR7, RZ ;  /* 0x000000070a0a7c10 */ /* 0x000fc6000ff5e0ff */
[----:B------:R-:W3:Y:S04]  /*b2bf0*/  LDL.LU R6, [R1+0x1668] ;  /* 0x0016680001067983 */ /* 0x000ee80000300800 */
[----:B------:R-:W-:Y:S01]  /*b2c00*/  STL [R1+0x14a8], R7 ;  /* 0x0014a80701007387 */ /* 0x000fe20000100800 */
[----:B------:R-:W-:-:S03]  /*b2c10*/  IADD3.X R15, R15, UR6, RZ, P1, !PT ;  /* 0x000000060f0f7c10 */ /* 0x000fc60008ffe4ff */
[----:B------:R1:W-:Y:S01]  /*b2c20*/  LDGSTS.E [R0+0x16200], [R2.64], P0 ;  /* 0x1620000002007fae */ /* 0x0003e20008121848 */
[----:B------:R-:W-:-:S03]  /*b2c30*/  IADD3.X R12, R12, UR6, RZ, P2, !PT ;  /* 0x000000060c0c7c10 */ /* 0x000fc600097fe4ff */
[----:B------:R1:W-:Y:S04]  /*b2c40*/  STL [R1+0x14a4], R15 ;  /* 0x0014a40f01007387 */ /* 0x0003e80000100800 */
[----:B------:R-:W-:Y:S01]  /*b2c50*/  STL [R1+0x14e8], R10 ;  /* 0x0014e80a01007387 */ /* 0x000fe20000100800 */
[----:B-1----:R-:W-:-:S03]  /*b2c60*/  IMAD.MOV.U32 R3, RZ, RZ, R15 ;  /* 0x000000ffff037224 */ /* 0x002fc600078e000f */
[----:B------:R-:W3:Y:S01]  /*b2c70*/  LDL.LU R15, [R1+0x1624] ;  /* 0x00162400010f7983 */ /* 0x000ee20000300800 */
[----:B------:R-:W-:-:S03]  /*b2c80*/  IMAD.MOV.U32 R2, RZ, RZ, R7 ;  /* 0x000000ffff027224 */ /* 0x000fc600078e0007 */
[----:B------:R1:W-:Y:S04]  /*b2c90*/  STL [R1+0x14e4], R12 ;  /* 0x0014e40c01007387 */ /* 0x0003e80000100800 */
[----:B------:R-:W3:Y:S04]  /*b2ca0*/  LDL.LU R7, [R1+0x1664] ;  /* 0x0016640001077983 */ /* 0x000ee80000300800 */
[----:B------:R1:W-:Y:S02]  /*b2cb0*/  LDGSTS.E [R0+0x17200], [R2.64], P0 ;  /* 0x1720000002007fae */ /* 0x0003e40008121848 */
[----:B-1----:R-:W-:-:S02]  /*b2cc0*/  IMAD.MOV.U32 R2, RZ, RZ, R10 ;  /* 0x000000ffff027224 */ /* 0x002fc400078e000a */
[----:B------:R-:W-:Y:S02]  /*b2cd0*/  IMAD.MOV.U32 R3, RZ, RZ, R12 ;  /* 0x000000ffff037224 */ /* 0x000fe400078e000c */
[----:B------:R-:W3:Y:S04]  /*b2ce0*/  LDL.LU R12, [R1+0x16a8] ;  /* 0x0016a800010c7983 */ /* 0x000ee80000300800 */
[----:B------:R1:W-:Y:S04]  /*b2cf0*/  LDGSTS.E [R0+0x18200], [R2.64], P0 ;  /* 0x1820000002007fae */ /* 0x0003e80008121848 */
[----:B------:R-:W3:Y:S01]  /*b2d00*/  LDL.LU R10, [R1+0x16e8] ;  /* 0x0016e800010a7983 */ /* 0x000ee20000300800 */
[----:B----4-:R-:W-:-:S05]  /*b2d10*/  IADD3 R11, P1, R11, UR7, RZ ;  /* 0x000000070b0b7c10 */ /* 0x010fca000ff3e0ff */
[----:B-1----:R-:W-:Y:S01]  /*b2d20*/  IMAD.MOV.U32 R2, RZ, RZ, R11 ;  /* 0x000000ffff027224 */ /* 0x002fe200078e000b */
[----:B------:R-:W-:Y:S02]  /*b2d30*/  IADD3 R16, P2, R16, UR7, RZ ;  /* 0x0000000710107c10 */ /* 0x000fe4000ff5e0ff */
[----:B------:R-:W-:-:S05]  /*b2d40*/  IADD3.X R13, R13, UR6, RZ, P1, !PT ;  /* 0x000000060d0d7c10 */ /* 0x000fca0008ffe4ff */
[----:B------:R-:W-:Y:S01]  /*b2d50*/  IMAD.MOV.U32 R3, RZ, RZ, R13 ;  /* 0x000000ffff037224 */ /* 0x000fe200078e000d */
[----:B------:R-:W-:Y:S01]  /*b2d60*/  IADD3.X R17, R17, UR6, RZ, P2, !PT ;  /* 0x0000000611117c10 */ /* 0x000fe200097fe4ff */
[----:B------:R-:W-:Y:S04]  /*b2d70*/  STL [R1+0x1528], R11 ;  /* 0x0015280b01007387 */ /* 0x000fe80000100800 */
[----:B------:R1:W-:Y:S04]  /*b2d80*/  LDGSTS.E [R0+0x19200], [R2.64], P0 ;  /* 0x1920000002007fae */ /* 0x0003e80008121848 */
[----:B------:R4:W-:Y:S01]  /*b2d90*/  STL [R1+0x1524], R13 ;  /* 0x0015240d01007387 */ /* 0x0009e20000100800 */
[----:B--2---:R-:W-:-:S03]  /*b2da0*/  IADD3 R4, P1, R4, UR7, RZ ;  /* 0x0000000704047c10 */ /* 0x004fc6000ff3e0ff */
[----:B------:R-:W-:Y:S01]  /*b2db0*/  STL [R1+0x1568], R16 ;  /* 0x0015681001007387 */ /* 0x000fe20000100800 */
[----:B-1----:R-:W-:Y:S02]  /*b2dc0*/  IMAD.MOV.U32 R2, RZ, RZ, R16 ;  /* 0x000000ffff027224 */ /* 0x002fe400078e0010 */
[----:B------:R-:W-:Y:S01]  /*b2dd0*/  IMAD.MOV.U32 R3, RZ, RZ, R17 ;  /* 0x000000ffff037224 */ /* 0x000fe200078e0011 */
[----:B----4-:R-:W2:Y:S01]  /*b2de0*/  LDL.LU R13, [R1+0x16a4] ;  /* 0x0016a400010d7983 */ /* 0x010ea20000300800 */
[----:B------:R-:W-:-:S03]  /*b2df0*/  IADD3 R5, P2, R5, UR7, RZ ;  /* 0x0000000705057c10 */ /* 0x000fc6000ff5e0ff */
[----:B------:R-:W-:Y:S04]  /*b2e00*/  STL [R1+0x1564], R17 ;  /* 0x0015641101007387 */ /* 0x000fe80000100800 */
[----:B------:R-:W4:Y:S04]  /*b2e10*/  LDL.LU R11, [R1+0x16e4] ;  /* 0x0016e400010b7983 */ /* 0x000f280000300800 */
[----:B------:R1:W-:Y:S04]  /*b2e20*/  LDGSTS.E [R0+0x1a200], [R2.64], P0 ;  /* 0x1a20000002007fae */ /* 0x0003e80008121848 */
[----:B------:R-:W-:Y:S01]  /*b2e30*/  STL [R1+0x15a8], R4 ;  /* 0x0015a80401007387 */ /* 0x000fe20000100800 */
[----:B---3--:R-:W-:-:S02]  /*b2e40*/  IADD3.X R8, R8, UR6, RZ, P1, !PT ;  /* 0x0000000608087c10 */ /* 0x008fc40008ffe4ff */
[----:B-1----:R-:W-:-:S03]  /*b2e50*/  MOV R2, R4 ;  /* 0x0000000400027202 */ /* 0x002fc60000000f00 */
[----:B------:R-:W-:Y:S01]  /*b2e60*/  IMAD.MOV.U32 R3, RZ, RZ, R8 ;  /* 0x000000ffff037224 */ /* 0x000fe200078e0008 */
[----:B------:R1:W-:Y:S01]  /*b2e70*/  STL [R1+0x15a4], R8 ;  /* 0x0015a40801007387 */ /* 0x0003e20000100800 */
[----:B------:R-:W-:-:S03]  /*b2e80*/  IADD3.X R9, R9, UR6, RZ, P2, !PT ;  /* 0x0000000609097c10 */ /* 0x000fc600097fe4ff */
[----:B------:R-:W-:Y:S04]  /*b2e90*/  STL [R1+0x15e8], R5 ;  /* 0x0015e80501007387 */ /* 0x000fe80000100800 */
[----:B------:R3:W-:Y:S04]  /*b2ea0*/  LDGSTS.E [R0+0x1b200], [R2.64], P0 ;  /* 0x1b20000002007fae */ /* 0x0007e80008121848 */
[----:B-1----:R-:W4:Y:S04]  /*b2eb0*/  LDL.LU R8, [R1+0x1728] ;  /* 0x0017280001087983 */ /* 0x002f280000300800 */
[----:B------:R1:W-:Y:S04]  /*b2ec0*/  STL [R1+0x15e4], R9 ;  /* 0x0015e40901007387 */ /* 0x0003e80000100800 */
[----:B------:R-:W4:Y:S01]  /*b2ed0*/  LDL.LU R4, [R1+0x1768] ;  /* 0x0017680001047983 */ /* 0x000f220000300800 */
[----:B---3--:R-:W-:-:S02]  /*b2ee0*/  IMAD.MOV.U32 R3, RZ, RZ, R9 ;  /* 0x000000ffff037224 */ /* 0x008fc400078e0009 */
[----:B------:R-:W-:Y:S01]  /*b2ef0*/  IMAD.MOV.U32 R2, RZ, RZ, R5 ;  /* 0x000000ffff027224 */ /* 0x000fe200078e0005 */
[----:B-1----:R-:W3:Y:S04]  /*b2f00*/  LDL.LU R9, [R1+0x1724] ;  /* 0x0017240001097983 */ /* 0x002ee80000300800 */
[----:B------:R-:W3:Y:S01]  /*b2f10*/  LDL.LU R5, [R1+0x1764] ;  /* 0x0017640001057983 */ /* 0x000ee20000300800 */
[----:B------:R-:W-:Y:S02]  /*b2f20*/  IADD3 R14, P1, R14, UR7, RZ ;  /* 0x000000070e0e7c10 */ /* 0x000fe4000ff3e0ff */
[----:B------:R-:W-:Y:S01]  /*b2f30*/  IADD3 R6, P2, R6, UR7, RZ ;  /* 0x0000000706067c10 */ /* 0x000fe2000ff5e0ff */
[----:B------:R1:W-:Y:S04]  /*b2f40*/  LDGSTS.E [R0+0x1c200], [R2.64], P0 ;  /* 0x1c20000002007fae */ /* 0x0003e80008121848 */
[----:B------:R-:W-:Y:S01]  /*b2f50*/  STL [R1+0x1628], R14 ;  /* 0x0016280e01007387 */ /* 0x000fe20000100800 */
[----:B------:R-:W-:Y:S01]  /*b2f60*/  IADD3.X R15, R15, UR6, RZ, P1, !PT ;  /* 0x000000060f0f7c10 */ /* 0x000fe20008ffe4ff */
[----:B-1----:R-:W-:-:S04]  /*b2f70*/  IMAD.MOV.U32 R2, RZ, RZ, R14 ;  /* 0x000000ffff027224 */ /* 0x002fc800078e000e */
[----:B------:R-:W-:Y:S01]  /*b2f80*/  IMAD.MOV.U32 R3, RZ, RZ, R15 ;  /* 0x000000ffff037224 */ /* 0x000fe200078e000f */
[----:B------:R-:W-:Y:S01]  /*b2f90*/  IADD3.X R7, R7, UR6, RZ, P2, !PT ;  /* 0x0000000607077c10 */ /* 0x000fe200097fe4ff */
[----:B------:R-:W-:Y:S04]  /*b2fa0*/  STL [R1+0x1624], R15 ;  /* 0x0016240f01007387 */ /* 0x000fe80000100800 */
[----:B------:R-:W-:Y:S04]  /*b2fb0*/  STL [R1+0x1668], R6 ;  /* 0x0016680601007387 */ /* 0x000fe80000100800 */
[----:B------:R1:W-:Y:S04]  /*b2fc0*/  STL [R1+0x1664], R7 ;  /* 0x0016640701007387 */ /* 0x0003e80000100800 */
[----:B------:R1:W-:Y:S04]  /*b2fd0*/  LDGSTS.E [R0+0x1d200], [R2.64], P0 ;  /* 0x1d20000002007fae */ /* 0x0003e80008121848 */
[----:B------:R-:W3:Y:S04]  /*b2fe0*/  LDL.LU R17, [R1+0x17a4] ;  /* 0x0017a40001117983 */ /* 0x000ee80000300800 */
[----:B------:R-:W3:Y:S01]  /*b2ff0*/  LDL.LU R16, [R1+0x17a8] ;  /* 0x0017a80001107983 */ /* 0x000ee20000300800 */
[----:B-1----:R-:W-:-:S02]  /*b3000*/  IMAD.MOV.U32 R3, RZ, RZ, R7 ;  /* 0x000000ffff037224 */ /* 0x002fc400078e0007 */
[----:B------:R-:W-:Y:S01]  /*b3010*/  IMAD.MOV.U32 R2, RZ, RZ, R6 ;  /* 0x000000ffff027224 */ /* 0x000fe200078e0006 */
[----:B------:R-:W3:Y:S04]  /*b3020*/  LDL.LU R7, [R1+0x17e4] ;  /* 0x0017e40001077983 */ /* 0x000ee80000300800 */
[----:B------:R-:W3:Y:S01]  /*b3030*/  LDL.LU R6, [R1+0x17e8] ;  /* 0x0017e80001067983 */ /* 0x000ee20000300800 */
[----:B------:R-:W-:Y:S02]  /*b3040*/  IADD3 R12, P1, R12, UR7, RZ ;  /* 0x000000070c0c7c10 */ /* 0x000fe4000ff3e0ff */
[----:B------:R-:W-:Y:S01]  /*b3050*/  IADD3 R10, P2, R10, UR7, RZ ;  /* 0x000000070a0a7c10 */ /* 0x000fe2000ff5e0ff */
[----:B------:R1:W-:Y:S04]  /*b3060*/  LDGSTS.E [R0+0x1e200], [R2.64], P0 ;  /* 0x1e20000002007fae */ /* 0x0003e80008121848 */
[----:B------:R2:W-:Y:S01]  /*b3070*/  STL [R1+0x16a8], R12 ;  /* 0x0016a80c01007387 */ /* 0x0005e20000100800 */
[----:B-1----:R-:W-:Y:S01]  /*b3080*/  IMAD.MOV.U32 R2, RZ, RZ, R12 ;  /* 0x000000ffff027224 */ /* 0x002fe200078e000c */
[----:B--2---:R-:W-:-:S05]  /*b3090*/  IADD3.X R13, R13, UR6, RZ, P1, !PT ;  /* 0x000000060d0d7c10 */ /* 0x004fca0008ffe4ff */
[----:B------:R-:W-:Y:S01]  /*b30a0*/  STL [R1+0x16a4], R13 ;  /* 0x0016a40d01007387 */ /* 0x000fe20000100800 */
[----:B----4-:R-:W-:-:S03]  /*b30b0*/  IADD3.X R11, R11, UR6, RZ, P2, !PT ;  /* 0x000000060b0b7c10 */ /* 0x010fc600097fe4ff */
[----:B------:R1:W-:Y:S01]  /*b30c0*/  STL [R1+0x16e8], R10 ;  /* 0x0016e80a01007387 */ /* 0x0003e20000100800 */
[----:B------:R-:W-:-:S03]  /*b30d0*/  IMAD.MOV.U32 R3, RZ, RZ, R13 ;  /* 0x000000ffff037224 */ /* 0x000fc600078e000d */
[----:B------:R2:W-:Y:S04]  /*b30e0*/  STL [R1+0x16e4], R11 ;  /* 0x0016e40b01007387 */ /* 0x0005e80000100800 */
[----:B------:R-:W4:Y:S04]  /*b30f0*/  LDL.LU R19, [R1+0x1824] ;  /* 0x0018240001137983 */ /* 0x000f280000300800 */
[----:B------:R-:W4:Y:S04]  /*b3100*/  LDL.LU R18, [R1+0x1828] ;  /* 0x0018280001127983 */ /* 0x000f280000300800 */
[----:B------:R-:W4:Y:S04]  /*b3110*/  LDL.LU R15, [R1+0x1864] ;  /* 0x00186400010f7983 */ /* 0x000f280000300800 */
[----:B------:R-:W4:Y:S04]  /*b3120*/  LDL.LU R14, [R1+0x1868] ;  /* 0x00186800010e7983 */ /* 0x000f280000300800 */
[----:B------:R1:W-:Y:S04]  /*b3130*/  LDGSTS.E [R0+0x1f200], [R2.64], P0 ;  /* 0x1f20000002007fae */ /* 0x0003e80008121848 */
[----:B------:R-:W4:Y:S01]  /*b3140*/  LDL.LU R12, [R1+0x18a8] ;  /* 0x0018a800010c7983 */ /* 0x000f220000300800 */
[----:B------:R-:W-:Y:S01]  /*b3150*/  IADD3 R8, P1, R8, UR7, RZ ;  /* 0x0000000708087c10 */ /* 0x000fe2000ff3e0ff */
[----:B-1----:R-:W-:-:S02]  /*b3160*/  IMAD.MOV.U32 R2, RZ, RZ, R10 ;  /* 0x000000ffff027224 */ /* 0x002fc400078e000a */
[----:B------:R-:W4:Y:S01]  /*b3170*/  LDL.LU R10, [R1+0x18e8] ;  /* 0x0018e800010a7983 */ /* 0x000f220000300800 */
[----:B------:R-:W-:Y:S01]  /*b3180*/  IADD3 R4, P2, R4, UR7, RZ ;  /* 0x0000000704047c10 */ /* 0x000fe2000ff5e0ff */
[----:B------:R-:W-:Y:S02]  /*b3190*/  IMAD.MOV.U32 R3, RZ, RZ, R11 ;  /* 0x000000ffff037224 */ /* 0x000fe400078e000b */
[----:B------:R-:W-:Y:S01]  /*b31a0*/  STL [R1+0x1728], R8 ;  /* 0x0017280801007387 */ /* 0x000fe20000100800 */
[----:B---3--:R-:W-:-:S03]  /*b31b0*/  IADD3.X R9, R9, UR6, RZ, P1, !PT ;  /* 0x0000000609097c10 */ /* 0x008fc60008ffe4ff */
[----:B------:R1:W-:Y:S01]  /*b31c0*/  LDGSTS.E [R0+0x20200], [R2.64], P0 ;  /* 0x2020000002007fae */ /* 0x0003e20008121848 */
[----:B------:R-:W-:-:S03]  /*b31d0*/  IADD3.X R5, R5, UR6, RZ, P2, !PT ;  /* 0x0000000605057c10 */ /* 0x000fc600097fe4ff */
[----:B------:R3:W-:Y:S04]  /*b31e0*/  STL [R1+0x1724], R9 ;  /* 0x0017240901007387 */ /* 0x0007e80000100800 */
[----:B------:R-:W-:Y:S04]  /*b31f0*/  STL [R1+0x1768], R4 ;  /* 0x0017680401007387 */ /* 0x000fe80000100800 */
[----:B------:R-:W4:Y:S01]  /*b3200*/  LDL.LU R13, [R1+0x18a4] ;  /* 0x0018a400010d7983 */ /* 0x000f220000300800 */
[----:B-1----:R-:W-:-:S03]  /*b3210*/  IMAD.MOV.U32 R2, RZ, RZ, R8 ;  /* 0x000000ffff027224 */ /* 0x002fc600078e0008 */
[----:B------:R1:W-:Y:S01]  /*b3220*/  STL [R1+0x1764], R5 ;  /* 0x0017640501007387 */ /* 0x0003e20000100800 */
[----:B------:R-:W-:-:S03]  /*b3230*/  IMAD.MOV.U32 R3, RZ, RZ, R9 ;  /* 0x000000ffff037224 */ /* 0x000fc600078e0009 */
[----:B--2---:R-:W2:Y:S04]  /*b3240*/  LDL.LU R11, [R1+0x18e4] ;  /* 0x0018e400010b7983 */ /* 0x004ea80000300800 */
[----:B---3--:R-:W3:Y:S04]  /*b3250*/  LDL.LU R9, [R1+0x1924] ;  /* 0x0019240001097983 */ /* 0x008ee80000300800 */
[----:B------:R-:W3:Y:S04]  /*b3260*/  LDL.LU R8, [R1+0x1928] ;  /* 0x0019280001087983 */ /* 0x000ee80000300800 */
[----:B------:R1:W-:Y:S02]  /*b3270*/  LDGSTS.E [R0+0x21200], [R2.64], P0 ;  /* 0x2120000002007fae */ /* 0x0003e40008121848 */
[----:B-1----:R-:W-:-:S02]  /*b3280*/  IMAD.MOV.U32 R3, RZ, RZ, R5 ;  /* 0x000000ffff037224 */ /* 0x002fc400078e0005 */
[----:B------:R-:W-:Y:S01]  /*b3290*/  IMAD.MOV.U32 R2, RZ, RZ, R4 ;  /* 0x000000ffff027224 */ /* 0x000fe200078e0004 */
[----:B------:R-:W3:Y:S04]  /*b32a0*/  LDL.LU R5, [R1+0x1964] ;  /* 0x0019640001057983 */ /* 0x000ee80000300800 */
[----:B------:R-:W3:Y:S01]  /*b32b0*/  LDL.LU R4, [R1+0x1968] ;  /* 0x0019680001047983 */ /* 0x000ee20000300800 */
[----:B------:R-:W-:-:S03]  /*b32c0*/  IADD3 R16, P1, R16, UR7, RZ ;  /* 0x0000000710107c10 */ /* 0x000fc6000ff3e0ff */
[----:B------:R1:W-:Y:S01]  /*b32d0*/  LDGSTS.E [R0+0x22200], [R2.64], P0 ;  /* 0x2220000002007fae */ /* 0x0003e20008121848 */
[----:B------:R-:W-:Y:S02]  /*b32e0*/  IADD3.X R17, R17, UR6, RZ, P1, !PT ;  /* 0x0000000611117c10 */ /* 0x000fe40008ffe4ff */
[----:B------:R-:W-:Y:S01]  /*b32f0*/  IADD3 R6, P2, R6, UR7, RZ ;  /* 0x0000000706067c10 */ /* 0x000fe2000ff5e0ff */
[----:B------:R-:W-:Y:S03]  /*b3300*/  STL [R1+0x17a8], R16 ;  /* 0x0017a81001007387 */ /* 0x000fe60000100800 */
[----:B------:R-:W-:Y:S01]  /*b3310*/  IADD3.X R7, R7, UR6, RZ, P2, !PT ;  /* 0x0000000607077c10 */ /* 0x000fe200097fe4ff */
[----:B------:R1:W-:Y:S02]  /*b3320*/  STL [R1+0x17a4], R17 ;  /* 0x0017a41101007387 */ /* 0x0003e40000100800 */
[----:B-1----:R-:W-:-:S02]  /*b3330*/  IMAD.MOV.U32 R2, RZ, RZ, R16 ;  /* 0x000000ffff027224 */ /* 0x002fc400078e0010 */
[----:B------:R-:W-:Y:S01]  /*b3340*/  IMAD.MOV.U32 R3, RZ, RZ, R17 ;  /* 0x000000ffff037224 */ /* 0x000fe200078e0011 */
[----:B------:R-:W-:Y:S04]  /*b3350*/  STL [R1+0x17e8], R6 ;  /* 0x0017e80601007387 */ /* 0x000fe80000100800 */
[----:B------:R1:W-:Y:S04]  /*b3360*/  STL [R1+0x17e4], R7 ;  /* 0x0017e40701007387 */ /* 0x0003e80000100800 */
[----:B------:R-:W3:Y:S04]  /*b3370*/  LDL.LU R17, [R1+0x1984] ;  /* 0x0019840001117983 */ /* 0x000ee80000300800 */
[----:B------:R-:W3:Y:S04]  /*b3380*/  LDL.LU R16, [R1+0x1988] ;  /* 0x0019880001107983 */ /* 0x000ee80000300800 */
[----:B------:R1:W-:Y:S02]  /*b3390*/  LDGSTS.E [R0+0x23200], [R2.64], P0 ;  /* 0x2320000002007fae */ /* 0x0003e40008121848 */
[----:B-1----:R-:W-:-:S02]  /*b33a0*/  IMAD.MOV.U32 R3, RZ, RZ, R7 ;  /* 0x000000ffff037224 */ /* 0x002fc400078e0007 */
[----:B------:R-:W-:Y:S01]  /*b33b0*/  IMAD.MOV.U32 R2, RZ, RZ, R6 ;  /* 0x000000ffff027224 */ /* 0x000fe200078e0006 */
[----:B------:R-:W3:Y:S04]  /*b33c0*/  LDL.LU R7, [R1+0x198c] ;  /* 0x00198c0001077983 */ /* 0x000ee80000300800 */
[----:B------:R-:W3:Y:S04]  /*b33d0*/  LDL.LU R6, [R1+0x1990] ;  /* 0x0019900001067983 */ /* 0x000ee80000300800 */
[----:B------:R1:W-:Y:S01]  /*b33e0*/  LDGSTS.E [R0+0x24200], [R2.64], P0 ;  /* 0x2420000002007fae */ /* 0x0003e20008121848 */
[----:B----4-:R-:W-:-:S04]  /*b33f0*/  IADD3 R18, P1, R18, UR7, RZ ;  /* 0x0000000712127c10 */ /* 0x010fc8000ff3e0ff */
[----:B------:R-:W-:Y:S02]  /*b3400*/  IADD3.X R19, R19, UR6, RZ, P1, !PT ;  /* 0x0000000613137c10 */ /* 0x000fe40008ffe4ff */
[----:B------:R-:W-:Y:S01]  /*b3410*/  IADD3 R14, P2, R14, UR7, RZ ;  /* 0x000000070e0e7c10 */ /* 0x000fe2000ff5e0ff */
[----:B------:R-:W-:Y:S03]  /*b3420*/  STL [R1+0x1828], R18 ;  /* 0x0018281201007387 */ /* 0x000fe60000100800 */
[----:B------:R-:W-:Y:S02]  /*b3430*/  IADD3.X R15, R15, UR6, RZ, P2, !PT ;  /* 0x000000060f0f7c10 */ /* 0x000fe400097fe4ff */
[----:B------:R-:W-:Y:S01]  /*b3440*/  IADD3 R12, P1, R12, UR7, RZ ;  /* 0x000000070c0c7c10 */ /* 0x000fe2000ff3e0ff */
[----:B------:R4:W-:Y:S01]  /*b3450*/  STL [R1+0x1824], R19 ;  /* 0x0018241301007387 */ /* 0x0009e20000100800 */
[----:B-1----:R-:W-:-:S02]  /*b3460*/  IMAD.MOV.U32 R2, RZ, RZ, R18 ;  /* 0x000000ffff027224 */ /* 0x002fc400078e0012 */
[----:B------:R-:W-:Y:S01]  /*b3470*/  IMAD.MOV.U32 R3, RZ, RZ, R19 ;  /* 0x000000ffff037224 */ /* 0x000fe200078e0013 */
[----:B------:R-:W-:Y:S01]  /*b3480*/  STL [R1+0x1868], R14 ;  /* 0x0018680e01007387 */ /* 0x000fe20000100800 */
[----:B------:R-:W-:-:S03]  /*b3490*/  IADD3 R10, P2, R10, UR7, RZ ;  /* 0x000000070a0a7c10 */ /* 0x000fc6000ff5e0ff */
[----:B------:R1:W-:Y:S04]  /*b34a0*/  STL [R1+0x1864], R15 ;  /* 0x0018640f01007387 */ /* 0x0003e80000100800 */
[----:B------:R-:W-:Y:S04]  /*b34b0*/  STL [R1+0x18a8], R12 ;  /* 0x0018a80c01007387 */ /* 0x000fe80000100800 */
[----:B------:R1:W-:Y:S01]  /*b34c0*/  LDGSTS.E [R0+0x25200], [R2.64], P0 ;  /* 0x2520000002007fae */ /* 0x0003e20008121848 */
[----:B------:R-:W-:Y:S01]  /*b34d0*/  IADD3.X R13, R13, UR6, RZ, P1, !PT ;  /* 0x000000060d0d7c10 */ /* 0x000fe20008ffe4ff */
[----:B-1----:R-:W-:-:S04]  /*b34e0*/  IMAD.MOV.U32 R2, RZ, RZ, R14 ;  /* 0x000000ffff027224 */ /* 0x002fc800078e000e */
[----:B------:R1:W-:Y:S01]  /*b34f0*/  STL [R1+0x18a4], R13 ;  /* 0x0018a40d01007387 */ /* 0x0003e20000100800 */
[----:B--2---:R-:W-:-:S03]  /*b3500*/  IADD3.X R11, R11, UR6, RZ, P2, !PT ;  /* 0x000000060b0b7c10 */ /* 0x004fc600097fe4ff */
[----:B------:R-:W-:Y:S01]  /*b3510*/  STL [R1+0x18e8], R10 ;  /* 0x0018e80a01007387 */ /* 0x000fe20000100800 */
[----:B------:R-:W-:-:S03]  /*b3520*/  IMAD.MOV.U32 R3, RZ, RZ, R15 ;  /* 0x000000ffff037224 */ /* 0x000fc600078e000f */
[----:B------:R2:W-:Y:S01]  /*b3530*/  STL [R1+0x18e4], R11 ;  /* 0x0018e40b01007387 */ /* 0x0005e20000100800 */
[----:B---3--:R-:W-:-:S03]  /*b3540*/  IADD3 R8, P1, R8, UR7, RZ ;  /* 0x0000000708087c10 */ /* 0x008fc6000ff3e0ff */
[----:B----4-:R-:W3:Y:S01]  /*b3550*/  LDL.LU.64 R18, [R1+0xe50] ;  /* 0x000e500001127983 */ /* 0x010ee20000300a00 */
[----:B------:R-:W-:-:S03]  /*b3560*/  IADD3.X R9, R9, UR6, RZ, P1, !PT ;  /* 0x0000000609097c10 */ /* 0x000fc60008ffe4ff */
[----:B------:R-:W4:Y:S04]  /*b3570*/  LDL.LU.64 R14, [R1+0xe48] ;  /* 0x000e4800010e7983 */ /* 0x000f280000300a00 */
[----:B------:R1:W-:Y:S04]  /*b3580*/  LDGSTS.E [R0+0x26200], [R2.64], P0 ;  /* 0x2620000002007fae */ /* 0x0003e80008121848 */
[----:B------:R-:W-:Y:S04]  /*b3590*/  STL [R1+0x1928], R8 ;  /* 0x0019280801007387 */ /* 0x000fe80000100800 */
[----:B------:R2:W-:Y:S01]  /*b35a0*/  STL [R1+0x1924], R9 ;  /* 0x0019240901007387 */ /* 0x0005e20000100800 */
[----:B------:R-:W-:Y:S01]  /*b35b0*/  IADD3 R4, P2, R4, UR7, RZ ;  /* 0x0000000704047c10 */ /* 0x000fe2000ff5e0ff */
[----:B-1----:R-:W-:-:S02]  /*b35c0*/  IMAD.MOV.U32 R2, RZ, RZ, R12 ;  /* 0x000000ffff027224 */ /* 0x002fc400078e000c */
[----:B------:R-:W-:Y:S01]  /*b35d0*/  IMAD.MOV.U32 R3, RZ, RZ, R13 ;  /* 0x000000ffff037224 */ /* 0x000fe200078e000d */
[----:B------:R-:W-:Y:S01]  /*b35e0*/  IADD3.X R5, R5, UR6, RZ, P2, !PT ;  /* 0x0000000605057c10 */ /* 0x000fe200097fe4ff */
[----:B------:R-:W-:Y:S04]  /*b35f0*/  STL [R1+0x1968], R4 ;  /* 0x0019680401007387 */ /* 0x000fe80000100800 */
[----:B------:R-:W4:Y:S04]  /*b3600*/  LDL.LU.64 R12, [R1+0xe40] ;  /* 0x000e4000010c7983 */ /* 0x000f280000300a00 */
[----:B------:R1:W-:Y:S04]  /*b3610*/  LDGSTS.E [R0+0x27200], [R2.64], P0 ;  /* 0x2720000002007fae */ /* 0x0003e80008121848 */
[----:B------:R2:W-:Y:S01]  /*b3620*/  STL [R1+0x1964], R5 ;  /* 0x0019640501007387 */ /* 0x0005e20000100800 */
[----:B-1----:R-:W-:-:S02]  /*b3630*/  IMAD.MOV.U32 R2, RZ, RZ, R10 ;  /* 0x000000ffff027224 */ /* 0x002fc400078e000a */
[----:B------:R-:W-:Y:S02]  /*b3640*/  IMAD.MOV.U32 R3, RZ, RZ, R11 ;  /* 0x000000ffff037224 */ /* 0x000fe400078e000b */
[----:B--2---:R-:W2:Y:S04]  /*b3650*/  LDL.LU.64 R10, [R1+0xe38] ;  /* 0x000e3800010a7983 */ /* 0x004ea80000300a00 */
[----:B------:R1:W-:Y:S02]  /*b3660*/  LDGSTS.E [R0+0x28200], [R2.64], P0 ;  /* 0x2820000002007fae */ /* 0x0003e40008121848 */
[----:B-1----:R-:W-:Y:S02]  /*b3670*/  IMAD.MOV.U32 R2, RZ, RZ, R8 ;  /* 0x000000ffff027224 */ /* 0x002fe400078e0008 */
[----:B------:R-:W-:-:S02]  /*b3680*/  IMAD.MOV.U32 R3, RZ, RZ, R9 ;  /* 0x000000ffff037224 */ /* 0x000fc400078e0009 */
[----:B------:R-:W2:Y:S04]  /*b3690*/  LDL.LU.64 R8, [R1+0xe30] ;  /* 0x000e300001087983 */ /* 0x000ea80000300a00 */
[----:B------:R1:W-:Y:S02]  /*b36a0*/  LDGSTS.E [R0+0x29200], [R2.64], P0 ;  /* 0x2920000002007fae */ /* 0x0003e40008121848 */
[----:B-1----:R-:W-:Y:S02]  /*b36b0*/  IMAD.MOV.U32 R2, RZ, RZ, R4 ;  /* 0x000000ffff027224 */ /* 0x002fe400078e0004 */
[----:B------:R-:W-:Y:S02]  /*b36c0*/  IMAD.MOV.U32 R3, RZ, RZ, R5 ;  /* 0x000000ffff037224 */ /* 0x000fe400078e0005 */
[----:B------:R-:W2:Y:S01]  /*b36d0*/  LDL.LU.64 R4, [R1+0xe28] ;  /* 0x000e280001047983 */ /* 0x000ea20000300a00 */
[----:B------:R-:W-:-:S02]  /*b36e0*/  IADD3 R16, P1, R16, UR7, RZ ;  /* 0x0000000710107c10 */ /* 0x000fc4000ff3e0ff */
[----:B------:R-:W-:Y:S01]  /*b36f0*/  IADD3 R6, P2, R6, UR7, RZ ;  /* 0x0000000706067c10 */ /* 0x000fe2000ff5e0ff */
[----:B------:R1:W-:Y:S01]  /*b3700*/  LDGSTS.E [R0+0x2a200], [R2.64], P0 ;  /* 0x2a20000002007fae */ /* 0x0003e20008121848 */
[----:B------:R-:W-:-:S03]  /*b3710*/  IADD3.X R17, R17, UR6, RZ, P1, !PT ;  /* 0x0000000611117c10 */ /* 0x000fc60008ffe4ff */
[----:B------:R1:W-:Y:S01]  /*b3720*/  STL [R1+0x1988], R16 ;  /* 0x0019881001007387 */ /* 0x0003e20000100800 */
[----:B------:R-:W-:-:S03]  /*b3730*/  IADD3.X R7, R7, UR6, RZ, P2, !PT ;  /* 0x0000000607077c10 */ /* 0x000fc600097fe4ff */
[----:B------:R-:W-:Y:S04]  /*b3740*/  STL [R1+0x1984], R17 ;  /* 0x0019841101007387 */ /* 0x000fe80000100800 */
[----:B------:R-:W-:Y:S04]  /*b3750*/  STL [R1+0x1990], R6 ;  /* 0x0019900601007387 */ /* 0x000fe80000100800 */
[----:B------:R-:W2:Y:S04]  /*b3760*/  LDL.LU.64 R32, [R1+0xe20] ;  /* 0x000e200001207983 */ /* 0x000ea80000300a00 */
[----:B------:R1:W-:Y:S04]  /*b3770*/  STL [R1+0x198c], R7 ;  /* 0x00198c0701007387 */ /* 0x0003e80000100800 */
[----:B------:R-:W2:Y:S04]  /*b3780*/  LDL.LU.64 R30, [R1+0xe18] ;  /* 0x000e1800011e7983 */ /* 0x000ea80000300a00 */
[----:B------:R-:W2:Y:S01]  /*b3790*/  LDL.LU.64 R28, [R1+0xe10] ;  /* 0x000e1000011c7983 */ /* 0x000ea20000300a00 */
[----:B-1----:R-:W-:-:S03]  /*b37a0*/  IMAD.MOV.U32 R2, RZ, RZ, R16 ;  /* 0x000000ffff027224 */ /* 0x002fc600078e0010 */
[----:B------:R-:W2:Y:S01]  /*b37b0*/  LDL.LU.64 R26, [R1+0xe08] ;  /* 0x000e0800011a7983 */ /* 0x000ea20000300a00 */
[----:B------:R-:W-:-:S03]  /*b37c0*/  IMAD.MOV.U32 R3, RZ, RZ, R17 ;  /* 0x000000ffff037224 */ /* 0x000fc600078e0011 */
[----:B------:R-:W2:Y:S04]  /*b37d0*/  LDL.LU.64 R24, [R1+0xe00] ;  /* 0x000e000001187983 */ /* 0x000ea80000300a00 */
[----:B------:R1:W-:Y:S04]  /*b37e0*/  LDGSTS.E [R0+0x2b200], [R2.64], P0 ;  /* 0x2b20000002007fae */ /* 0x0003e80008121848 */
[----:B------:R-:W2:Y:S04]  /*b37f0*/  LDL.LU.64 R22, [R1+0xdf8] ;  /* 0x000df80001167983 */ /* 0x000ea80000300a00 */
[----:B------:R-:W2:Y:S01]  /*b3800*/  LDL.LU.64 R20, [R1+0xdf0] ;  /* 0x000df00001147983 */ /* 0x000ea20000300a00 */
[----:B-1----:R-:W-:-:S03]  /*b3810*/  IMAD.MOV.U32 R2, RZ, RZ, R6 ;  /* 0x000000ffff027224 */ /* 0x002fc600078e0006 */
[----:B------:R-:W2:Y:S01]  /*b3820*/  LDL.LU R16, [R1+0x1a0c] ;  /* 0x001a0c0001107983 */ /* 0x000ea20000300800 */
[----:B------:R-:W-:-:S03]  /*b3830*/  IMAD.MOV.U32 R3, RZ, RZ, R7 ;  /* 0x000000ffff037224 */ /* 0x000fc600078e0007 */
[----:B------:R-:W2:Y:S04]  /*b3840*/  LDL.LU R7, [R1+0x1a18] ;  /* 0x001a180001077983 */ /* 0x000ea80000300800 */
[----:B------:R3:W-:Y:S02]  /*b3850*/  LDGSTS.E [R0+0x2c200], [R2.64], P0 ;  /* 0x2c20000002007fae */ /* 0x0007e40008121848 */
[----:B---3--:R-:W-:-:S04]  /*b3860*/  IADD3 R2, P1, R18, UR7, RZ ;  /* 0x0000000712027c10 */ /* 0x008fc8000ff3e0ff */
        /* <DEDUP_REMOVED lines=8> */
[----:B--2---:R-:W-:-:S04]  /*b38f0*/  IADD3 R181, P1, R10, UR7, RZ ;  /* 0x000000070ab57c10 */ /* 0x004fc8000ff3e0ff */
[----:B------:R-:W-:Y:S02]  /*b3900*/  IADD3.X R178, R11, UR6, RZ, P1, !PT ;  /* 0x000000060bb27c10 */ /* 0x000fe40008ffe4ff */
[----:B------:R-:W2:Y:S01]  /*b3910*/  LDL.LU.64 R10, [R1+0xdd0] ;  /* 0x000dd000010a7983 */ /* 0x000ea20000300a00 */
[----:B------:R-:W-:-:S04]  /*b3920*/  IADD3 R180, P1, R8, UR7, RZ ;  /* 0x0000000708b47c10 */ /* 0x000fc8000ff3e0ff */
[----:B------:R-:W-:Y:S02]  /*b3930*/  IADD3.X R179, R9, UR6, RZ, P1, !PT ;  /* 0x0000000609b37c10 */ /* 0x000fe40008ffe4ff */
[----:B------:R-:W2:Y:S01]  /*b3940*/  LDL.LU.64 R8, [R1+0xdc8] ;  /* 0x000dc80001087983 */ /* 0x000ea20000300a00 */
[----:B------:R-:W-:-:S04]  /*b3950*/  IADD3 R185, P1, R4, UR7, RZ ;  /* 0x0000000704b97c10 */ /* 0x000fc8000ff3e0ff */
[----:B------:R-:W-:Y:S02]  /*b3960*/  IADD3.X R184, R5, UR6, RZ, P1, !PT ;  /* 0x0000000605b87c10 */ /* 0x000fe40008ffe4ff */
[----:B------:R-:W2:Y:S01]  /*b3970*/  LDL.LU.64 R4, [R1+0xdc0] ;  /* 0x000dc00001047983 */ /* 0x000ea20000300a00 */
        /* <DEDUP_REMOVED lines=14> */
[----:B------:R-:W1:Y:S01]  /*b3a60*/  S2R R21, SR_TID.X ;  /* 0x0000000000157919 */ /* 0x000e620000002100 */
        /* <DEDUP_REMOVED lines=11> */
[----:B------:R-:W-:-:S02]  /*b3b20*/  LOP3.LUT R188, R189, R188, RZ, 0x3c, !PT ;  /* 0x000000bcbdbc7212 */ /* 0x000fc400078e3cff */
[----:B------:R-:W-:Y:S01]  /*b3b30*/  LOP3.LUT R197, R197, R196, RZ, 0x3c, !PT ;  /* 0x000000c4c5c57212 */ /* 0x000fe200078e3cff */
[----:B------:R-:W-:Y:S01]  /*b3b40*/  IMAD.MOV.U32 R28, RZ, RZ, R199 ;  /* 0x000000ffff1c7224 */ /* 0x000fe200078e00c7 */
[----:B------:R-:W-:Y:S01]  /*b3b50*/  LOP3.LUT R185, R185, R184, RZ, 0x3c, !PT ;  /* 0x000000b8b9b97212 */ /* 0x000fe200078e3cff */
[----:B------:R-:W-:Y:S01]  /*b3b60*/  IMAD.MOV.U32 R29, RZ, RZ, R198 ;  /* 0x000000ffff1d7224 */ /* 0x000fe200078e00c6 */
[----:B------:R-:W-:Y:S01]  /*b3b70*/  LOP3.LUT R192, R193, R192, RZ, 0x3c, !PT ;  /* 0x000000c0c1c07212 */ /* 0x000fe200078e3cff */
[----:B------:R2:W-:Y:S01]  /*b3b80*/  LDGSTS.E [R0+0x2d200], [R32.64], P0 ;  /* 0x2d20000020007fae */ /* 0x0005e20008121848 */
[----:B------:R-:W-:Y:S02]  /*b3b90*/  LOP3.LUT R187, R187, R186, RZ, 0x3c, !PT ;  /* 0x000000babbbb7212 */ /* 0x000fe400078e3cff */
[----:B------:R-:W-:Y:S01]  /*b3ba0*/  LOP3.LUT R189, R189, R188, RZ, 0x3c, !PT ;  /* 0x000000bcbdbd7212 */ /* 0x000fe200078e3cff */
[----:B------:R2:W-:Y:S01]  /*b3bb0*/  LDGSTS.E [R0+0x2e200], [R30.64], P0 ;  /* 0x2e2000001e007fae */ /* 0x0005e20008121848 */
[----:B------:R-:W-:-:S02]  /*b3bc0*/  LOP3.LUT R196, R197, R196, RZ, 0x3c, !PT ;  /* 0x000000c4c5c47212 */ /* 0x000fc400078e3cff */
[----:B------:R-:W-:Y:S02]  /*b3bd0*/  LOP3.LUT R193, R193, R192, RZ, 0x3c, !PT ;  /* 0x000000c0c1c17212 */ /* 0x000fe400078e3cff */
[----:B-1----:R-:W-:Y:S02]  /*b3be0*/  LOP3.LUT R21, R21, 0x7f, RZ, 0xc0, !PT ;  /* 0x0000007f15157812 */ /* 0x002fe400078ec0ff */
[----:B------:R-:W-:Y:S02]  /*b3bf0*/  LOP3.LUT R197, R197, R196, RZ, 0x3c, !PT ;  /* 0x000000c4c5c57212 */ /* 0x000fe400078e3cff */
[----:B---3--:R-:W-:-:S04]  /*b3c00*/  IADD3 R201, P1, R18, UR7, RZ ;  /* 0x0000000712c97c10 */ /* 0x008fc8000ff3e0ff */
[----:B------:R-:W-:Y:S02]  /*b3c10*/  IADD3.X R200, R19, UR6, RZ, P1, !PT ;  /* 0x0000000613c87c10 */ /* 0x000fe40008ffe4ff */
[----:B----4-:R-:W-:-:S04]  /*b3c20*/  IADD3 R203, P1, R14, UR7, RZ ;  /* 0x000000070ecb7c10 */ /* 0x010fc8000ff3e0ff */
[----:B------:R-:W-:Y:S02]  /*b3c30*/  IADD3.X R202, R15, UR6, RZ, P1, !PT ;  /* 0x000000060fca7c10 */ /* 0x000fe40008ffe4ff */
[----:B------:R-:W-:-:S04]  /*b3c40*/  IADD3 R205, P1, R12, UR7, RZ ;  /* 0x000000070ccd7c10 */ /* 0x000fc8000ff3e0ff */
[----:B------:R-:W-:Y:S02]  /*b3c50*/  IADD3.X R204, R13, UR6, RZ, P1, !PT ;  /* 0x000000060dcc7c10 */ /* 0x000fe40008ffe4ff */
[----:B--2---:R-:W-:-:S04]  /*b3c60*/  IADD3 R207, P1, R10, UR7, RZ ;  /* 0x000000070acf7c10 */ /* 0x004fc8000ff3e0ff */
[----:B------:R-:W-:Y:S01]  /*b3c70*/  IADD3.X R206, R11, UR6, RZ, P1, !PT ;  /* 0x000000060bce7c10 */ /* 0x000fe20008ffe4ff */
[----:B------:R-:W-:Y:S02]  /*b3c80*/  IMAD.MOV.U32 R14, RZ, RZ, R182 ;  /* 0x000000ffff0e7224 */ /* 0x000fe400078e00b6 */
[----:B------:R-:W-:Y:S01]  /*b3c90*/  IMAD.MOV.U32 R15, RZ, RZ, R177 ;  /* 0x000000ffff0f7224 */ /* 0x000fe200078e00b1 */
[----:B------:R-:W-:Y:S01]  /*b3ca0*/  IADD3 R209, P1, R8, UR7, RZ ;  /* 0x0000000708d17c10 */ /* 0x000fe2000ff3e0ff */
[----:B------:R-:W-:Y:S01]  /*b3cb0*/  IMAD.MOV.U32 R177, RZ, RZ, R178 ;  /* 0x000000ffffb17224 */ /* 0x000fe200078e00b2 */
[----:B------:R-:W-:Y:S01]  /*b3cc0*/  MOV R12, R180 ;  /* 0x000000b4000c7202 */ /* 0x000fe20000000f00 */
[----:B------:R-:W-:Y:S01]  /*b3cd0*/  IMAD.MOV.U32 R13, RZ, RZ, R179 ;  /* 0x000000ffff0d7224 */ /* 0x000fe200078e00b3 */
[----:B------:R-:W-:Y:S01]  /*b3ce0*/  IADD3.X R208, R9, UR6, RZ, P1, !PT ;  /* 0x0000000609d07c10 */ /* 0x000fe20008ffe4ff */
[----:B------:R-:W-:Y:S01]  /*b3cf0*/  IMAD.MOV.U32 R26, RZ, RZ, R201 ;  /* 0x000000ffff1a7224 */ /* 0x000fe200078e00c9 */
[----:B------:R-:W-:Y:S01]  /*b3d00*/  IADD3 R7, P1, R7, UR7, RZ ;  /* 0x0000000707077c10 */ /* 0x000fe2000ff3e0ff */
[----:B------:R-:W-:Y:S01]  /*b3d10*/  IMAD.MOV.U32 R27, RZ, RZ, R200 ;  /* 0x000000ffff1b7224 */ /* 0x000fe200078e00c8 */
[----:B------:R1:W-:Y:S02]  /*b3d20*/  LDGSTS.E [R0+0x2f200], [R14.64], P0 ;  /* 0x2f2000000e007fae */ /* 0x0003e40008121848 */
[----:B------:R-:W-:-:S02]  /*b3d30*/  IADD3.X R16, R16, UR6, RZ, P1, !PT ;  /* 0x0000000610107c10 */ /* 0x000fc40008ffe4ff */
[----:B------:R-:W-:Y:S04]  /*b3d40*/  STL [R1+0x1a18], R7 ;  /* 0x001a180701007387 */ /* 0x000fe80000100800 */
[----:B------:R-:W-:Y:S01]  /*b3d50*/  STL [R1+0x1a0c], R16 ;  /* 0x001a0c1001007387 */ /* 0x000fe20000100800 */
[----:B------:R-:W-:-:S03]  /*b3d60*/  IADD3 R211, P2, R4, UR7, RZ ;  /* 0x0000000704d37c10 */ /* 0x000fc6000ff5e0ff */
[----:B------:R2:W-:Y:S01]  /*b3d70*/  STL.64 [R1+0xe50], R32 ;  /* 0x000e502001007387 */ /* 0x0005e20000100a00 */
[----:B------:R-:W-:Y:S01]  /*b3d80*/  IMAD.MOV.U32 R4, RZ, RZ, R191 ;  /* 0x000000ffff047224 */ /* 0x000fe200078e00bf */
[----:B------:R-:W-:Y:S02]  /*b3d90*/  IADD3.X R210, R5, UR6, RZ, P2, !PT ;  /* 0x0000000605d27c10 */ /* 0x000fe400097fe4ff */
[----:B------:R3:W-:Y:S01]  /*b3da0*/  STL.64 [R1+0xe48], R30 ;  /* 0x000e481e01007387 */ /* 0x0007e20000100a00 */
[----:B------:R-:W-:-:S03]  /*b3db0*/  IMAD.MOV.U32 R5, RZ, RZ, R190 ;  /* 0x000000ffff057224 */ /* 0x000fc600078e00be */
[----:B------:R1:W-:Y:S01]  /*b3dc0*/  STL.64 [R1+0xe40], R14 ;  /* 0x000e400e01007387 */ /* 0x0003e20000100a00 */
[----:B------:R-:W-:-:S03]  /*b3dd0*/  IMAD.MOV.U32 R8, RZ, RZ, R195 ;  /* 0x000000ffff087224 */ /* 0x000fc600078e00c3 */
[----:B------:R-:W-:Y:S01]  /*b3de0*/  STL.64 [R1+0xe38], R176 ;  /* 0x000e38b001007387 */ /* 0x000fe20000100a00 */
[----:B------:R-:W-:-:S03]  /*b3df0*/  IMAD.MOV.U32 R9, RZ, RZ, R194 ;  /* 0x000000ffff097224 */ /* 0x000fc600078e00c2 */
[----:B------:R4:W-:Y:S04]  /*b3e00*/  STL.64 [R1+0xe30], R12 ;  /* 0x000e300c01007387 */ /* 0x0009e80000100a00 */
[----:B------:R-:W-:Y:S01]  /*b3e10*/  STL.64 [R1+0xe28], R184 ;  /* 0x000e28b801007387 */ /* 0x000fe20000100a00 */
[----:B------:R-:W-:-:S03]  /*b3e20*/  IMAD.MOV.U32 R24, RZ, RZ, R203 ;  /* 0x000000ffff187224 */ /* 0x000fc600078e00cb */
[----:B------:R-:W-:Y:S01]  /*b3e30*/  STL.64 [R1+0xe20], R186 ;  /* 0x000e20ba01007387 */ /* 0x000fe20000100a00 */
[----:B------:R-:W-:-:S03]  /*b3e40*/  IMAD.MOV.U32 R25, RZ, RZ, R202 ;  /* 0x000000ffff197224 */ /* 0x000fc600078e00ca */
[----:B------:R-:W-:Y:S01]  /*b3e50*/  STL.64 [R1+0xe18], R188 ;  /* 0x000e18bc01007387 */ /* 0x000fe20000100a00 */
[----:B------:R-:W-:-:S03]  /*b3e60*/  IMAD.SHL.U32 R19, R21, 0x4, RZ ;  /* 0x0000000415137824 */ /* 0x000fc600078e00ff */
[----:B------:R1:W-:Y:S01]  /*b3e70*/  STL.64 [R1+0xe10], R4 ;  /* 0x000e100401007387 */ /* 0x0003e20000100a00 */
[----:B------:R-:W-:Y:S02]  /*b3e80*/  IMAD.MOV.U32 R22, RZ, RZ, R205 ;  /* 0x000000ffff167224 */ /* 0x000fe400078e00cd */
[----:B------:R-:W-:Y:S01]  /*b3e90*/  IMAD.MOV.U32 R23, RZ, RZ, R204 ;  /* 0x000000ffff177224 */ /* 0x000fe200078e00cc */
[----:B------:R-:W-:Y:S01]  /*b3ea0*/  STL.64 [R1+0xe08], R192 ;  /* 0x000e08c001007387 */ /* 0x000fe20000100a00 */
[----:B------:R-:W-:Y:S02]  /*b3eb0*/  IMAD.MOV.U32 R10, RZ, RZ, R207 ;  /* 0x000000ffff0a7224 */ /* 0x000fe400078e00cf */
[----:B------:R-:W-:Y:S01]  /*b3ec0*/  IMAD.MOV.U32 R11, RZ, RZ, R206 ;  /* 0x000000ffff0b7224 */ /* 0x000fe200078e00ce */
[----:B------:R1:W-:Y:S01]  /*b3ed0*/  STL.64 [R1+0xe00], R8 ;  /* 0x000e000801007387 */ /* 0x0003e20000100a00 */
[----:B------:R-:W-:-:S03]  /*b3ee0*/  IMAD.MOV.U32 R20, RZ, RZ, R209 ;  /* 0x000000ffff147224 */ /* 0x000fc600078e00d1 */
[----:B------:R-:W-:Y:S01]  /*b3ef0*/  STL.64 [R1+0xdf8], R196 ;  /* 0x000df8c401007387 */ /* 0x000fe20000100a00 */
[----:B------:R-:W-:Y:S01]  /*b3f00*/  IMAD.MOV.U32 R21, RZ, RZ, R208 ;  /* 0x000000ffff157224 */ /* 0x000fe200078e00d0 */
[----:B------:R-:W-:Y:S02]  /*b3f10*/  LOP3.LUT R17, R19, 0x20, RZ, 0x3c, !PT ;  /* 0x0000002013117812 */ /* 0x000fe400078e3cff */
[----:B------:R-:W-:Y:S01]  /*b3f20*/  STL.64 [R1+0xdf0], R28 ;  /* 0x000df01c01007387 */ /* 0x000fe20000100a00 */
[----:B------:R-:W-:-:S03]  /*b3f30*/  IMAD.MOV.U32 R18, RZ, RZ, R211 ;  /* 0x000000ffff127224 */ /* 0x000fc600078e00d3 */
[----:B------:R-:W-:Y:S01]  /*b3f40*/  STL.64 [R1+0xde8], R26 ;  /* 0x000de81a01007387 */ /* 0x000fe20000100a00 */
[----:B------:R-:W-:-:S03]  /*b3f50*/  IMAD.MOV.U32 R19, RZ, RZ, R210 ;  /* 0x000000ffff137224 */ /* 0x000fc600078e00d2 */
[----:B------:R-:W-:Y:S04]  /*b3f60*/  STL.64 [R1+0xde0], R24 ;  /* 0x000de01801007387 */ /* 0x000fe80000100a00 */
[----:B------:R-:W-:Y:S04]  /*b3f70*/  STL.64 [R1+0xdd8], R22 ;  /* 0x000dd81601007387 */ /* 0x000fe80000100a00 */
[----:B------:R1:W-:Y:S04]  /*b3f80*/  STL.64 [R1+0xdd0], R10 ;  /* 0x000dd00a01007387 */ /* 0x0003e80000100a00 */
[----:B--2---:R2:W5:Y:S04]  /*b3f90*/  LDL.LU.64 R32, [R1+0x2b18] ;  /* 0x002b180001207983 */ /* 0x0045680000300a00 */
[----:B------:R-:W-:Y:S04]  /*b3fa0*/  STL.64 [R1+0xdc8], R20 ;  /* 0x000dc81401007387 */ /* 0x000fe80000100a00 */
[----:B---3--:R2:W5:Y:S04]  /*b3fb0*/  LDL.LU.64 R30, [R1+0x2b10] ;  /* 0x002b1000011e7983 */ /* 0x0085680000300a00 */
[----:B------:R-:W-:Y:S04]  /*b3fc0*/  STL.64 [R1+0xdc0], R18 ;  /* 0x000dc01201007387 */ /* 0x000fe80000100a00 */
[----:B------:R-:W3:Y:S04]  /*b3fd0*/  LDL.LU R3, [R1+0xf30] ;  /* 0x000f300001037983 */ /* 0x000ee80000300800 */
[----:B------:R2:W-:Y:S04]  /*b3fe0*/  LDGSTS.E [R0+0x30200], [R176.64], P0 ;  /* 0x30200000b0007fae */ /* 0x0005e80008121848 */
[----:B-1----:R-:W3:Y:S04]  /*b3ff0*/  LDL.LU R14, [R1+0xf70] ;  /* 0x000f7000010e7983 */ /* 0x002ee80000300800 */
[----:B------:R4:W-:Y:S04]  /*b4000*/  LDGSTS.E [R0+0x31200], [R12.64], P0 ;  /* 0x312000000c007fae */ /* 0x0009e80008121848 */
[----:B------:R1:W-:Y:S04]  /*b4010*/  LDGSTS.E [R0+0x32200], [R184.64], P0 ;  /* 0x32200000b8007fae */ /* 0x0003e80008121848 */
[----:B------:R1:W-:Y:S04]  /*b4020*/  LDGSTS.E [R0+0x33200], [R186.64], P0 ;  /* 0x33200000ba007fae */ /* 0x0003e80008121848 */
[----:B----4-:R-:W4:Y:S04]  /*b4030*/  LDL.LU R13, [R1+0xf2c] ;  /* 0x000f2c00010d7983 */ /* 0x010f280000300800 */
[----:B------:R-:W4:Y:S04]  /*b4040*/  LDL.LU R15, [R1+0xf6c] ;  /* 0x000f6c00010f7983 */ /* 0x000f280000300800 */
[----:B------:R1:W-:Y:S04]  /*b4050*/  LDGSTS.E [R0+0x34200], [R188.64], P0 ;  /* 0x34200000bc007fae */ /* 0x0003e80008121848 */
[----:B------:R1:W-:Y:S04]  /*b4060*/  LDGSTS.E [R0+0x35200], [R4.64], P0 ;  /* 0x3520000004007fae */ /* 0x0003e80008121848 */
[----:B------:R2:W-:Y:S04]  /*b4070*/  LDGSTS.E [R0+0x36200], [R192.64], P0 ;  /* 0x36200000c0007fae */ /* 0x0005e80008121848 */
[----:B------:R2:W-:Y:S04]  /*b4080*/  LDGSTS.E [R0+0x37200], [R8.64], P0 ;  /* 0x3720000008007fae */ /* 0x0005e80008121848 */
[----:B-1----:R-:W4:Y:S04]  /*b4090*/  LDL.LU R4, [R1+0xfb0] ;  /* 0x000fb00001047983 */ /* 0x002f280000300800 */
[----:B------:R-:W4:Y:S04]  /*b40a0*/  LDL.LU R5, [R1+0xff0] ;  /* 0x000ff00001057983 */ /* 0x000f280000300800 */
[----:B--2---:R-:W2:Y:S04]  /*b40b0*/  LDL.LU R8, [R1+0xfac] ;  /* 0x000fac0001087983 */ /* 0x004ea80000300800 */
[----:B------:R-:W2:Y:S04]  /*b40c0*/  LDL.LU R9, [R1+0xfec] ;  /* 0x000fec0001097983 */ /* 0x000ea80000300800 */
[----:B------:R1:W-:Y:S04]  /*b40d0*/  LDGSTS.E [R0+0x38200], [R196.64], P0 ;  /* 0x38200000c4007fae */ /* 0x0003e80008121848 */
[----:B------:R1:W-:Y:S04]  /*b40e0*/  LDGSTS.E [R0+0x39200], [R28.64], P0 ;  /* 0x392000001c007fae */ /* 0x0003e80008121848 */
[----:B------:R1:W-:Y:S04]  /*b40f0*/  LDGSTS.E [R0+0x3a200], [R26.64], P0 ;  /* 0x3a2000001a007fae */ /* 0x0003e80008121848 */
[----:B------:R1:W-:Y:S04]  /*b4100*/  LDGSTS.E [R0+0x3b200], [R24.64], P0 ;  /* 0x3b20000018007fae */ /* 0x0003e80008121848 */
[----:B------:R-:W2:Y:S04]  /*b4110*/  LDL.LU R6, [R1+0x1030] ;  /* 0x0010300001067983 */ /* 0x000ea80000300800 */
[----:B------:R1:W-:Y:S04]  /*b4120*/  LDGSTS.E [R0+0x3c200], [R22.64], P0 ;  /* 0x3c20000016007fae */ /* 0x0003e80008121848 */
[----:B------:R1:W-:Y:S01]  /*b4130*/  LDGSTS.E [R0+0x3d200], [R10.64], P0 ;  /* 0x3d2000000a007fae */ /* 0x0003e20008121848 */
[----:B------:R-:W-:-:S02]  /*b4140*/  IMAD.U32 R2, RZ, RZ, UR5 ;  /* 0x00000005ff027e24 */ /* 0x000fc4000f8e00ff */
[----:B------:R-:W-:Y:S01]  /*b4150*/  IMAD.MOV.U32 R176, RZ, RZ, R7 ;  /* 0x000000ffffb07224 */ /* 0x000fe200078e0007 */
[----:B------:R1:W-:Y:S04]  /*b4160*/  LDGSTS.E [R0+0x3e200], [R20.64], P0 ;  /* 0x3e20000014007fae */ /* 0x0003e80008121848 */
[----:B-1----:R-:W2:Y:S04]  /*b4170*/  LDL.LU R11, [R1+0x1070] ;  /* 0x00107000010b7983 */ /* 0x002ea80000300800 */
[----:B------:R-:W2:Y:S04]  /*b4180*/  LDL.LU R10, [R1+0x102c] ;  /* 0x00102c00010a7983 */ /* 0x000ea80000300800 */
[----:B------:R-:W2:Y:S01]  /*b4190*/  LDL.LU R12, [R1+0x106c] ;  /* 0x00106c00010c7983 */ /* 0x000ea20000300800 */
[----:B------:R-:W-:-:S02]  /*b41a0*/  IMAD R2, R2, 0x40000, R17 ;  /* 0x0004000002027824 */ /* 0x000fc400078e0211 */
[----:B------:R-:W-:Y:S01]  /*b41b0*/  IMAD.MOV.U32 R177, RZ, RZ, R16 ;  /* 0x000000ffffb17224 */ /* 0x000fe200078e0010 */
[----:B------:R1:W-:Y:S04]  /*b41c0*/  LDGSTS.E [R0+0x3f200], [R18.64], P0 ;  /* 0x3f20000012007fae */ /* 0x0003e80008121848 */
[----:B------:R-:W2:Y:S04]  /*b41d0*/  LDL.LU R7, [R1+0x10b0] ;  /* 0x0010b00001077983 */ /* 0x000ea80000300800 */
[----:B------:R3:W-:Y:S04]  /*b41e0*/  LDGSTS.E [R2+0x400], [R176.64], P0 ;  /* 0x00400000b0027fae */ /* 0x0007e80008121848 */
[----:B-1----:R-:W2:Y:S01]  /*b41f0*/  LDL.LU R0, [R1+0x10f0] ;  /* 0x0010f00001007983 */ /* 0x002ea20000300800 */
[----:B---3--:R-:W-:-:S05]  /*b4200*/  IADD3 R3, P1, R3, UR7, RZ ;  /* 0x0000000703037c10 */ /* 0x008fca000ff3e0ff */
[----:B------:R-:W-:Y:S01]  /*b4210*/  STL [R1+0xf30], R3 ;  /* 0x000f300301007387 */ /* 0x000fe20000100800 */
[----:B------:R-:W-:Y:S01]  /*b4220*/  IADD3 R14, P2, R14, UR7, RZ ;  /* 0x000000070e0e7c10 */ /* 0x000fe2000ff5e0ff */
[----:B------:R-:W-:Y:S01]  /*b4230*/  IMAD.MOV.U32 R176, RZ, RZ, R3 ;  /* 0x000000ffffb07224 */ /* 0x000fe200078e0003 */
[----:B----4-:R-:W-:Y:S02]  /*b4240*/  IADD3.X R13, R13, UR6, RZ, P1, !PT ;  /* 0x000000060d0d7c10 */ /* 0x010fe40008ffe4ff */
[----:B------:R-:W-:-:S03]  /*b4250*/  IADD3.X R15, R15, UR6, RZ, P2, !PT ;  /* 0x000000060f0f7c10 */ /* 0x000fc600097fe4ff */
[----:B------:R-:W-:Y:S01]  /*b4260*/  IMAD.MOV.U32 R177, RZ, RZ, R13 ;  /* 0x000000ffffb17224 */ /* 0x000fe200078e000d */
[----:B------:R1:W-:Y:S04]  /*b4270*/  STL [R1+0xf2c], R13 ;  /* 0x000f2c0d01007387 */ /* 0x0003e80000100800 */
[----:B------:R-:W-:Y:S04]  /*b4280*/  STL [R1+0xf70], R14 ;  /* 0x000f700e01007387 */ /* 0x000fe80000100800 */
[----:B------:R3:W-:Y:S04]  /*b4290*/  LDGSTS.E [R2+0x1400], [R176.64], P0 ;  /* 0x01400000b0027fae */ /* 0x0007e80008121848 */
[----:B-1----:R-:W4:Y:S01]  /*b42a0*/  LDL.LU R13, [R1+0x10ac] ;  /* 0x0010ac00010d7983 */ /* 0x002f220000300800 */
[----:B------:R-:W-:-:S03]  /*b42b0*/  IADD3 R4, P1, R4, UR7, RZ ;  /* 0x0000000704047c10 */ /* 0x000fc6000ff3e0ff */
[----:B------:R-:W-:Y:S01]  /*b42c0*/  STL [R1+0xf6c], R15 ;  /* 0x000f6c0f01007387 */ /* 0x000fe20000100800 */
[----:B---3--:R-:W-:Y:S02]  /*b42d0*/  IMAD.MOV.U32 R176, RZ, RZ, R14 ;  /* 0x000000ffffb07224 */ /* 0x008fe400078e000e */
[----:B------:R-:W-:Y:S01]  /*b42e0*/  IMAD.MOV.U32 R177, RZ, RZ, R15 ;  /* 0x000000ffffb17224 */ /* 0x000fe200078e000f */
[----:B------:R-:W3:Y:S01]  /*b42f0*/  LDL.LU R3, [R1+0x10ec] ;  /* 0x0010ec0001037983 */ /* 0x000ee20000300800 */
[----:B------:R-:W-:Y:S02]  /*b4300*/  IADD3 R5, P2, R5, UR7, RZ ;  /* 0x0000000705057c10 */ /* 0x000fe4000ff5e0ff */
[----:B--2---:R-:W-:Y:S01]  /*b4310*/  IADD3.X R8, R8, UR6, RZ, P1, !PT ;  /* 0x0000000608087c10 */ /* 0x004fe20008ffe4ff */
[----:B------:R1:W-:Y:S01]  /*b4320*/  LDGSTS.E [R2+0x2400], [R176.64], P0 ;  /* 0x02400000b0027fae */ /* 0x0003e20008121848 */
[----:B------:R-:W-:-:S03]  /*b4330*/  IADD3.X R9, R9, UR6, RZ, P2, !PT ;  /* 0x0000000609097c10 */ /* 0x000fc600097fe4ff */
[----:B------:R-:W-:Y:S04]  /*b4340*/  STL [R1+0xfb0], R4 ;  /* 0x000fb00401007387 */ /* 0x000fe80000100800 */
[----:B------:R2:W-:Y:S01]  /*b4350*/  STL [R1+0xfac], R8 ;  /* 0x000fac0801007387 */ /* 0x0005e20000100800 */
[----:B-1----:R-:W-:Y:S02]  /*b4360*/  IMAD.MOV.U32 R176, RZ, RZ, R4 ;  /* 0x000000ffffb07224 */ /* 0x002fe400078e0004 */
[----:B------:R-:W-:Y:S01]  /*b4370*/  IMAD.MOV.U32 R177, RZ, RZ, R8 ;  /* 0x000000ffffb17224 */ /* 0x000fe200078e0008 */
[----:B------:R-:W-:Y:S04]  /*b4380*/  STL [R1+0xff0], R5 ;  /* 0x000ff00501007387 */ /* 0x000fe80000100800 */
[----:B--2---:R-:W2:Y:S04]  /*b4390*/  LDL.LU R8, [R1+0x1130] ;  /* 0x0011300001087983 */ /* 0x004ea80000300800 */
[----:B------:R1:W-:Y:S01]  /*b43a0*/  STL [R1+0xfec], R9 ;  /* 0x000fec0901007387 */ /* 0x0003e20000100800 */
[----:B------:R-:W-:-:S03]  /*b43b0*/  IADD3 R6, P1, R6, UR7, RZ ;  /* 0x0000000706067c10 */ /* 0x000fc6000ff3e0ff */
[----:B------:R1:W-:Y:S04]  /*b43c0*/  LDGSTS.E [R2+0x3400], [R176.64], P0 ;  /* 0x03400000b0027fae */ /* 0x0003e80008121848 */
[----:B------:R-:W2:Y:S01]  /*b43d0*/  LDL.LU R4, [R1+0x1170] ;  /* 0x0011700001047983 */ /* 0x000ea20000300800 */
[----:B-1----:R-:W-:-:S03]  /*b43e0*/  IMAD.MOV.U32 R177, RZ, RZ, R9 ;  /* 0x000000ffffb17224 */ /* 0x002fc600078e0009 */
[----:B------:R-:W2:Y:S01]  /*b43f0*/  LDL.LU R9, [R1+0x112c] ;  /* 0x00112c0001097983 */ /* 0x000ea20000300800 */
[----:B------:R-:W-:Y:S01]  /*b4400*/  IMAD.MOV.U32 R176, RZ, RZ, R5 ;  /* 0x000000ffffb07224 */ /* 0x000fe200078e0005 */
[----:B------:R-:W-:Y:S02]  /*b4410*/  IADD3 R11, P2, R11, UR7, RZ ;  /* 0x000000070b0b7c10 */ /* 0x000fe4000ff5e0ff */
[----:B------:R-:W2:Y:S01]  /*b4420*/  LDL.LU R5, [R1+0x116c] ;  /* 0x00116c0001057983 */ /* 0x000ea20000300800 */
[----:B------:R-:W-:-:S03]  /*b4430*/  IADD3.X R10, R10, UR6, RZ, P1, !PT ;  /* 0x000000060a0a7c10 */ /* 0x000fc60008ffe4ff */
[----:B------:R1:W-:Y:S01]  /*b4440*/  LDGSTS.E [R2+0x4400], [R176.64], P0 ;  /* 0x04400000b0027fae */ /* 0x0003e20008121848 */
[----:B------:R-:W-:-:S03]  /*b4450*/  IADD3.X R12, R12, UR6, RZ, P2, !PT ;  /* 0x000000060c0c7c10 */ /* 0x000fc600097fe4ff */
[----:B------:R-:W-:Y:S04]  /*b4460*/  STL [R1+0x1030], R6 ;  /* 0x0010300601007387 */ /* 0x000fe80000100800 */
[----:B------:R1:W-:Y:S02]  /*b4470*/  STL [R1+0x102c], R10 ;  /* 0x00102c0a01007387 */ /* 0x0003e40000100800 */
[----:B-1----:R-:W-:Y:S02]  /*b4480*/  IMAD.MOV.U32 R176, RZ, RZ, R6 ;  /* 0x000000ffffb07224 */ /* 0x002fe400078e0006 */
[----:B------:R-:W-:Y:S01]  /*b4490*/  IMAD.MOV.U32 R177, RZ, RZ, R10 ;  /* 0x000000ffffb17224 */ /* 0x000fe200078e000a */
[----:B------:R-:W-:Y:S04]  /*b44a0*/  STL [R1+0x1070], R11 ;  /* 0x0010700b01007387 */ /* 0x000fe80000100800 */
[----:B------:R-:W2:Y:S04]  /*b44b0*/  LDL.LU R10, [R1+0x11b0] ;  /* 0x0011b000010a7983 */ /* 0x000ea80000300800 */
[----:B------:R1:W-:Y:S04]  /*b44c0*/  STL [R1+0x106c], R12 ;  /* 0x00106c0c01007387 */ /* 0x0003e80000100800 */
[----:B------:R1:W-:Y:S04]  /*b44d0*/  LDGSTS.E [R2+0x5400], [R176.64], P0 ;  /* 0x05400000b0027fae */ /* 0x0003e80008121848 */
[----:B------:R-:W2:Y:S01]  /*b44e0*/  LDL.LU R6, [R1+0x11f0] ;  /* 0x0011f00001067983 */ /* 0x000ea20000300800 */
[----:B-1----:R-:W-:-:S03]  /*b44f0*/  IMAD.MOV.U32 R177, RZ, RZ, R12 ;  /* 0x000000ffffb17224 */ /* 0x002fc600078e000c */
[----:B------:R-:W2:Y:S01]  /*b4500*/  LDL.LU R12, [R1+0x11ac] ;  /* 0x0011ac00010c7983 */ /* 0x000ea20000300800 */
[----:B------:R-:W-:-:S03]  /*b4510*/  IMAD.MOV.U32 R176, RZ, RZ, R11 ;  /* 0x000000ffffb07224 */ /* 0x000fc600078e000b */
[----:B------:R-:W2:Y:S01]  /*b4520*/  LDL.LU R11, [R1+0x11ec] ;  /* 0x0011ec00010b7983 */ /* 0x000ea20000300800 */
[----:B------:R-:W-:Y:S02]  /*b4530*/  IADD3 R7, P1, R7, UR7, RZ ;  /* 0x0000000707077c10 */ /* 0x000fe4000ff3e0ff */
[----:B------:R-:W-:Y:S01]  /*b4540*/  IADD3 R0, P2, R0, UR7, RZ ;  /* 0x0000000700007c10 */ /* 0x000fe2000ff5e0ff */
[----:B------:R1:W-:Y:S04]  /*b4550*/  LDGSTS.E [R2+0x6400], [R176.64], P0 ;  /* 0x06400000b0027fae */ /* 0x0003e80008121848 */
[----:B------:R3:W-:Y:S01]  /*b4560*/  STL [R1+0x10b0], R7 ;  /* 0x0010b00701007387 */ /* 0x0007e20000100800 */
[----:B-1----:R-:W-:Y:S01]  /*b4570*/  IMAD.MOV.U32 R176, RZ, RZ, R7 ;  /* 0x000000ffffb07224 */ /* 0x002fe200078e0007 */
[----:B----4-:R-:W-:-:S05]  /*b4580*/  IADD3.X R13, R13, UR6, RZ, P1, !PT ;  /* 0x000000060d0d7c10 */ /* 0x010fca0008ffe4ff */
[----:B------:R1:W-:Y:S04]  /*b4590*/  STL [R1+0x10ac], R13 ;  /* 0x0010ac0d01007387 */ /* 0x0003e80000100800 */
[----:B------:R4:W-:Y:S01]  /*b45a0*/  STL [R1+0x10f0], R0 ;  /* 0x0010f00001007387 */ /* 0x0009e20000100800 */
[----:B---3--:R-:W-:-:S03]  /*b45b0*/  IADD3.X R3, R3, UR6, RZ, P2, !PT ;  /* 0x0000000603037c10 */ /* 0x008fc600097fe4ff */
[----:B------:R-:W3:Y:S01]  /*b45c0*/  LDL.LU R7, [R1+0x1230] ;  /* 0x0012300001077983 */ /* 0x000ee20000300800 */
[----:B------:R-:W-:-:S03]  /*b45d0*/  IMAD.MOV.U32 R177, RZ, RZ, R13 ;  /* 0x000000ffffb17224 */ /* 0x000fc600078e000d */
[----:B------:R2:W-:Y:S04]  /*b45e0*/  STL [R1+0x10ec], R3 ;  /* 0x0010ec0301007387 */ /* 0x0005e80000100800 */
[----:B------:R-:W3:Y:S04]  /*b45f0*/  LDL.LU R14, [R1+0x1270] ;  /* 0x00127000010e7983 */ /* 0x000ee80000300800 */
[----:B-1----:R-:W3:Y:S04]  /*b4600*/  LDL.LU R13, [R1+0x122c] ;  /* 0x00122c00010d7983 */ /* 0x002ee80000300800 */
[----:B------:R1:W-:Y:S04]  /*b4610*/  LDGSTS.E [R2+0x7400], [R176.64], P0 ;  /* 0x07400000b0027fae */ /* 0x0003e80008121848 */
[----:B------:R-:W3:Y:S01]  /*b4620*/  LDL.LU R15, [R1+0x126c] ;  /* 0x00126c00010f7983 */ /* 0x000ee20000300800 */
[----:B--2---:R-:W-:Y:S01]  /*b4630*/  IADD3 R8, P1, R8, UR7, RZ ;  /* 0x0000000708087c10 */ /* 0x004fe2000ff3e0ff */
[----:B-1----:R-:W-:-:S02]  /*b4640*/  IMAD.MOV.U32 R176, RZ, RZ, R0 ;  /* 0x000000ffffb07224 */ /* 0x002fc400078e0000 */
[----:B------:R-:W-:Y:S01]  /*b4650*/  IMAD.MOV.U32 R177, RZ, RZ, R3 ;  /* 0x000000ffffb17224 */ /* 0x000fe200078e0003 */
[----:B----4-:R-:W2:Y:S01]  /*b4660*/  LDL.LU R0, [R1+0x12b0] ;  /* 0x0012b00001007983 */ /* 0x010ea20000300800 */
[----:B------:R-:W-:-:S03]  /*b4670*/  IADD3 R4, P2, R4, UR7, RZ ;  /* 0x0000000704047c10 */ /* 0x000fc6000ff5e0ff */
[----:B------:R-:W3:Y:S04]  /*b4680*/  LDL.LU R3, [R1+0x12f0] ;  /* 0x0012f00001037983 */ /* 0x000ee80000300800 */
[----:B------:R1:W-:Y:S01]  /*b4690*/  STL [R1+0x1130], R8 ;  /* 0x0011300801007387 */ /* 0x0003e20000100800 */
[----:B------:R-:W-:-:S03]  /*b46a0*/  IADD3.X R9, R9, UR6, RZ, P1, !PT ;  /* 0x0000000609097c10 */ /* 0x000fc60008ffe4ff */
[----:B------:R1:W-:Y:S01]  /*b46b0*/  LDGSTS.E [R2+0x8400], [R176.64], P0 ;  /* 0x08400000b0027fae */ /* 0x0003e20008121848 */
[----:B------:R-:W-:-:S03]  /*b46c0*/  IADD3.X R5, R5, UR6, RZ, P2, !PT ;  /* 0x0000000605057c10 */ /* 0x000fc600097fe4ff */
[----:B------:R1:W-:Y:S04]  /*b46d0*/  STL [R1+0x112c], R9 ;  /* 0x00112c0901007387 */ /* 0x0003e80000100800 */
[----:B------:R1:W-:Y:S02]  /*b46e0*/  STL [R1+0x1170], R4 ;  /* 0x0011700401007387 */ /* 0x0003e40000100800 */
[----:B-1----:R-:W-:Y:S02]  /*b46f0*/  IMAD.MOV.U32 R176, RZ, RZ, R8 ;  /* 0x000000ffffb07224 */ /* 0x002fe400078e0008 */
[----:B------:R-:W3:Y:S01]  /*b4700*/  LDL.LU R8, [R1+0x12ac] ;  /* 0x0012ac0001087983 */ /* 0x000ee20000300800 */
[----:B------:R-:W-:-:S03]  /*b4710*/  IMAD.MOV.U32 R177, RZ, RZ, R9 ;  /* 0x000000ffffb17224 */ /* 0x000fc600078e0009 */
[----:B------:R1:W-:Y:S04]  /*b4720*/  STL [R1+0x116c], R5 ;  /* 0x00116c0501007387 */ /* 0x0003e80000100800 */
[----:B------:R-:W3:Y:S01]  /*b4730*/  LDL.LU R9, [R1+0x12ec] ;  /* 0x0012ec0001097983 */ /* 0x000ee20000300800 */
[----:B------:R-:W-:-:S03]  /*b4740*/  IADD3 R10, P1, R10, UR7, RZ ;  /* 0x000000070a0a7c10 */ /* 0x000fc6000ff3e0ff */
[----:B------:R1:W-:Y:S01]  /*b4750*/  LDGSTS.E [R2+0x9400], [R176.64], P0 ;  /* 0x09400000b0027fae */ /* 0x0003e20008121848 */
[----:B------:R-:W-:Y:S01]  /*b4760*/  IADD3 R6, P2, R6, UR7, RZ ;  /* 0x0000000706067c10 */ /* 0x000fe2000ff5e0ff */
[----:B-1----:R-:W-:Y:S01]  /*b4770*/  IMAD.MOV.U32 R176, RZ, RZ, R4 ;  /* 0x000000ffffb07224 */ /* 0x002fe200078e0004 */
[----:B------:R-:W-:Y:S01]  /*b4780*/  MOV R177, R5 ;  /* 0x0000000500b17202 */ /* 0x000fe20000000f00 */
[----:B------:R-:W3:Y:S04]  /*b4790*/  LDL.LU R4, [R1+0x1330] ;  /* 0x0013300001047983 */ /* 0x000ee80000300800 */
[----:B------:R-:W3:Y:S01]  /*b47a0*/  LDL.LU R5, [R1+0x1370] ;  /* 0x0013700001057983 */ /* 0x000ee20000300800 */
[----:B------:R-:W-:-:S03]  /*b47b0*/  IADD3.X R12, R12, UR6, RZ, P1, !PT ;  /* 0x000000060c0c7c10 */ /* 0x000fc60008ffe4ff */
[----:B------:R1:W-:Y:S01]  /*b47c0*/  STL [R1+0x11b0], R10 ;  /* 0x0011b00a01007387 */ /* 0x0003e20000100800 */
[----:B------:R-:W-:-:S03]  /*b47d0*/  IADD3.X R11, R11, UR6, RZ, P2, !PT ;  /* 0x000000060b0b7c10 */ /* 0x000fc600097fe4ff */
[----:B------:R1:W-:Y:S04]  /*b47e0*/  LDGSTS.E [R2+0xa400], [R176.64], P0 ;  /* 0x0a400000b0027fae */ /* 0x0003e80008121848 */
        /* <DEDUP_REMOVED lines=11> */
[----:B------:R-:W3:Y:S04]  /*b48a0*/  LDL.LU R6, [R1+0x13f0] ;  /* 0x0013f00001067983 */ /* 0x000ee80000300800 */
        /* <DEDUP_REMOVED lines=14> */
[----:B---3--:R-:W-:Y:S01]  /*b4990*/  IADD3 R3, P2, R3, UR7, RZ ;  /* 0x0000000703037c10 */ /* 0x008fe2000ff5e0ff */
[----:B------:R-:W-:Y:S02]  /*b49a0*/  IMAD.MOV.U32 R176, RZ, RZ, R14 ;  /* 0x000000ffffb07224 */ /* 0x000fe400078e000e */
        /* <DEDUP_REMOVED lines=14> */
[----:B---3--:R-:W-:Y:S01]  /*b4a90*/  IMAD.MOV.U32 R177, RZ, RZ, R9 ;  /* 0x000000ffffb17224 */ /* 0x008fe200078e0009 */
[----:B------:R-:W-:Y:S01]  /*b4aa0*/  IADD3 R4, P1, R4, UR7, RZ ;  /* 0x0000000704047c10 */ /* 0x000fe2000ff3e0ff */
[----:B------:R-:W-:Y:S01]  /*b4ab0*/  IMAD.MOV.U32 R176, RZ, RZ, R3 ;  /* 0x000000ffffb07224 */ /* 0x000fe200078e0003 */
[----:B-1----:R-:W3:Y:S01]  /*b4ac0*/  LDL.LU R9, [R1+0x142c] ;  /* 0x00142c0001097983 */ /* 0x002ee20000300800 */
[----:B------:R-:W-:-:S03]  /*b4ad0*/  IADD3 R5, P2, R5, UR7, RZ ;  /* 0x0000000705057c10 */ /* 0x000fc6000ff5e0ff */
[----:B------:R-:W3:Y:S04]  /*b4ae0*/  LDL.LU R3, [R1+0x146c] ;  /* 0x00146c0001037983 */ /* 0x000ee80000300800 */
        /* <DEDUP_REMOVED lines=37> */
[----:B------:R-:W-:-:S03]  /*b4d40*/  IADD3 R0, P2, R0, UR7, RZ ;  /* 0x0000000700007c10 */ /* 0x000fc6000ff5e0ff */
[----:B------:R1:W-:Y:S01]  /*b4d50*/  STL [R1+0x1430], R8 ;  /* 0x0014300801007387 */ /* 0x0003e20000100800 */
[----:B---3--:R-:W-:-:S03]  /*b4d60*/  IADD3.X R9, R9, UR6, RZ, P1, !PT ;  /* 0x0000000609097c10 */ /* 0x008fc60008ffe4ff */
[----:B------:R3:W-:Y:S01]  /*b4d70*/  LDGSTS.E [R2+0x14400], [R176.64], P0 ;  /* 0x14400000b0027fae */ /* 0x0007e20008121848 */
[----:B------:R-:W-:-:S03]  /*b4d80*/  IADD3.X R3, R3, UR6, RZ, P2, !PT ;  /* 0x0000000603037c10 */ /* 0x000fc600097fe4ff */
[----:B------:R1:W-:Y:S04]  /*b4d90*/  STL [R1+0x142c], R9 ;  /* 0x00142c0901007387 */ /* 0x0003e80000100800 */
[----:B------:R3:W-:Y:S02]  /*b4da0*/  STL [R1+0x1470], R0 ;  /* 0x0014700001007387 */ /* 0x0007e40000100800 */
[----:B---3--:R-:W-:Y:S02]  /*b4db0*/  IMAD.MOV.U32 R176, RZ, RZ, R8 ;  /* 0x000000ffffb07224 */ /* 0x008fe400078e0008 */
[----:B-1----:R-:W3:Y:S01]  /*b4dc0*/  LDL.LU R8, [R1+0x15ac] ;  /* 0x0015ac0001087983 */ /* 0x002ee20000300800 */
[----:B------:R-:W-:-:S03]  /*b4dd0*/  IMAD.MOV.U32 R177, RZ, RZ, R9 ;  /* 0x000000ffffb17224 */ /* 0x000fc600078e0009 */
[----:B------:R1:W-:Y:S04]  /*b4de0*/  STL [R1+0x146c], R3 ;  /* 0x00146c0301007387 */ /* 0x0003e80000100800 */
[----:B------:R-:W3:Y:S04]  /*b4df0*/  LDL.LU R9, [R1+0x15ec] ;  /* 0x0015ec0001097983 */ /* 0x000ee80000300800 */
[----:B------:R1:W-:Y:S01]  /*b4e00*/  LDGSTS.E [R2+0x15400], [R176.64], P0 ;  /* 0x15400000b0027fae */ /* 0x0003e20008121848 */
[----:B------:R-:W-:Y:S01]  /*b4e10*/  IADD3 R4, P1, R4, UR7, RZ ;  /* 0x0000000704047c10 */ /* 0x000fe2000ff3e0ff */
[----:B-1----:R-:W-:-:S02]  /*b4e20*/  IMAD.MOV.U32 R176, RZ, RZ, R0 ;  /* 0x000000ffffb07224 */ /* 0x002fc400078e0000 */
[----:B------:R-:W-:Y:S01]  /*b4e30*/  IMAD.MOV.U32 R177, RZ, RZ, R3 ;  /* 0x000000ffffb17224 */ /* 0x000fe200078e0003 */
[----:B------:R-:W3:Y:S04]  /*b4e40*/  LDL.LU R0, [R1+0x1630] ;  /* 0x0016300001007983 */ /* 0x000ee80000300800 */
[----:B------:R-:W3:Y:S01]  /*b4e50*/  LDL.LU R3, [R1+0x1670] ;  /* 0x0016700001037983 */ /* 0x000ee20000300800 */
[----:B------:R-:W-:-:S03]  /*b4e60*/  IADD3 R10, P2, R10, UR7, RZ ;  /* 0x000000070a0a7c10 */ /* 0x000fc6000ff5e0ff */
[----:B------:R1:W-:Y:S04]  /*b4e70*/  STL [R1+0x14b0], R4 ;  /* 0x0014b00401007387 */ /* 0x0003e80000100800 */
[----:B------:R1:W-:Y:S01]  /*b4e80*/  LDGSTS.E [R2+0x16400], [R176.64], P0 ;  /* 0x16400000b0027fae */ /* 0x0003e20008121848 */
[----:B------:R-:W-:Y:S02]  /*b4e90*/  IADD3.X R5, R5, UR6, RZ, P1, !PT ;  /* 0x0000000605057c10 */ /* 0x000fe40008ffe4ff */
[----:B------:R-:W-:-:S03]  /*b4ea0*/  IADD3.X R12, R12, UR6, RZ, P2, !PT ;  /* 0x000000060c0c7c10 */ /* 0x000fc600097fe4ff */
[----:B------:R1:W-:Y:S02]  /*b4eb0*/  STL [R1+0x14ac], R5 ;  /* 0x0014ac0501007387 */ /* 0x0003e40000100800 */
[----:B-1----:R-:W-:Y:S02]  /*b4ec0*/  IMAD.MOV.U32 R176, RZ, RZ, R4 ;  /* 0x000000ffffb07224 */ /* 0x002fe400078e0004 */
[----:B------:R-:W-:Y:S04]  /*b4ed0*/  STL [R1+0x14f0], R10 ;  /* 0x0014f00a01007387 */ /* 0x000fe80000100800 */
        /* <DEDUP_REMOVED lines=29> */
[----:B---3--:R-:W-:Y:S01]  /*b50b0*/  IADD3.X R8, R8, UR6, RZ, P1, !PT ;  /* 0x0000000608087c10 */ /* 0x008fe20008ffe4ff */
[----:B-1----:R-:W-:-:S04]  /*b50c0*/  IMAD.MOV.U32 R176, RZ, RZ, R6 ;  /* 0x000000ffffb07224 */ /* 0x002fc800078e0006 */
        /* <DEDUP_REMOVED lines=8> */
[----:B---3--:R-:W-:Y:S01]  /*b5150*/  IMAD.MOV.U32 R177, RZ, RZ, R9 ;  /* 0x000000ffffb17224 */ /* 0x008fe200078e0009 */
[----:B------:R-:W-:Y:S01]  /*b5160*/  IADD3 R0, P1, R0, UR7, RZ ;  /* 0x0000000700007c10 */ /* 0x000fe2000ff3e0ff */
[----:B------:R-:W-:Y:S01]  /*b5170*/  IMAD.MOV.U32 R176, RZ, RZ, R7 ;  /* 0x000000ffffb07224 */ /* 0x000fe200078e0007 */
[----:B-1----:R-:W3:Y:S01]  /*b5180*/  LDL.LU R9, [R1+0x172c] ;  /* 0x00172c0001097983 */ /* 0x002ee20000300800 */
[----:B------:R-:W-:-:S03]  /*b5190*/  IADD3 R3, P2, R3, UR7, RZ ;  /* 0x0000000703037c10 */ /* 0x000fc6000ff5e0ff */
[----:B------:R-:W3:Y:S04]  /*b51a0*/  LDL.LU R7, [R1+0x176c] ;  /* 0x00176c0001077983 */ /* 0x000ee80000300800 */
[----:B------:R1:W-:Y:S04]  /*b51b0*/  LDGSTS.E [R2+0x1c400], [R176.64], P0 ;  /* 0x1c400000b0027fae */ /* 0x0003e80008121848 */
[----:B------:R-:W-:Y:S01]  /*b51c0*/  STL [R1+0x1630], R0 ;  /* 0x0016300001007387 */ /* 0x000fe20000100800 */
[----:B------:R-:W-:Y:S01]  /*b51d0*/  IADD3.X R4, R4, UR6, RZ, P1, !PT ;  /* 0x0000000604047c10 */ /* 0x000fe20008ffe4ff */
[----:B-1----:R-:W-:-:S04]  /*b51e0*/  IMAD.MOV.U32 R176, RZ, RZ, R0 ;  /* 0x000000ffffb07224 */ /* 0x002fc800078e0000 */
[----:B------:R-:W-:Y:S01]  /*b51f0*/  IMAD.MOV.U32 R177, RZ, RZ, R4 ;  /* 0x000000ffffb17224 */ /* 0x000fe200078e0004 */
[----:B------:R1:W-:Y:S01]  /*b5200*/  STL [R1+0x162c], R4 ;  /* 0x00162c0401007387 */ /* 0x0003e20000100800 */
[----:B------:R-:W-:-:S03]  /*b5210*/  IADD3.X R5, R5, UR6, RZ, P2, !PT ;  /* 0x0000000605057c10 */ /* 0x000fc600097fe4ff */
[----:B------:R-:W-:Y:S04]  /*b5220*/  STL [R1+0x1670], R3 ;  /* 0x0016700301007387 */ /* 0x000fe80000100800 */
[----:B------:R1:W-:Y:S04]  /*b5230*/  LDGSTS.E [R2+0x1d400], [R176.64], P0 ;  /* 0x1d400000b0027fae */ /* 0x0003e80008121848 */
[----:B-1----:R-:W3:Y:S04]  /*b5240*/  LDL.LU R4, [R1+0x17b0] ;  /* 0x0017b00001047983 */ /* 0x002ee80000300800 */
[----:B------:R1:W-:Y:S04]  /*b5250*/  STL [R1+0x166c], R5 ;  /* 0x00166c0501007387 */ /* 0x0003e80000100800 */
[----:B------:R-:W3:Y:S01]  /*b5260*/  LDL.LU R0, [R1+0x17f0] ;  /* 0x0017f00001007983 */ /* 0x000ee20000300800 */
[----:B------:R-:W-:-:S03]  /*b5270*/  IMAD.MOV.U32 R177, RZ, RZ, R5 ;  /* 0x000000ffffb17224 */ /* 0x000fc600078e0005 */
[----:B-1----:R-:W3:Y:S01]  /*b5280*/  LDL.LU R5, [R1+0x17ac] ;  /* 0x0017ac0001057983 */ /* 0x002ee20000300800 */
[----:B------:R-:W-:-:S03]  /*b5290*/  IMAD.MOV.U32 R176, RZ, RZ, R3 ;  /* 0x000000ffffb07224 */ /* 0x000fc600078e0003 */
        /* <DEDUP_REMOVED lines=18> */
[----:B------:R-:W-:-:S02]  /*b53c0*/  IADD3 R8, P1, R8, UR7, RZ ;  /* 0x0000000708087c10 */ /* 0x000fc4000ff3e0ff */
[----:B------:R-:W-:Y:S01]  /*b53d0*/  IADD3 R6, P2, R6, UR7, RZ ;  /* 0x0000000706067c10 */ /* 0x000fe2000ff5e0ff */
[----:B-1----:R-:W-:Y:S02]  /*b53e0*/  IMAD.MOV.U32 R176, RZ, RZ, R10 ;  /* 0x000000ffffb07224 */ /* 0x002fe400078e000a */
[----:B------:R-:W4:Y:S01]  /*b53f0*/  LDL.LU R10, [R1+0x18f0] ;  /* 0x0018f000010a7983 */ /* 0x000f220000300800 */
[----:B---3--:R-:W-:-:S03]  /*b5400*/  IADD3.X R9, R9, UR6, RZ, P1, !PT ;  /* 0x0000000609097c10 */ /* 0x008fc60008ffe4ff */
[----:B------:R1:W-:Y:S01]  /*b5410*/  STL [R1+0x1730], R8 ;  /* 0x0017300801007387 */ /* 0x0003e20000100800 */
[----:B------:R-:W-:-:S03]  /*b5420*/  IADD3.X R7, R7, UR6, RZ, P2, !PT ;  /* 0x0000000607077c10 */ /* 0x000fc600097fe4ff */
[----:B------:R-:W-:Y:S01]  /*b5430*/  STL [R1+0x172c], R9 ;  /* 0x00172c0901007387 */ /* 0x000fe20000100800 */
[----:B------:R-:W-:-:S03]  /*b5440*/  MOV R177, R11 ;  /* 0x0000000b00b17202 */ /* 0x000fc60000000f00 */
[----:B------:R3:W-:Y:S04]  /*b5450*/  STL [R1+0x1770], R6 ;  /* 0x0017700601007387 */ /* 0x0007e80000100800 */
[----:B------:R-:W4:Y:S04]  /*b5460*/  LDL.LU R13, [R1+0x18ac] ;  /* 0x0018ac00010d7983 */ /* 0x000f280000300800 */
[----:B------:R1:W-:Y:S04]  /*b5470*/  STL [R1+0x176c], R7 ;  /* 0x00176c0701007387 */ /* 0x0003e80000100800 */
[----:B--2---:R-:W2:Y:S04]  /*b5480*/  LDL.LU R11, [R1+0x18ec] ;  /* 0x0018ec00010b7983 */ /* 0x004ea80000300800 */
[----:B------:R1:W-:Y:S02]  /*b5490*/  LDGSTS.E [R2+0x20400], [R176.64], P0 ;  /* 0x20400000b0027fae */ /* 0x0003e40008121848 */
[----:B-1----:R-:W-:-:S02]  /*b54a0*/  IMAD.MOV.U32 R176, RZ, RZ, R8 ;  /* 0x000000ffffb07224 */ /* 0x002fc400078e0008 */
[----:B------:R-:W-:Y:S01]  /*b54b0*/  IMAD.MOV.U32 R177, RZ, RZ, R9 ;  /* 0x000000ffffb17224 */ /* 0x000fe200078e0009 */
[----:B------:R-:W2:Y:S01]  /*b54c0*/  LDL.LU R8, [R1+0x1930] ;  /* 0x0019300001087983 */ /* 0x000ea20000300800 */
[----:B------:R-:W-:-:S03]  /*b54d0*/  IADD3 R4, P1, R4, UR7, RZ ;  /* 0x0000000704047c10 */ /* 0x000fc6000ff3e0ff */
[----:B------:R1:W-:Y:S01]  /*b54e0*/  LDGSTS.E [R2+0x21400], [R176.64], P0 ;  /* 0x21400000b0027fae */ /* 0x0003e20008121848 */
[----:B------:R-:W-:Y:S02]  /*b54f0*/  IADD3 R0, P2, R0, UR7, RZ ;  /* 0x0000000700007c10 */ /* 0x000fe4000ff5e0ff */
[----:B------:R-:W-:Y:S01]  /*b5500*/  IADD3.X R5, R5, UR6, RZ, P1, !PT ;  /* 0x0000000605057c10 */ /* 0x000fe20008ffe4ff */
[----:B-1----:R-:W-:Y:S02]  /*b5510*/  IMAD.MOV.U32 R176, RZ, RZ, R6 ;  /* 0x000000ffffb07224 */ /* 0x002fe400078e0006 */
[----:B---3--:R-:W3:Y:S01]  /*b5520*/  LDL.LU R6, [R1+0x1970] ;  /* 0x0019700001067983 */ /* 0x008ee20000300800 */
[----:B------:R-:W-:-:S03]  /*b5530*/  IADD3.X R3, R3, UR6, RZ, P2, !PT ;  /* 0x0000000603037c10 */ /* 0x000fc600097fe4ff */
[----:B------:R-:W-:Y:S04]  /*b5540*/  STL [R1+0x17b0], R4 ;  /* 0x0017b00401007387 */ /* 0x000fe80000100800 */
[----:B------:R1:W-:Y:S01]  /*b5550*/  STL [R1+0x17ac], R5 ;  /* 0x0017ac0501007387 */ /* 0x0003e20000100800 */
[----:B------:R-:W-:-:S03]  /*b5560*/  IMAD.MOV.U32 R177, RZ, RZ, R7 ;  /* 0x000000ffffb17224 */ /* 0x000fc600078e0007 */
[----:B------:R-:W-:Y:S04]  /*b5570*/  STL [R1+0x17f0], R0 ;  /* 0x0017f00001007387 */ /* 0x000fe80000100800 */
[----:B------:R-:W3:Y:S04]  /*b5580*/  LDL.LU R9, [R1+0x192c] ;  /* 0x00192c0001097983 */ /* 0x000ee80000300800 */
[----:B------:R1:W-:Y:S04]  /*b5590*/  STL [R1+0x17ec], R3 ;  /* 0x0017ec0301007387 */ /* 0x0003e80000100800 */
[----:B------:R-:W3:Y:S04]  /*b55a0*/  LDL.LU R7, [R1+0x196c] ;  /* 0x00196c0001077983 */ /* 0x000ee80000300800 */
[----:B------:R1:W-:Y:S02]  /*b55b0*/  LDGSTS.E [R2+0x22400], [R176.64], P0 ;  /* 0x22400000b0027fae */ /* 0x0003e40008121848 */
[----:B-1----:R-:W-:-:S02]  /*b55c0*/  IMAD.MOV.U32 R176, RZ, RZ, R4 ;  /* 0x000000ffffb07224 */ /* 0x002fc400078e0004 */
[----:B------:R-:W-:Y:S02]  /*b55d0*/  IMAD.MOV.U32 R177, RZ, RZ, R5 ;  /* 0x000000ffffb17224 */ /* 0x000fe400078e0005 */
        /* <DEDUP_REMOVED lines=14> */
[----:B------:R4:W-:Y:S04]  /*b56c0*/  STL [R1+0x182c], R17 ;  /* 0x00182c1101007387 */ /* 0x0009e80000100800 */
[----:B------:R-:W-:Y:S01]  /*b56d0*/  STL [R1+0x1870], R14 ;  /* 0x0018700e01007387 */ /* 0x000fe20000100800 */
[----:B------:R-:W-:-:S03]  /*b56e0*/  IADD3 R10, P2, R10, UR7, RZ ;  /* 0x000000070a0a7c10 */ /* 0x000fc6000ff5e0ff */
[----:B------:R1:W-:Y:S04]  /*b56f0*/  STL [R1+0x186c], R15 ;  /* 0x00186c0f01007387 */ /* 0x0003e80000100800 */
[----:B------:R-:W-:Y:S01]  /*b5700*/  STL [R1+0x18b0], R12 ;  /* 0x0018b00c01007387 */ /* 0x000fe20000100800 */
[----:B------:R-:W-:-:S05]  /*b5710*/  IADD3.X R13, R13, UR6, RZ, P1, !PT ;  /* 0x000000060d0d7c10 */ /* 0x000fca0008ffe4ff */
[----:B------:R1:W-:Y:S01]  /*b5720*/  STL [R1+0x18ac], R13 ;  /* 0x0018ac0d01007387 */ /* 0x0003e20000100800 */
[----:B--2---:R-:W-:-:S03]  /*b5730*/  IADD3.X R11, R11, UR6, RZ, P2, !PT ;  /* 0x000000060b0b7c10 */ /* 0x004fc600097fe4ff */
[----:B------:R-:W-:Y:S04]  /*b5740*/  STL [R1+0x18f0], R10 ;  /* 0x0018f00a01007387 */ /* 0x000fe80000100800 */
[----:B------:R3:W-:Y:S04]  /*b5750*/  STL [R1+0x18ec], R11 ;  /* 0x0018ec0b01007387 */ /* 0x0007e80000100800 */
[----:B------:R-:W2:Y:S04]  /*b5760*/  LDL.LU.64 R22, [R1+0xdb8] ;  /* 0x000db80001167983 */ /* 0x000ea80000300a00 */
[----:B------:R-:W2:Y:S01]  /*b5770*/  LDL.LU.64 R20, [R1+0xdb0] ;  /* 0x000db00001147983 */ /* 0x000ea20000300a00 */
[----:B-1----:R-:W-:-:S02]  /*b5780*/  IMAD.MOV.U32 R176, RZ, RZ, R16 ;  /* 0x000000ffffb07224 */ /* 0x002fc400078e0010 */
[----:B------:R-:W-:Y:S01]  /*b5790*/  IMAD.MOV.U32 R177, RZ, RZ, R17 ;  /* 0x000000ffffb17224 */ /* 0x000fe200078e0011 */
[----:B------:R-:W2:Y:S01]  /*b57a0*/  LDL.LU.64 R18, [R1+0xda8] ;  /* 0x000da80001127983 */ /* 0x000ea20000300a00 */
[----:B------:R-:W-:-:S03]  /*b57b0*/  IADD3 R8, P1, R8, UR7, RZ ;  /* 0x0000000708087c10 */ /* 0x000fc6000ff3e0ff */
[----:B------:R1:W-:Y:S04]  /*b57c0*/  LDGSTS.E [R2+0x25400], [R176.64], P0 ;  /* 0x25400000b0027fae */ /* 0x0003e80008121848 */
[----:B------:R-:W-:Y:S01]  /*b57d0*/  STL [R1+0x1930], R8 ;  /* 0x0019300801007387 */ /* 0x000fe20000100800 */
[----:B---3--:R-:W-:Y:S01]  /*b57e0*/  IADD3 R6, P2, R6, UR7, RZ ;  /* 0x0000000706067c10 */ /* 0x008fe2000ff5e0ff */
[----:B-1----:R-:W-:Y:S02]  /*b57f0*/  IMAD.MOV.U32 R176, RZ, RZ, R14 ;  /* 0x000000ffffb07224 */ /* 0x002fe400078e000e */
[----:B------:R-:W-:-:S05]  /*b5800*/  IMAD.MOV.U32 R177, RZ, RZ, R15 ;  /* 0x000000ffffb17224 */ /* 0x000fca00078e000f */
[----:B------:R1:W-:Y:S01]  /*b5810*/  LDGSTS.E [R2+0x26400], [R176.64], P0 ;  /* 0x26400000b0027fae */ /* 0x0003e20008121848 */
[----:B------:R-:W-:-:S05]  /*b5820*/  IADD3.X R9, R9, UR6, RZ, P1, !PT ;  /* 0x0000000609097c10 */ /* 0x000fca0008ffe4ff */
[----:B------:R-:W-:Y:S01]  /*b5830*/  STL [R1+0x192c], R9 ;  /* 0x00192c0901007387 */ /* 0x000fe20000100800 */
[----:B------:R-:W-:-:S03]  /*b5840*/  IADD3.X R7, R7, UR6, RZ, P2, !PT ;  /* 0x0000000607077c10 */ /* 0x000fc600097fe4ff */
[----:B------:R-:W-:Y:S04]  /*b5850*/  STL [R1+0x1970], R6 ;  /* 0x0019700601007387 */ /* 0x000fe80000100800 */
[----:B----4-:R-:W3:Y:S04]  /*b5860*/  LDL.LU.64 R16, [R1+0xda0] ;  /* 0x000da00001107983 */ /* 0x010ee80000300a00 */
[----:B------:R4:W-:Y:S01]  /*b5870*/  STL [R1+0x196c], R7 ;  /* 0x00196c0701007387 */ /* 0x0009e20000100800 */
[----:B-1----:R-:W-:-:S03]  /*b5880*/  IMAD.MOV.U32 R176, RZ, RZ, R12 ;  /* 0x000000ffffb07224 */ /* 0x002fc600078e000c */
[----:B------:R-:W3:Y:S01]  /*b5890*/  LDL.LU.64 R14, [R1+0xd98] ;  /* 0x000d9800010e7983 */ /* 0x000ee20000300a00 */
[----:B------:R-:W-:-:S03]  /*b58a0*/  IMAD.MOV.U32 R177, RZ, RZ, R13 ;  /* 0x000000ffffb17224 */ /* 0x000fc600078e000d */
[----:B------:R-:W3:Y:S04]  /*b58b0*/  LDL.LU.64 R12, [R1+0xd90] ;  /* 0x000d9000010c7983 */ /* 0x000ee80000300a00 */
[----:B------:R1:W-:Y:S01]  /*b58c0*/  LDGSTS.E [R2+0x27400], [R176.64], P0 ;  /* 0x27400000b0027fae */ /* 0x0003e20008121848 */
[----:B------:R-:W-:-:S04]  /*b58d0*/  IADD3 R4, P1, R4, UR7, RZ ;  /* 0x0000000704047c10 */ /* 0x000fc8000ff3e0ff */
[----:B------:R-:W-:Y:S01]  /*b58e0*/  IADD3.X R5, R5, UR6, RZ, P1, !PT ;  /* 0x0000000605057c10 */ /* 0x000fe20008ffe4ff */
[----:B------:R4:W-:Y:S04]  /*b58f0*/  STL [R1+0x1998], R4 ;  /* 0x0019980401007387 */ /* 0x0009e80000100800 */
[----:B------:R-:W-:Y:S01]  /*b5900*/  STL [R1+0x1994], R5 ;  /* 0x0019940501007387 */ /* 0x000fe20000100800 */
[----:B-1----:R-:W-:Y:S02]  /*b5910*/  IMAD.MOV.U32 R176, RZ, RZ, R10 ;  /* 0x000000ffffb07224 */ /* 0x002fe400078e000a */
[----:B------:R-:W-:-:S05]  /*b5920*/  IMAD.MOV.U32 R177, RZ, RZ, R11 ;  /* 0x000000ffffb17224 */ /* 0x000fca00078e000b */
[----:B------:R1:W-:Y:S01]  /*b5930*/  LDGSTS.E [R2+0x28400], [R176.64], P0 ;  /* 0x28400000b0027fae */ /* 0x0003e20008121848 */
[----:B------:R-:W-:-:S05]  /*b5940*/  IADD3 R0, P2, R0, UR7, RZ ;  /* 0x0000000700007c10 */ /* 0x000fca000ff5e0ff */
[----:B------:R2:W-:Y:S04]  /*b5950*/  STL [R1+0x19a0], R0 ;  /* 0x0019a00001007387 */ /* 0x0005e80000100800 */
[----:B------:R-:W3:Y:S01]  /*b5960*/  LDL.LU.64 R10, [R1+0xd88] ;  /* 0x000d8800010a7983 */ /* 0x000ee20000300a00 */
[----:B-1----:R-:W-:Y:S01]  /*b5970*/  IMAD.MOV.U32 R176, RZ, RZ, R8 ;  /* 0x000000ffffb07224 */ /* 0x002fe200078e0008 */
[----:B------:R-:W-:Y:S01]  /*b5980*/  IADD3.X R3, R3, UR6, RZ, P2, !PT ;  /* 0x0000000603037c10 */ /* 0x000fe200097fe4ff */
[----:B------:R-:W-:-:S04]  /*b5990*/  IMAD.MOV.U32 R177, RZ, RZ, R9 ;  /* 0x000000ffffb17224 */ /* 0x000fc800078e0009 */
[----:B------:R1:W-:Y:S04]  /*b59a0*/  STL [R1+0x199c], R3 ;  /* 0x00199c0301007387 */ /* 0x0003e80000100800 */
[----:B------:R1:W-:Y:S02]  /*b59b0*/  LDGSTS.E [R2+0x29400], [R176.64], P0 ;  /* 0x29400000b0027fae */ /* 0x0003e40008121848 */
[----:B-1----:R-:W-:Y:S02]  /*b59c0*/  IMAD.MOV.U32 R176, RZ, RZ, R6 ;  /* 0x000000ffffb07224 */ /* 0x002fe400078e0006 */
[----:B------:R-:W-:Y:S02]  /*b59d0*/  IMAD.MOV.U32 R177, RZ, RZ, R7 ;  /* 0x000000ffffb17224 */ /* 0x000fe400078e0007 */
[----:B----4-:R-:W4:Y:S04]  /*b59e0*/  LDL.LU.64 R6, [R1+0xd80] ;  /* 0x000d800001067983 */ /* 0x010f280000300a00 */
[----:B------:R-:W4:Y:S04]  /*b59f0*/  LDL.LU.64 R28, [R1+0xd78] ;  /* 0x000d7800011c7983 */ /* 0x000f280000300a00 */
[----:B------:R1:W-:Y:S04]  /*b5a00*/  LDGSTS.E [R2+0x2a400], [R176.64], P0 ;  /* 0x2a400000b0027fae */ /* 0x0003e80008121848 */
[----:B------:R-:W4:Y:S04]  /*b5a10*/  LDL.LU.64 R26, [R1+0xd70] ;  /* 0x000d7000011a7983 */ /* 0x000f280000300a00 */
[----:B------:R-:W4:Y:S01]  /*b5a20*/  LDL.LU.64 R24, [R1+0xd68] ;  /* 0x000d680001187983 */ /* 0x000f220000300a00 */
[----:B-1----:R-:W-:-:S03]  /*b5a30*/  IMAD.MOV.U32 R176, RZ, RZ, R4 ;  /* 0x000000ffffb07224 */ /* 0x002fc600078e0004 */
[----:B------:R-:W4:Y:S01]  /*b5a40*/  LDL.LU R9, [R1+0xa1c] ;  /* 0x000a1c0001097983 */ /* 0x000f220000300800 */
[----:B------:R-:W-:-:S03]  /*b5a50*/  IMAD.MOV.U32 R177, RZ, RZ, R5 ;  /* 0x000000ffffb17224 */ /* 0x000fc600078e0005 */
[----:B------:R-:W4:Y:S04]  /*b5a60*/  LDL.LU R4, [R1+0x1a10] ;  /* 0x001a100001047983 */ /* 0x000f280000300800 */
[----:B------:R1:W-:Y:S02]  /*b5a70*/  LDGSTS.E [R2+0x2b400], [R176.64], P0 ;  /* 0x2b400000b0027fae */ /* 0x0003e40008121848 */
[----:B-1----:R-:W-:Y:S02]  /*b5a80*/  IMAD.MOV.U32 R176, RZ, RZ, R0 ;  /* 0x000000ffffb07224 */ /* 0x002fe400078e0000 */
[----:B------:R-:W-:-:S05]  /*b5a90*/  IMAD.MOV.U32 R177, RZ, RZ, R3 ;  /* 0x000000ffffb17224 */ /* 0x000fca00078e0003 */
[----:B------:R1:W-:Y:S01]  /*b5aa0*/  LDGSTS.E [R2+0x2c400], [R176.64], P0 ;  /* 0x2c400000b0027fae */ /* 0x0003e20008121848 */
[----:B--2---:R-:W-:-:S04]  /*b5ab0*/  IADD3 R0, P1, R22, UR7, RZ ;  /* 0x0000000716007c10 */ /* 0x004fc8000ff3e0ff */
[----:B------:R-:W-:Y:S02]  /*b5ac0*/  IADD3.X R3, R23, UR6, RZ, P1, !PT ;  /* 0x0000000617037c10 */ /* 0x000fe40008ffe4ff */
[----:B------:R-:W2:Y:S01]  /*b5ad0*/  LDL.LU.64 R22, [R1+0xd60] ;  /* 0x000d600001167983 */ /* 0x000ea20000300a00 */
[----:B------:R-:W-:-:S04]  /*b5ae0*/  IADD3 R183, P1, R20, UR7, RZ ;  /* 0x0000000714b77c10 */ /* 0x000fc8000ff3e0ff */
[----:B-1----:R-:W-:Y:S02]  /*b5af0*/  IADD3.X R176, R21, UR6, RZ, P1, !PT ;  /* 0x0000000615b07c10 */ /* 0x002fe40008ffe4ff */
[----:B------:R-:W2:Y:S01]  /*b5b00*/  LDL.LU.64 R20, [R1+0xd58] ;  /* 0x000d580001147983 */ /* 0x000ea20000300a00 */
[----:B------:R-:W-:-:S04]  /*b5b10*/  IADD3 R182, P1, R18, UR7, RZ ;  /* 0x0000000712b67c10 */ /* 0x000fc8000ff3e0ff */
[----:B------:R-:W-:Y:S02]  /*b5b20*/  IADD3.X R177, R19, UR6, RZ, P1, !PT ;  /* 0x0000000613b17c10 */ /* 0x000fe40008ffe4ff */
[----:B------:R-:W2:Y:S01]  /*b5b30*/  LDL.LU.64 R18, [R1+0xd50] ;  /* 0x000d500001127983 */ /* 0x000ea20000300a00 */
[----:B---3--:R-:W-:-:S04]  /*b5b40*/  IADD3 R181, P1, R16, UR7, RZ ;  /* 0x0000000710b57c10 */ /* 0x008fc8000ff3e0ff */
[----:B------:R-:W-:Y:S02]  /*b5b50*/  IADD3.X R178, R17, UR6, RZ, P1, !PT ;  /* 0x0000000611b27c10 */ /* 0x000fe40008ffe4ff */
[----:B------:R-:W3:Y:S01]  /*b5b60*/  LDL.LU.64 R16, [R1+0xd48] ;  /* 0x000d480001107983 */ /* 0x000ee20000300a00 */
[----:B------:R-:W-:-:S04]  /*b5b70*/  IADD3 R180, P1, R14, UR7, RZ ;  /* 0x000000070eb47c10 */ /* 0x000fc8000ff3e0ff */
        /* <DEDUP_REMOVED lines=29> */
[----:B------:R-:W-:Y:S01]  /*b5d50*/  IMAD.U32 R0, RZ, RZ, UR5 ;  /* 0x00000005ff007e24 */ /* 0x000fe2000f8e00ff */
[----:B------:R-:W-:Y:S01]  /*b5d60*/  LOP3.LUT R185, R185, R184, RZ, 0x3c, !PT ;  /* 0x000000b8b9b97212 */ /* 0x000fe200078e3cff */
[----:B------:R1:W-:Y:S01]  /*b5d70*/  LDGSTS.E [R2+0x2d400], [R28.64], P0 ;  /* 0x2d4000001c027fae */ /* 0x0003e20008121848 */
[----:B------:R-:W-:-:S02]  /*b5d80*/  LOP3.LUT R192, R193, R192, RZ, 0x3c, !PT ;  /* 0x000000c0c1c07212 */ /* 0x000fc400078e3cff */
[----:B------:R-:W-:Y:S01]  /*b5d90*/  LOP3.LUT R187, R187, R186, RZ, 0x3c, !PT ;  /* 0x000000babbbb7212 */ /* 0x000fe200078e3cff */
[----:B------:R1:W-:Y:S01]  /*b5da0*/  LDGSTS.E [R2+0x2e400], [R26.64], P0 ;  /* 0x2e4000001a027fae */ /* 0x0003e20008121848 */
[----:B------:R-:W-:Y:S02]  /*b5db0*/  LOP3.LUT R189, R189, R188, RZ, 0x3c, !PT ;  /* 0x000000bcbdbd7212 */ /* 0x000fe400078e3cff */
[----:B------:R-:W-:Y:S02]  /*b5dc0*/  LOP3.LUT R193, R193, R192, RZ, 0x3c, !PT ;  /* 0x000000c0c1c17212 */ /* 0x000fe400078e3cff */
[----:B--2---:R-:W-:-:S04]  /*b5dd0*/  IADD3 R197, P1, R22, UR7, RZ ;  /* 0x0000000716c57c10 */ /* 0x004fc8000ff3e0ff */
[----:B------:R-:W-:Y:S02]  /*b5de0*/  IADD3.X R196, R23, UR6, RZ, P1, !PT ;  /* 0x0000000617c47c10 */ /* 0x000fe40008ffe4ff */
[----:B------:R-:W-:-:S04]  /*b5df0*/  IADD3 R199, P1, R20, UR7, RZ ;  /* 0x0000000714c77c10 */ /* 0x000fc8000ff3e0ff */
[----:B------:R-:W-:Y:S02]  /*b5e00*/  IADD3.X R198, R21, UR6, RZ, P1, !PT ;  /* 0x0000000615c67c10 */ /* 0x000fe40008ffe4ff */
[----:B------:R-:W-:-:S04]  /*b5e10*/  IADD3 R201, P1, R18, UR7, RZ ;  /* 0x0000000712c97c10 */ /* 0x000fc8000ff3e0ff */
[----:B------:R-:W-:Y:S01]  /*b5e20*/  IADD3.X R200, R19, UR6, RZ, P1, !PT ;  /* 0x0000000613c87c10 */ /* 0x000fe20008ffe4ff */
[----:B------:R-:W2:Y:S01]  /*b5e30*/  S2R R21, SR_TID.X ;  /* 0x0000000000157919 */ /* 0x000ea20000002100 */
[----:B------:R-:W-:Y:S02]  /*b5e40*/  LOP3.LUT R197, R197, R196, RZ, 0x3c, !PT ;  /* 0x000000c4c5c57212 */ /* 0x000fe400078e3cff */
[----:B------:R-:W-:Y:S02]  /*b5e50*/  LOP3.LUT R199, R199, R198, RZ, 0x3c, !PT ;  /* 0x000000c6c7c77212 */ /* 0x000fe400078e3cff */
[----:B------:R-:W-:Y:S02]  /*b5e60*/  LOP3.LUT R201, R201, R200, RZ, 0x3c, !PT ;  /* 0x000000c8c9c97212 */ /* 0x000fe400078e3cff */
[----:B------:R-:W-:Y:S02]  /*b5e70*/  LOP3.LUT R196, R197, R196, RZ, 0x3c, !PT ;  /* 0x000000c4c5c47212 */ /* 0x000fe400078e3cff */
[----:B---3--:R-:W-:-:S04]  /*b5e80*/  IADD3 R203, P1, R16, UR7, RZ ;  /* 0x0000000710cb7c10 */ /* 0x008fc8000ff3e0ff */
[----:B------:R-:W-:Y:S02]  /*b5e90*/  IADD3.X R202, R17, UR6, RZ, P1, !PT ;  /* 0x0000000611ca7c10 */ /* 0x000fe40008ffe4ff */
[----:B------:R-:W-:-:S04]  /*b5ea0*/  IADD3 R205, P1, R14, UR7, RZ ;  /* 0x000000070ecd7c10 */ /* 0x000fc8000ff3e0ff */
[----:B------:R-:W-:Y:S02]  /*b5eb0*/  IADD3.X R204, R15, UR6, RZ, P1, !PT ;  /* 0x000000060fcc7c10 */ /* 0x000fe40008ffe4ff */
[----:B------:R-:W-:-:S04]  /*b5ec0*/  IADD3 R207, P1, R12, UR7, RZ ;  /* 0x000000070ccf7c10 */ /* 0x000fc8000ff3e0ff */
[----:B------:R-:W-:Y:S01]  /*b5ed0*/  IADD3.X R206, R13, UR6, RZ, P1, !PT ;  /* 0x000000060dce7c10 */ /* 0x000fe20008ffe4ff */
[----:B------:R-:W-:Y:S02]  /*b5ee0*/  IMAD.MOV.U32 R16, RZ, RZ, R182 ;  /* 0x000000ffff107224 */ /* 0x000fe400078e00b6 */
[----:B------:R-:W-:Y:S02]  /*b5ef0*/  IMAD.MOV.U32 R17, RZ, RZ, R177 ;  /* 0x000000ffff117224 */ /* 0x000fe400078e00b1 */
[----:B------:R-:W-:Y:S02]  /*b5f00*/  IMAD.MOV.U32 R177, RZ, RZ, R178 ;  /* 0x000000ffffb17224 */ /* 0x000fe400078e00b2 */
[----:B------:R-:W-:Y:S02]  /*b5f10*/  IMAD.MOV.U32 R14, RZ, RZ, R180 ;  /* 0x000000ffff0e7224 */ /* 0x000fe400078e00b4 */
[----:B------:R-:W-:Y:S01]  /*b5f20*/  IMAD.MOV.U32 R15, RZ, RZ, R179 ;  /* 0x000000ffff0f7224 */ /* 0x000fe200078e00b3 */
[----:B------:R-:W-:-:S02]  /*b5f30*/  LOP3.LUT R198, R199, R198, RZ, 0x3c, !PT ;  /* 0x000000c6c7c67212 */ /* 0x000fc400078e3cff */
[----:B------:R-:W-:Y:S02]  /*b5f40*/  LOP3.LUT R200, R201, R200, RZ, 0x3c, !PT ;  /* 0x000000c8c9c87212 */ /* 0x000fe400078e3cff */
[----:B--2---:R-:W-:Y:S02]  /*b5f50*/  LOP3.LUT R21, R21, 0x7f, RZ, 0xc0, !PT ;  /* 0x0000007f15157812 */ /* 0x004fe400078ec0ff */
[----:B------:R-:W-:Y:S01]  /*b5f60*/  LOP3.LUT R197, R197, R196, RZ, 0x3c, !PT ;  /* 0x000000c4c5c57212 */ /* 0x000fe200078e3cff */
        /* <DEDUP_REMOVED lines=12> */
[----:B------:R-:W-:Y:S04]  /*b6030*/  STL [R1+0xa1c], R9 ;  /* 0x000a1c0901007387 */ /* 0x000fe80000100800 */
[----:B------:R1:W-:Y:S04]  /*b6040*/  STL.64 [R1+0xdb8], R28 ;  /* 0x000db81c01007387 */ /* 0x0003e80000100a00 */
[----:B------:R3:W-:Y:S01]  /*b6050*/  STL.64 [R1+0xdb0], R26 ;  /* 0x000db01a01007387 */ /* 0x0007e20000100a00 */
[----:B----4-:R-:W-:-:S03]  /*b6060*/  IADD3 R211, P2, R6, UR7, RZ ;  /* 0x0000000706d37c10 */ /* 0x010fc6000ff5e0ff */
[----:B------:R2:W-:Y:S01]  /*b6070*/  STL.64 [R1+0xda8], R16 ;  /* 0x000da81001007387 */ /* 0x0005e20000100a00 */
[----:B------:R-:W-:Y:S01]  /*b6080*/  IMAD.MOV.U32 R6, RZ, RZ, R191 ;  /* 0x000000ffff067224 */ /* 0x000fe200078e00bf */
[----:B------:R-:W-:Y:S02]  /*b6090*/  IADD3.X R210, R7, UR6, RZ, P2, !PT ;  /* 0x0000000607d27c10 */ /* 0x000fe400097fe4ff */
[----:B------:R-:W-:Y:S01]  /*b60a0*/  STL.64 [R1+0xda0], R176 ;  /* 0x000da0b001007387 */ /* 0x000fe20000100a00 */
[----:B------:R-:W-:Y:S02]  /*b60b0*/  IMAD.MOV.U32 R7, RZ, RZ, R190 ;  /* 0x000000ffff077224 */ /* 0x000fe400078e00be */
[----:B------:R-:W-:Y:S01]  /*b60c0*/  IMAD.MOV.U32 R10, RZ, RZ, R195 ;  /* 0x000000ffff0a7224 */ /* 0x000fe200078e00c3 */
[----:B------:R4:W-:Y:S01]  /*b60d0*/  STL.64 [R1+0xd98], R14 ;  /* 0x000d980e01007387 */ /* 0x0009e20000100a00 */
[----:B------:R-:W-:Y:S01]  /*b60e0*/  IMAD.MOV.U32 R11, RZ, RZ, R194 ;  /* 0x000000ffff0b7224 */ /* 0x000fe200078e00c2 */
[----:B------:R-:W-:-:S02]  /*b60f0*/  LOP3.LUT R199, R199, R198, RZ, 0x3c, !PT ;  /* 0x000000c6c7c77212 */ /* 0x000fc400078e3cff */
[----:B------:R-:W-:Y:S01]  /*b6100*/  STL.64 [R1+0xd90], R184 ;  /* 0x000d90b801007387 */ /* 0x000fe20000100a00 */
[----:B------:R-:W-:-:S03]  /*b6110*/  LOP3.LUT R201, R201, R200, RZ, 0x3c, !PT ;  /* 0x000000c8c9c97212 */ /* 0x000fc600078e3cff */
[----:B------:R-:W-:Y:S01]  /*b6120*/  STL.64 [R1+0xd88], R186 ;  /* 0x000d88ba01007387 */ /* 0x000fe20000100a00 */
[----:B------:R-:W-:-:S03]  /*b6130*/  IMAD.SHL.U32 R19, R21, 0x4, RZ ;  /* 0x0000000415137824 */ /* 0x000fc600078e00ff */
[----:B------:R-:W-:Y:S04]  /*b6140*/  STL.64 [R1+0xd80], R188 ;  /* 0x000d80bc01007387 */ /* 0x000fe80000100a00 */
[----:B------:R1:W-:Y:S04]  /*b6150*/  STL.64 [R1+0xd78], R6 ;  /* 0x000d780601007387 */ /* 0x0003e80000100a00 */
[----:B------:R-:W-:Y:S01]  /*b6160*/  STL.64 [R1+0xd70], R192 ;  /* 0x000d70c001007387 */ /* 0x000fe20000100a00 */
[----:B------:R-:W-:-:S03]  /*b6170*/  IMAD.MOV.U32 R20, RZ, RZ, R209 ;  /* 0x000000ffff147224 */ /* 0x000fc600078e00d1 */
[----:B------:R1:W-:Y:S01]  /*b6180*/  STL.64 [R1+0xd68], R10 ;  /* 0x000d680a01007387 */ /* 0x0003e20000100a00 */
[----:B------:R-:W-:-:S03]  /*b6190*/  IMAD.MOV.U32 R21, RZ, RZ, R208 ;  /* 0x000000ffff157224 */ /* 0x000fc600078e00d0 */
[----:B------:R-:W-:Y:S01]  /*b61a0*/  STL.64 [R1+0xd60], R196 ;  /* 0x000d60c401007387 */ /* 0x000fe20000100a00 */
[----:B------:R-:W-:-:S03]  /*b61b0*/  LOP3.LUT R5, R19, 0x30, RZ, 0x3c, !PT ;  /* 0x0000003013057812 */ /* 0x000fc600078e3cff */
[----:B------:R-:W-:Y:S01]  /*b61c0*/  STL.64 [R1+0xd58], R198 ;  /* 0x000d58c601007387 */ /* 0x000fe20000100a00 */
[----:B------:R-:W-:-:S03]  /*b61d0*/  IMAD.MOV.U32 R18, RZ, RZ, R211 ;  /* 0x000000ffff127224 */ /* 0x000fc600078e00d3 */
[----:B------:R-:W-:Y:S01]  /*b61e0*/  STL.64 [R1+0xd50], R200 ;  /* 0x000d50c801007387 */ /* 0x000fe20000100a00 */
[----:B------:R-:W-:-:S03]  /*b61f0*/  IMAD.MOV.U32 R19, RZ, RZ, R210 ;  /* 0x000000ffff137224 */ /* 0x000fc600078e00d2 */
[----:B------:R-:W-:Y:S04]  /*b6200*/  STL.64 [R1+0xd48], R24 ;  /* 0x000d481801007387 */ /* 0x000fe80000100a00 */
[----:B------:R-:W-:Y:S04]  /*b6210*/  STL.64 [R1+0xd40], R22 ;  /* 0x000d401601007387 */ /* 0x000fe80000100a00 */
[----:B------:R2:W-:Y:S01]  /*b6220*/  STL.64 [R1+0xd38], R12 ;  /* 0x000d380c01007387 */ /* 0x0005e20000100a00 */
[----:B------:R-:W-:-:S03]  /*b6230*/  IMAD R0, R0, 0x40000, R5 ;  /* 0x0004000000007824 */ /* 0x000fc600078e0205 */
[----:B-1----:R1:W5:Y:S04]  /*b6240*/  LDL.LU.64 R28, [R1+0x2b08] ;  /* 0x002b0800011c7983 */ /* 0x0023680000300a00 */
[----:B------:R-:W-:Y:S04]  /*b6250*/  STL.64 [R1+0xd30], R20 ;  /* 0x000d301401007387 */ /* 0x000fe80000100a00 */
[----:B---3--:R1:W5:Y:S04]  /*b6260*/  LDL.LU.64 R26, [R1+0x2b00] ;  /* 0x002b0000011a7983 */ /* 0x0083680000300a00 */
[----:B------:R-:W-:Y:S04]  /*b6270*/  STL.64 [R1+0xd28], R18 ;  /* 0x000d281201007387 */ /* 0x000fe80000100a00 */
[----:B------:R-:W3:Y:S04]  /*b6280*/  LDL.LU R5, [R1+0xf38] ;  /* 0x000f380001057983 */ /* 0x000ee80000300800 */
[----:B------:R1:W-:Y:S04]  /*b6290*/  LDGSTS.E [R2+0x30400], [R176.64], P0 ;  /* 0x30400000b0027fae */ /* 0x0003e80008121848 */
[----:B--2---:R-:W2:Y:S04]  /*b62a0*/  LDL.LU R16, [R1+0xf78] ;  /* 0x000f780001107983 */ /* 0x004ea80000300800 */
        /* <DEDUP_REMOVED lines=11> */
[----:B------:R-:W4:Y:S04]  /*b6360*/  LDL.LU R10, [R1+0xfb4] ;  /* 0x000fb400010a7983 */ /* 0x000f280000300800 */
[----:B------:R-:W4:Y:S04]  /*b6370*/  LDL.LU R11, [R1+0xff4] ;  /* 0x000ff400010b7983 */ /* 0x000f280000300800 */
[----:B------:R1:W-:Y:S04]  /*b6380*/  LDGSTS.E [R2+0x38400], [R196.64], P0 ;  /* 0x38400000c4027fae */ /* 0x0003e80008121848 */
[----:B------:R1:W-:Y:S04]  /*b6390*/  LDGSTS.E [R2+0x39400], [R198.64], P0 ;  /* 0x39400000c6027fae */ /* 0x0003e80008121848 */
[----:B------:R1:W-:Y:S04]  /*b63a0*/  LDGSTS.E [R2+0x3a400], [R200.64], P0 ;  /* 0x3a400000c8027fae */ /* 0x0003e80008121848 */
[----:B------:R1:W-:Y:S04]  /*b63b0*/  LDGSTS.E [R2+0x3b400], [R24.64], P0 ;  /* 0x3b40000018027fae */ /* 0x0003e80008121848 */
[----:B------:R-:W4:Y:S04]  /*b63c0*/  LDL.LU R8, [R1+0x1038] ;  /* 0x0010380001087983 */ /* 0x000f280000300800 */
[----:B------:R1:W-:Y:S04]  /*b63d0*/  LDGSTS.E [R2+0x3c400], [R22.64], P0 ;  /* 0x3c40000016027fae */ /* 0x0003e80008121848 */
[----:B------:R1:W-:Y:S01]  /*b63e0*/  LDGSTS.E [R2+0x3d400], [R12.64], P0 ;  /* 0x3d4000000c027fae */ /* 0x0003e20008121848 */
[----:B------:R-:W-:-:S03]  /*b63f0*/  IMAD.MOV.U32 R3, RZ, RZ, R9 ;  /* 0x000000ffff037224 */ /* 0x000fc600078e0009 */
[----:B------:R1:W-:Y:S04]  /*b6400*/  LDGSTS.E [R2+0x3e400], [R20.64], P0 ;  /* 0x3e40000014027fae */ /* 0x0003e80008121848 */
[----:B------:R1:W-:Y:S04]  /*b6410*/  LDGSTS.E [R2+0x3f400], [R18.64], P0 ;  /* 0x3f40000012027fae */ /* 0x0003e80008121848 */
[----:B-1----:R-:W4:Y:S04]  /*b6420*/  LDL.LU R13, [R1+0x1078] ;  /* 0x00107800010d7983 */ /* 0x002f280000300800 */
[----:B------:R-:W4:Y:S04]  /*b6430*/  LDL.LU R12, [R1+0x1034] ;  /* 0x00103400010c7983 */ /* 0x000f280000300800 */
[----:B------:R-:W4:Y:S01]  /*b6440*/  LDL.LU R14, [R1+0x1074] ;  /* 0x00107400010e7983 */ /* 0x000f220000300800 */
[----:B------:R-:W-:-:S03]  /*b6450*/  IMAD.MOV.U32 R2, RZ, RZ, R4 ;  /* 0x000000ffff027224 */ /* 0x000fc600078e0004 */
[----:B------:R-:W4:Y:S04]  /*b6460*/  LDL.LU R9, [R1+0x10b8] ;  /* 0x0010b80001097983 */ /* 0x000f280000300800 */
[----:B------:R-:W4:Y:S04]  /*b6470*/  LDL.LU R4, [R1+0x10f8] ;  /* 0x0010f80001047983 */ /* 0x000f280000300800 */
[----:B------:R1:W-:Y:S01]  /*b6480*/  LDGSTS.E [R0+0x600], [R2.64], P0 ;  /* 0x0060000002007fae */ /* 0x0003e20008121848 */
[----:B---3--:R-:W-:-:S05]  /*b6490*/  IADD3 R5, P1, R5, UR7, RZ ;  /* 0x0000000705057c10 */ /* 0x008fca000ff3e0ff */
[----:B------:R-:W-:Y:S01]  /*b64a0*/  STL [R1+0xf38], R5 ;  /* 0x000f380501007387 */ /* 0x000fe20000100800 */
[----:B--2---:R-:W-:Y:S01]  /*b64b0*/  IADD3 R16, P2, R16, UR7, RZ ;  /* 0x0000000710107c10 */ /* 0x004fe2000ff5e0ff */
[----:B-1----:R-:W-:Y:S01]  /*b64c0*/  IMAD.MOV.U32 R2, RZ, RZ, R5 ;  /* 0x000000ffff027224 */ /* 0x002fe200078e0005 */
[----:B----4-:R-:W-:Y:S02]  /*b64d0*/  IADD3.X R15, R15, UR6, RZ, P1, !PT ;  /* 0x000000060f0f7c10 */ /* 0x010fe40008ffe4ff */
[----:B------:R-:W-:-:S03]  /*b64e0*/  IADD3.X R17, R17, UR6, RZ, P2, !PT ;  /* 0x0000000611117c10 */ /* 0x000fc600097fe4ff */
[----:B------:R-:W-:Y:S01]  /*b64f0*/  IMAD.MOV.U32 R3, RZ, RZ, R15 ;  /* 0x000000ffff037224 */ /* 0x000fe200078e000f */
[----:B------:R1:W-:Y:S04]  /*b6500*/  STL [R1+0xf34], R15 ;  /* 0x000f340f01007387 */ /* 0x0003e80000100800 */
[----:B------:R-:W-:Y:S04]  /*b6510*/  STL [R1+0xf78], R16 ;  /* 0x000f781001007387 */ /* 0x000fe80000100800 */
[----:B------:R2:W-:Y:S04]  /*b6520*/  LDGSTS.E [R0+0x1600], [R2.64], P0 ;  /* 0x0160000002007fae */ /* 0x0005e80008121848 */
[----:B-1----:R-:W3:Y:S01]  /*b6530*/  LDL.LU R15, [R1+0x10b4] ;  /* 0x0010b400010f7983 */ /* 0x002ee20000300800 */
[----:B------:R-:W-:-:S03]  /*b6540*/  IADD3 R6, P1, R6, UR7, RZ ;  /* 0x0000000706067c10 */ /* 0x000fc6000ff3e0ff */
[----:B------:R-:W-:Y:S01]  /*b6550*/  STL [R1+0xf74], R17 ;  /* 0x000f741101007387 */ /* 0x000fe20000100800 */
[----:B--2---:R-:W-:Y:S02]  /*b6560*/  IMAD.MOV.U32 R2, RZ, RZ, R16 ;  /* 0x000000ffff027224 */ /* 0x004fe400078e0010 */
[----:B------:R-:W-:Y:S01]  /*b6570*/  IMAD.MOV.U32 R3, RZ, RZ, R17 ;  /* 0x000000ffff037224 */ /* 0x000fe200078e0011 */
[----:B------:R-:W2:Y:S01]  /*b6580*/  LDL.LU R5, [R1+0x10f4] ;  /* 0x0010f40001057983 */ /* 0x000ea20000300800 */
[----:B------:R-:W-:Y:S02]  /*b6590*/  IADD3 R7, P2, R7, UR7, RZ ;  /* 0x0000000707077c10 */ /* 0x000fe4000ff5e0ff */
[----:B------:R-:W-:Y:S01]  /*b65a0*/  IADD3.X R10, R10, UR6, RZ, P1, !PT ;  /* 0x000000060a0a7c10 */ /* 0x000fe20008ffe4ff */
[----:B------:R1:W-:Y:S01]  /*b65b0*/  LDGSTS.E [R0+0x2600], [R2.64], P0 ;  /* 0x0260000002007fae */ /* 0x0003e20008121848 */
[----:B------:R-:W-:-:S03]  /*b65c0*/  IADD3.X R11, R11, UR6, RZ, P2, !PT ;  /* 0x000000060b0b7c10 */ /* 0x000fc600097fe4ff */
[----:B------:R-:W-:Y:S04]  /*b65d0*/  STL [R1+0xfb8], R6 ;  /* 0x000fb80601007387 */ /* 0x000fe80000100800 */
[----:B------:R4:W-:Y:S01]  /*b65e0*/  STL [R1+0xfb4], R10 ;  /* 0x000fb40a01007387 */ /* 0x0009e20000100800 */
[----:B-1----:R-:W-:Y:S02]  /*b65f0*/  IMAD.MOV.U32 R2, RZ, RZ, R6 ;  /* 0x000000ffff027224 */ /* 0x002fe400078e0006 */
[----:B------:R-:W-:Y:S01]  /*b6600*/  IMAD.MOV.U32 R3, RZ, RZ, R10 ;  /* 0x000000ffff037224 */ /* 0x000fe200078e000a */
[----:B------:R-:W-:Y:S04]  /*b6610*/  STL [R1+0xff8], R7 ;  /* 0x000ff80701007387 */ /* 0x000fe80000100800 */
[----:B----4-:R-:W4:Y:S04]  /*b6620*/  LDL.LU R10, [R1+0x1138] ;  /* 0x00113800010a7983 */ /* 0x010f280000300800 */
[----:B------:R1:W-:Y:S04]  /*b6630*/  STL [R1+0xff4], R11 ;  /* 0x000ff40b01007387 */ /* 0x0003e80000100800 */
[----:B------:R1:W-:Y:S04]  /*b6640*/  LDGSTS.E [R0+0x3600], [R2.64], P0 ;  /* 0x0360000002007fae */ /* 0x0003e80008121848 */
[----:B------:R-:W4:Y:S01]  /*b6650*/  LDL.LU R6, [R1+0x1178] ;  /* 0x0011780001067983 */ /* 0x000f220000300800 */
[----:B------:R-:W-:Y:S01]  /*b6660*/  IADD3 R8, P1, R8, UR7, RZ ;  /* 0x0000000708087c10 */ /* 0x000fe2000ff3e0ff */
[----:B-1----:R-:W-:-:S02]  /*b6670*/  IMAD.MOV.U32 R3, RZ, RZ, R11 ;  /* 0x000000ffff037224 */ /* 0x002fc400078e000b */
[----:B------:R-:W4:Y:S01]  /*b6680*/  LDL.LU R11, [R1+0x1134] ;  /* 0x00113400010b7983 */ /* 0x000f220000300800 */
[----:B------:R-:W-:-:S03]  /*b6690*/  IMAD.MOV.U32 R2, RZ, RZ, R7 ;  /* 0x000000ffff027224 */ /* 0x000fc600078e0007 */
[----:B------:R-:W4:Y:S01]  /*b66a0*/  LDL.LU R7, [R1+0x1174] ;  /* 0x0011740001077983 */ /* 0x000f220000300800 */
[----:B------:R-:W-:Y:S02]  /*b66b0*/  IADD3 R13, P2, R13, UR7, RZ ;  /* 0x000000070d0d7c10 */ /* 0x000fe4000ff5e0ff */
[----:B------:R-:W-:Y:S01]  /*b66c0*/  IADD3.X R12, R12, UR6, RZ, P1, !PT ;  /* 0x000000060c0c7c10 */ /* 0x000fe20008ffe4ff */
[----:B------:R1:W-:Y:S01]  /*b66d0*/  LDGSTS.E [R0+0x4600], [R2.64], P0 ;  /* 0x0460000002007fae */ /* 0x0003e20008121848 */
[----:B------:R-:W-:-:S03]  /*b66e0*/  IADD3.X R14, R14, UR6, RZ, P2, !PT ;  /* 0x000000060e0e7c10 */ /* 0x000fc600097fe4ff */
[----:B------:R-:W-:Y:S04]  /*b66f0*/  STL [R1+0x1038], R8 ;  /* 0x0010380801007387 */ /* 0x000fe80000100800 */
[----:B------:R1:W-:Y:S02]  /*b6700*/  STL [R1+0x1034], R12 ;  /* 0x0010340c01007387 */ /* 0x0003e40000100800 */
[----:B-1----:R-:W-:Y:S02]  /*b6710*/  IMAD.MOV.U32 R2, RZ, RZ, R8 ;  /* 0x000000ffff027224 */ /* 0x002fe400078e0008 */
[----:B------:R-:W-:Y:S01]  /*b6720*/  IMAD.MOV.U32 R3, RZ, RZ, R12 ;  /* 0x000000ffff037224 */ /* 0x000fe200078e000c */
[----:B------:R-:W-:Y:S04]  /*b6730*/  STL [R1+0x1078], R13 ;  /* 0x0010780d01007387 */ /* 0x000fe80000100800 */
[----:B------:R-:W4:Y:S04]  /*b6740*/  LDL.LU R12, [R1+0x11b8] ;  /* 0x0011b800010c7983 */ /* 0x000f280000300800 */
[----:B------:R1:W-:Y:S04]  /*b6750*/  STL [R1+0x1074], R14 ;  /* 0x0010740e01007387 */ /* 0x0003e80000100800 */
[----:B------:R1:W-:Y:S04]  /*b6760*/  LDGSTS.E [R0+0x5600], [R2.64], P0 ;  /* 0x0560000002007fae */ /* 0x0003e80008121848 */
[----:B------:R-:W4:Y:S01]  /*b6770*/  LDL.LU R8, [R1+0x11f8] ;  /* 0x0011f80001087983 */ /* 0x000f220000300800 */
[----:B-1----:R-:W-:-:S03]  /*b6780*/  IMAD.MOV.U32 R3, RZ, RZ, R14 ;  /* 0x000000ffff037224 */ /* 0x002fc600078e000e */
[----:B------:R-:W4:Y:S01]  /*b6790*/  LDL.LU R14, [R1+0x11b4] ;  /* 0x0011b400010e7983 */ /* 0x000f220000300800 */
        /* <DEDUP_REMOVED lines=8> */
[----:B------:R1:W-:Y:S04]  /*b6820*/  STL [R1+0x10b4], R15 ;  /* 0x0010b40f01007387 */ /* 0x0003e80000100800 */
[----:B------:R3:W-:Y:S01]  /*b6830*/  STL [R1+0x10f8], R4 ;  /* 0x0010f80401007387 */ /* 0x0007e20000100800 */
[----:B--2---:R-:W-:-:S03]  /*b6840*/  IADD3.X R5, R5, UR6, RZ, P2, !PT ;  /* 0x0000000605057c10 */ /* 0x004fc600097fe4ff */
[----:B------:R-:W2:Y:S01]  /*b6850*/  LDL.LU R9, [R1+0x1238] ;  /* 0x0012380001097983 */ /* 0x000ea20000300800 */
[----:B------:R-:W-:-:S03]  /*b6860*/  IMAD.MOV.U32 R3, RZ, RZ, R15 ;  /* 0x000000ffff037224 */ /* 0x000fc600078e000f */
[----:B------:R3:W-:Y:S04]  /*b6870*/  STL [R1+0x10f4], R5 ;  /* 0x0010f40501007387 */ /* 0x0007e80000100800 */
[----:B------:R-:W2:Y:S04]  /*b6880*/  LDL.LU R16, [R1+0x1278] ;  /* 0x0012780001107983 */ /* 0x000ea80000300800 */
[----:B-1----:R-:W2:Y:S04]  /*b6890*/  LDL.LU R15, [R1+0x1234] ;  /* 0x00123400010f7983 */ /* 0x002ea80000300800 */
[----:B------:R1:W-:Y:S04]  /*b68a0*/  LDGSTS.E [R0+0x7600], [R2.64], P0 ;  /* 0x0760000002007fae */ /* 0x0003e80008121848 */
[----:B------:R-:W2:Y:S01]  /*b68b0*/  LDL.LU R17, [R1+0x1274] ;  /* 0x0012740001117983 */ /* 0x000ea20000300800 */
[----:B----4-:R-:W-:Y:S01]  /*b68c0*/  IADD3 R10, P1, R10, UR7, RZ ;  /* 0x000000070a0a7c10 */ /* 0x010fe2000ff3e0ff */
[----:B-1----:R-:W-:-:S02]  /*b68d0*/  IMAD.MOV.U32 R2, RZ, RZ, R4 ;  /* 0x000000ffff027224 */ /* 0x002fc400078e0004 */
[----:B------:R-:W-:Y:S01]  /*b68e0*/  IMAD.MOV.U32 R3, RZ, RZ, R5 ;  /* 0x000000ffff037224 */ /* 0x000fe200078e0005 */
[----:B---3--:R-:W3:Y:S01]  /*b68f0*/  LDL.LU R4, [R1+0x12b8] ;  /* 0x0012b80001047983 */ /* 0x008ee20000300800 */
[----:B------:R-:W-:-:S03]  /*b6900*/  IADD3 R6, P2, R6, UR7, RZ ;  /* 0x0000000706067c10 */ /* 0x000fc6000ff5e0ff */
[----:B------:R-:W2:Y:S04]  /*b6910*/  LDL.LU R5, [R1+0x12f8] ;  /* 0x0012f80001057983 */ /* 0x000ea80000300800 */
[----:B------:R1:W-:Y:S01]  /*b6920*/  STL [R1+0x1138], R10 ;  /* 0x0011380a01007387 */ /* 0x0003e20000100800 */
[----:B------:R-:W-:-:S03]  /*b6930*/  IADD3.X R11, R11, UR6, RZ, P1, !PT ;  /* 0x000000060b0b7c10 */ /* 0x000fc60008ffe4ff */
[----:B------:R1:W-:Y:S01]  /*b6940*/  LDGSTS.E [R0+0x8600], [R2.64], P0 ;  /* 0x0860000002007fae */ /* 0x0003e20008121848 */
[----:B------:R-:W-:-:S03]  /*b6950*/  IADD3.X R7, R7, UR6, RZ, P2, !PT ;  /* 0x0000000607077c10 */ /* 0x000fc600097fe4ff */
[----:B------:R1:W-:Y:S04]  /*b6960*/  STL [R1+0x1134], R11 ;  /* 0x0011340b01007387 */ /* 0x0003e80000100800 */
[----:B------:R1:W-:Y:S02]  /*b6970*/  STL [R1+0x1178], R6 ;  /* 0x0011780601007387 */ /* 0x0003e40000100800 */
[----:B-1----:R-:W-:Y:S02]  /*b6980*/  IMAD.MOV.U32 R2, RZ, RZ, R10 ;  /* 0x000000ffff027224 */ /* 0x002fe400078e000a */
[----:B------:R-:W2:Y:S01]  /*b6990*/  LDL.LU R10, [R1+0x12b4] ;  /* 0x0012b400010a7983 */ /* 0x000ea20000300800 */
[----:B------:R-:W-:-:S03]  /*b69a0*/  IMAD.MOV.U32 R3, RZ, RZ, R11 ;  /* 0x000000ffff037224 */ /* 0x000fc600078e000b */
[----:B------:R1:W-:Y:S04]  /*b69b0*/  STL [R1+0x1174], R7 ;  /* 0x0011740701007387 */ /* 0x0003e80000100800 */
[----:B------:R-:W2:Y:S01]  /*b69c0*/  LDL.LU R11, [R1+0x12f4] ;  /* 0x0012f400010b7983 */ /* 0x000ea20000300800 */
[----:B------:R-:W-:-:S03]  /*b69d0*/  IADD3 R12, P1, R12, UR7, RZ ;  /* 0x000000070c0c7c10 */ /* 0x000fc6000ff3e0ff */
[----:B------:R1:W-:Y:S01]  /*b69e0*/  LDGSTS.E [R0+0x9600], [R2.64], P0 ;  /* 0x0960000002007fae */ /* 0x0003e20008121848 */
[----:B------:R-:W-:Y:S01]  /*b69f0*/  IADD3 R8, P2, R8, UR7, RZ ;  /* 0x0000000708087c10 */ /* 0x000fe2000ff5e0ff */
[----:B-1----:R-:W-:Y:S02]  /*b6a00*/  IMAD.MOV.U32 R2, RZ, RZ, R6 ;  /* 0x000000ffff027224 */ /* 0x002fe400078e0006 */
[----:B------:R-:W-:Y:S01]  /*b6a10*/  IMAD.MOV.U32 R3, RZ, RZ, R7 ;  /* 0x000000ffff037224 */ /* 0x000fe200078e0007 */
[----:B------:R-:W2:Y:S04]  /*b6a20*/  LDL.LU R6, [R1+0x1338] ;  /* 0x0013380001067983 */ /* 0x000ea80000300800 */
        /* <DEDUP_REMOVED lines=18> */
[----:B--2---:R-:W-:-:S05]  /*b6b50*/  IADD3 R9, P1, R9, UR7, RZ ;  /* 0x0000000709097c10 */ /* 0x004fca000ff3e0ff */
        /* <DEDUP_REMOVED lines=10> */
[----:B---3--:R-:W-:-:S03]  /*b6c00*/  IADD3 R4, P1, R4, UR7, RZ ;  /* 0x0000000704047c10 */ /* 0x008fc6000ff3e0ff */
[----:B------:R-:W-:Y:S01]  /*b6c10*/  STL [R1+0x1274], R17 ;  /* 0x0012741101007387 */ /* 0x000fe20000100800 */
[----:B--2---:R-:W-:Y:S01]  /*b6c20*/  IADD3 R5, P2, R5, UR7, RZ ;  /* 0x0000000705057c10 */ /* 0x004fe2000ff5e0ff */
        /* <DEDUP_REMOVED lines=16> */
[----:B------:R-:W-:-:S02]  /*b6d30*/  IADD3 R6, P1, R6, UR7, RZ ;  /* 0x0000000706067c10 */ /* 0x000fc4000ff3e0ff */
[----:B-1----:R-:W3:Y:S01]  /*b6d40*/  LDL.LU R11, [R1+0x1434] ;  /* 0x00143400010b7983 */ /* 0x002ee20000300800 */
[----:B------:R-:W-:-:S03]  /*b6d50*/  IMAD.MOV.U32 R2, RZ, RZ, R5 ;  /* 0x000000ffff027224 */ /* 0x000fc600078e0005 */
[----:B------:R-:W3:Y:S01]  /*b6d60*/  LDL.LU R5, [R1+0x1474] ;  /* 0x0014740001057983 */ /* 0x000ee20000300800 */
[----:B------:R-:W-:-:S03]  /*b6d70*/  IADD3 R7, P2, R7, UR7, RZ ;  /* 0x0000000707077c10 */ /* 0x000fc6000ff5e0ff */
        /* <DEDUP_REMOVED lines=12> */
[----:B------:R-:W-:-:S03]  /*b6e40*/  MOV R2, R7 ;  /* 0x0000000700027202 */ /* 0x000fc60000000f00 */
        /* <DEDUP_REMOVED lines=90> */
[----:B------:R-:W-:-:S02]  /*b73f0*/  IADD3 R4, P1, R4, UR7, RZ ;  /* 0x0000000704047c10 */ /* 0x000fc4000ff3e0ff */
[----:B-1----:R-:W3:Y:S01]  /*b7400*/  LDL.LU R11, [R1+0x1734] ;  /* 0x00173400010b7983 */ /* 0x002ee20000300800 */
[----:B------:R-:W-:Y:S01]  /*b7410*/  IMAD.MOV.U32 R2, RZ, RZ, R9 ;  /* 0x000000ffff027224 */ /* 0x000fe200078e0009 */
[----:B------:R-:W-:Y:S02]  /*b7420*/  IADD3 R5, P2, R5, UR7, RZ ;  /* 0x0000000705057c10 */ /* 0x000fe4000ff5e0ff */
        /* <DEDUP_REMOVED lines=31> */
[----:B------:R1:W-:Y:S04]  /*b7620*/  LDGSTS.E [R0+0x1f600], [R2.64], P0 ;  /* 0x1f60000002007fae */ /* 0x0003e80008121848 */
[----:B------:R-:W4:Y:S04]  /*b7630*/  LDL.LU R16, [R1+0x1878] ;  /* 0x0018780001107983 */ /* 0x000f280000300800 */
[----:B------:R-:W4:Y:S01]  /*b7640*/  LDL.LU R14, [R1+0x18b8] ;  /* 0x0018b800010e7983 */ /* 0x000f220000300800 */
[----:B------:R-:W-:Y:S01]  /*b7650*/  IADD3 R10, P1, R10, UR7, RZ ;  /* 0x000000070a0a7c10 */ /* 0x000fe2000ff3e0ff */
[----:B-1----:R-:W-:-:S02]  /*b7660*/  IMAD.MOV.U32 R2, RZ, RZ, R12 ;  /* 0x000000ffff027224 */ /* 0x002fc400078e000c */
[----:B------:R-:W4:Y:S01]  /*b7670*/  LDL.LU R12, [R1+0x18f8] ;  /* 0x0018f800010c7983 */ /* 0x000f220000300800 */
[----:B------:R-:W-:-:S03]  /*b7680*/  IADD3 R8, P2, R8, UR7, RZ ;  /* 0x0000000708087c10 */ /* 0x000fc6000ff5e0ff */
[----:B------:R1:W-:Y:S01]  /*b7690*/  STL [R1+0x1738], R10 ;  /* 0x0017380a01007387 */ /* 0x0003e20000100800 */
[----:B---3--:R-:W-:-:S05]  /*b76a0*/  IADD3.X R11, R11, UR6, RZ, P1, !PT ;  /* 0x000000060b0b7c10 */ /* 0x008fca0008ffe4ff */
[----:B------:R-:W-:Y:S01]  /*b76b0*/  STL [R1+0x1734], R11 ;  /* 0x0017340b01007387 */ /* 0x000fe20000100800 */
[----:B------:R-:W-:-:S03]  /*b76c0*/  IADD3.X R9, R9, UR6, RZ, P2, !PT ;  /* 0x0000000609097c10 */ /* 0x000fc600097fe4ff */
[----:B------:R3:W-:Y:S01]  /*b76d0*/  STL [R1+0x1778], R8 ;  /* 0x0017780801007387 */ /* 0x0007e20000100800 */
[----:B------:R-:W-:-:S03]  /*b76e0*/  IMAD.MOV.U32 R3, RZ, RZ, R13 ;  /* 0x000000ffff037224 */ /* 0x000fc600078e000d */
        /* <DEDUP_REMOVED lines=13> */
[----:B------:R-:W-:Y:S01]  /*b77c0*/  IMAD.MOV.U32 R3, RZ, RZ, R9 ;  /* 0x000000ffff037224 */ /* 0x000fe200078e0009 */
[----:B------:R-:W-:Y:S02]  /*b77d0*/  IADD3.X R5, R5, UR6, RZ, P2, !PT ;  /* 0x0000000605057c10 */ /* 0x000fe400097fe4ff */
[----:B------:R-:W-:Y:S04]  /*b77e0*/  STL [R1+0x17b8], R6 ;  /* 0x0017b80601007387 */ /* 0x000fe80000100800 */
[----:B------:R1:W-:Y:S04]  /*b77f0*/  STL [R1+0x17b4], R7 ;  /* 0x0017b40701007387 */ /* 0x0003e80000100800 */
[----:B------:R-:W-:Y:S04]  /*b7800*/  STL [R1+0x17f8], R4 ;  /* 0x0017f80401007387 */ /* 0x000fe80000100800 */
[----:B------:R-:W3:Y:S04]  /*b7810*/  LDL.LU R11, [R1+0x1934] ;  /* 0x00193400010b7983 */ /* 0x000ee80000300800 */
[----:B------:R1:W-:Y:S04]  /*b7820*/  LDGSTS.E [R0+0x22600], [R2.64], P0 ;  /* 0x2260000002007fae */ /* 0x0003e80008121848 */
[----:B------:R1:W-:Y:S04]  /*b7830*/  STL [R1+0x17f4], R5 ;  /* 0x0017f40501007387 */ /* 0x0003e80000100800 */
[----:B------:R-:W3:Y:S01]  /*b7840*/  LDL.LU R9, [R1+0x19a4] ;  /* 0x0019a40001097983 */ /* 0x000ee20000300800 */
        /* <DEDUP_REMOVED lines=11> */
[----:B------:R-:W-:Y:S01]  /*b7900*/  IADD3.X R19, R19, UR6, RZ, P1, !PT ;  /* 0x0000000613137c10 */ /* 0x000fe20008ffe4ff */
[----:B------:R-:W-:Y:S01]  /*b7910*/  STL [R1+0x1838], R18 ;  /* 0x0018381201007387 */ /* 0x000fe20000100800 */
[----:B------:R-:W-:Y:S02]  /*b7920*/  IADD3 R16, P2, R16, UR7, RZ ;  /* 0x0000000710107c10 */ /* 0x000fe4000ff5e0ff */
[----:B------:R-:W-:Y:S02]  /*b7930*/  IADD3 R14, P1, R14, UR7, RZ ;  /* 0x000000070e0e7c10 */ /* 0x000fe4000ff3e0ff */
[----:B------:R-:W-:Y:S01]  /*b7940*/  IADD3.X R17, R17, UR6, RZ, P2, !PT ;  /* 0x0000000611117c10 */ /* 0x000fe200097fe4ff */
[----:B------:R4:W-:Y:S01]  /*b7950*/  STL [R1+0x1834], R19 ;  /* 0x0018341301007387 */ /* 0x0009e20000100800 */
[----:B------:R-:W-:-:S03]  /*b7960*/  IADD3 R12, P2, R12, UR7, RZ ;  /* 0x000000070c0c7c10 */ /* 0x000fc6000ff5e0ff */
[----:B------:R-:W-:Y:S04]  /*b7970*/  STL [R1+0x1878], R16 ;  /* 0x0018781001007387 */ /* 0x000fe80000100800 */
[----:B------:R2:W-:Y:S04]  /*b7980*/  STL [R1+0x1874], R17 ;  /* 0x0018741101007387 */ /* 0x0005e80000100800 */
[----:B------:R-:W-:Y:S01]  /*b7990*/  STL [R1+0x18b8], R14 ;  /* 0x0018b80e01007387 */ /* 0x000fe20000100800 */
[----:B-1----:R-:W-:Y:S02]  /*b79a0*/  IMAD.MOV.U32 R2, RZ, RZ, R18 ;  /* 0x000000ffff027224 */ /* 0x002fe400078e0012 */
[----:B------:R-:W-:-:S05]  /*b79b0*/  IMAD.MOV.U32 R3, RZ, RZ, R19 ;  /* 0x000000ffff037224 */ /* 0x000fca00078e0013 */
[----:B------:R1:W-:Y:S01]  /*b79c0*/  LDGSTS.E [R0+0x25600], [R2.64], P0 ;  /* 0x2560000002007fae */ /* 0x0003e20008121848 */
[----:B------:R-:W-:-:S05]  /*b79d0*/  IADD3.X R15, R15, UR6, RZ, P1, !PT ;  /* 0x000000060f0f7c10 */ /* 0x000fca0008ffe4ff */
[----:B------:R1:W-:Y:S01]  /*b79e0*/  STL [R1+0x18b4], R15 ;  /* 0x0018b40f01007387 */ /* 0x0003e20000100800 */
[----:B--2---:R-:W-:-:S03]  /*b79f0*/  IADD3.X R13, R13, UR6, RZ, P2, !PT ;  /* 0x000000060d0d7c10 */ /* 0x004fc600097fe4ff */
[----:B------:R-:W-:Y:S04]  /*b7a00*/  STL [R1+0x18f8], R12 ;  /* 0x0018f80c01007387 */ /* 0x000fe80000100800 */
[----:B------:R-:W2:Y:S04]  /*b7a10*/  LDL.LU.64 R176, [R1+0xd20] ;  /* 0x000d200001b07983 */ /* 0x000ea80000300a00 */
[----:B------:R3:W-:Y:S04]  /*b7a20*/  STL [R1+0x18f4], R13 ;  /* 0x0018f40d01007387 */ /* 0x0007e80000100800 */
[----:B------:R-:W2:Y:S01]  /*b7a30*/  LDL.LU.64 R24, [R1+0xd18] ;  /* 0x000d180001187983 */ /* 0x000ea20000300a00 */
[----:B-1----:R-:W-:-:S02]  /*b7a40*/  IMAD.MOV.U32 R2, RZ, RZ, R16 ;  /* 0x000000ffff027224 */ /* 0x002fc400078e0010 */
[----:B------:R-:W-:Y:S01]  /*b7a50*/  IMAD.MOV.U32 R3, RZ, RZ, R17 ;  /* 0x000000ffff037224 */ /* 0x000fe200078e0011 */
[----:B------:R-:W2:Y:S01]  /*b7a60*/  LDL.LU.64 R22, [R1+0xd10] ;  /* 0x000d100001167983 */ /* 0x000ea20000300a00 */
[----:B------:R-:W-:-:S03]  /*b7a70*/  IADD3 R10, P1, R10, UR7, RZ ;  /* 0x000000070a0a7c10 */ /* 0x000fc6000ff3e0ff */
[----:B------:R1:W-:Y:S04]  /*b7a80*/  LDGSTS.E [R0+0x26600], [R2.64], P0 ;  /* 0x2660000002007fae */ /* 0x0003e80008121848 */
[----:B------:R-:W2:Y:S04]  /*b7a90*/  LDL.LU.64 R20, [R1+0xd08] ;  /* 0x000d080001147983 */ /* 0x000ea80000300a00 */
[----:B------:R-:W-:Y:S01]  /*b7aa0*/  STL [R1+0x1938], R10 ;  /* 0x0019380a01007387 */ /* 0x000fe20000100800 */
[----:B-1----:R-:W-:Y:S02]  /*b7ab0*/  IMAD.MOV.U32 R2, RZ, RZ, R14 ;  /* 0x000000ffff027224 */ /* 0x002fe400078e000e */
[----:B------:R-:W-:Y:S01]  /*b7ac0*/  IMAD.MOV.U32 R3, RZ, RZ, R15 ;  /* 0x000000ffff037224 */ /* 0x000fe200078e000f */
[----:B---3--:R-:W-:-:S04]  /*b7ad0*/  IADD3 R8, P2, R8, UR7, RZ ;  /* 0x0000000708087c10 */ /* 0x008fc8000ff5e0ff */
[----:B------:R1:W-:Y:S01]  /*b7ae0*/  LDGSTS.E [R0+0x27600], [R2.64], P0 ;  /* 0x2760000002007fae */ /* 0x0003e20008121848 */
[----:B------:R-:W-:Y:S01]  /*b7af0*/  IADD3.X R11, R11, UR6, RZ, P1, !PT ;  /* 0x000000060b0b7c10 */ /* 0x000fe20008ffe4ff */
[----:B-1----:R-:W-:-:S04]  /*b7b00*/  IMAD.MOV.U32 R3, RZ, RZ, R13 ;  /* 0x000000ffff037224 */ /* 0x002fc800078e000d */
[----:B------:R-:W-:Y:S01]  /*b7b10*/  STL [R1+0x1934], R11 ;  /* 0x0019340b01007387 */ /* 0x000fe20000100800 */
[----:B------:R-:W-:-:S03]  /*b7b20*/  MOV R2, R12 ;  /* 0x0000000c00027202 */ /* 0x000fc60000000f00 */
[----:B------:R-:W-:Y:S01]  /*b7b30*/  STL [R1+0x19a8], R8 ;  /* 0x0019a80801007387 */ /* 0x000fe20000100800 */
[----:B------:R-:W-:-:S03]  /*b7b40*/  IADD3.X R9, R9, UR6, RZ, P2, !PT ;  /* 0x0000000609097c10 */ /* 0x000fc600097fe4ff */
[----:B----4-:R-:W3:Y:S04]  /*b7b50*/  LDL.LU.64 R18, [R1+0xd00] ;  /* 0x000d000001127983 */ /* 0x010ee80000300a00 */
[----:B------:R1:W-:Y:S04]  /*b7b60*/  STL [R1+0x19a4], R9 ;  /* 0x0019a40901007387 */ /* 0x0003e80000100800 */
[----:B------:R-:W4:Y:S01]  /*b7b70*/  LDL.LU.64 R16, [R1+0xcf8] ;  /* 0x000cf80001107983 */ /* 0x000f220000300a00 */
[----:B------:R-:W-:-:S03]  /*b7b80*/  IADD3 R6, P1, R6, UR7, RZ ;  /* 0x0000000706067c10 */ /* 0x000fc6000ff3e0ff */
[----:B------:R1:W-:Y:S01]  /*b7b90*/  LDGSTS.E [R0+0x28600], [R2.64], P0 ;  /* 0x2860000002007fae */ /* 0x0003e20008121848 */
[----:B------:R-:W-:-:S03]  /*b7ba0*/  IADD3.X R7, R7, UR6, RZ, P1, !PT ;  /* 0x0000000607077c10 */ /* 0x000fc60008ffe4ff */
[----:B------:R-:W-:Y:S04]  /*b7bb0*/  STL [R1+0x19b0], R6 ;  /* 0x0019b00601007387 */ /* 0x000fe80000100800 */
[----:B------:R-:W-:Y:S01]  /*b7bc0*/  STL [R1+0x19ac], R7 ;  /* 0x0019ac0701007387 */ /* 0x000fe20000100800 */
[----:B-1----:R-:W-:Y:S02]  /*b7bd0*/  IMAD.MOV.U32 R2, RZ, RZ, R10 ;  /* 0x000000ffff027224 */ /* 0x002fe400078e000a */
[----:B------:R-:W-:-:S05]  /*b7be0*/  IMAD.MOV.U32 R3, RZ, RZ, R11 ;  /* 0x000000ffff037224 */ /* 0x000fca00078e000b */
[----:B------:R1:W-:Y:S01]  /*b7bf0*/  LDGSTS.E [R0+0x29600], [R2.64], P0 ;  /* 0x2960000002007fae */ /* 0x0003e20008121848 */
[----:B------:R-:W-:-:S04]  /*b7c00*/  IADD3 R4, P2, R4, UR7, RZ ;  /* 0x0000000704047c10 */ /* 0x000fc8000ff5e0ff */
[----:B------:R-:W-:Y:S01]  /*b7c10*/  IADD3.X R5, R5, UR6, RZ, P2, !PT ;  /* 0x0000000605057c10 */ /* 0x000fe200097fe4ff */
[----:B------:R-:W-:Y:S04]  /*b7c20*/  STL [R1+0x19b8], R4 ;  /* 0x0019b80401007387 */ /* 0x000fe80000100800 */
[----:B------:R-:W4:Y:S01]  /*b7c30*/  LDL.LU.64 R14, [R1+0xcf0] ;  /* 0x000cf000010e7983 */ /* 0x000f220000300a00 */
[----:B-1----:R-:W-:Y:S02]  /*b7c40*/  IMAD.MOV.U32 R2, RZ, RZ, R8 ;  /* 0x000000ffff027224 */ /* 0x002fe400078e0008 */
[----:B------:R-:W-:Y:S01]  /*b7c50*/  IMAD.MOV.U32 R3, RZ, RZ, R9 ;  /* 0x000000ffff037224 */ /* 0x000fe200078e0009 */
[----:B------:R1:W-:Y:S04]  /*b7c60*/  STL [R1+0x19b4], R5 ;  /* 0x0019b40501007387 */ /* 0x0003e80000100800 */
[----:B------:R-:W4:Y:S04]  /*b7c70*/  LDL.LU.64 R12, [R1+0xce8] ;  /* 0x000ce800010c7983 */ /* 0x000f280000300a00 */
[----:B------:R1:W-:Y:S04]  /*b7c80*/  LDGSTS.E [R0+0x2a600], [R2.64], P0 ;  /* 0x2a60000002007fae */ /* 0x0003e80008121848 */
[----:B------:R-:W4:Y:S01]  /*b7c90*/  LDL.LU.64 R8, [R1+0xce0] ;  /* 0x000ce00001087983 */ /* 0x000f220000300a00 */
[----:B-1----:R-:W-:-:S02]  /*b7ca0*/  IMAD.MOV.U32 R2, RZ, RZ, R6 ;  /* 0x000000ffff027224 */ /* 0x002fc400078e0006 */
[----:B------:R-:W-:-:S05]  /*b7cb0*/  IMAD.MOV.U32 R3, RZ, RZ, R7 ;  /* 0x000000ffff037224 */ /* 0x000fca00078e0007 */
[----:B------:R1:W-:Y:S02]  /*b7cc0*/  LDGSTS.E [R0+0x2b600], [R2.64], P0 ;  /* 0x2b60000002007fae */ /* 0x0003e40008121848 */
[----:B-1----:R-:W-:Y:S02]  /*b7cd0*/  IMAD.MOV.U32 R2, RZ, RZ, R4 ;  /* 0x000000ffff027224 */ /* 0x002fe400078e0004 */
[----:B------:R-:W-:Y:S02]  /*b7ce0*/  IMAD.MOV.U32 R3, RZ, RZ, R5 ;  /* 0x000000ffff037224 */ /* 0x000fe400078e0005 */
[----:B------:R-:W4:Y:S04]  /*b7cf0*/  LDL.LU.64 R4, [R1+0xcd8] ;  /* 0x000cd80001047983 */ /* 0x000f280000300a00 */
[----:B------:R2:W-:Y:S04]  /*b7d00*/  LDGSTS.E [R0+0x2c600], [R2.64], P0 ;  /* 0x2c60000002007fae */ /* 0x0005e80008121848 */
[----:B------:R-:W4:Y:S04]  /*b7d10*/  LDL.LU R11, [R1+0xefc] ;  /* 0x000efc00010b7983 */ /* 0x000f280000300800 */
[----:B------:R-:W4:Y:S01]  /*b7d20*/  LDL.LU R6, [R1+0xf00] ;  /* 0x000f000001067983 */ /* 0x000f220000300800 */
[----:B--2---:R-:W-:-:S04]  /*b7d30*/  IADD3 R2, P1, R176, UR7, RZ ;  /* 0x00000007b0027c10 */ /* 0x004fc8000ff3e0ff */
[----:B------:R-:W-:Y:S02]  /*b7d40*/  IADD3.X R3, R177, UR6, RZ, P1, !PT ;  /* 0x00000006b1037c10 */ /* 0x000fe40008ffe4ff */
        /* <DEDUP_REMOVED lines=27> */
[----:B------:R-:W-:Y:S02]  /*b7f00*/  LOP3.LUT R185, R185, R184, RZ, 0x3c, !PT ;  /* 0x000000b8b9b97212 */ /* 0x000fe400078e3cff */
[----:B------:R-:W-:Y:S02]  /*b7f10*/  LOP3.LUT R187, R187, R186, RZ, 0x3c, !PT ;  /* 0x000000babbbb7212 */ /* 0x000fe400078e3cff */
[----:B------:R-:W-:Y:S02]  /*b7f20*/  LOP3.LUT R189, R189, R188, RZ, 0x3c, !PT ;  /* 0x000000bcbdbd7212 */ /* 0x000fe400078e3cff */
[----:B------:R-:W-:Y:S02]  /*b7f30*/  LOP3.LUT R191, R191, R190, RZ, 0x3c, !PT ;  /* 0x000000bebfbf7212 */ /* 0x000fe400078e3cff */
[----:B------:R-:W-:-:S02]  /*b7f40*/  LOP3.LUT R184, R185, R184, RZ, 0x3c, !PT ;  /* 0x000000b8b9b87212 */ /* 0x000fc400078e3cff */
[----:B------:R-:W-:Y:S02]  /*b7f50*/  LOP3.LUT R193, R193, R192, RZ, 0x3c, !PT ;  /* 0x000000c0c1c17212 */ /* 0x000fe400078e3cff */
        /* <DEDUP_REMOVED lines=15> */
[----:B------:R-:W-:Y:S02]  /*b8050*/  IMAD.MOV.U32 R24, RZ, RZ, R2 ;  /* 0x000000ffff187224 */ /* 0x000fe400078e0002 */
[----:B------:R-:W-:Y:S01]  /*b8060*/  IMAD.MOV.U32 R25, RZ, RZ, R3 ;  /* 0x000000ffff197224 */ /* 0x000fe200078e0003 */
[----:B---3--:R-:W-:-:S04]  /*b8070*/  IADD3 R201, P1, R18, UR7, RZ ;  /* 0x0000000712c97c10 */ /* 0x008fc8000ff3e0ff */
[----:B------:R1:W-:Y:S01]  /*b8080*/  LDGSTS.E [R0+0x2d600], [R24.64], P0 ;  /* 0x2d60000018007fae */ /* 0x0003e20008121848 */
[----:B------:R-:W-:Y:S02]  /*b8090*/  IADD3.X R200, R19, UR6, RZ, P1, !PT ;  /* 0x0000000613c87c10 */ /* 0x000fe40008ffe4ff */
[----:B----4-:R-:W-:-:S04]  /*b80a0*/  IADD3 R203, P1, R16, UR7, RZ ;  /* 0x0000000710cb7c10 */ /* 0x010fc8000ff3e0ff */
[----:B------:R-:W-:Y:S01]  /*b80b0*/  IADD3.X R202, R17, UR6, RZ, P1, !PT ;  /* 0x0000000611ca7c10 */ /* 0x000fe20008ffe4ff */
[----:B------:R-:W-:Y:S01]  /*b80c0*/  IMAD.MOV.U32 R16, RZ, RZ, R180 ;  /* 0x000000ffff107224 */ /* 0x000fe200078e00b4 */
[----:B------:R-:W-:Y:S01]  /*b80d0*/  LOP3.LUT R197, R197, R196, RZ, 0x3c, !PT ;  /* 0x000000c4c5c57212 */ /* 0x000fe200078e3cff */
[----:B------:R-:W-:Y:S01]  /*b80e0*/  IMAD.MOV.U32 R17, RZ, RZ, R179 ;  /* 0x000000ffff117224 */ /* 0x000fe200078e00b3 */
[----:B------:R-:W-:Y:S02]  /*b80f0*/  LOP3.LUT R199, R199, R198, RZ, 0x3c, !PT ;  /* 0x000000c6c7c77212 */ /* 0x000fe400078e3cff */
[----:B------:R-:W-:Y:S02]  /*b8100*/  LOP3.LUT R201, R201, R200, RZ, 0x3c, !PT ;  /* 0x000000c8c9c97212 */ /* 0x000fe400078e3cff */
[----:B------:R-:W-:-:S04]  /*b8110*/  IADD3 R205, P1, R14, UR7, RZ ;  /* 0x000000070ecd7c10 */ /* 0x000fc8000ff3e0ff */
[----:B------:R-:W-:Y:S02]  /*b8120*/  IADD3.X R204, R15, UR6, RZ, P1, !PT ;  /* 0x000000060fcc7c10 */ /* 0x000fe40008ffe4ff */
[----:B------:R-:W-:-:S04]  /*b8130*/  IADD3 R207, P1, R12, UR7, RZ ;  /* 0x000000070ccf7c10 */ /* 0x000fc8000ff3e0ff */
[----:B------:R-:W-:Y:S02]  /*b8140*/  IADD3.X R206, R13, UR6, RZ, P1, !PT ;  /* 0x000000060dce7c10 */ /* 0x000fe40008ffe4ff */
[----:B------:R-:W-:-:S04]  /*b8150*/  IADD3 R209, P1, R8, UR7, RZ ;  /* 0x0000000708d17c10 */ /* 0x000fc8000ff3e0ff */
[----:B------:R-:W-:Y:S02]  /*b8160*/  IADD3.X R208, R9, UR6, RZ, P1, !PT ;  /* 0x0000000609d07c10 */ /* 0x000fe40008ffe4ff */
[----:B------:R-:W-:Y:S01]  /*b8170*/  IADD3 R6, P1, R6, UR7, RZ ;  /* 0x0000000706067c10 */ /* 0x000fe2000ff3e0ff */
[----:B------:R-:W-:-:S03]  /*b8180*/  IMAD.MOV.U32 R12, RZ, RZ, R183 ;  /* 0x000000ffff0c7224 */ /* 0x000fc600078e00b7 */
[----:B------:R-:W-:Y:S01]  /*b8190*/  IADD3.X R11, R11, UR6, RZ, P1, !PT ;  /* 0x000000060b0b7c10 */ /* 0x000fe20008ffe4ff */
[----:B------:R-:W-:Y:S01]  /*b81a0*/  IMAD.MOV.U32 R13, RZ, RZ, R176 ;  /* 0x000000ffff0d7224 */ /* 0x000fe200078e00b0 */
[----:B------:R-:W-:Y:S01]  /*b81b0*/  STL [R1+0xf00], R6 ;  /* 0x000f000601007387 */ /* 0x000fe20000100800 */
[----:B------:R-:W-:Y:S01]  /*b81c0*/  IMAD.MOV.U32 R176, RZ, RZ, R181 ;  /* 0x000000ffffb07224 */ /* 0x000fe200078e00b5 */
[----:B------:R-:W-:Y:S02]  /*b81d0*/  LOP3.LUT R203, R203, R202, RZ, 0x3c, !PT ;  /* 0x000000cacbcb7212 */ /* 0x000fe400078e3cff */
[----:B------:R-:W-:Y:S01]  /*b81e0*/  STL [R1+0xefc], R11 ;  /* 0x000efc0b01007387 */ /* 0x000fe20000100800 */
[----:B------:R-:W-:-:S03]  /*b81f0*/  LOP3.LUT R196, R197, R196, RZ, 0x3c, !PT ;  /* 0x000000c4c5c47212 */ /* 0x000fc600078e3cff */
[----:B------:R1:W-:Y:S01]  /*b8200*/  STL.64 [R1+0xd20], R24 ;  /* 0x000d201801007387 */ /* 0x0003e20000100a00 */
[----:B------:R-:W-:Y:S01]  /*b8210*/  IADD3 R211, P2, R4, UR7, RZ ;  /* 0x0000000704d37c10 */ /* 0x000fe2000ff5e0ff */
[----:B------:R-:W-:Y:S01]  /*b8220*/  IMAD.MOV.U32 R4, RZ, RZ, R182 ;  /* 0x000000ffff047224 */ /* 0x000fe200078e00b6 */
[----:B------:R-:W-:Y:S01]  /*b8230*/  LOP3.LUT R198, R199, R198, RZ, 0x3c, !PT ;  /* 0x000000c6c7c67212 */ /* 0x000fe200078e3cff */
[----:B------:R-:W-:Y:S01]  /*b8240*/  IMAD.MOV.U32 R8, RZ, RZ, R195 ;  /* 0x000000ffff087224 */ /* 0x000fe200078e00c3 */
[----:B------:R-:W-:Y:S01]  /*b8250*/  IADD3.X R210, R5, UR6, RZ, P2, !PT ;  /* 0x0000000605d27c10 */ /* 0x000fe200097fe4ff */
[----:B------:R-:W-:Y:S01]  /*b8260*/  IMAD.MOV.U32 R5, RZ, RZ, R177 ;  /* 0x000000ffff057224 */ /* 0x000fe200078e00b1 */
[----:B------:R-:W-:Y:S01]  /*b8270*/  LOP3.LUT R200, R201, R200, RZ, 0x3c, !PT ;  /* 0x000000c8c9c87212 */ /* 0x000fe200078e3cff */
[----:B------:R-:W-:Y:S01]  /*b8280*/  IMAD.MOV.U32 R177, RZ, RZ, R178 ;  /* 0x000000ffffb17224 */ /* 0x000fe200078e00b2 */
[----:B------:R-:W-:Y:S01]  /*b8290*/  STL.64 [R1+0xd18], R12 ;  /* 0x000d180c01007387 */ /* 0x000fe20000100a00 */
[----:B------:R-:W-:-:S03]  /*b82a0*/  IMAD.MOV.U32 R9, RZ, RZ, R194 ;  /* 0x000000ffff097224 */ /* 0x000fc600078e00c2 */
[----:B------:R2:W-:Y:S01]  /*b82b0*/  STL.64 [R1+0xd10], R4 ;  /* 0x000d100401007387 */ /* 0x0005e20000100a00 */
[----:B------:R-:W-:-:S03]  /*b82c0*/  LOP3.LUT R202, R203, R202, RZ, 0x3c, !PT ;  /* 0x000000cacbca7212 */ /* 0x000fc600078e3cff */
[----:B------:R-:W-:Y:S01]  /*b82d0*/  STL.64 [R1+0xd08], R176 ;  /* 0x000d08b001007387 */ /* 0x000fe20000100a00 */
[----:B------:R-:W-:-:S03]  /*b82e0*/  LOP3.LUT R197, R197, R196, RZ, 0x3c, !PT ;  /* 0x000000c4c5c57212 */ /* 0x000fc600078e3cff */
[----:B------:R3:W-:Y:S01]  /*b82f0*/  STL.64 [R1+0xd00], R16 ;  /* 0x000d001001007387 */ /* 0x0007e20000100a00 */
[----:B------:R-:W-:-:S03]  /*b8300*/  LOP3.LUT R199, R199, R198, RZ, 0x3c, !PT ;  /* 0x000000c6c7c77212 */ /* 0x000fc600078e3cff */
[----:B------:R-:W-:Y:S01]  /*b8310*/  STL.64 [R1+0xcf8], R184 ;  /* 0x000cf8b801007387 */ /* 0x000fe20000100a00 */
[----:B------:R-:W-:-:S03]  /*b8320*/  LOP3.LUT R201, R201, R200, RZ, 0x3c, !PT ;  /* 0x000000c8c9c97212 */ /* 0x000fc600078e3cff */
[----:B------:R-:W-:Y:S01]  /*b8330*/  STL.64 [R1+0xcf0], R186 ;  /* 0x000cf0ba01007387 */ /* 0x000fe20000100a00 */
[----:B------:R-:W-:-:S03]  /*b8340*/  LOP3.LUT R203, R203, R202, RZ, 0x3c, !PT ;  /* 0x000000cacbcb7212 */ /* 0x000fc600078e3cff */
        /* <DEDUP_REMOVED lines=17> */
[----:B------:R-:W-:Y:S04]  /*b8460*/  STL.64 [R1+0xca0], R20 ;  /* 0x000ca01401007387 */ /* 0x000fe80000100a00 */
[----:B-1----:R1:W5:Y:S04]  /*b8470*/  LDL.LU.64 R24, [R1+0x2af8] ;  /* 0x002af80001187983 */ /* 0x0023680000300a00 */
[----:B------:R-:W-:Y:S04]  /*b8480*/  STL.64 [R1+0xc98], R18 ;  /* 0x000c981201007387 */ /* 0x000fe80000100a00 */
[----:B------:R1:W-:Y:S04]  /*b8490*/  LDGSTS.E [R0+0x2e600], [R12.64], P0 ;  /* 0x2e6000000c007fae */ /* 0x0003e80008121848 */
[----:B------:R1:W-:Y:S04]  /*b84a0*/  STL.64 [R1+0xc90], R14 ;  /* 0x000c900e01007387 */ /* 0x0003e80000100a00 */
[----:B------:R2:W-:Y:S04]  /*b84b0*/  LDGSTS.E [R0+0x2f600], [R4.64], P0 ;  /* 0x2f60000004007fae */ /* 0x0005e80008121848 */
[----:B------:R1:W-:Y:S04]  /*b84c0*/  LDGSTS.E [R0+0x30600], [R176.64], P0 ;  /* 0x30600000b0007fae */ /* 0x0003e80008121848 */
[----:B------:R3:W-:Y:S04]  /*b84d0*/  LDGSTS.E [R0+0x31600], [R16.64], P0 ;  /* 0x3160000010007fae */ /* 0x0007e80008121848 */
[----:B--2---:R-:W2:Y:S04]  /*b84e0*/  LDL.LU R4, [R1+0xf40] ;  /* 0x000f400001047983 */ /* 0x004ea80000300800 */
[----:B-1----:R-:W2:Y:S04]  /*b84f0*/  LDL.LU R13, [R1+0xf80] ;  /* 0x000f8000010d7983 */ /* 0x002ea80000300800 */
[----:B------:R-:W2:Y:S04]  /*b8500*/  LDL.LU R10, [R1+0xf3c] ;  /* 0x000f3c00010a7983 */ /* 0x000ea80000300800 */
[----:B---3--:R-:W3:Y:S04]  /*b8510*/  LDL.LU R16, [R1+0xf7c] ;  /* 0x000f7c0001107983 */ /* 0x008ee80000300800 */
[----:B------:R-:W3:Y:S04]  /*b8520*/  LDL.LU R5, [R1+0xfc0] ;  /* 0x000fc00001057983 */ /* 0x000ee80000300800 */
[----:B------:R1:W-:Y:S04]  /*b8530*/  LDGSTS.E [R0+0x32600], [R184.64], P0 ;  /* 0x32600000b8007fae */ /* 0x0003e80008121848 */
[----:B------:R-:W3:Y:S04]  /*b8540*/  LDL.LU R7, [R1+0x1000] ;  /* 0x0010000001077983 */ /* 0x000ee80000300800 */
[----:B------:R1:W-:Y:S04]  /*b8550*/  LDGSTS.E [R0+0x33600], [R186.64], P0 ;  /* 0x33600000ba007fae */ /* 0x0003e80008121848 */
[----:B------:R-:W3:Y:S04]  /*b8560*/  LDL.LU R12, [R1+0xfbc] ;  /* 0x000fbc00010c7983 */ /* 0x000ee80000300800 */
[----:B------:R1:W-:Y:S04]  /*b8570*/  LDGSTS.E [R0+0x34600], [R188.64], P0 ;  /* 0x34600000bc007fae */ /* 0x0003e80008121848 */
[----:B------:R1:W-:Y:S04]  /*b8580*/  LDGSTS.E [R0+0x35600], [R190.64], P0 ;  /* 0x35600000be007fae */ /* 0x0003e80008121848 */
[----:B------:R1:W-:Y:S04]  /*b8590*/  LDGSTS.E [R0+0x36600], [R192.64], P0 ;  /* 0x36600000c0007fae */ /* 0x0003e80008121848 */
[----:B------:R4:W-:Y:S04]  /*b85a0*/  LDGSTS.E [R0+0x37600], [R8.64], P0 ;  /* 0x3760000008007fae */ /* 0x0009e80008121848 */
[----:B------:R1:W-:Y:S04]  /*b85b0*/  LDGSTS.E [R0+0x38600], [R196.64], P0 ;  /* 0x38600000c4007fae */ /* 0x0003e80008121848 */
[----:B------:R1:W-:Y:S04]  /*b85c0*/  LDGSTS.E [R0+0x39600], [R198.64], P0 ;  /* 0x39600000c6007fae */ /* 0x0003e80008121848 */
[----:B----4-:R-:W4:Y:S04]  /*b85d0*/  LDL.LU R8, [R1+0xffc] ;  /* 0x000ffc0001087983 */ /* 0x010f280000300800 */
[----:B------:R1:W-:Y:S04]  /*b85e0*/  LDGSTS.E [R0+0x3a600], [R200.64], P0 ;  /* 0x3a600000c8007fae */ /* 0x0003e80008121848 */
[----:B------:R1:W-:Y:S04]  /*b85f0*/  LDGSTS.E [R0+0x3b600], [R202.64], P0 ;  /* 0x3b600000ca007fae */ /* 0x0003e80008121848 */
[----:B------:R1:W-:Y:S01]  /*b8600*/  LDGSTS.E [R0+0x3c600], [R22.64], P0 ;  /* 0x3c60000016007fae */ /* 0x0003e20008121848 */
[----:B------:R-:W-:-:S03]  /*b8610*/  IMAD.MOV.U32 R177, RZ, RZ, R11 ;  /* 0x000000ffffb17224 */ /* 0x000fc600078e000b */
[----:B------:R1:W-:Y:S04]  /*b8620*/  LDGSTS.E [R0+0x3d600], [R20.64], P0 ;  /* 0x3d60000014007fae */ /* 0x0003e80008121848 */
[----:B------:R-:W4:Y:S04]  /*b8630*/  LDL.LU R9, [R1+0x1040] ;  /* 0x0010400001097983 */ /* 0x000f280000300800 */
[----:B------:R1:W-:Y:S04]  /*b8640*/  LDGSTS.E [R0+0x3e600], [R18.64], P0 ;  /* 0x3e60000012007fae */ /* 0x0003e80008121848 */
[----:B------:R1:W-:Y:S01]  /*b8650*/  LDGSTS.E [R0+0x3f600], [R14.64], P0 ;  /* 0x3f6000000e007fae */ /* 0x0003e20008121848 */
[----:B------:R-:W-:-:S03]  /*b8660*/  IMAD.U32 R2, RZ, RZ, UR5 ;  /* 0x00000005ff027e24 */ /* 0x000fc6000f8e00ff */
[----:B-1----:R-:W4:Y:S04]  /*b8670*/  LDL.LU R14, [R1+0x1080] ;  /* 0x00108000010e7983 */ /* 0x002f280000300800 */
[----:B------:R-:W4:Y:S04]  /*b8680*/  LDL.LU R11, [R1+0x103c] ;  /* 0x00103c00010b7983 */ /* 0x000f280000300800 */
[----:B------:R-:W4:Y:S01]  /*b8690*/  LDL.LU R15, [R1+0x107c] ;  /* 0x00107c00010f7983 */ /* 0x000f220000300800 */
[----:B------:R-:W-:Y:S02]  /*b86a0*/  IMAD R2, R2, 0x40000, R252 ;  /* 0x0004000002027824 */ /* 0x000fe400078e02fc */
[----:B------:R-:W-:-:S02]  /*b86b0*/  IMAD.MOV.U32 R176, RZ, RZ, R6 ;  /* 0x000000ffffb07224 */ /* 0x000fc400078e0006 */
[----:B------:R-:W4:Y:S04]  /*b86c0*/  LDL.LU R6, [R1+0x10c0] ;  /* 0x0010c00001067983 */ /* 0x000f280000300800 */
[----:B------:R-:W4:Y:S04]  /*b86d0*/  LDL.LU R3, [R1+0x1100] ;  /* 0x0011000001037983 */ /* 0x000f280000300800 */
[----:B------:R1:W-:Y:S01]  /*b86e0*/  LDGSTS.E [R2+0x800], [R176.64], P0 ;  /* 0x00800000b0027fae */ /* 0x0003e20008121848 */
[----:B--2---:R-:W-:Y:S02]  /*b86f0*/  IADD3 R4, P1, R4, UR7, RZ ;  /* 0x0000000704047c10 */ /* 0x004fe4000ff3e0ff */
[----:B------:R-:W-:-:S02]  /*b8700*/  IADD3 R13, P2, R13, UR7, RZ ;  /* 0x000000070d0d7c10 */ /* 0x000fc4000ff5e0ff */
[----:B------:R-:W-:Y:S01]  /*b8710*/  IADD3.X R10, R10, UR6, RZ, P1, !PT ;  /* 0x000000060a0a7c10 */ /* 0x000fe20008ffe4ff */
[----:B------:R-:W-:Y:S01]  /*b8720*/  STL [R1+0xf40], R4 ;  /* 0x000f400401007387 */ /* 0x000fe20000100800 */
[----:B-1----:R-:W-:Y:S01]  /*b8730*/  IMAD.MOV.U32 R176, RZ, RZ, R4 ;  /* 0x000000ffffb07224 */ /* 0x002fe200078e0004 */
[----:B---3--:R-:W-:Y:S02]  /*b8740*/  IADD3.X R16, R16, UR6, RZ, P2, !PT ;  /* 0x0000000610107c10 */ /* 0x008fe400097fe4ff */
[----:B------:R1:W-:Y:S01]  /*b8750*/  STL [R1+0xf3c], R10 ;  /* 0x000f3c0a01007387 */ /* 0x0003e20000100800 */
[----:B------:R-:W-:-:S03]  /*b8760*/  IMAD.MOV.U32 R177, RZ, RZ, R10 ;  /* 0x000000ffffb17224 */ /* 0x000fc600078e000a */
[----:B------:R-:W-:Y:S01]  /*b8770*/  STL [R1+0xf80], R13 ;  /* 0x000f800d01007387 */ /* 0x000fe20000100800 */
[----:B------:R-:W-:-:S03]  /*b8780*/  IADD3 R5, P1, R5, UR7, RZ ;  /* 0x0000000705057c10 */ /* 0x000fc6000ff3e0ff */
[----:B------:R2:W-:Y:S04]  /*b8790*/  LDGSTS.E [R2+0x1800], [R176.64], P0 ;  /* 0x01800000b0027fae */ /* 0x0005e80008121848 */
[----:B-1----:R-:W3:Y:S04]  /*b87a0*/  LDL.LU R10, [R1+0x10bc] ;  /* 0x0010bc00010a7983 */ /* 0x002ee80000300800 */
[----:B------:R-:W-:Y:S01]  /*b87b0*/  STL [R1+0xf7c], R16 ;  /* 0x000f7c1001007387 */ /* 0x000fe20000100800 */
[----:B------:R-:W-:-:S03]  /*b87c0*/  IADD3 R7, P2, R7, UR7, RZ ;  /* 0x0000000707077c10 */ /* 0x000fc6000ff5e0ff */
[----:B------:R-:W3:Y:S01]  /*b87d0*/  LDL.LU R4, [R1+0x10fc] ;  /* 0x0010fc0001047983 */ /* 0x000ee20000300800 */
[----:B--2---:R-:W-:Y:S01]  /*b87e0*/  IMAD.MOV.U32 R176, RZ, RZ, R13 ;  /* 0x000000ffffb07224 */ /* 0x004fe200078e000d */
[----:B------:R-:W-:Y:S01]  /*b87f0*/  IADD3.X R12, R12, UR6, RZ, P1, !PT ;  /* 0x000000060c0c7c10 */ /* 0x000fe20008ffe4ff */
[----:B------:R-:W-:Y:S01]  /*b8800*/  IMAD.MOV.U32 R177, RZ, RZ, R16 ;  /* 0x000000ffffb17224 */ /* 0x000fe200078e0010 */
[----:B------:R1:W-:Y:S04]  /*b8810*/  STL [R1+0xfc0], R5 ;  /* 0x000fc00501007387 */ /* 0x0003e80000100800 */
[----:B------:R2:W-:Y:S04]  /*b8820*/  LDGSTS.E [R2+0x2800], [R176.64], P0 ;  /* 0x02800000b0027fae */ /* 0x0005e80008121848 */
[----:B------:R1:W-:Y:S04]  /*b8830*/  STL [R1+0xfbc], R12 ;  /* 0x000fbc0c01007387 */ /* 0x0003e80000100800 */
[----:B------:R4:W-:Y:S01]  /*b8840*/  STL [R1+0x1000], R7 ;  /* 0x0010000701007387 */ /* 0x0009e20000100800 */
[----:B--2---:R-:W-:-:S02]  /*b8850*/  IMAD.MOV.U32 R176, RZ, RZ, R5 ;  /* 0x000000ffffb07224 */ /* 0x004fc400078e0005 */
[----:B------:R-:W-:Y:S01]  /*b8860*/  IMAD.MOV.U32 R177, RZ, RZ, R12 ;  /* 0x000000ffffb17224 */ /* 0x000fe200078e000c */
[----:B-1----:R-:W2:Y:S01]  /*b8870*/  LDL.LU R5, [R1+0x1140] ;  /* 0x0011400001057983 */ /* 0x002ea20000300800 */
[----:B----4-:R-:W-:-:S03]  /*b8880*/  IADD3.X R8, R8, UR6, RZ, P2, !PT ;  /* 0x0000000608087c10 */ /* 0x010fc600097fe4ff */
[----:B------:R1:W-:Y:S04]  /*b8890*/  LDGSTS.E [R2+0x3800], [R176.64], P0 ;  /* 0x03800000b0027fae */ /* 0x0003e80008121848 */
[----:B------:R4:W-:Y:S04]  /*b88a0*/  STL [R1+0xffc], R8 ;  /* 0x000ffc0801007387 */ /* 0x0009e80000100800 */
[----:B------:R-:W2:Y:S01]  /*b88b0*/  LDL.LU R12, [R1+0x1180] ;  /* 0x00118000010c7983 */ /* 0x000ea20000300800 */
[----:B-1----:R-:W-:-:S03]  /*b88c0*/  IMAD.MOV.U32 R176, RZ, RZ, R7 ;  /* 0x000000ffffb07224 */ /* 0x002fc600078e0007 */
[----:B------:R-:W2:Y:S04]  /*b88d0*/  LDL.LU R7, [R1+0x113c] ;  /* 0x00113c0001077983 */ /* 0x000ea80000300800 */
[----:B------:R-:W2:Y:S01]  /*b88e0*/  LDL.LU R13, [R1+0x117c] ;  /* 0x00117c00010d7983 */ /* 0x000ea20000300800 */
[----:B------:R-:W-:Y:S01]  /*b88f0*/  IADD3 R9, P1, R9, UR7, RZ ;  /* 0x0000000709097c10 */ /* 0x000fe2000ff3e0ff */
[----:B------:R-:W-:Y:S02]  /*b8900*/  IMAD.MOV.U32 R177, RZ, RZ, R8 ;  /* 0x000000ffffb17224 */ /* 0x000fe400078e0008 */
[----:B----4-:R-:W4:Y:S04]  /*b8910*/  LDL.LU R8, [R1+0x11c0] ;  /* 0x0011c00001087983 */ /* 0x010f280000300800 */
[----:B------:R-:W4:Y:S04]  /*b8920*/  LDL.LU R0, [R1+0x1200] ;  /* 0x0012000001007983 */ /* 0x000f280000300800 */
[----:B------:R-:W-:Y:S04]  /*b8930*/  STL [R1+0x1040], R9 ;  /* 0x0010400901007387 */ /* 0x000fe80000100800 */
[----:B------:R1:W-:Y:S01]  /*b8940*/  LDGSTS.E [R2+0x4800], [R176.64], P0 ;  /* 0x04800000b0027fae */ /* 0x0003e20008121848 */
[----:B------:R-:W-:-:S02]  /*b8950*/  IADD3 R14, P2, R14, UR7, RZ ;  /* 0x000000070e0e7c10 */ /* 0x000fc4000ff5e0ff */
[----:B------:R-:W-:Y:S02]  /*b8960*/  IADD3.X R11, R11, UR6, RZ, P1, !PT ;  /* 0x000000060b0b7c10 */ /* 0x000fe40008ffe4ff */
[----:B------:R-:W-:-:S03]  /*b8970*/  IADD3.X R15, R15, UR6, RZ, P2, !PT ;  /* 0x000000060f0f7c10 */ /* 0x000fc600097fe4ff */
[----:B------:R1:W-:Y:S02]  /*b8980*/  STL [R1+0x103c], R11 ;  /* 0x00103c0b01007387 */ /* 0x0003e40000100800 */
[----:B-1----:R-:W-:Y:S02]  /*b8990*/  IMAD.MOV.U32 R177, RZ, RZ, R11 ;  /* 0x000000ffffb17224 */ /* 0x002fe400078e000b */
[----:B------:R-:W-:Y:S01]  /*b89a0*/  STL [R1+0x1080], R14 ;  /* 0x0010800e01007387 */ /* 0x000fe20000100800 */
[----:B------:R-:W-:-:S03]  /*b89b0*/  IMAD.MOV.U32 R176, RZ, RZ, R9 ;  /* 0x000000ffffb07224 */ /* 0x000fc600078e0009 */
[----:B------:R-:W4:Y:S04]  /*b89c0*/  LDL.LU R11, [R1+0x11bc] ;  /* 0x0011bc00010b7983 */ /* 0x000f280000300800 */
[----:B------:R-:W-:Y:S04]  /*b89d0*/  STL [R1+0x107c], R15 ;  /* 0x00107c0f01007387 */ /* 0x000fe80000100800 */
[----:B------:R-:W4:Y:S01]  /*b89e0*/  LDL.LU R9, [R1+0x11fc] ;  /* 0x0011fc0001097983 */ /* 0x000f220000300800 */
[----:B------:R-:W-:Y:S02]  /*b89f0*/  IADD3 R6, P1, R6, UR7, RZ ;  /* 0x0000000706067c10 */ /* 0x000fe4000ff3e0ff */
[----:B------:R-:W-:Y:S01]  /*b8a00*/  IADD3 R3, P2, R3, UR7, RZ ;  /* 0x0000000703037c10 */ /* 0x000fe2000ff5e0ff */
[----:B------:R1:W-:Y:S04]  /*b8a10*/  LDGSTS.E [R2+0x5800], [R176.64], P0 ;  /* 0x05800000b0027fae */ /* 0x0003e80008121848 */
[----:B------:R3:W-:Y:S01]  /*b8a20*/  STL [R1+0x10c0], R6 ;  /* 0x0010c00601007387 */ /* 0x0007e20000100800 */
[----:B-1----:R-:W-:Y:S01]  /*b8a30*/  MOV R176, R14 ;  /* 0x0000000e00b07202 */ /* 0x002fe20000000f00 */
[----:B------:R-:W-:-:S05]  /*b8a40*/  IMAD.MOV.U32 R177, RZ, RZ, R15 ;  /* 0x000000ffffb17224 */ /* 0x000fca00078e000f */
[----:B------:R1:W-:Y:S02]  /*b8a50*/  LDGSTS.E [R2+0x6800], [R176.64], P0 ;  /* 0x06800000b0027fae */ /* 0x0003e40008121848 */
[----:B-1----:R-:W-:Y:S01]  /*b8a60*/  IMAD.MOV.U32 R176, RZ, RZ, R6 ;  /* 0x000000ffffb07224 */ /* 0x002fe200078e0006 */
[----:B---3--:R-:W-:-:S05]  /*b8a70*/  IADD3.X R10, R10, UR6, RZ, P1, !PT ;  /* 0x000000060a0a7c10 */ /* 0x008fca0008ffe4ff */
[----:B------:R1:W-:Y:S01]  /*b8a80*/  STL [R1+0x10bc], R10 ;  /* 0x0010bc0a01007387 */ /* 0x0003e20000100800 */
[----:B------:R-:W-:-:S03]  /*b8a90*/  IADD3.X R4, R4, UR6, RZ, P2, !PT ;  /* 0x0000000604047c10 */ /* 0x000fc600097fe4ff */
[----:B------:R-:W-:Y:S01]  /*b8aa0*/  STL [R1+0x1100], R3 ;  /* 0x0011000301007387 */ /* 0x000fe20000100800 */
[----:B------:R-:W-:-:S03]  /*b8ab0*/  IMAD.MOV.U32 R177, RZ, RZ, R10 ;  /* 0x000000ffffb17224 */ /* 0x000fc600078e000a */
[----:B------:R-:W3:Y:S04]  /*b8ac0*/  LDL.LU R6, [R1+0x1240] ;  /* 0x0012400001067983 */ /* 0x000ee80000300800 */
[----:B------:R2:W-:Y:S04]  /*b8ad0*/  STL [R1+0x10fc], R4 ;  /* 0x0010fc0401007387 */ /* 0x0005e80000100800 */
[----:B------:R-:W3:Y:S04]  /*b8ae0*/  LDL.LU R14, [R1+0x1280] ;  /* 0x00128000010e7983 */ /* 0x000ee80000300800 */
[----:B-1----:R-:W3:Y:S04]  /*b8af0*/  LDL.LU R10, [R1+0x123c] ;  /* 0x00123c00010a7983 */ /* 0x002ee80000300800 */
[----:B------:R-:W3:Y:S01]  /*b8b00*/  LDL.LU R15, [R1+0x127c] ;  /* 0x00127c00010f7983 */ /* 0x000ee20000300800 */
[----:B--2---:R-:W-:-:S03]  /*b8b10*/  IADD3 R5, P1, R5, UR7, RZ ;  /* 0x0000000705057c10 */ /* 0x004fc6000ff3e0ff */
[----:B------:R1:W-:Y:S01]  /*b8b20*/  LDGSTS.E [R2+0x7800], [R176.64], P0 ;  /* 0x07800000b0027fae */ /* 0x0003e20008121848 */
[----:B------:R-:W-:Y:S01]  /*b8b30*/  IADD3 R12, P2, R12, UR7, RZ ;  /* 0x000000070c0c7c10 */ /* 0x000fe2000ff5e0ff */
[----:B-1----:R-:W-:Y:S02]  /*b8b40*/  IMAD.MOV.U32 R176, RZ, RZ, R3 ;  /* 0x000000ffffb07224 */ /* 0x002fe400078e0003 */
[----:B------:R-:W-:Y:S02]  /*b8b50*/  IMAD.MOV.U32 R177, RZ, RZ, R4 ;  /* 0x000000ffffb17224 */ /* 0x000fe400078e0004 */
[----:B------:R-:W2:Y:S01]  /*b8b60*/  LDL.LU R4, [R1+0x12c0] ;  /* 0x0012c00001047983 */ /* 0x000ea20000300800 */
[----:B------:R-:W-:-:S03]  /*b8b70*/  IADD3.X R7, R7, UR6, RZ, P1, !PT ;  /* 0x0000000607077c10 */ /* 0x000fc60008ffe4ff */
[----:B------:R-:W2:Y:S01]  /*b8b80*/  LDL.LU R3, [R1+0x1300] ;  /* 0x0013000001037983 */ /* 0x000ea20000300800 */
[----:B------:R-:W-:-:S03]  /*b8b90*/  IADD3.X R13, R13, UR6, RZ, P2, !PT ;  /* 0x000000060d0d7c10 */ /* 0x000fc600097fe4ff */
[----:B------:R-:W-:Y:S04]  /*b8ba0*/  STL [R1+0x1140], R5 ;  /* 0x0011400501007387 */ /* 0x000fe80000100800 */
[----:B------:R1:W-:Y:S04]  /*b8bb0*/  LDGSTS.E [R2+0x8800], [R176.64], P0 ;  /* 0x08800000b0027fae */ /* 0x0003e80008121848 */
[----:B------:R1:W-:Y:S04]  /*b8bc0*/  STL [R1+0x113c], R7 ;  /* 0x00113c0701007387 */ /* 0x0003e80000100800 */
[----:B------:R-:W-:Y:S01]  /*b8bd0*/  STL [R1+0x1180], R12 ;  /* 0x0011800c01007387 */ /* 0x000fe20000100800 */
[----:B-1----:R-:W-:-:S03]  /*b8be0*/  IMAD.MOV.U32 R177, RZ, RZ, R7 ;  /* 0x000000ffffb17224 */ /* 0x002fc600078e0007 */
[----:B------:R-:W2:Y:S01]  /*b8bf0*/  LDL.LU R7, [R1+0x12bc] ;  /* 0x0012bc0001077983 */ /* 0x000ea20000300800 */
[----:B------:R-:W-:-:S03]  /*b8c00*/  IMAD.MOV.U32 R176, RZ, RZ, R5 ;  /* 0x000000ffffb07224 */ /* 0x000fc600078e0005 */
[----:B------:R-:W-:Y:S04]  /*b8c10*/  STL [R1+0x117c], R13 ;  /* 0x00117c0d01007387 */ /* 0x000fe80000100800 */
[----:B------:R-:W2:Y:S01]  /*b8c20*/  LDL.LU R5, [R1+0x12fc] ;  /* 0x0012fc0001057983 */ /* 0x000ea20000300800 */
[----:B----4-:R-:W-:Y:S02]  /*b8c30*/  IADD3 R8, P1, R8, UR7, RZ ;  /* 0x0000000708087c10 */ /* 0x010fe4000ff3e0ff */
[----:B------:R-:W-:Y:S01]  /*b8c40*/  IADD3 R0, P2, R0, UR7, RZ ;  /* 0x0000000700007c10 */ /* 0x000fe2000ff5e0ff */
[----:B------:R1:W-:Y:S01]  /*b8c50*/  LDGSTS.E [R2+0x9800], [R176.64], P0 ;  /* 0x09800000b0027fae */ /* 0x0003e20008121848 */
[----:B------:R-:W-:-:S03]  /*b8c60*/  IADD3.X R11, R11, UR6, RZ, P1, !PT ;  /* 0x000000060b0b7c10 */ /* 0x000fc60008ffe4ff */
[----:B------:R4:W-:Y:S01]  /*b8c70*/  STL [R1+0x11c0], R8 ;  /* 0x0011c00801007387 */ /* 0x0009e20000100800 */
[----:B-1----:R-:W-:Y:S02]  /*b8c80*/  IMAD.MOV.U32 R176, RZ, RZ, R12 ;  /* 0x000000ffffb07224 */ /* 0x002fe400078e000c */
[----:B------:R-:W-:Y:S01]  /*b8c90*/  IMAD.MOV.U32 R177, RZ, RZ, R13 ;  /* 0x000000ffffb17224 */ /* 0x000fe200078e000d */
[----:B------:R-:W-:Y:S01]  /*b8ca0*/  IADD3.X R9, R9, UR6, RZ, P2, !PT ;  /* 0x0000000609097c10 */ /* 0x000fe200097fe4ff */
[----:B------:R1:W-:Y:S04]  /*b8cb0*/  STL [R1+0x11bc], R11 ;  /* 0x0011bc0b01007387 */ /* 0x0003e80000100800 */
[----:B------:R1:W-:Y:S04]  /*b8cc0*/  LDGSTS.E [R2+0xa800], [R176.64], P0 ;  /* 0x0a800000b0027fae */ /* 0x0003e80008121848 */
[----:B------:R-:W-:Y:S01]  /*b8cd0*/  STL [R1+0x1200], R0 ;  /* 0x0012000001007387 */ /* 0x000fe20000100800 */
[----:B-1----:R-:W-:-:S03]  /*b8ce0*/  IMAD.MOV.U32 R176, RZ, RZ, R8 ;  /* 0x000000ffffb07224 */ /* 0x002fc600078e0008 */
[----:B----4-:R-:W2:Y:S01]  /*b8cf0*/  LDL.LU R8, [R1+0x1340] ;  /* 0x0013400001087983 */ /* 0x010ea20000300800 */
[----:B------:R-:W-:-:S03]  /*b8d00*/  IMAD.MOV.U32 R177, RZ, RZ, R11 ;  /* 0x000000ffffb17224 */ /* 0x000fc600078e000b */
[----:B------:R1:W-:Y:S04]  /*b8d10*/  STL [R1+0x11fc], R9 ;  /* 0x0011fc0901007387 */ /* 0x0003e80000100800 */
[----:B------:R-:W2:Y:S04]  /*b8d20*/  LDL.LU R11, [R1+0x1380] ;  /* 0x00138000010b7983 */ /* 0x000ea80000300800 */
[----:B------:R-:W2:Y:S04]  /*b8d30*/  LDL.LU R12, [R1+0x133c] ;  /* 0x00133c00010c7983 */ /* 0x000ea80000300800 */
        /* <DEDUP_REMOVED lines=11> */
[----:B-1----:R-:W-:Y:S01]  /*b8df0*/  IMAD.MOV.U32 R176, RZ, RZ, R6 ;  /* 0x000000ffffb07224 */ /* 0x002fe200078e0006 */
[----:B------:R-:W-:-:S03]  /*b8e00*/  IADD3.X R15, R15, UR6, RZ, P2, !PT ;  /* 0x000000060f0f7c10 */ /* 0x000fc600097fe4ff */
[----:B------:R1:W-:Y:S01]  /*b8e10*/  STL [R1+0x123c], R10 ;  /* 0x00123c0a01007387 */ /* 0x0003e20000100800 */
[----:B------:R-:W-:-:S03]  /*b8e20*/  IMAD.MOV.U32 R177, RZ, RZ, R10 ;  /* 0x000000ffffb17224 */ /* 0x000fc600078e000a */
[----:B------:R-:W-:Y:S04]  /*b8e30*/  STL [R1+0x1280], R14 ;  /* 0x0012800e01007387 */ /* 0x000fe80000100800 */
[----:B------:R3:W-:Y:S04]  /*b8e40*/  LDGSTS.E [R2+0xd800], [R176.64], P0 ;  /* 0x0d800000b0027fae */ /* 0x0007e80008121848 */
[----:B-1----:R-:W4:Y:S04]  /*b8e50*/  LDL.LU R10, [R1+0x13bc] ;  /* 0x0013bc00010a7983 */ /* 0x002f280000300800 */
[----:B------:R-:W-:Y:S01]  /*b8e60*/  STL [R1+0x127c], R15 ;  /* 0x00127c0f01007387 */ /* 0x000fe20000100800 */
[----:B--2---:R-:W-:-:S03]  /*b8e70*/  IADD3 R4, P1, R4, UR7, RZ ;  /* 0x0000000704047c10 */ /* 0x004fc6000ff3e0ff */
[----:B------:R-:W2:Y:S01]  /*b8e80*/  LDL.LU R6, [R1+0x13fc] ;  /* 0x0013fc0001067983 */ /* 0x000ea20000300800 */
[----:B---3--:R-:W-:Y:S02]  /*b8e90*/  IMAD.MOV.U32 R176, RZ, RZ, R14 ;  /* 0x000000ffffb07224 */ /* 0x008fe400078e000e */
[----:B------:R-:W-:Y:S01]  /*b8ea0*/  IMAD.MOV.U32 R177, RZ, RZ, R15 ;  /* 0x000000ffffb17224 */ /* 0x000fe200078e000f */
[----:B------:R-:W-:Y:S01]  /*b8eb0*/  IADD3 R3, P2, R3, UR7, RZ ;  /* 0x0000000703037c10 */ /* 0x000fe2000ff5e0ff */
[----:B------:R1:W-:Y:S04]  /*b8ec0*/  STL [R1+0x12c0], R4 ;  /* 0x0012c00401007387 */ /* 0x0003e80000100800 */
[----:B------:R3:W-:Y:S01]  /*b8ed0*/  LDGSTS.E [R2+0xe800], [R176.64], P0 ;  /* 0x0e800000b0027fae */ /* 0x0007e20008121848 */
[----:B------:R-:W-:Y:S01]  /*b8ee0*/  IADD3.X R7, R7, UR6, RZ, P1, !PT ;  /* 0x0000000607077c10 */ /* 0x000fe20008ffe4ff */
[----:B---3--:R-:W-:-:S04]  /*b8ef0*/  IMAD.MOV.U32 R176, RZ, RZ, R4 ;  /* 0x000000ffffb07224 */ /* 0x008fc800078e0004 */
[----:B------:R3:W-:Y:S01]  /*b8f00*/  STL [R1+0x12bc], R7 ;  /* 0x0012bc0701007387 */ /* 0x0007e20000100800 */
[----:B------:R-:W-:-:S03]  /*b8f10*/  IADD3.X R5, R5, UR6, RZ, P2, !PT ;  /* 0x0000000605057c10 */ /* 0x000fc600097fe4ff */
[----:B------:R3:W-:Y:S01]  /*b8f20*/  STL [R1+0x1300], R3 ;  /* 0x0013000301007387 */ /* 0x0007e20000100800 */
[----:B------:R-:W-:-:S03]  /*b8f30*/  IMAD.MOV.U32 R177, RZ, RZ, R7 ;  /* 0x000000ffffb17224 */ /* 0x000fc600078e0007 */
[----:B-1----:R-:W2:Y:S04]  /*b8f40*/  LDL.LU R4, [R1+0x1440] ;  /* 0x0014400001047983 */ /* 0x002ea80000300800 */
[----:B------:R1:W-:Y:S04]  /*b8f50*/  STL [R1+0x12fc], R5 ;  /* 0x0012fc0501007387 */ /* 0x0003e80000100800 */
[----:B------:R-:W2:Y:S04]  /*b8f60*/  LDL.LU R14, [R1+0x1480] ;  /* 0x00148000010e7983 */ /* 0x000ea80000300800 */
[----:B---3--:R-:W3:Y:S04]  /*b8f70*/  LDL.LU R7, [R1+0x143c] ;  /* 0x00143c0001077983 */ /* 0x008ee80000300800 */
[----:B------:R-:W3:Y:S04]  /*b8f80*/  LDL.LU R15, [R1+0x147c] ;  /* 0x00147c00010f7983 */ /* 0x000ee80000300800 */
[----:B------:R1:W-:Y:S01]  /*b8f90*/  LDGSTS.E [R2+0xf800], [R176.64], P0 ;  /* 0x0f800000b0027fae */ /* 0x0003e20008121848 */
[----:B------:R-:W-:Y:S01]  /*b8fa0*/  IADD3 R8, P1, R8, UR7, RZ ;  /* 0x0000000708087c10 */ /* 0x000fe2000ff3e0ff */
[----:B-1----:R-:W-:-:S02]  /*b8fb0*/  IMAD.MOV.U32 R176, RZ, RZ, R3 ;  /* 0x000000ffffb07224 */ /* 0x002fc400078e0003 */
[----:B------:R-:W-:Y:S01]  /*b8fc0*/  IMAD.MOV.U32 R177, RZ, RZ, R5 ;  /* 0x000000ffffb17224 */ /* 0x000fe200078e0005 */
[----:B------:R-:W3:Y:S01]  /*b8fd0*/  LDL.LU R3, [R1+0x14c0] ;  /* 0x0014c00001037983 */ /* 0x000ee20000300800 */
[----:B------:R-:W-:-:S03]  /*b8fe0*/  IADD3 R11, P2, R11, UR7, RZ ;  /* 0x000000070b0b7c10 */ /* 0x000fc6000ff5e0ff */
[----:B------:R-:W3:Y:S01]  /*b8ff0*/  LDL.LU R5, [R1+0x1500] ;  /* 0x0015000001057983 */ /* 0x000ee20000300800 */
[----:B------:R-:W-:-:S03]  /*b9000*/  IADD3.X R12, R12, UR6, RZ, P1, !PT ;  /* 0x000000060c0c7c10 */ /* 0x000fc60008ffe4ff */
[----:B------:R-:W-:Y:S01]  /*b9010*/  STL [R1+0x1340], R8 ;  /* 0x0013400801007387 */ /* 0x000fe20000100800 */
[----:B------:R-:W-:-:S03]  /*b9020*/  IADD3.X R13, R13, UR6, RZ, P2, !PT ;  /* 0x000000060d0d7c10 */ /* 0x000fc600097fe4ff */
[----:B------:R1:W-:Y:S04]  /*b9030*/  LDGSTS.E [R2+0x10800], [R176.64], P0 ;  /* 0x10800000b0027fae */ /* 0x0003e80008121848 */
[----:B------:R1:W-:Y:S04]  /*b9040*/  STL [R1+0x133c], R12 ;  /* 0x00133c0c01007387 */ /* 0x0003e80000100800 */
[----:B------:R2:W-:Y:S01]  /*b9050*/  STL [R1+0x1380], R11 ;  /* 0x0013800b01007387 */ /* 0x0005e20000100800 */
[----:B-1----:R-:W-:-:S03]  /*b9060*/  IMAD.MOV.U32 R177, RZ, RZ, R12 ;  /* 0x000000ffffb17224 */ /* 0x002fc600078e000c */
[----:B------:R-:W3:Y:S01]  /*b9070*/  LDL.LU R12, [R1+0x14bc] ;  /* 0x0014bc00010c7983 */ /* 0x000ee20000300800 */
[----:B------:R-:W-:-:S03]  /*b9080*/  IMAD.MOV.U32 R176, RZ, RZ, R8 ;  /* 0x000000ffffb07224 */ /* 0x000fc600078e0008 */
[----:B------:R-:W-:Y:S04]  /*b9090*/  STL [R1+0x137c], R13 ;  /* 0x00137c0d01007387 */ /* 0x000fe80000100800 */
[----:B------:R-:W3:Y:S01]  /*b90a0*/  LDL.LU R8, [R1+0x14fc] ;  /* 0x0014fc0001087983 */ /* 0x000ee20000300800 */
[----:B------:R-:W-:Y:S02]  /*b90b0*/  IADD3 R9, P1, R9, UR7, RZ ;  /* 0x0000000709097c10 */ /* 0x000fe4000ff3e0ff */
[----:B------:R-:W-:Y:S01]  /*b90c0*/  IADD3 R0, P2, R0, UR7, RZ ;  /* 0x0000000700007c10 */ /* 0x000fe2000ff5e0ff */
[----:B------:R1:W-:Y:S04]  /*b90d0*/  LDGSTS.E [R2+0x11800], [R176.64], P0 ;  /* 0x11800000b0027fae */ /* 0x0003e80008121848 */
[----:B------:R2:W-:Y:S01]  /*b90e0*/  STL [R1+0x13c0], R9 ;  /* 0x0013c00901007387 */ /* 0x0005e20000100800 */
[----:B-1----:R-:W-:-:S02]  /*b90f0*/  IMAD.MOV.U32 R176, RZ, RZ, R11 ;  /* 0x000000ffffb07224 */ /* 0x002fc400078e000b */
[----:B------:R-:W-:-:S05]  /*b9100*/  IMAD.MOV.U32 R177, RZ, RZ, R13 ;  /* 0x000000ffffb17224 */ /* 0x000fca00078e000d */
[----:B------:R1:W-:Y:S02]  /*b9110*/  LDGSTS.E [R2+0x12800], [R176.64], P0 ;  /* 0x12800000b0027fae */ /* 0x0003e40008121848 */
[----:B-1----:R-:W-:Y:S01]  /*b9120*/  IMAD.MOV.U32 R176, RZ, RZ, R9 ;  /* 0x000000ffffb07224 */ /* 0x002fe200078e0009 */
[----:B----4-:R-:W-:-:S05]  /*b9130*/  IADD3.X R10, R10, UR6, RZ, P1, !PT ;  /* 0x000000060a0a7c10 */ /* 0x010fca0008ffe4ff */
[----:B------:R1:W-:Y:S01]  /*b9140*/  STL [R1+0x13bc], R10 ;  /* 0x0013bc0a01007387 */ /* 0x0003e20000100800 */
[----:B--2---:R-:W-:-:S03]  /*b9150*/  IADD3.X R6, R6, UR6, RZ, P2, !PT ;  /* 0x0000000606067c10 */ /* 0x004fc600097fe4ff */
[----:B------:R-:W-:Y:S04]  /*b9160*/  STL [R1+0x1400], R0 ;  /* 0x0014000001007387 */ /* 0x000fe80000100800 */
[----:B------:R-:W2:Y:S01]  /*b9170*/  LDL.LU R11, [R1+0x1540] ;  /* 0x00154000010b7983 */ /* 0x000ea20000300800 */
[----:B------:R-:W-:-:S03]  /*b9180*/  IMAD.MOV.U32 R177, RZ, RZ, R10 ;  /* 0x000000ffffb17224 */ /* 0x000fc600078e000a */
[----:B------:R4:W-:Y:S04]  /*b9190*/  STL [R1+0x13fc], R6 ;  /* 0x0013fc0601007387 */ /* 0x0009e80000100800 */
[----:B------:R-:W2:Y:S04]  /*b91a0*/  LDL.LU R9, [R1+0x1580] ;  /* 0x0015800001097983 */ /* 0x000ea80000300800 */
[----:B------:R-:W2:Y:S04]  /*b91b0*/  LDL.LU R13, [R1+0x153c] ;  /* 0x00153c00010d7983 */ /* 0x000ea80000300800 */
[----:B-1----:R-:W2:Y:S04]  /*b91c0*/  LDL.LU R10, [R1+0x157c] ;  /* 0x00157c00010a7983 */ /* 0x002ea80000300800 */
[----:B------:R1:W-:Y:S01]  /*b91d0*/  LDGSTS.E [R2+0x13800], [R176.64], P0 ;  /* 0x13800000b0027fae */ /* 0x0003e20008121848 */
[----:B------:R-:W-:Y:S01]  /*b91e0*/  IADD3 R4, P1, R4, UR7, RZ ;  /* 0x0000000704047c10 */ /* 0x000fe2000ff3e0ff */
[----:B-1----:R-:W-:-:S02]  /*b91f0*/  IMAD.MOV.U32 R176, RZ, RZ, R0 ;  /* 0x000000ffffb07224 */ /* 0x002fc400078e0000 */
[----:B------:R-:W-:Y:S02]  /*b9200*/  IMAD.MOV.U32 R177, RZ, RZ, R6 ;  /* 0x000000ffffb17224 */ /* 0x000fe400078e0006 */
[----:B----4-:R-:W4:Y:S01]  /*b9210*/  LDL.LU R6, [R1+0x15c0] ;  /* 0x0015c00001067983 */ /* 0x010f220000300800 */
[----:B------:R-:W-:-:S03]  /*b9220*/  IADD3 R14, P2, R14, UR7, RZ ;  /* 0x000000070e0e7c10 */ /* 0x000fc6000ff5e0ff */
[----:B------:R-:W4:Y:S01]  /*b9230*/  LDL.LU R0, [R1+0x1600] ;  /* 0x0016000001007983 */ /* 0x000f220000300800 */
[----:B---3--:R-:W-:-:S03]  /*b9240*/  IADD3.X R7, R7, UR6, RZ, P1, !PT ;  /* 0x0000000607077c10 */ /* 0x008fc60008ffe4ff */
[----:B------:R-:W-:Y:S01]  /*b9250*/  STL [R1+0x1440], R4 ;  /* 0x0014400401007387 */ /* 0x000fe20000100800 */
[----:B------:R-:W-:-:S03]  /*b9260*/  IADD3.X R15, R15, UR6, RZ, P2, !PT ;  /* 0x000000060f0f7c10 */ /* 0x000fc600097fe4ff */
[----:B------:R1:W-:Y:S04]  /*b9270*/  LDGSTS.E [R2+0x14800], [R176.64], P0 ;  /* 0x14800000b0027fae */ /* 0x0003e80008121848 */
[----:B------:R3:W-:Y:S04]  /*b9280*/  STL [R1+0x143c], R7 ;  /* 0x00143c0701007387 */ /* 0x0007e80000100800 */
[----:B------:R-:W-:Y:S01]  /*b9290*/  STL [R1+0x1480], R14 ;  /* 0x0014800e01007387 */ /* 0x000fe20000100800 */
[----:B-1----:R-:W-:-:S03]  /*b92a0*/  IMAD.MOV.U32 R177, RZ, RZ, R7 ;  /* 0x000000ffffb17224 */ /* 0x002fc600078e0007 */
[----:B---3--:R-:W3:Y:S01]  /*b92b0*/  LDL.LU R7, [R1+0x15bc] ;  /* 0x0015bc0001077983 */ /* 0x008ee20000300800 */
[----:B------:R-:W-:-:S03]  /*b92c0*/  IMAD.MOV.U32 R176, RZ, RZ, R4 ;  /* 0x000000ffffb07224 */ /* 0x000fc600078e0004 */
[----:B------:R-:W-:Y:S04]  /*b92d0*/  STL [R1+0x147c], R15 ;  /* 0x00147c0f01007387 */ /* 0x000fe80000100800 */
[----:B------:R-:W3:Y:S01]  /*b92e0*/  LDL.LU R4, [R1+0x15fc] ;  /* 0x0015fc0001047983 */ /* 0x000ee20000300800 */
[----:B------:R-:W-:-:S03]  /*b92f0*/  IADD3 R3, P1, R3, UR7, RZ ;  /* 0x0000000703037c10 */ /* 0x000fc6000ff3e0ff */
[----:B------:R1:W-:Y:S01]  /*b9300*/  LDGSTS.E [R2+0x15800], [R176.64], P0 ;  /* 0x15800000b0027fae */ /* 0x0003e20008121848 */
[----:B------:R-:W-:-:S03]  /*b9310*/  IADD3 R5, P2, R5, UR7, RZ ;  /* 0x0000000705057c10 */ /* 0x000fc6000ff5e0ff */
[----:B------:R1:W-:Y:S02]  /*b9320*/  STL [R1+0x14c0], R3 ;  /* 0x0014c00301007387 */ /* 0x0003e40000100800 */
[----:B-1----:R-:W-:Y:S02]  /*b9330*/  IMAD.MOV.U32 R176, RZ, RZ, R14 ;  /* 0x000000ffffb07224 */ /* 0x002fe400078e000e */
[----:B------:R-:W-:-:S05]  /*b9340*/  IMAD.MOV.U32 R177, RZ, RZ, R15 ;  /* 0x000000ffffb17224 */ /* 0x000fca00078e000f */
[----:B------:R1:W-:Y:S01]  /*b9350*/  LDGSTS.E [R2+0x16800], [R176.64], P0 ;  /* 0x16800000b0027fae */ /* 0x0003e20008121848 */
[----:B------:R-:W-:-:S05]  /*b9360*/  IADD3.X R12, R12, UR6, RZ, P1, !PT ;  /* 0x000000060c0c7c10 */ /* 0x000fca0008ffe4ff */
[----:B------:R-:W-:Y:S01]  /*b9370*/  STL [R1+0x14bc], R12 ;  /* 0x0014bc0c01007387 */ /* 0x000fe20000100800 */
[----:B------:R-:W-:Y:S01]  /*b9380*/  IADD3.X R8, R8, UR6, RZ, P2, !PT ;  /* 0x0000000608087c10 */ /* 0x000fe200097fe4ff */
[----:B-1----:R-:W-:Y:S02]  /*b9390*/  IMAD.MOV.U32 R176, RZ, RZ, R3 ;  /* 0x000000ffffb07224 */ /* 0x002fe400078e0003 */
[----:B------:R-:W-:Y:S01]  /*b93a0*/  IMAD.MOV.U32 R177, RZ, RZ, R12 ;  /* 0x000000ffffb17224 */ /* 0x000fe200078e000c */
[----:B------:R1:W-:Y:S04]  /*b93b0*/  STL [R1+0x1500], R5 ;  /* 0x0015000501007387 */ /* 0x0003e80000100800 */
[----:B------:R-:W3:Y:S04]  /*b93c0*/  LDL.LU R3, [R1+0x1640] ;  /* 0x0016400001037983 */ /* 0x000ee80000300800 */
[----:B------:R1:W-:Y:S04]  /*b93d0*/  STL [R1+0x14fc], R8 ;  /* 0x0014fc0801007387 */ /* 0x0003e80000100800 */
[----:B------:R1:W-:Y:S04]  /*b93e0*/  LDGSTS.E [R2+0x17800], [R176.64], P0 ;  /* 0x17800000b0027fae */ /* 0x0003e80008121848 */
[----:B------:R-:W3:Y:S01]  /*b93f0*/  LDL.LU R14, [R1+0x1680] ;  /* 0x00168000010e7983 */ /* 0x000ee20000300800 */
[----:B-1----:R-:W-:-:S03]  /*b9400*/  IMAD.MOV.U32 R176, RZ, RZ, R5 ;  /* 0x000000ffffb07224 */ /* 0x002fc600078e0005 */
[----:B------:R-:W3:Y:S04]  /*b9410*/  LDL.LU R5, [R1+0x163c] ;  /* 0x00163c0001057983 */ /* 0x000ee80000300800 */
[----:B------:R-:W3:Y:S01]  /*b9420*/  LDL.LU R15, [R1+0x167c] ;  /* 0x00167c00010f7983 */ /* 0x000ee20000300800 */
[----:B------:R-:W-:-:S03]  /*b9430*/  IMAD.MOV.U32 R177, RZ, RZ, R8 ;  /* 0x000000ffffb17224 */ /* 0x000fc600078e0008 */
[----:B------:R-:W3:Y:S04]  /*b9440*/  LDL.LU R12, [R1+0x16c0] ;  /* 0x0016c000010c7983 */ /* 0x000ee80000300800 */
[----:B------:R-:W3:Y:S04]  /*b9450*/  LDL.LU R8, [R1+0x1700] ;  /* 0x0017000001087983 */ /* 0x000ee80000300800 */
[----:B------:R1:W-:Y:S01]  /*b9460*/  LDGSTS.E [R2+0x18800], [R176.64], P0 ;  /* 0x18800000b0027fae */ /* 0x0003e20008121848 */
[----:B--2---:R-:W-:Y:S02]  /*b9470*/  IADD3 R11, P1, R11, UR7, RZ ;  /* 0x000000070b0b7c10 */ /* 0x004fe4000ff3e0ff */
[----:B------:R-:W-:-:S02]  /*b9480*/  IADD3 R9, P2, R9, UR7, RZ ;  /* 0x0000000709097c10 */ /* 0x000fc4000ff5e0ff */
[----:B------:R-:W-:Y:S01]  /*b9490*/  IADD3.X R13, R13, UR6, RZ, P1, !PT ;  /* 0x000000060d0d7c10 */ /* 0x000fe20008ffe4ff */
[----:B------:R-:W-:Y:S01]  /*b94a0*/  STL [R1+0x1540], R11 ;  /* 0x0015400b01007387 */ /* 0x000fe20000100800 */
[----:B------:R-:W-:-:S03]  /*b94b0*/  IADD3.X R10, R10, UR6, RZ, P2, !PT ;  /* 0x000000060a0a7c10 */ /* 0x000fc600097fe4ff */
[----:B------:R2:W-:Y:S01]  /*b94c0*/  STL [R1+0x153c], R13 ;  /* 0x00153c0d01007387 */ /* 0x0005e20000100800 */
[----:B-1----:R-:W-:-:S03]  /*b94d0*/  IMAD.MOV.U32 R177, RZ, RZ, R13 ;  /* 0x000000ffffb17224 */ /* 0x002fc600078e000d */
[----:B------:R1:W-:Y:S01]  /*b94e0*/  STL [R1+0x1580], R9 ;  /* 0x0015800901007387 */ /* 0x0003e20000100800 */
[----:B------:R-:W-:-:S03]  /*b94f0*/  IMAD.MOV.U32 R176, RZ, RZ, R11 ;  /* 0x000000ffffb07224 */ /* 0x000fc600078e000b */
[----:B--2---:R-:W2:Y:S04]  /*b9500*/  LDL.LU R13, [R1+0x16bc] ;  /* 0x0016bc00010d7983 */ /* 0x004ea80000300800 */
[----:B------:R-:W-:Y:S04]  /*b9510*/  STL [R1+0x157c], R10 ;  /* 0x00157c0a01007387 */ /* 0x000fe80000100800 */
[----:B------:R-:W2:Y:S01]  /*b9520*/  LDL.LU R11, [R1+0x16fc] ;  /* 0x0016fc00010b7983 */ /* 0x000ea20000300800 */
[----:B----4-:R-:W-:-:S03]  /*b9530*/  IADD3 R6, P1, R6, UR7, RZ ;  /* 0x0000000706067c10 */ /* 0x010fc6000ff3e0ff */
[----:B------:R4:W-:Y:S01]  /*b9540*/  LDGSTS.E [R2+0x19800], [R176.64], P0 ;  /* 0x19800000b0027fae */ /* 0x0009e20008121848 */
[----:B------:R-:W-:-:S03]  /*b9550*/  IADD3 R0, P2, R0, UR7, RZ ;  /* 0x0000000700007c10 */ /* 0x000fc6000ff5e0ff */
[----:B------:R1:W-:Y:S01]  /*b9560*/  STL [R1+0x15c0], R6 ;  /* 0x0015c00601007387 */ /* 0x0003e20000100800 */
[----:B----4-:R-:W-:Y:S02]  /*b9570*/  IMAD.MOV.U32 R176, RZ, RZ, R9 ;  /* 0x000000ffffb07224 */ /* 0x010fe400078e0009 */
[----:B------:R-:W-:-:S05]  /*b9580*/  IMAD.MOV.U32 R177, RZ, RZ, R10 ;  /* 0x000000ffffb17224 */ /* 0x000fca00078e000a */
[----:B------:R4:W-:Y:S01]  /*b9590*/  LDGSTS.E [R2+0x1a800], [R176.64], P0 ;  /* 0x1a800000b0027fae */ /* 0x0009e20008121848 */
[----:B---3--:R-:W-:-:S05]  /*b95a0*/  IADD3.X R7, R7, UR6, RZ, P1, !PT ;  /* 0x0000000607077c10 */ /* 0x008fca0008ffe4ff */
[----:B------:R3:W-:Y:S01]  /*b95b0*/  STL [R1+0x15bc], R7 ;  /* 0x0015bc0701007387 */ /* 0x0007e20000100800 */
[----:B------:R-:W-:-:S03]  /*b95c0*/  IADD3.X R4, R4, UR6, RZ, P2, !PT ;  /* 0x0000000604047c10 */ /* 0x000fc600097fe4ff */
[----:B------:R-:W-:Y:S01]  /*b95d0*/  STL [R1+0x1600], R0 ;  /* 0x0016000001007387 */ /* 0x000fe20000100800 */
[----:B----4-:R-:W-:-:S03]  /*b95e0*/  IMAD.MOV.U32 R176, RZ, RZ, R6 ;  /* 0x000000ffffb07224 */ /* 0x010fc600078e0006 */
[----:B-1----:R-:W4:Y:S04]  /*b95f0*/  LDL.LU R9, [R1+0x1740] ;  /* 0x0017400001097983 */ /* 0x002f280000300800 */
[----:B------:R1:W-:Y:S04]  /*b9600*/  STL [R1+0x15fc], R4 ;  /* 0x0015fc0401007387 */ /* 0x0003e80000100800 */
[----:B------:R-:W4:Y:S04]  /*b9610*/  LDL.LU R6, [R1+0x1780] ;  /* 0x0017800001067983 */ /* 0x000f280000300800 */
[----:B------:R-:W4:Y:S01]  /*b9620*/  LDL.LU R10, [R1+0x173c] ;  /* 0x00173c00010a7983 */ /* 0x000f220000300800 */
[----:B------:R-:W-:-:S03]  /*b9630*/  IMAD.MOV.U32 R177, RZ, RZ, R7 ;  /* 0x000000ffffb17224 */ /* 0x000fc600078e0007 */
[----:B---3--:R-:W3:Y:S04]  /*b9640*/  LDL.LU R7, [R1+0x177c] ;  /* 0x00177c0001077983 */ /* 0x008ee80000300800 */
[----:B------:R1:W-:Y:S02]  /*b9650*/  LDGSTS.E [R2+0x1b800], [R176.64], P0 ;  /* 0x1b800000b0027fae */ /* 0x0003e40008121848 */
[----:B-1----:R-:W-:Y:S01]  /*b9660*/  MOV R176, R0 ;  /* 0x0000000000b07202 */ /* 0x002fe20000000f00 */
[----:B------:R-:W-:Y:S02]  /*b9670*/  IMAD.MOV.U32 R177, RZ, RZ, R4 ;  /* 0x000000ffffb17224 */ /* 0x000fe400078e0004 */
[----:B------:R-:W3:Y:S01]  /*b9680*/  LDL.LU R4, [R1+0x17c0] ;  /* 0x0017c00001047983 */ /* 0x000ee20000300800 */
[----:B------:R-:W-:-:S03]  /*b9690*/  IADD3 R3, P1, R3, UR7, RZ ;  /* 0x0000000703037c10 */ /* 0x000fc6000ff3e0ff */
[----:B------:R-:W3:Y:S04]  /*b96a0*/  LDL.LU R0, [R1+0x1800] ;  /* 0x0018000001007983 */ /* 0x000ee80000300800 */
[----:B------:R-:W-:Y:S04]  /*b96b0*/  STL [R1+0x1640], R3 ;  /* 0x0016400301007387 */ /* 0x000fe80000100800 */
[----:B------:R1:W-:Y:S01]  /*b96c0*/  LDGSTS.E [R2+0x1c800], [R176.64], P0 ;  /* 0x1c800000b0027fae */ /* 0x0003e20008121848 */
[----:B------:R-:W-:Y:S02]  /*b96d0*/  IADD3 R14, P2, R14, UR7, RZ ;  /* 0x000000070e0e7c10 */ /* 0x000fe4000ff5e0ff */
[----:B------:R-:W-:-:S02]  /*b96e0*/  IADD3.X R5, R5, UR6, RZ, P1, !PT ;  /* 0x0000000605057c10 */ /* 0x000fc40008ffe4ff */
[----:B------:R-:W-:-:S03]  /*b96f0*/  IADD3.X R15, R15, UR6, RZ, P2, !PT ;  /* 0x000000060f0f7c10 */ /* 0x000fc600097fe4ff */
[----:B------:R1:W-:Y:S02]  /*b9700*/  STL [R1+0x163c], R5 ;  /* 0x00163c0501007387 */ /* 0x0003e40000100800 */
[----:B-1----:R-:W-:Y:S02]  /*b9710*/  IMAD.MOV.U32 R177, RZ, RZ, R5 ;  /* 0x000000ffffb17224 */ /* 0x002fe400078e0005 */
[----:B------:R-:W-:Y:S01]  /*b9720*/  STL [R1+0x1680], R14 ;  /* 0x0016800e01007387 */ /* 0x000fe20000100800 */
[----:B------:R-:W-:-:S03]  /*b9730*/  IMAD.MOV.U32 R176, RZ, RZ, R3 ;  /* 0x000000ffffb07224 */ /* 0x000fc600078e0003 */
[----:B------:R-:W3:Y:S04]  /*b9740*/  LDL.LU R5, [R1+0x17bc] ;  /* 0x0017bc0001057983 */ /* 0x000ee80000300800 */
[----:B------:R1:W-:Y:S04]  /*b9750*/  STL [R1+0x167c], R15 ;  /* 0x00167c0f01007387 */ /* 0x0003e80000100800 */
        /* <DEDUP_REMOVED lines=9> */
[----:B--2---:R-:W-:-:S05]  /*b97f0*/  IADD3.X R13, R13, UR6, RZ, P1, !PT ;  /* 0x000000060d0d7c10 */ /* 0x004fca0008ffe4ff */
[----:B------:R-:W-:Y:S01]  /*b9800*/  STL [R1+0x16bc], R13 ;  /* 0x0016bc0d01007387 */ /* 0x000fe20000100800 */
[----:B------:R-:W-:-:S03]  /*b9810*/  IADD3.X R11, R11, UR6, RZ, P2, !PT ;  /* 0x000000060b0b7c10 */ /* 0x000fc600097fe4ff */
[----:B------:R1:W-:Y:S04]  /*b9820*/  STL [R1+0x1700], R8 ;  /* 0x0017000801007387 */ /* 0x0003e80000100800 */
[----:B------:R-:W-:Y:S04]  /*b9830*/  STL [R1+0x16fc], R11 ;  /* 0x0016fc0b01007387 */ /* 0x000fe80000100800 */
[----:B------:R-:W2:Y:S04]  /*b9840*/  LDL.LU R17, [R1+0x183c] ;  /* 0x00183c0001117983 */ /* 0x000ea80000300800 */
[----:B------:R-:W2:Y:S01]  /*b9850*/  LDL.LU R16, [R1+0x1840] ;  /* 0x0018400001107983 */ /* 0x000ea20000300800 */
[----:B------:R-:W-:-:S03]  /*b9860*/  IMAD.MOV.U32 R177, RZ, RZ, R13 ;  /* 0x000000ffffb17224 */ /* 0x000fc600078e000d */
[----:B------:R-:W2:Y:S04]  /*b9870*/  LDL.LU R15, [R1+0x187c] ;  /* 0x00187c00010f7983 */ /* 0x000ea80000300800 */
[----:B------:R-:W2:Y:S04]  /*b9880*/  LDL.LU R14, [R1+0x1880] ;  /* 0x00188000010e7983 */ /* 0x000ea80000300800 */
[----:B------:R1:W-:Y:S04]  /*b9890*/  LDGSTS.E [R2+0x1f800], [R176.64], P0 ;  /* 0x1f800000b0027fae */ /* 0x0003e80008121848 */
[----:B------:R-:W2:Y:S01]  /*b98a0*/  LDL.LU R12, [R1+0x18c0] ;  /* 0x0018c000010c7983 */ /* 0x000ea20000300800 */
[----:B----4-:R-:W-:Y:S01]  /*b98b0*/  IADD3 R9, P1, R9, UR7, RZ ;  /* 0x0000000709097c10 */ /* 0x010fe2000ff3e0ff */
[----:B-1----:R-:W-:-:S02]  /*b98c0*/  IMAD.MOV.U32 R176, RZ, RZ, R8 ;  /* 0x000000ffffb07224 */ /* 0x002fc400078e0008 */
[----:B------:R-:W4:Y:S01]  /*b98d0*/  LDL.LU R8, [R1+0x1900] ;  /* 0x0019000001087983 */ /* 0x000f220000300800 */
[----:B------:R-:W-:Y:S02]  /*b98e0*/  IADD3 R6, P2, R6, UR7, RZ ;  /* 0x0000000706067c10 */ /* 0x000fe4000ff5e0ff */
[----:B------:R-:W-:Y:S01]  /*b98f0*/  IADD3.X R10, R10, UR6, RZ, P1, !PT ;  /* 0x000000060a0a7c10 */ /* 0x000fe20008ffe4ff */
[----:B------:R1:W-:Y:S01]  /*b9900*/  STL [R1+0x1740], R9 ;  /* 0x0017400901007387 */ /* 0x0003e20000100800 */
[----:B------:R-:W-:-:S03]  /*b9910*/  IMAD.MOV.U32 R177, RZ, RZ, R11 ;  /* 0x000000ffffb17224 */ /* 0x000fc600078e000b */
[----:B------:R1:W-:Y:S01]  /*b9920*/  STL [R1+0x173c], R10 ;  /* 0x00173c0a01007387 */ /* 0x0003e20000100800 */
[----:B---3--:R-:W-:-:S03]  /*b9930*/  IADD3.X R7, R7, UR6, RZ, P2, !PT ;  /* 0x0000000607077c10 */ /* 0x008fc600097fe4ff */
[----:B------:R3:W-:Y:S04]  /*b9940*/  STL [R1+0x1780], R6 ;  /* 0x0017800601007387 */ /* 0x0007e80000100800 */
[----:B------:R-:W4:Y:S04]  /*b9950*/  LDL.LU R13, [R1+0x18bc] ;  /* 0x0018bc00010d7983 */ /* 0x000f280000300800 */
[----:B------:R1:W-:Y:S04]  /*b9960*/  LDGSTS.E [R2+0x20800], [R176.64], P0 ;  /* 0x20800000b0027fae */ /* 0x0003e80008121848 */
[----:B------:R3:W-:Y:S01]  /*b9970*/  STL [R1+0x177c], R7 ;  /* 0x00177c0701007387 */ /* 0x0007e20000100800 */
[----:B-1----:R-:W-:-:S03]  /*b9980*/  IMAD.MOV.U32 R176, RZ, RZ, R9 ;  /* 0x000000ffffb07224 */ /* 0x002fc600078e0009 */
[----:B------:R-:W4:Y:S01]  /*b9990*/  LDL.LU R9, [R1+0x18fc] ;  /* 0x0018fc0001097983 */ /* 0x000f220000300800 */
[----:B------:R-:W-:Y:S01]  /*b99a0*/  IADD3 R4, P1, R4, UR7, RZ ;  /* 0x0000000704047c10 */ /* 0x000fe2000ff3e0ff */
[----:B------:R-:W-:Y:S01]  /*b99b0*/  IMAD.MOV.U32 R177, RZ, RZ, R10 ;  /* 0x000000ffffb17224 */ /* 0x000fe200078e000a */
[----:B------:R-:W-:-:S03]  /*b99c0*/  IADD3 R0, P2, R0, UR7, RZ ;  /* 0x0000000700007c10 */ /* 0x000fc6000ff5e0ff */
[----:B------:R-:W-:Y:S04]  /*b99d0*/  STL [R1+0x17c0], R4 ;  /* 0x0017c00401007387 */ /* 0x000fe80000100800 */
[----:B------:R1:W-:Y:S02]  /*b99e0*/  LDGSTS.E [R2+0x21800], [R176.64], P0 ;  /* 0x21800000b0027fae */ /* 0x0003e40008121848 */
[----:B-1----:R-:W-:Y:S02]  /*b99f0*/  IMAD.MOV.U32 R176, RZ, RZ, R6 ;  /* 0x000000ffffb07224 */ /* 0x002fe400078e0006 */
[----:B------:R-:W-:-:S05]  /*b9a00*/  IMAD.MOV.U32 R177, RZ, RZ, R7 ;  /* 0x000000ffffb17224 */ /* 0x000fca00078e0007 */
[----:B------:R1:W-:Y:S01]  /*b9a10*/  LDGSTS.E [R2+0x22800], [R176.64], P0 ;  /* 0x22800000b0027fae */ /* 0x0003e20008121848 */
[----:B------:R-:W-:-:S05]  /*b9a20*/  IADD3.X R5, R5, UR6, RZ, P1, !PT ;  /* 0x0000000605057c10 */ /* 0x000fca0008ffe4ff */
[----:B------:R3:W-:Y:S01]  /*b9a30*/  STL [R1+0x17bc], R5 ;  /* 0x0017bc0501007387 */ /* 0x0007e20000100800 */
[----:B------:R-:W-:-:S03]  /*b9a40*/  IADD3.X R3, R3, UR6, RZ, P2, !PT ;  /* 0x0000000603037c10 */ /* 0x000fc600097fe4ff */
[----:B------:R-:W-:Y:S01]  /*b9a50*/  STL [R1+0x1800], R0 ;  /* 0x0018000001007387 */ /* 0x000fe20000100800 */
[----:B-1----:R-:W-:-:S03]  /*b9a60*/  IMAD.MOV.U32 R176, RZ, RZ, R4 ;  /* 0x000000ffffb07224 */ /* 0x002fc600078e0004 */
[----:B------:R-:W4:Y:S01]  /*b9a70*/  LDL.LU R10, [R1+0x1940] ;  /* 0x00194000010a7983 */ /* 0x000f220000300800 */
[----:B------:R-:W-:-:S03]  /*b9a80*/  IMAD.MOV.U32 R177, RZ, RZ, R5 ;  /* 0x000000ffffb17224 */ /* 0x000fc600078e0005 */
[----:B------:R1:W-:Y:S04]  /*b9a90*/  STL [R1+0x17fc], R3 ;  /* 0x0017fc0301007387 */ /* 0x0003e80000100800 */
[----:B---3--:R-:W3:Y:S04]  /*b9aa0*/  LDL.LU R6, [R1+0x19c0] ;  /* 0x0019c00001067983 */ /* 0x008ee80000300800 */
[----:B------:R-:W3:Y:S04]  /*b9ab0*/  LDL.LU R11, [R1+0x193c] ;  /* 0x00193c00010b7983 */ /* 0x000ee80000300800 */
[----:B------:R-:W3:Y:S04]  /*b9ac0*/  LDL.LU R7, [R1+0x19bc] ;  /* 0x0019bc0001077983 */ /* 0x000ee80000300800 */
        /* <DEDUP_REMOVED lines=8> */
[----:B--2---:R-:W-:-:S04]  /*b9b50*/  IADD3 R16, P1, R16, UR7, RZ ;  /* 0x0000000710107c10 */ /* 0x004fc8000ff3e0ff */
[----:B------:R-:W-:Y:S01]  /*b9b60*/  IADD3.X R17, R17, UR6, RZ, P1, !PT ;  /* 0x0000000611117c10 */ /* 0x000fe20008ffe4ff */
[----:B-1----:R-:W-:Y:S01]  /*b9b70*/  IMAD.MOV.U32 R176, RZ, RZ, R16 ;  /* 0x000000ffffb07224 */ /* 0x002fe200078e0010 */
[----:B------:R-:W-:-:S03]  /*b9b80*/  IADD3 R14, P2, R14, UR7, RZ ;  /* 0x000000070e0e7c10 */ /* 0x000fc6000ff5e0ff */
[----:B------:R-:W-:Y:S01]  /*b9b90*/  IMAD.MOV.U32 R177, RZ, RZ, R17 ;  /* 0x000000ffffb17224 */ /* 0x000fe200078e0011 */
[----:B------:R-:W-:-:S04]  /*b9ba0*/  IADD3.X R15, R15, UR6, RZ, P2, !PT ;  /* 0x000000060f0f7c10 */ /* 0x000fc800097fe4ff */
[----:B------:R1:W-:Y:S01]  /*b9bb0*/  LDGSTS.E [R2+0x25800], [R176.64], P0 ;  /* 0x25800000b0027fae */ /* 0x0003e20008121848 */
[----:B------:R-:W-:-:S03]  /*b9bc0*/  IADD3 R12, P1, R12, UR7, RZ ;  /* 0x000000070c0c7c10 */ /* 0x000fc6000ff3e0ff */
[----:B------:R-:W-:Y:S04]  /*b9bd0*/  STL [R1+0x1840], R16 ;  /* 0x0018401001007387 */ /* 0x000fe80000100800 */
[----:B------:R-:W-:Y:S01]  /*b9be0*/  STL [R1+0x183c], R17 ;  /* 0x00183c1101007387 */ /* 0x000fe20000100800 */
[----:B-1----:R-:W-:Y:S02]  /*b9bf0*/  IMAD.MOV.U32 R176, RZ, RZ, R14 ;  /* 0x000000ffffb07224 */ /* 0x002fe400078e000e */
[----:B------:R-:W-:Y:S01]  /*b9c00*/  IMAD.MOV.U32 R177, RZ, RZ, R15 ;  /* 0x000000ffffb17224 */ /* 0x000fe200078e000f */
[----:B------:R-:W-:Y:S01]  /*b9c10*/  STL [R1+0x1880], R14 ;  /* 0x0018800e01007387 */ /* 0x000fe20000100800 */
[----:B----4-:R-:W-:-:S03]  /*b9c20*/  IADD3 R8, P2, R8, UR7, RZ ;  /* 0x0000000708087c10 */ /* 0x010fc6000ff5e0ff */
[----:B------:R-:W-:Y:S04]  /*b9c30*/  STL [R1+0x187c], R15 ;  /* 0x00187c0f01007387 */ /* 0x000fe80000100800 */
[----:B------:R1:W-:Y:S04]  /*b9c40*/  LDGSTS.E [R2+0x26800], [R176.64], P0 ;  /* 0x26800000b0027fae */ /* 0x0003e80008121848 */
[----:B------:R-:W-:Y:S01]  /*b9c50*/  STL [R1+0x18c0], R12 ;  /* 0x0018c00c01007387 */ /* 0x000fe20000100800 */
[----:B-1----:R-:W-:Y:S01]  /*b9c60*/  IMAD.MOV.U32 R176, RZ, RZ, R12 ;  /* 0x000000ffffb07224 */ /* 0x002fe200078e000c */
[----:B------:R-:W-:-:S05]  /*b9c70*/  IADD3.X R13, R13, UR6, RZ, P1, !PT ;  /* 0x000000060d0d7c10 */ /* 0x000fca0008ffe4ff */
[----:B------:R-:W-:Y:S01]  /*b9c80*/  STL [R1+0x18bc], R13 ;  /* 0x0018bc0d01007387 */ /* 0x000fe20000100800 */
[----:B------:R-:W-:-:S03]  /*b9c90*/  IMAD.MOV.U32 R177, RZ, RZ, R13 ;  /* 0x000000ffffb17224 */ /* 0x000fc600078e000d */
[----:B------:R-:W-:Y:S04]  /*b9ca0*/  STL [R1+0x1900], R8 ;  /* 0x0019000801007387 */ /* 0x000fe80000100800 */
[----:B------:R-:W2:Y:S04]  /*b9cb0*/  LDL.LU.64 R180, [R1+0xc88] ;  /* 0x000c880001b47983 */ /* 0x000ea80000300a00 */
[----:B------:R1:W-:Y:S01]  /*b9cc0*/  LDGSTS.E [R2+0x27800], [R176.64], P0 ;  /* 0x27800000b0027fae */ /* 0x0003e20008121848 */
[----:B------:R-:W-:-:S05]  /*b9cd0*/  IADD3.X R9, R9, UR6, RZ, P2, !PT ;  /* 0x0000000609097c10 */ /* 0x000fca00097fe4ff */
[----:B------:R4:W-:Y:S01]  /*b9ce0*/  STL [R1+0x18fc], R9 ;  /* 0x0018fc0901007387 */ /* 0x0009e20000100800 */
[----:B-1----:R-:W-:Y:S02]  /*b9cf0*/  IMAD.MOV.U32 R176, RZ, RZ, R8 ;  /* 0x000000ffffb07224 */ /* 0x002fe400078e0008 */
[----:B------:R-:W-:Y:S02]  /*b9d00*/  IMAD.MOV.U32 R177, RZ, RZ, R9 ;  /* 0x000000ffffb17224 */ /* 0x000fe400078e0009 */
[----:B----4-:R-:W4:Y:S04]  /*b9d10*/  LDL.LU.64 R8, [R1+0xc80] ;  /* 0x000c800001087983 */ /* 0x010f280000300a00 */
[----:B------:R-:W4:Y:S04]  /*b9d20*/  LDL.LU.64 R178, [R1+0xbf8] ;  /* 0x000bf80001b27983 */ /* 0x000f280000300a00 */
[----:B------:R-:W4:Y:S04]  /*b9d30*/  LDL.LU.64 R22, [R1+0xc78] ;  /* 0x000c780001167983 */ /* 0x000f280000300a00 */
[----:B------:R-:W4:Y:S04]  /*b9d40*/  LDL.LU.64 R20, [R1+0xc70] ;  /* 0x000c700001147983 */ /* 0x000f280000300a00 */
[----:B------:R1:W-:Y:S01]  /*b9d50*/  LDGSTS.E [R2+0x28800], [R176.64], P0 ;  /* 0x28800000b0027fae */ /* 0x0003e20008121848 */
[----:B------:R-:W-:-:S02]  /*b9d60*/  IADD3 R10, P1, R10, UR7, RZ ;  /* 0x000000070a0a7c10 */ /* 0x000fc4000ff3e0ff */
[----:B---3--:R-:W-:Y:S02]  /*b9d70*/  IADD3 R6, P2, R6, UR7, RZ ;  /* 0x0000000706067c10 */ /* 0x008fe4000ff5e0ff */
[----:B------:R-:W-:Y:S01]  /*b9d80*/  IADD3.X R11, R11, UR6, RZ, P1, !PT ;  /* 0x000000060b0b7c10 */ /* 0x000fe20008ffe4ff */
[----:B------:R-:W-:Y:S01]  /*b9d90*/  STL [R1+0x1940], R10 ;  /* 0x0019400a01007387 */ /* 0x000fe20000100800 */
[----:B------:R-:W-:-:S03]  /*b9da0*/  IADD3.X R7, R7, UR6, RZ, P2, !PT ;  /* 0x0000000607077c10 */ /* 0x000fc600097fe4ff */
[----:B------:R3:W-:Y:S01]  /*b9db0*/  STL [R1+0x193c], R11 ;  /* 0x00193c0b01007387 */ /* 0x0007e20000100800 */
[----:B------:R-:W-:-:S03]  /*b9dc0*/  IADD3 R4, P1, R4, UR7, RZ ;  /* 0x0000000704047c10 */ /* 0x000fc6000ff3e0ff */
[----:B------:R1:W-:Y:S01]  /*b9dd0*/  STL [R1+0x19c0], R6 ;  /* 0x0019c00601007387 */ /* 0x0003e20000100800 */
[----:B------:R-:W-:-:S03]  /*b9de0*/  IADD3.X R5, R5, UR6, RZ, P1, !PT ;  /* 0x0000000605057c10 */ /* 0x000fc60008ffe4ff */
[----:B------:R-:W4:Y:S04]  /*b9df0*/  LDL.LU.64 R18, [R1+0xc68] ;  /* 0x000c680001127983 */ /* 0x000f280000300a00 */
[----:B------:R-:W-:Y:S04]  /*b9e00*/  STL [R1+0x19bc], R7 ;  /* 0x0019bc0701007387 */ /* 0x000fe80000100800 */
[----:B------:R1:W-:Y:S04]  /*b9e10*/  STL [R1+0x19e0], R4 ;  /* 0x0019e00401007387 */ /* 0x0003e80000100800 */
[----:B------:R-:W-:Y:S01]  /*b9e20*/  STL [R1+0x19dc], R5 ;  /* 0x0019dc0501007387 */ /* 0x000fe20000100800 */
[----:B------:R-:W-:Y:S01]  /*b9e30*/  IADD3 R0, P2, R0, UR7, RZ ;  /* 0x0000000700007c10 */ /* 0x000fe2000ff5e0ff */
[----:B-1----:R-:W-:-:S03]  /*b9e40*/  IMAD.MOV.U32 R176, RZ, RZ, R10 ;  /* 0x000000ffffb07224 */ /* 0x002fc600078e000a */
[----:B------:R-:W-:Y:S01]  /*b9e50*/  IADD3.X R3, R3, UR6, RZ, P2, !PT ;  /* 0x0000000603037c10 */ /* 0x000fe200097fe4ff */
[----:B------:R2:W-:Y:S01]  /*b9e60*/  STL [R1+0x19e8], R0 ;  /* 0x0019e80001007387 */ /* 0x0005e20000100800 */
[----:B------:R-:W-:-:S03]  /*b9e70*/  IMAD.MOV.U32 R177, RZ, RZ, R11 ;  /* 0x000000ffffb17224 */ /* 0x000fc600078e000b */
[----:B------:R-:W4:Y:S04]  /*b9e80*/  LDL.LU.64 R16, [R1+0xc60] ;  /* 0x000c600001107983 */ /* 0x000f280000300a00 */
[----:B------:R1:W-:Y:S04]  /*b9e90*/  STL [R1+0x19e4], R3 ;  /* 0x0019e40301007387 */ /* 0x0003e80000100800 */
[----:B------:R-:W4:Y:S04]  /*b9ea0*/  LDL.LU.64 R14, [R1+0xc58] ;  /* 0x000c5800010e7983 */ /* 0x000f280000300a00 */
[----:B------:R1:W-:Y:S04]  /*b9eb0*/  LDGSTS.E [R2+0x29800], [R176.64], P0 ;  /* 0x29800000b0027fae */ /* 0x0003e80008121848 */
[----:B------:R-:W4:Y:S04]  /*b9ec0*/  LDL.LU.64 R12, [R1+0xc50] ;  /* 0x000c5000010c7983 */ /* 0x000f280000300a00 */
[----:B---3--:R-:W3:Y:S01]  /*b9ed0*/  LDL.LU.64 R10, [R1+0xc48] ;  /* 0x000c4800010a7983 */ /* 0x008ee20000300a00 */
[----:B-1----:R-:W-:-:S02]  /*b9ee0*/  IMAD.MOV.U32 R176, RZ, RZ, R6 ;  /* 0x000000ffffb07224 */ /* 0x002fc400078e0006 */
[----:B------:R-:W-:Y:S01]  /*b9ef0*/  IMAD.MOV.U32 R177, RZ, RZ, R7 ;  /* 0x000000ffffb17224 */ /* 0x000fe200078e0007 */
[----:B------:R-:W3:Y:S04]  /*b9f00*/  LDL.LU R6, [R1+0xf04] ;  /* 0x000f040001067983 */ /* 0x000ee80000300800 */
[----:B------:R1:W-:Y:S02]  /*b9f10*/  LDGSTS.E [R2+0x2a800], [R176.64], P0 ;  /* 0x2a800000b0027fae */ /* 0x0003e40008121848 */
[----:B-1----:R-:W-:Y:S02]  /*b9f20*/  IMAD.MOV.U32 R176, RZ, RZ, R4 ;  /* 0x000000ffffb07224 */ /* 0x002fe400078e0004 */
[----:B------:R-:W-:Y:S01]  /*b9f30*/  IMAD.MOV.U32 R177, RZ, RZ, R5 ;  /* 0x000000ffffb17224 */ /* 0x000fe200078e0005 */
[----:B------:R-:W3:Y:S04]  /*b9f40*/  LDL.LU R4, [R1+0xf08] ;  /* 0x000f080001047983 */ /* 0x000ee80000300800 */
[----:B------:R1:W-:Y:S02]  /*b9f50*/  LDGSTS.E [R2+0x2b800], [R176.64], P0 ;  /* 0x2b800000b0027fae */ /* 0x0003e40008121848 */
[----:B-1----:R-:W-:-:S02]  /*b9f60*/  IMAD.MOV.U32 R176, RZ, RZ, R0 ;  /* 0x000000ffffb07224 */ /* 0x002fc400078e0000 */
[----:B------:R-:W-:-:S05]  /*b9f70*/  IMAD.MOV.U32 R177, RZ, RZ, R3 ;  /* 0x000000ffffb17224 */ /* 0x000fca00078e0003 */
[----:B------:R1:W-:Y:S01]  /*b9f80*/  LDGSTS.E [R2+0x2c800], [R176.64], P0 ;  /* 0x2c800000b0027fae */ /* 0x0003e20008121848 */
[----:B--2---:R-:W-:-:S04]  /*b9f90*/  IADD3 R0, P1, R180, UR7, RZ ;  /* 0x00000007b4007c10 */ /* 0x004fc8000ff3e0ff */
[----:B------:R-:W-:Y:S02]  /*b9fa0*/  IADD3.X R3, R181, UR6, RZ, P1, !PT ;  /* 0x00000006b5037c10 */ /* 0x000fe40008ffe4ff */
[----:B----4-:R-:W-:-:S04]  /*b9fb0*/  IADD3 R182, P1, R8, UR7, RZ ;  /* 0x0000000708b67c10 */ /* 0x010fc8000ff3e0ff */
[----:B-1----:R-:W-:Y:S02]  /*b9fc0*/  IADD3.X R176, R9, UR6, RZ, P1, !PT ;  /* 0x0000000609b07c10 */ /* 0x002fe40008ffe4ff */
[----:B------:R-:W2:Y:S01]  /*b9fd0*/  LDL.LU.64 R8, [R1+0xc40] ;  /* 0x000c400001087983 */ /* 0x000ea20000300a00 */
[----:B------:R-:W-:-:S04]  /*b9fe0*/  IADD3 R181, P1, R178, UR7, RZ ;  /* 0x00000007b2b57c10 */ /* 0x000fc8000ff3e0ff */
[----:B------:R-:W-:Y:S02]  /*b9ff0*/  IADD3.X R177, R179, UR6, RZ, P1, !PT ;  /* 0x00000006b3b17c10 */ /* 0x000fe40008ffe4ff */
        /* <DEDUP_REMOVED lines=18> */
[----:B---3--:R-:W-:-:S04]  /*ba120*/  IADD3 R193, P1, R10, UR7, RZ ;  /* 0x000000070ac17c10 */ /* 0x008fc8000ff3e0ff */
[----:B------:R-:W-:Y:S02]  /*ba130*/  IADD3.X R192, R11, UR6, RZ, P1, !PT ;  /* 0x000000060bc07c10 */ /* 0x000fe40008ffe4ff */
[----:B------:R-:W3:Y:S01]  /*ba140*/  LDL.LU.64 R10, [R1+0xc08] ;  /* 0x000c0800010a7983 */ /* 0x000ee20000300a00 */
[----:B--2---:R-:W-:-:S04]  /*ba150*/  IADD3 R195, P1, R8, UR7, RZ ;  /* 0x0000000708c37c10 */ /* 0x004fc8000ff3e0ff */
[----:B------:R-:W-:Y:S02]  /*ba160*/  IADD3.X R194, R9, UR6, RZ, P1, !PT ;  /* 0x0000000609c27c10 */ /* 0x000fe40008ffe4ff */
[----:B------:R-:W2:Y:S01]  /*ba170*/  LDL.LU.64 R8, [R1+0xc00] ;  /* 0x000c000001087983 */ /* 0x000ea20000300a00 */
[----:B----4-:R-:W-:-:S04]  /*ba180*/  IADD3 R197, P1, R22, UR7, RZ ;  /* 0x0000000716c57c10 */ /* 0x010fc8000ff3e0ff */
[----:B------:R-:W-:Y:S02]  /*ba190*/  IADD3.X R196, R23, UR6, RZ, P1, !PT ;  /* 0x0000000617c47c10 */ /* 0x000fe40008ffe4ff */
[----:B------:R-:W-:-:S04]  /*ba1a0*/  IADD3 R199, P1, R20, UR7, RZ ;  /* 0x0000000714c77c10 */ /* 0x000fc8000ff3e0ff */
[----:B------:R-:W-:Y:S02]  /*ba1b0*/  IADD3.X R198, R21, UR6, RZ, P1, !PT ;  /* 0x0000000615c67c10 */ /* 0x000fe40008ffe4ff */
        /* <DEDUP_REMOVED lines=10> */
[----:B---3--:R-:W-:-:S04]  /*ba260*/  IADD3 R209, P1, R10, UR7, RZ ;  /* 0x000000070ad17c10 */ /* 0x008fc8000ff3e0ff */
[----:B------:R-:W-:Y:S02]  /*ba270*/  IADD3.X R208, R11, UR6, RZ, P1, !PT ;  /* 0x000000060bd07c10 */ /* 0x000fe40008ffe4ff */
        /* <DEDUP_REMOVED lines=13> */
[----:B------:R-:W-:Y:S01]  /*ba350*/  STL [R1+0xf08], R4 ;  /* 0x000f080401007387 */ /* 0x000fe20000100800 */
[----:B------:R-:W-:Y:S01]  /*ba360*/  LOP3.LUT R195, R195, R194, RZ, 0x3c, !PT ;  /* 0x000000c2c3c37212 */ /* 0x000fe200078e3cff */
[----:B------:R-:W-:Y:S01]  /*ba370*/  IMAD.MOV.U32 R12, RZ, RZ, R180 ;  /* 0x000000ffff0c7224 */ /* 0x000fe200078e00b4 */
[----:B------:R-:W-:Y:S01]  /*ba380*/  LOP3.LUT R188, R189, R188, RZ, 0x3c, !PT ;  /* 0x000000bcbdbc7212 */ /* 0x000fe200078e3cff */
[----:B------:R-:W-:Y:S01]  /*ba390*/  IMAD.MOV.U32 R13, RZ, RZ, R183 ;  /* 0x000000ffff0d7224 */ /* 0x000fe200078e00b7 */
[----:B------:R-:W-:Y:S01]  /*ba3a0*/  STL [R1+0xf04], R6 ;  /* 0x000f040601007387 */ /* 0x000fe20000100800 */
[----:B------:R-:W-:Y:S01]  /*ba3b0*/  LOP3.LUT R179, R179, R178, RZ, 0x3c, !PT ;  /* 0x000000b2b3b37212 */ /* 0x000fe200078e3cff */
[----:B------:R-:W-:Y:S01]  /*ba3c0*/  IMAD.MOV.U32 R14, RZ, RZ, R185 ;  /* 0x000000ffff0e7224 */ /* 0x000fe200078e00b9 */
[----:B------:R-:W-:Y:S01]  /*ba3d0*/  LOP3.LUT R190, R191, R190, RZ, 0x3c, !PT ;  /* 0x000000bebfbe7212 */ /* 0x000fe200078e3cff */
[----:B------:R1:W-:Y:S01]  /*ba3e0*/  STL.64 [R1+0xc88], R22 ;  /* 0x000c881601007387 */ /* 0x0003e20000100a00 */
[----:B------:R-:W-:Y:S01]  /*ba3f0*/  LOP3.LUT R199, R199, R198, RZ, 0x3c, !PT ;  /* 0x000000c6c7c77212 */ /* 0x000fe200078e3cff */
[----:B------:R-:W-:Y:S01]  /*ba400*/  IMAD.MOV.U32 R15, RZ, RZ, R184 ;  /* 0x000000ffff0f7224 */ /* 0x000fe200078e00b8 */
[----:B------:R-:W-:Y:S01]  /*ba410*/  LOP3.LUT R192, R193, R192, RZ, 0x3c, !PT ;  /* 0x000000c0c1c07212 */ /* 0x000fe200078e3cff */
[----:B------:R3:W-:Y:S01]  /*ba420*/  STL.64 [R1+0xc80], R20 ;  /* 0x000c801401007387 */ /* 0x0007e20000100a00 */
[----:B------:R-:W-:-:S02]  /*ba430*/  LOP3.LUT R187, R187, R186, RZ, 0x3c, !PT ;  /* 0x000000babbbb7212 */ /* 0x000fc400078e3cff */
[----:B------:R-:W-:Y:S01]  /*ba440*/  LOP3.LUT R194, R195, R194, RZ, 0x3c, !PT ;  /* 0x000000c2c3c27212 */ /* 0x000fe200078e3cff */
[----:B------:R-:W-:Y:S01]  /*ba450*/  STL.64 [R1+0xbf8], R16 ;  /* 0x000bf81001007387 */ /* 0x000fe20000100a00 */
[----:B------:R-:W-:Y:S02]  /*ba460*/  LOP3.LUT R203, R203, R202, RZ, 0x3c, !PT ;  /* 0x000000cacbcb7212 */ /* 0x000fe400078e3cff */
[----:B------:R-:W-:Y:S01]  /*ba470*/  LOP3.LUT R189, R189, R188, RZ, 0x3c, !PT ;  /* 0x000000bcbdbd7212 */ /* 0x000fe200078e3cff */
[----:B------:R4:W-:Y:S01]  /*ba480*/  STL.64 [R1+0xc78], R12 ;  /* 0x000c780c01007387 */ /* 0x0009e20000100a00 */
[----:B------:R-:W-:Y:S02]  /*ba490*/  LOP3.LUT R205, R205, R204, RZ, 0x3c, !PT ;  /* 0x000000cccdcd7212 */ /* 0x000fe400078e3cff */
[----:B------:R-:W-:Y:S01]  /*ba4a0*/  LOP3.LUT R191, R191, R190, RZ, 0x3c, !PT ;  /* 0x000000bebfbf7212 */ /* 0x000fe200078e3cff */
[----:B------:R-:W-:Y:S01]  /*ba4b0*/  STL.64 [R1+0xc70], R178 ;  /* 0x000c70b201007387 */ /* 0x000fe20000100a00 */
[----:B------:R-:W-:-:S02]  /*ba4c0*/  LOP3.LUT R198, R199, R198, RZ, 0x3c, !PT ;  /* 0x000000c6c7c67212 */ /* 0x000fc400078e3cff */
[----:B------:R-:W-:Y:S01]  /*ba4d0*/  LOP3.LUT R207, R207, R206, RZ, 0x3c, !PT ;  /* 0x000000cecfcf7212 */ /* 0x000fe200078e3cff */
[----:B------:R1:W-:Y:S01]  /*ba4e0*/  STL.64 [R1+0xc68], R14 ;  /* 0x000c680e01007387 */ /* 0x0003e20000100a00 */
[----:B------:R-:W-:Y:S02]  /*ba4f0*/  LOP3.LUT R193, R193, R192, RZ, 0x3c, !PT ;  /* 0x000000c0c1c17212 */ /* 0x000fe400078e3cff */
[----:B------:R-:W-:Y:S01]  /*ba500*/  LOP3.LUT R195, R195, R194, RZ, 0x3c, !PT ;  /* 0x000000c2c3c37212 */ /* 0x000fe200078e3cff */
[----:B------:R-:W-:Y:S01]  /*ba510*/  STL.64 [R1+0xc60], R186 ;  /* 0x000c60ba01007387 */ /* 0x000fe20000100a00 */
[----:B------:R-:W-:Y:S02]  /*ba520*/  LOP3.LUT R202, R203, R202, RZ, 0x3c, !PT ;  /* 0x000000cacbca7212 */ /* 0x000fe400078e3cff */
[----:B------:R-:W-:Y:S01]  /*ba530*/  LOP3.LUT R209, R209, R208, RZ, 0x3c, !PT ;  /* 0x000000d0d1d17212 */ /* 0x000fe200078e3cff */
[----:B------:R-:W-:Y:S01]  /*ba540*/  STL.64 [R1+0xc58], R188 ;  /* 0x000c58bc01007387 */ /* 0x000fe20000100a00 */
[----:B------:R-:W-:Y:S01]  /*ba550*/  LOP3.LUT R204, R205, R204, RZ, 0x3c, !PT ;  /* 0x000000cccdcc7212 */ /* 0x000fe200078e3cff */
[----:B------:R-:W-:Y:S01]  /*ba560*/  IMAD.MOV.U32 R10, RZ, RZ, R201 ;  /* 0x000000ffff0a7224 */ /* 0x000fe200078e00c9 */
[----:B------:R-:W-:Y:S01]  /*ba570*/  LOP3.LUT R199, R199, R198, RZ, 0x3c, !PT ;  /* 0x000000c6c7c77212 */ /* 0x000fe200078e3cff */
[----:B------:R-:W-:Y:S01]  /*ba580*/  STL.64 [R1+0xc50], R190 ;  /* 0x000c50be01007387 */ /* 0x000fe20000100a00 */
[----:B------:R-:W-:Y:S01]  /*ba590*/  LOP3.LUT R206, R207, R206, RZ, 0x3c, !PT ;  /* 0x000000cecfce7212 */ /* 0x000fe200078e3cff */
[----:B------:R-:W-:Y:S01]  /*ba5a0*/  IMAD.MOV.U32 R11, RZ, RZ, R200 ;  /* 0x000000ffff0b7224 */ /* 0x000fe200078e00c8 */
[----:B------:R-:W-:Y:S01]  /*ba5b0*/  LOP3.LUT R203, R203, R202, RZ, 0x3c, !PT ;  /* 0x000000cacbcb7212 */ /* 0x000fe200078e3cff */
[----:B------:R-:W-:Y:S01]  /*ba5c0*/  STL.64 [R1+0xc48], R192 ;  /* 0x000c48c001007387 */ /* 0x000fe20000100a00 */
[----:B------:R-:W-:-:S02]  /*ba5d0*/  LOP3.LUT R208, R209, R208, RZ, 0x3c, !PT ;  /* 0x000000d0d1d07212 */ /* 0x000fc400078e3cff */
[----:B------:R-:W-:Y:S01]  /*ba5e0*/  LOP3.LUT R205, R205, R204, RZ, 0x3c, !PT ;  /* 0x000000cccdcd7212 */ /* 0x000fe200078e3cff */
[----:B------:R-:W-:Y:S01]  /*ba5f0*/  STL.64 [R1+0xc40], R194 ;  /* 0x000c40c201007387 */ /* 0x000fe20000100a00 */
[----:B------:R-:W-:Y:S02]  /*ba600*/  LOP3.LUT R207, R207, R206, RZ, 0x3c, !PT ;  /* 0x000000cecfcf7212 */ /* 0x000fe400078e3cff */
[----:B------:R-:W-:Y:S01]  /*ba610*/  LOP3.LUT R209, R209, R208, RZ, 0x3c, !PT ;  /* 0x000000d0d1d17212 */ /* 0x000fe200078e3cff */
[----:B------:R1:W-:Y:S01]  /*ba620*/  LDGSTS.E [R2+0x2d800], [R22.64], P0 ;  /* 0x2d80000016027fae */ /* 0x0003e20008121848 */
[----:B------:R-:W-:Y:S01]  /*ba630*/  LOP3.LUT R5, R213, 0x50, RZ, 0x3c, !PT ;  /* 0x00000050d5057812 */ /* 0x000fe200078e3cff */
[----:B------:R-:W-:Y:S02]  /*ba640*/  IMAD.U32 R0, RZ, RZ, UR5 ;  /* 0x00000005ff007e24 */ /* 0x000fe4000f8e00ff */
[----:B------:R3:W-:Y:S04]  /*ba650*/  LDGSTS.E [R2+0x2e800], [R20.64], P0 ;  /* 0x2e80000014027fae */ /* 0x0007e80008121848 */
[----:B------:R4:W-:Y:S01]  /*ba660*/  LDGSTS.E [R2+0x2f800], [R12.64], P0 ;  /* 0x2f8000000c027fae */ /* 0x0009e20008121848 */
[----:B------:R-:W-:-:S03]  /*ba670*/  IMAD R0, R0, 0x40000, R5 ;  /* 0x0004000000007824 */ /* 0x000fc600078e0205 */
[----:B------:R1:W-:Y:S04]  /*ba680*/  LDGSTS.E [R2+0x30800], [R178.64], P0 ;  /* 0x30800000b2027fae */ /* 0x0003e80008121848 */
[----:B------:R1:W-:Y:S04]  /*ba690*/  LDGSTS.E [R2+0x31800], [R14.64], P0 ;  /* 0x318000000e027fae */ /* 0x0003e80008121848 */
[----:B------:R1:W-:Y:S04]  /*ba6a0*/  LDGSTS.E [R2+0x32800], [R186.64], P0 ;  /* 0x32800000ba027fae */ /* 0x0003e80008121848 */
[----:B------:R1:W-:Y:S04]  /*ba6b0*/  LDGSTS.E [R2+0x33800], [R188.64], P0 ;  /* 0x33800000bc027fae */ /* 0x0003e80008121848 */
[----:B------:R1:W-:Y:S04]  /*ba6c0*/  LDGSTS.E [R2+0x34800], [R190.64], P0 ;  /* 0x34800000be027fae */ /* 0x0003e80008121848 */
[----:B------:R1:W-:Y:S04]  /*ba6d0*/  LDGSTS.E [R2+0x35800], [R192.64], P0 ;  /* 0x35800000c0027fae */ /* 0x0003e80008121848 */
[----:B------:R1:W-:Y:S01]  /*ba6e0*/  LDGSTS.E [R2+0x36800], [R194.64], P0 ;  /* 0x36800000c2027fae */ /* 0x0003e20008121848 */
[----:B--2---:R-:W-:-:S02]  /*ba6f0*/  IADD3 R211, P2, R8, UR7, RZ ;  /* 0x0000000708d37c10 */ /* 0x004fc4000ff5e0ff */
[----:B------:R-:W-:Y:S02]  /*ba700*/  MOV R8, R197 ;  /* 0x000000c500087202 */ /* 0x000fe40000000f00 */
[----:B------:R-:W-:Y:S01]  /*ba710*/  IADD3.X R210, R9, UR6, RZ, P2, !PT ;  /* 0x0000000609d27c10 */ /* 0x000fe200097fe4ff */
[----:B------:R-:W-:-:S05]  /*ba720*/  IMAD.MOV.U32 R9, RZ, RZ, R196 ;  /* 0x000000ffff097224 */ /* 0x000fca00078e00c4 */
[----:B------:R2:W-:Y:S01]  /*ba730*/  STL.64 [R1+0xc38], R8 ;  /* 0x000c380801007387 */ /* 0x0005e20000100a00 */
[----:B------:R-:W-:-:S03]  /*ba740*/  IMAD.MOV.U32 R18, RZ, RZ, R211 ;  /* 0x000000ffff127224 */ /* 0x000fc600078e00d3 */
[----:B------:R-:W-:Y:S01]  /*ba750*/  STL.64 [R1+0xc30], R198 ;  /* 0x000c30c601007387 */ /* 0x000fe20000100a00 */
[----:B------:R-:W-:-:S03]  /*ba760*/  IMAD.MOV.U32 R19, RZ, RZ, R210 ;  /* 0x000000ffff137224 */ /* 0x000fc600078e00d2 */
[----:B------:R1:W-:Y:S04]  /*ba770*/  STL.64 [R1+0xc28], R10 ;  /* 0x000c280a01007387 */ /* 0x0003e80000100a00 */
[----:B------:R-:W-:Y:S04]  /*ba780*/  STL.64 [R1+0xc20], R202 ;  /* 0x000c20ca01007387 */ /* 0x000fe80000100a00 */
[----:B------:R-:W-:Y:S04]  /*ba790*/  STL.64 [R1+0xc18], R204 ;  /* 0x000c18cc01007387 */ /* 0x000fe80000100a00 */
[----:B------:R-:W-:Y:S04]  /*ba7a0*/  STL.64 [R1+0xc10], R206 ;  /* 0x000c10ce01007387 */ /* 0x000fe80000100a00 */
[----:B-1----:R1:W5:Y:S04]  /*ba7b0*/  LDL.LU.64 R22, [R1+0x2af0] ;  /* 0x002af00001167983 */ /* 0x0023680000300a00 */
[----:B------:R-:W-:Y:S04]  /*ba7c0*/  STL.64 [R1+0xc08], R208 ;  /* 0x000c08d001007387 */ /* 0x000fe80000100a00 */
[----:B---3--:R1:W5:Y:S04]  /*ba7d0*/  LDL.LU.64 R20, [R1+0x2ae8] ;  /* 0x002ae80001147983 */ /* 0x0083680000300a00 */
[----:B------:R-:W-:Y:S04]  /*ba7e0*/  STL.64 [R1+0xc00], R18 ;  /* 0x000c001201007387 */ /* 0x000fe80000100a00 */
[----:B----4-:R-:W3:Y:S04]  /*ba7f0*/  LDL.LU R13, [R1+0xf48] ;  /* 0x000f4800010d7983 */ /* 0x010ee80000300800 */
[----:B------:R-:W4:Y:S04]  /*ba800*/  LDL.LU R5, [R1+0xf88] ;  /* 0x000f880001057983 */ /* 0x000f280000300800 */
[----:B------:R-:W4:Y:S04]  /*ba810*/  LDL.LU R15, [R1+0xf44] ;  /* 0x000f4400010f7983 */ /* 0x000f280000300800 */
[----:B------:R-:W4:Y:S04]  /*ba820*/  LDL.LU R7, [R1+0xf84] ;  /* 0x000f840001077983 */ /* 0x000f280000300800 */
[----:B------:R2:W-:Y:S04]  /*ba830*/  LDGSTS.E [R2+0x37800], [R8.64], P0 ;  /* 0x3780000008027fae */ /* 0x0005e80008121848 */
[----:B------:R1:W-:Y:S04]  /*ba840*/  LDGSTS.E [R2+0x38800], [R198.64], P0 ;  /* 0x38800000c6027fae */ /* 0x0003e80008121848 */
[----:B------:R1:W-:Y:S04]  /*ba850*/  LDGSTS.E [R2+0x39800], [R10.64], P0 ;  /* 0x398000000a027fae */ /* 0x0003e80008121848 */
[----:B--2---:R-:W2:Y:S04]  /*ba860*/  LDL.LU R9, [R1+0xfc8] ;  /* 0x000fc80001097983 */ /* 0x004ea80000300800 */
[----:B------:R-:W2:Y:S04]  /*ba870*/  LDL.LU R8, [R1+0x1008] ;  /* 0x0010080001087983 */ /* 0x000ea80000300800 */
[----:B-1----:R-:W2:Y:S04]  /*ba880*/  LDL.LU R11, [R1+0xfc4] ;  /* 0x000fc400010b7983 */ /* 0x002ea80000300800 */
[----:B------:R-:W2:Y:S04]  /*ba890*/  LDL.LU R12, [R1+0x1004] ;  /* 0x00100400010c7983 */ /* 0x000ea80000300800 */
[----:B------:R1:W-:Y:S04]  /*ba8a0*/  LDGSTS.E [R2+0x3a800], [R202.64], P0 ;  /* 0x3a800000ca027fae */ /* 0x0003e80008121848 */
[----:B------:R1:W-:Y:S04]  /*ba8b0*/  LDGSTS.E [R2+0x3b800], [R204.64], P0 ;  /* 0x3b800000cc027fae */ /* 0x0003e80008121848 */
[----:B------:R1:W-:Y:S04]  /*ba8c0*/  LDGSTS.E [R2+0x3c800], [R206.64], P0 ;  /* 0x3c800000ce027fae */ /* 0x0003e80008121848 */
[----:B------:R1:W-:Y:S04]  /*ba8d0*/  LDGSTS.E [R2+0x3d800], [R208.64], P0 ;  /* 0x3d800000d0027fae */ /* 0x0003e80008121848 */
[----:B------:R-:W2:Y:S04]  /*ba8e0*/  LDL.LU R10, [R1+0x1048] ;  /* 0x00104800010a7983 */ /* 0x000ea80000300800 */
[----:B------:R1:W-:Y:S04]  /*ba8f0*/  LDGSTS.E [R2+0x3e800], [R18.64], P0 ;  /* 0x3e80000012027fae */ /* 0x0003e80008121848 */
[----:B------:R1:W-:Y:S04]  /*ba900*/  LDGSTS.E [R2+0x3f800], [R16.64], P0 ;  /* 0x3f80000010027fae */ /* 0x0003e80008121848 */
[----:B-1----:R-:W2:Y:S04]  /*ba910*/  LDL.LU R16, [R1+0x1088] ;  /* 0x0010880001107983 */ /* 0x002ea80000300800 */
[----:B------:R-:W2:Y:S04]  /*ba920*/  LDL.LU R14, [R1+0x1044] ;  /* 0x00104400010e7983 */ /* 0x000ea80000300800 */
[----:B------:R-:W2:Y:S01]  /*ba930*/  LDL.LU R17, [R1+0x1084] ;  /* 0x0010840001117983 */ /* 0x000ea20000300800 */
[----:B------:R-:W-:-:S02]  /*ba940*/  IMAD.MOV.U32 R2, RZ, RZ, R4 ;  /* 0x000000ffff027224 */ /* 0x000fc400078e0004 */
[----:B------:R-:W-:Y:S01]  /*ba950*/  IMAD.MOV.U32 R3, RZ, RZ, R6 ;  /* 0x000000ffff037224 */ /* 0x000fe200078e0006 */
[----:B------:R-:W2:Y:S04]  /*ba960*/  LDL.LU R4, [R1+0x10c8] ;  /* 0x0010c80001047983 */ /* 0x000ea80000300800 */
[----:B------:R-:W2:Y:S04]  /*ba970*/  LDL.LU R6, [R1+0x1108] ;  /* 0x0011080001067983 */ /* 0x000ea80000300800 */
[----:B------:R1:W-:Y:S01]  /*ba980*/  LDGSTS.E [R0+0xa00], [R2.64], P0 ;  /* 0x00a0000002007fae */ /* 0x0003e20008121848 */
[----:B---3--:R-:W-:-:S02]  /*ba990*/  IADD3 R13, P1, R13, UR7, RZ ;  /* 0x000000070d0d7c10 */ /* 0x008fc4000ff3e0ff */
[----:B----4-:R-:W-:Y:S02]  /*ba9a0*/  IADD3 R5, P2, R5, UR7, RZ ;  /* 0x0000000705057c10 */ /* 0x010fe4000ff5e0ff */
[----:B------:R-:W-:Y:S01]  /*ba9b0*/  IADD3.X R15, R15, UR6, RZ, P1, !PT ;  /* 0x000000060f0f7c10 */ /* 0x000fe20008ffe4ff */
[----:B------:R3:W-:Y:S01]  /*ba9c0*/  STL [R1+0xf48], R13 ;  /* 0x000f480d01007387 */ /* 0x0007e20000100800 */
[----:B-1----:R-:W-:Y:S01]  /*ba9d0*/  IMAD.MOV.U32 R2, RZ, RZ, R13 ;  /* 0x000000ffff027224 */ /* 0x002fe200078e000d */
[----:B------:R-:W-:Y:S02]  /*ba9e0*/  IADD3.X R7, R7, UR6, RZ, P2, !PT ;  /* 0x0000000607077c10 */ /* 0x000fe400097fe4ff */
[----:B------:R1:W-:Y:S01]  /*ba9f0*/  STL [R1+0xf44], R15 ;  /* 0x000f440f01007387 */ /* 0x0003e20000100800 */
[----:B------:R-:W-:-:S03]  /*baa00*/  IMAD.MOV.U32 R3, RZ, RZ, R15 ;  /* 0x000000ffff037224 */ /* 0x000fc600078e000f */
[----:B------:R4:W-:Y:S04]  /*baa10*/  STL [R1+0xf88], R5 ;  /* 0x000f880501007387 */ /* 0x0009e80000100800 */
[----:B---3--:R-:W3:Y:S04]  /*baa20*/  LDL.LU R13, [R1+0x10c4] ;  /* 0x0010c400010d7983 */ /* 0x008ee80000300800 */
[----:B------:R2:W-:Y:S02]  /*baa30*/  STL [R1+0xf84], R7 ;  /* 0x000f840701007387 */ /* 0x0005e40000100800 */
[----:B--2---:R-:W-:-:S02]  /*baa40*/  IADD3 R9, P1, R9, UR7, RZ ;  /* 0x0000000709097c10 */ /* 0x004fc4000ff3e0ff */
[----:B------:R2:W-:Y:S01]  /*baa50*/  LDGSTS.E [R0+0x1a00], [R2.64], P0 ;  /* 0x01a0000002007fae */ /* 0x0005e20008121848 */
[----:B------:R-:W-:-:S03]  /*baa60*/  IADD3 R8, P2, R8, UR7, RZ ;  /* 0x0000000708087c10 */ /* 0x000fc6000ff5e0ff */
[----:B-1----:R-:W3:Y:S01]  /*baa70*/  LDL.LU R15, [R1+0x1104] ;  /* 0x00110400010f7983 */ /* 0x002ee20000300800 */
[----:B------:R-:W-:Y:S01]  /*baa80*/  IADD3.X R11, R11, UR6, RZ, P1, !PT ;  /* 0x000000060b0b7c10 */ /* 0x000fe20008ffe4ff */
[----:B--2---:R-:W-:Y:S02]  /*baa90*/  IMAD.MOV.U32 R2, RZ, RZ, R5 ;  /* 0x000000ffff027224 */ /* 0x004fe400078e0005 */
[----:B------:R-:W-:Y:S01]  /*baaa0*/  IMAD.MOV.U32 R3, RZ, RZ, R7 ;  /* 0x000000ffff037224 */ /* 0x000fe200078e0007 */
[----:B----4-:R-:W2:Y:S01]  /*baab0*/  LDL.LU R5, [R1+0x1148] ;  /* 0x0011480001057983 */ /* 0x010ea20000300800 */
[----:B------:R-:W-:-:S03]  /*baac0*/  IADD3.X R12, R12, UR6, RZ, P2, !PT ;  /* 0x000000060c0c7c10 */ /* 0x000fc600097fe4ff */
[----:B------:R-:W3:Y:S04]  /*baad0*/  LDL.LU R7, [R1+0x1188] ;  /* 0x0011880001077983 */ /* 0x000ee80000300800 */
[----:B------:R1:W-:Y:S04]  /*baae0*/  STL [R1+0xfc8], R9 ;  /* 0x000fc80901007387 */ /* 0x0003e80000100800 */
[----:B------:R1:W-:Y:S04]  /*baaf0*/  LDGSTS.E [R0+0x2a00], [R2.64], P0 ;  /* 0x02a0000002007fae */ /* 0x0003e80008121848 */
[----:B------:R1:W-:Y:S04]  /*bab00*/  STL [R1+0xfc4], R11 ;  /* 0x000fc40b01007387 */ /* 0x0003e80000100800 */
[----:B------:R-:W-:Y:S01]  /*bab10*/  STL [R1+0x1008], R8 ;  /* 0x0010080801007387 */ /* 0x000fe20000100800 */
[----:B-1----:R-:W-:-:S03]  /*bab20*/  IMAD.MOV.U32 R2, RZ, RZ, R9 ;  /* 0x000000ffff027224 */ /* 0x002fc600078e0009 */
[----:B------:R-:W3:Y:S01]  /*bab30*/  LDL.LU R9, [R1+0x1144] ;  /* 0x0011440001097983 */ /* 0x000ee20000300800 */
[----:B------:R-:W-:-:S03]  /*bab40*/  IMAD.MOV.U32 R3, RZ, RZ, R11 ;  /* 0x000000ffff037224 */ /* 0x000fc600078e000b */
[----:B------:R1:W-:Y:S04]  /*bab50*/  STL [R1+0x1004], R12 ;  /* 0x0010040c01007387 */ /* 0x0003e80000100800 */
[----:B------:R-:W3:Y:S01]  /*bab60*/  LDL.LU R11, [R1+0x1184] ;  /* 0x00118400010b7983 */ /* 0x000ee20000300800 */
[----:B------:R-:W-:-:S03]  /*bab70*/  IADD3 R10, P1, R10, UR7, RZ ;  /* 0x000000070a0a7c10 */ /* 0x000fc6000ff3e0ff */
[----:B------:R1:W-:Y:S01]  /*bab80*/  LDGSTS.E [R0+0x3a00], [R2.64], P0 ;  /* 0x03a0000002007fae */ /* 0x0003e20008121848 */
[----:B------:R-:W-:Y:S02]  /*bab90*/  IADD3 R16, P2, R16, UR7, RZ ;  /* 0x0000000710107c10 */ /* 0x000fe4000ff5e0ff */
[----:B------:R-:W-:Y:S02]  /*baba0*/  IADD3.X R14, R14, UR6, RZ, P1, !PT ;  /* 0x000000060e0e7c10 */ /* 0x000fe40008ffe4ff */
[----:B------:R-:W-:Y:S01]  /*babb0*/  IADD3.X R17, R17, UR6, RZ, P2, !PT ;  /* 0x0000000611117c10 */ /* 0x000fe200097fe4ff */
[----:B-1----:R-:W-:Y:S02]  /*babc0*/  IMAD.MOV.U32 R2, RZ, RZ, R8 ;  /* 0x000000ffff027224 */ /* 0x002fe400078e0008 */
[----:B------:R-:W-:Y:S02]  /*babd0*/  IMAD.MOV.U32 R3, RZ, RZ, R12 ;  /* 0x000000ffff037224 */ /* 0x000fe400078e000c */
[----:B------:R-:W3:Y:S04]  /*babe0*/  LDL.LU R12, [R1+0x11c8] ;  /* 0x0011c800010c7983 */ /* 0x000ee80000300800 */
[----:B------:R-:W3:Y:S04]  /*babf0*/  LDL.LU R8, [R1+0x1208] ;  /* 0x0012080001087983 */ /* 0x000ee80000300800 */
[----:B------:R-:W-:Y:S04]  /*bac00*/  STL [R1+0x1048], R10 ;  /* 0x0010480a01007387 */ /* 0x000fe80000100800 */
[----:B------:R1:W-:Y:S04]  /*bac10*/  LDGSTS.E [R0+0x4a00], [R2.64], P0 ;  /* 0x04a0000002007fae */ /* 0x0003e80008121848 */
[----:B------:R1:W-:Y:S04]  /*bac20*/  STL [R1+0x1044], R14 ;  /* 0x0010440e01007387 */ /* 0x0003e80000100800 */
[----:B------:R-:W-:Y:S01]  /*bac30*/  STL [R1+0x1088], R16 ;  /* 0x0010881001007387 */ /* 0x000fe20000100800 */
[----:B-1----:R-:W-:-:S03]  /*bac40*/  IMAD.MOV.U32 R3, RZ, RZ, R14 ;  /* 0x000000ffff037224 */ /* 0x002fc600078e000e */
[----:B------:R-:W3:Y:S01]  /*bac50*/  LDL.LU R14, [R1+0x11c4] ;  /* 0x0011c400010e7983 */ /* 0x000ee20000300800 */
[----:B------:R-:W-:-:S03]  /*bac60*/  IMAD.MOV.U32 R2, RZ, RZ, R10 ;  /* 0x000000ffff027224 */ /* 0x000fc600078e000a */
[----:B------:R-:W-:Y:S04]  /*bac70*/  STL [R1+0x1084], R17 ;  /* 0x0010841101007387 */ /* 0x000fe80000100800 */
[----:B------:R-:W3:Y:S01]  /*bac80*/  LDL.LU R10, [R1+0x1204] ;  /* 0x00120400010a7983 */ /* 0x000ee20000300800 */
[----:B------:R-:W-:-:S03]  /*bac90*/  IADD3 R4, P1, R4, UR7, RZ ;  /* 0x0000000704047c10 */ /* 0x000fc6000ff3e0ff */
[----:B------:R1:W-:Y:S01]  /*baca0*/  LDGSTS.E [R0+0x5a00], [R2.64], P0 ;  /* 0x05a0000002007fae */ /* 0x0003e20008121848 */
[----:B------:R-:W-:-:S03]  /*bacb0*/  IADD3 R6, P2, R6, UR7, RZ ;  /* 0x0000000706067c10 */ /* 0x000fc6000ff5e0ff */
[----:B------:R-:W-:Y:S01]  /*bacc0*/  STL [R1+0x10c8], R4 ;  /* 0x0010c80401007387 */ /* 0x000fe20000100800 */
[----:B-1----:R-:W-:Y:S02]  /*bacd0*/  IMAD.MOV.U32 R2, RZ, RZ, R16 ;  /* 0x000000ffff027224 */ /* 0x002fe400078e0010 */
[----:B------:R-:W-:-:S05]  /*bace0*/  IMAD.MOV.U32 R3, RZ, RZ, R17 ;  /* 0x000000ffff037224 */ /* 0x000fca00078e0011 */
[----:B------:R1:W-:Y:S02]  /*bacf0*/  LDGSTS.E [R0+0x6a00], [R2.64], P0 ;  /* 0x06a0000002007fae */ /* 0x0003e40008121848 */
[----:B-1----:R-:W-:Y:S01]  /*bad00*/  IMAD.MOV.U32 R2, RZ, RZ, R4 ;  /* 0x000000ffff027224 */ /* 0x002fe200078e0004 */
[----:B---3--:R-:W-:-:S05]  /*bad10*/  IADD3.X R13, R13, UR6, RZ, P1, !PT ;  /* 0x000000060d0d7c10 */ /* 0x008fca0008ffe4ff */
[----:B------:R-:W-:Y:S01]  /*bad20*/  IMAD.MOV.U32 R3, RZ, RZ, R13 ;  /* 0x000000ffff037224 */ /* 0x000fe200078e000d */
[----:B------:R1:W-:Y:S04]  /*bad30*/  STL [R1+0x10c4], R13 ;  /* 0x0010c40d01007387 */ /* 0x0003e80000100800 */
[----:B------:R-:W-:Y:S01]  /*bad40*/  STL [R1+0x1108], R6 ;  /* 0x0011080601007387 */ /* 0x000fe20000100800 */
[----:B------:R-:W-:-:S03]  /*bad50*/  IADD3.X R15, R15, UR6, RZ, P2, !PT ;  /* 0x000000060f0f7c10 */ /* 0x000fc600097fe4ff */
[----:B------:R3:W-:Y:S04]  /*bad60*/  LDGSTS.E [R0+0x7a00], [R2.64], P0 ;  /* 0x07a0000002007fae */ /* 0x0007e80008121848 */
[----:B-1----:R-:W4:Y:S01]  /*bad70*/  LDL.LU R13, [R1+0x1248] ;  /* 0x00124800010d7983 */ /* 0x002f220000300800 */
[----:B--2---:R-:W-:-:S03]  /*bad80*/  IADD3 R5, P1, R5, UR7, RZ ;  /* 0x0000000705057c10 */ /* 0x004fc6000ff3e0ff */
[----:B------:R1:W-:Y:S01]  /*bad90*/  STL [R1+0x1104], R15 ;  /* 0x0011040f01007387 */ /* 0x0003e20000100800 */
[----:B---3--:R-:W-:-:S03]  /*bada0*/  IMAD.MOV.U32 R2, RZ, RZ, R6 ;  /* 0x000000ffff027224 */ /* 0x008fc600078e0006 */
[----:B------:R-:W2:Y:S01]  /*badb0*/  LDL.LU R4, [R1+0x1288] ;  /* 0x0012880001047983 */ /* 0x000ea20000300800 */
[----:B------:R-:W-:Y:S01]  /*badc0*/  IMAD.MOV.U32 R3, RZ, RZ, R15 ;  /* 0x000000ffff037224 */ /* 0x000fe200078e000f */
[----:B------:R-:W-:Y:S02]  /*badd0*/  IADD3 R7, P2, R7, UR7, RZ ;  /* 0x0000000707077c10 */ /* 0x000fe4000ff5e0ff */
[----:B-1----:R-:W3:Y:S04]  /*bade0*/  LDL.LU R15, [R1+0x1244] ;  /* 0x00124400010f7983 */ /* 0x002ee80000300800 */
[----:B------:R-:W3:Y:S04]  /*badf0*/  LDL.LU R6, [R1+0x1284] ;  /* 0x0012840001067983 */ /* 0x000ee80000300800 */
[----:B------:R1:W-:Y:S01]  /*bae00*/  LDGSTS.E [R0+0x8a00], [R2.64], P0 ;  /* 0x08a0000002007fae */ /* 0x0003e20008121848 */
[----:B------:R-:W-:-:S03]  /*bae10*/  IADD3.X R9, R9, UR6, RZ, P1, !PT ;  /* 0x0000000609097c10 */ /* 0x000fc60008ffe4ff */
[----:B------:R-:W-:Y:S01]  /*bae20*/  STL [R1+0x1148], R5 ;  /* 0x0011480501007387 */ /* 0x000fe20000100800 */
[----:B-1----:R-:W-:-:S03]  /*bae30*/  IMAD.MOV.U32 R2, RZ, RZ, R5 ;  /* 0x000000ffff027224 */ /* 0x002fc600078e0005 */
[----:B------:R1:W-:Y:S01]  /*bae40*/  STL [R1+0x1144], R9 ;  /* 0x0011440901007387 */ /* 0x0003e20000100800 */
[----:B------:R-:W-:Y:S01]  /*bae50*/  IMAD.MOV.U32 R3, RZ, RZ, R9 ;  /* 0x000000ffff037224 */ /* 0x000fe200078e0009 */
[----:B------:R-:W-:Y:S02]  /*bae60*/  IADD3.X R11, R11, UR6, RZ, P2, !PT ;  /* 0x000000060b0b7c10 */ /* 0x000fe400097fe4ff */
[----:B------:R-:W-:Y:S04]  /*bae70*/  STL [R1+0x1188], R7 ;  /* 0x0011880701007387 */ /* 0x000fe80000100800 */
[----:B------:R1:W-:Y:S04]  /*bae80*/  LDGSTS.E [R0+0x9a00], [R2.64], P0 ;  /* 0x09a0000002007fae */ /* 0x0003e80008121848 */
[----:B-1----:R-:W3:Y:S04]  /*bae90*/  LDL.LU R9, [R1+0x12c8] ;  /* 0x0012c80001097983 */ /* 0x002ee80000300800 */
[----:B------:R1:W-:Y:S04]  /*baea0*/  STL [R1+0x1184], R11 ;  /* 0x0011840b01007387 */ /* 0x0003e80000100800 */
[----:B------:R-:W3:Y:S01]  /*baeb0*/  LDL.LU R5, [R1+0x1308] ;  /* 0x0013080001057983 */ /* 0x000ee20000300800 */
[----:B------:R-:W-:Y:S01]  /*baec0*/  IMAD.MOV.U32 R3, RZ, RZ, R11 ;  /* 0x000000ffff037224 */ /* 0x000fe200078e000b */
[----:B------:R-:W-:-:S02]  /*baed0*/  IADD3 R12, P1, R12, UR7, RZ ;  /* 0x000000070c0c7c10 */ /* 0x000fc4000ff3e0ff */
[----:B-1----:R-:W3:Y:S01]  /*baee0*/  LDL.LU R11, [R1+0x12c4] ;  /* 0x0012c400010b7983 */ /* 0x002ee20000300800 */
[----:B------:R-:W-:Y:S01]  /*baef0*/  IMAD.MOV.U32 R2, RZ, RZ, R7 ;  /* 0x000000ffff027224 */ /* 0x000fe200078e0007 */
[----:B------:R-:W-:Y:S02]  /*baf00*/  IADD3 R8, P2, R8, UR7, RZ ;  /* 0x0000000708087c10 */ /* 0x000fe4000ff5e0ff */
[----:B------:R-:W3:Y:S04]  /*baf10*/  LDL.LU R7, [R1+0x1304] ;  /* 0x0013040001077983 */ /* 0x000ee80000300800 */
[----:B------:R1:W-:Y:S04]  /*baf20*/  STL [R1+0x11c8], R12 ;  /* 0x0011c80c01007387 */ /* 0x0003e80000100800 */
[----:B------:R1:W-:Y:S01]  /*baf30*/  LDGSTS.E [R0+0xaa00], [R2.64], P0 ;  /* 0x0aa0000002007fae */ /* 0x0003e20008121848 */
[----:B------:R-:W-:Y:S01]  /*baf40*/  IADD3.X R14, R14, UR6, RZ, P1, !PT ;  /* 0x000000060e0e7c10 */ /* 0x000fe20008ffe4ff */
[----:B-1----:R-:W-:-:S04]  /*baf50*/  IMAD.MOV.U32 R2, RZ, RZ, R12 ;  /* 0x000000ffff027224 */ /* 0x002fc800078e000c */
[----:B------:R1:W-:Y:S01]  /*baf60*/  STL [R1+0x11c4], R14 ;  /* 0x0011c40e01007387 */ /* 0x0003e20000100800 */
[----:B------:R-:W-:-:S03]  /*baf70*/  IADD3.X R10, R10, UR6, RZ, P2, !PT ;  /* 0x000000060a0a7c10 */ /* 0x000fc600097fe4ff */
[----:B------:R1:W-:Y:S01]  /*baf80*/  STL [R1+0x1208], R8 ;  /* 0x0012080801007387 */ /* 0x0003e20000100800 */
[----:B------:R-:W-:-:S03]  /*baf90*/  IMAD.MOV.U32 R3, RZ, RZ, R14 ;  /* 0x000000ffff037224 */ /* 0x000fc600078e000e */
[----:B------:R-:W3:Y:S04]  /*bafa0*/  LDL.LU R12, [R1+0x1348] ;  /* 0x00134800010c7983 */ /* 0x000ee80000300800 */
[----:B------:R1:W-:Y:S04]  /*bafb0*/  STL [R1+0x1204], R10 ;  /* 0x0012040a01007387 */ /* 0x0003e80000100800 */
[----:B------:R-:W3:Y:S04]  /*bafc0*/  LDL.LU R16, [R1+0x1388] ;  /* 0x0013880001107983 */ /* 0x000ee80000300800 */
[----:B-1----:R-:W3:Y:S04]  /*bafd0*/  LDL.LU R14, [R1+0x1344] ;  /* 0x00134400010e7983 */ /* 0x002ee80000300800 */
[----:B------:R-:W3:Y:S04]  /*bafe0*/  LDL.LU R17, [R1+0x1384] ;  /* 0x0013840001117983 */ /* 0x000ee80000300800 */
[----:B------:R1:W-:Y:S02]  /*baff0*/  LDGSTS.E [R0+0xba00], [R2.64], P0 ;  /* 0x0ba0000002007fae */ /* 0x0003e40008121848 */
[----:B-1----:R-:W-:-:S02]  /*bb000*/  IMAD.MOV.U32 R2, RZ, RZ, R8 ;  /* 0x000000ffff027224 */ /* 0x002fc400078e0008 */
[----:B------:R-:W-:Y:S01]  /*bb010*/  IMAD.MOV.U32 R3, RZ, RZ, R10 ;  /* 0x000000ffff037224 */ /* 0x000fe200078e000a */
[----:B------:R-:W3:Y:S04]  /*bb020*/  LDL.LU R8, [R1+0x13c8] ;  /* 0x0013c80001087983 */ /* 0x000ee80000300800 */
[----:B------:R-:W3:Y:S04]  /*bb030*/  LDL.LU R10, [R1+0x1408] ;  /* 0x00140800010a7983 */ /* 0x000ee80000300800 */
[----:B------:R1:W-:Y:S01]  /*bb040*/  LDGSTS.E [R0+0xca00], [R2.64], P0 ;  /* 0x0ca0000002007fae */ /* 0x0003e20008121848 */
[----:B----4-:R-:W-:-:S05]  /*bb050*/  IADD3 R13, P1, R13, UR7, RZ ;  /* 0x000000070d0d7c10 */ /* 0x010fca000ff3e0ff */
[----:B------:R4:W-:Y:S01]  /*bb060*/  STL [R1+0x1248], R13 ;  /* 0x0012480d01007387 */ /* 0x0009e20000100800 */
[----:B--2---:R-:W-:Y:S02]  /*bb070*/  IADD3 R4, P2, R4, UR7, RZ ;  /* 0x0000000704047c10 */ /* 0x004fe4000ff5e0ff */
[----:B---3--:R-:W-:Y:S01]  /*bb080*/  IADD3.X R15, R15, UR6, RZ, P1, !PT ;  /* 0x000000060f0f7c10 */ /* 0x008fe20008ffe4ff */
[----:B-1----:R-:W-:-:S04]  /*bb090*/  IMAD.MOV.U32 R2, RZ, RZ, R13 ;  /* 0x000000ffff027224 */ /* 0x002fc800078e000d */
[----:B------:R1:W-:Y:S01]  /*bb0a0*/  STL [R1+0x1244], R15 ;  /* 0x0012440f01007387 */ /* 0x0003e20000100800 */
[----:B------:R-:W-:Y:S01]  /*bb0b0*/  IMAD.MOV.U32 R3, RZ, RZ, R15 ;  /* 0x000000ffff037224 */ /* 0x000fe200078e000f */
[----:B------:R-:W-:Y:S02]  /*bb0c0*/  IADD3.X R6, R6, UR6, RZ, P2, !PT ;  /* 0x0000000606067c10 */ /* 0x000fe400097fe4ff */
[----:B------:R2:W-:Y:S04]  /*bb0d0*/  STL [R1+0x1288], R4 ;  /* 0x0012880401007387 */ /* 0x0005e80000100800 */
[----:B----4-:R-:W3:Y:S04]  /*bb0e0*/  LDL.LU R13, [R1+0x13c4] ;  /* 0x0013c400010d7983 */ /* 0x010ee80000300800 */
[----:B------:R4:W-:Y:S04]  /*bb0f0*/  LDGSTS.E [R0+0xda00], [R2.64], P0 ;  /* 0x0da0000002007fae */ /* 0x0009e80008121848 */
[----:B------:R2:W-:Y:S04]  /*bb100*/  STL [R1+0x1284], R6 ;  /* 0x0012840601007387 */ /* 0x0005e80000100800 */
[----:B-1----:R-:W3:Y:S01]  /*bb110*/  LDL.LU R15, [R1+0x1404] ;  /* 0x00140400010f7983 */ /* 0x002ee20000300800 */
[----:B----4-:R-:W-:Y:S01]  /*bb120*/  IMAD.MOV.U32 R2, RZ, RZ, R4 ;  /* 0x000000ffff027224 */ /* 0x010fe200078e0004 */
[----:B------:R-:W-:Y:S01]  /*bb130*/  IADD3 R9, P1, R9, UR7, RZ ;  /* 0x0000000709097c10 */ /* 0x000fe2000ff3e0ff */
[----:B------:R-:W-:Y:S01]  /*bb140*/  IMAD.MOV.U32 R3, RZ, RZ, R6 ;  /* 0x000000ffff037224 */ /* 0x000fe200078e0006 */
[----:B--2---:R-:W2:Y:S04]  /*bb150*/  LDL.LU R4, [R1+0x1448] ;  /* 0x0014480001047983 */ /* 0x004ea80000300800 */
[----:B------:R-:W3:Y:S01]  /*bb160*/  LDL.LU R6, [R1+0x1488] ;  /* 0x0014880001067983 */ /* 0x000ee20000300800 */
[----:B------:R-:W-:-:S03]  /*bb170*/  IADD3 R5, P2, R5, UR7, RZ ;  /* 0x0000000705057c10 */ /* 0x000fc6000ff5e0ff */
        /* <DEDUP_REMOVED lines=33> */
[----:B-1----:R-:W-:Y:S01]  /*bb390*/  MOV R2, R16 ;  /* 0x0000001000027202 */ /* 0x002fe20000000f00 */
        /* <DEDUP_REMOVED lines=41> */
[----:B------:R-:W-:Y:S01]  /*bb630*/  STL [R1+0x14c4], R14 ;  /* 0x0014c40e01007387 */ /* 0x000fe20000100800 */
[----:B------:R-:W-:-:S03]  /*bb640*/  IADD3.X R12, R12, UR6, RZ, P2, !PT ;  /* 0x000000060c0c7c10 */ /* 0x000fc600097fe4ff */
        /* <DEDUP_REMOVED lines=10> */
[----:B------:R1:W-:Y:S04]  /*bb6f0*/  LDGSTS.E [R0+0x18a00], [R2.64], P0 ;  /* 0x18a0000002007fae */ /* 0x0003e80008121848 */
[----:B------:R-:W3:Y:S01]  /*bb700*/  LDL.LU R12, [R1+0x1708] ;  /* 0x00170800010c7983 */ /* 0x000ee20000300800 */
[----:B----4-:R-:W-:-:S05]  /*bb710*/  IADD3 R13, P1, R13, UR7, RZ ;  /* 0x000000070d0d7c10 */ /* 0x010fca000ff3e0ff */
[----:B-1----:R-:W-:Y:S01]  /*bb720*/  IMAD.MOV.U32 R2, RZ, RZ, R13 ;  /* 0x000000ffff027224 */ /* 0x002fe200078e000d */
[----:B--2---:R-:W-:Y:S02]  /*bb730*/  IADD3 R8, P2, R8, UR7, RZ ;  /* 0x0000000708087c10 */ /* 0x004fe4000ff5e0ff */
[----:B---3--:R-:W-:Y:S01]  /*bb740*/  IADD3.X R15, R15, UR6, RZ, P1, !PT ;  /* 0x000000060f0f7c10 */ /* 0x008fe20008ffe4ff */
[----:B------:R-:W-:Y:S01]  /*bb750*/  STL [R1+0x1548], R13 ;  /* 0x0015480d01007387 */ /* 0x000fe20000100800 */
[----:B------:R-:W-:-:S03]  /*bb760*/  IADD3.X R10, R10, UR6, RZ, P2, !PT ;  /* 0x000000060a0a7c10 */ /* 0x000fc600097fe4ff */
[----:B------:R-:W-:Y:S01]  /*bb770*/  IMAD.MOV.U32 R3, RZ, RZ, R15 ;  /* 0x000000ffff037224 */ /* 0x000fe200078e000f */
[----:B------:R1:W-:Y:S04]  /*bb780*/  STL [R1+0x1544], R15 ;  /* 0x0015440f01007387 */ /* 0x0003e80000100800 */
[----:B------:R-:W-:Y:S04]  /*bb790*/  STL [R1+0x1588], R8 ;  /* 0x0015880801007387 */ /* 0x000fe80000100800 */
[----:B------:R2:W-:Y:S04]  /*bb7a0*/  LDGSTS.E [R0+0x19a00], [R2.64], P0 ;  /* 0x19a0000002007fae */ /* 0x0005e80008121848 */
[----:B-1----:R-:W3:Y:S04]  /*bb7b0*/  LDL.LU R15, [R1+0x16c4] ;  /* 0x0016c400010f7983 */ /* 0x002ee80000300800 */
[----:B------:R1:W-:Y:S01]  /*bb7c0*/  STL [R1+0x1584], R10 ;  /* 0x0015840a01007387 */ /* 0x0003e20000100800 */
[----:B--2---:R-:W-:-:S03]  /*bb7d0*/  IMAD.MOV.U32 R2, RZ, RZ, R8 ;  /* 0x000000ffff027224 */ /* 0x004fc600078e0008 */
[----:B------:R-:W2:Y:S01]  /*bb7e0*/  LDL.LU R13, [R1+0x1704] ;  /* 0x00170400010d7983 */ /* 0x000ea20000300800 */
[----:B------:R-:W-:-:S03]  /*bb7f0*/  IMAD.MOV.U32 R3, RZ, RZ, R10 ;  /* 0x000000ffff037224 */ /* 0x000fc600078e000a */
[----:B-1----:R-:W4:Y:S01]  /*bb800*/  LDL.LU R10, [R1+0x1748] ;  /* 0x00174800010a7983 */ /* 0x002f220000300800 */
[----:B------:R-:W-:-:S03]  /*bb810*/  IADD3 R9, P1, R9, UR7, RZ ;  /* 0x0000000709097c10 */ /* 0x000fc6000ff3e0ff */
[----:B------:R-:W4:Y:S01]  /*bb820*/  LDL.LU R8, [R1+0x1788] ;  /* 0x0017880001087983 */ /* 0x000f220000300800 */
[----:B------:R-:W-:-:S03]  /*bb830*/  IADD3 R4, P2, R4, UR7, RZ ;  /* 0x0000000704047c10 */ /* 0x000fc6000ff5e0ff */
[----:B------:R-:W-:Y:S04]  /*bb840*/  STL [R1+0x15c8], R9 ;  /* 0x0015c80901007387 */ /* 0x000fe80000100800 */
[----:B------:R1:W-:Y:S01]  /*bb850*/  LDGSTS.E [R0+0x1aa00], [R2.64], P0 ;  /* 0x1aa0000002007fae */ /* 0x0003e20008121848 */
[----:B------:R-:W-:Y:S02]  /*bb860*/  IADD3.X R11, R11, UR6, RZ, P1, !PT ;  /* 0x000000060b0b7c10 */ /* 0x000fe40008ffe4ff */
[----:B------:R-:W-:-:S03]  /*bb870*/  IADD3.X R6, R6, UR6, RZ, P2, !PT ;  /* 0x0000000606067c10 */ /* 0x000fc600097fe4ff */
[----:B------:R1:W-:Y:S04]  /*bb880*/  STL [R1+0x15c4], R11 ;  /* 0x0015c40b01007387 */ /* 0x0003e80000100800 */
[----:B------:R-:W-:Y:S01]  /*bb890*/  STL [R1+0x1608], R4 ;  /* 0x0016080401007387 */ /* 0x000fe20000100800 */
[----:B-1----:R-:W-:-:S03]  /*bb8a0*/  IMAD.MOV.U32 R3, RZ, RZ, R11 ;  /* 0x000000ffff037224 */ /* 0x002fc600078e000b */
[----:B------:R-:W4:Y:S01]  /*bb8b0*/  LDL.LU R11, [R1+0x1744] ;  /* 0x00174400010b7983 */ /* 0x000f220000300800 */
[----:B------:R-:W-:-:S03]  /*bb8c0*/  IMAD.MOV.U32 R2, RZ, RZ, R9 ;  /* 0x000000ffff027224 */ /* 0x000fc600078e0009 */
[----:B------:R1:W-:Y:S04]  /*bb8d0*/  STL [R1+0x1604], R6 ;  /* 0x0016040601007387 */ /* 0x0003e80000100800 */
[----:B------:R-:W4:Y:S04]  /*bb8e0*/  LDL.LU R9, [R1+0x1784] ;  /* 0x0017840001097983 */ /* 0x000f280000300800 */
[----:B------:R1:W-:Y:S01]  /*bb8f0*/  LDGSTS.E [R0+0x1ba00], [R2.64], P0 ;  /* 0x1ba0000002007fae */ /* 0x0003e20008121848 */
[----:B------:R-:W-:Y:S01]  /*bb900*/  IADD3 R5, P1, R5, UR7, RZ ;  /* 0x0000000705057c10 */ /* 0x000fe2000ff3e0ff */
[----:B-1----:R-:W-:-:S02]  /*bb910*/  IMAD.MOV.U32 R2, RZ, RZ, R4 ;  /* 0x000000ffff027224 */ /* 0x002fc400078e0004 */
[----:B------:R-:W-:Y:S02]  /*bb920*/  IMAD.MOV.U32 R3, RZ, RZ, R6 ;  /* 0x000000ffff037224 */ /* 0x000fe400078e0006 */
[----:B------:R-:W4:Y:S04]  /*bb930*/  LDL.LU R6, [R1+0x17c8] ;  /* 0x0017c80001067983 */ /* 0x000f280000300800 */
[----:B------:R-:W4:Y:S01]  /*bb940*/  LDL.LU R4, [R1+0x1808] ;  /* 0x0018080001047983 */ /* 0x000f220000300800 */
[----:B------:R-:W-:-:S03]  /*bb950*/  IADD3 R16, P2, R16, UR7, RZ ;  /* 0x0000000710107c10 */ /* 0x000fc6000ff5e0ff */
[----:B------:R-:W-:Y:S04]  /*bb960*/  STL [R1+0x1648], R5 ;  /* 0x0016480501007387 */ /* 0x000fe80000100800 */
[----:B------:R1:W-:Y:S01]  /*bb970*/  LDGSTS.E [R0+0x1ca00], [R2.64], P0 ;  /* 0x1ca0000002007fae */ /* 0x0003e20008121848 */
[----:B------:R-:W-:Y:S02]  /*bb980*/  IADD3.X R7, R7, UR6, RZ, P1, !PT ;  /* 0x0000000607077c10 */ /* 0x000fe40008ffe4ff */
[----:B------:R-:W-:-:S03]  /*bb990*/  IADD3.X R17, R17, UR6, RZ, P2, !PT ;  /* 0x0000000611117c10 */ /* 0x000fc600097fe4ff */
[----:B------:R1:W-:Y:S02]  /*bb9a0*/  STL [R1+0x1644], R7 ;  /* 0x0016440701007387 */ /* 0x0003e40000100800 */
[----:B-1----:R-:W-:Y:S02]  /*bb9b0*/  IMAD.MOV.U32 R3, RZ, RZ, R7 ;  /* 0x000000ffff037224 */ /* 0x002fe400078e0007 */
[----:B------:R-:W-:Y:S01]  /*bb9c0*/  STL [R1+0x1688], R16 ;  /* 0x0016881001007387 */ /* 0x000fe20000100800 */
[----:B------:R-:W-:-:S03]  /*bb9d0*/  IMAD.MOV.U32 R2, RZ, RZ, R5 ;  /* 0x000000ffff027224 */ /* 0x000fc600078e0005 */
[----:B------:R-:W4:Y:S04]  /*bb9e0*/  LDL.LU R7, [R1+0x17c4] ;  /* 0x0017c40001077983 */ /* 0x000f280000300800 */
[----:B------:R1:W-:Y:S04]  /*bb9f0*/  STL [R1+0x1684], R17 ;  /* 0x0016841101007387 */ /* 0x0003e80000100800 */
[----:B------:R-:W4:Y:S01]  /*bba00*/  LDL.LU R5, [R1+0x1804] ;  /* 0x0018040001057983 */ /* 0x000f220000300800 */
        /* <DEDUP_REMOVED lines=8> */
[----:B---3--:R-:W-:-:S05]  /*bba90*/  IADD3.X R15, R15, UR6, RZ, P1, !PT ;  /* 0x000000060f0f7c10 */ /* 0x008fca0008ffe4ff */
[----:B------:R-:W-:Y:S01]  /*bbaa0*/  STL [R1+0x16c4], R15 ;  /* 0x0016c40f01007387 */ /* 0x000fe20000100800 */
[----:B--2---:R-:W-:-:S03]  /*bbab0*/  IADD3.X R13, R13, UR6, RZ, P2, !PT ;  /* 0x000000060d0d7c10 */ /* 0x004fc600097fe4ff */
[----:B------:R1:W-:Y:S01]  /*bbac0*/  STL [R1+0x1708], R12 ;  /* 0x0017080c01007387 */ /* 0x0003e20000100800 */
[----:B----4-:R-:W-:-:S03]  /*bbad0*/  IADD3 R10, P1, R10, UR7, RZ ;  /* 0x000000070a0a7c10 */ /* 0x010fc6000ff3e0ff */
[----:B------:R2:W-:Y:S01]  /*bbae0*/  STL [R1+0x1704], R13 ;  /* 0x0017040d01007387 */ /* 0x0005e20000100800 */
[----:B------:R-:W-:-:S03]  /*bbaf0*/  IADD3 R8, P2, R8, UR7, RZ ;  /* 0x0000000708087c10 */ /* 0x000fc6000ff5e0ff */
[----:B------:R-:W3:Y:S01]  /*bbb00*/  LDL.LU R19, [R1+0x1844] ;  /* 0x0018440001137983 */ /* 0x000ee20000300800 */
[----:B------:R-:W-:-:S03]  /*bbb10*/  IMAD.MOV.U32 R3, RZ, RZ, R15 ;  /* 0x000000ffff037224 */ /* 0x000fc600078e000f */
[----:B------:R-:W4:Y:S04]  /*bbb20*/  LDL.LU R18, [R1+0x1848] ;  /* 0x0018480001127983 */ /* 0x000f280000300800 */
[----:B------:R-:W3:Y:S04]  /*bbb30*/  LDL.LU R17, [R1+0x1884] ;  /* 0x0018840001117983 */ /* 0x000ee80000300800 */
[----:B------:R-:W3:Y:S04]  /*bbb40*/  LDL.LU R16, [R1+0x1888] ;  /* 0x0018880001107983 */ /* 0x000ee80000300800 */
[----:B------:R1:W-:Y:S04]  /*bbb50*/  STL [R1+0x1748], R10 ;  /* 0x0017480a01007387 */ /* 0x0003e80000100800 */
[----:B------:R1:W-:Y:S01]  /*bbb60*/  LDGSTS.E [R0+0x1fa00], [R2.64], P0 ;  /* 0x1fa0000002007fae */ /* 0x0003e20008121848 */
[----:B------:R-:W-:-:S05]  /*bbb70*/  IADD3.X R11, R11, UR6, RZ, P1, !PT ;  /* 0x000000060b0b7c10 */ /* 0x000fca0008ffe4ff */
[----:B------:R-:W-:Y:S01]  /*bbb80*/  STL [R1+0x1744], R11 ;  /* 0x0017440b01007387 */ /* 0x000fe20000100800 */
[----:B------:R-:W-:-:S03]  /*bbb90*/  IADD3.X R9, R9, UR6, RZ, P2, !PT ;  /* 0x0000000609097c10 */ /* 0x000fc600097fe4ff */
[----:B------:R2:W-:Y:S01]  /*bbba0*/  STL [R1+0x1788], R8 ;  /* 0x0017880801007387 */ /* 0x0005e20000100800 */
[----:B-1----:R-:W-:-:S03]  /*bbbb0*/  IMAD.MOV.U32 R2, RZ, RZ, R12 ;  /* 0x000000ffff027224 */ /* 0x002fc600078e000c */
[----:B------:R-:W3:Y:S01]  /*bbbc0*/  LDL.LU R14, [R1+0x18c8] ;  /* 0x0018c800010e7983 */ /* 0x000ee20000300800 */
[----:B------:R-:W-:-:S03]  /*bbbd0*/  IMAD.MOV.U32 R3, RZ, RZ, R13 ;  /* 0x000000ffff037224 */ /* 0x000fc600078e000d */
[----:B------:R1:W-:Y:S04]  /*bbbe0*/  STL [R1+0x1784], R9 ;  /* 0x0017840901007387 */ /* 0x0003e80000100800 */
[----:B------:R-:W3:Y:S04]  /*bbbf0*/  LDL.LU R12, [R1+0x1908] ;  /* 0x00190800010c7983 */ /* 0x000ee80000300800 */
[----:B------:R-:W3:Y:S01]  /*bbc00*/  LDL.LU R15, [R1+0x18c4] ;  /* 0x0018c400010f7983 */ /* 0x000ee20000300800 */
[----:B------:R-:W-:-:S03]  /*bbc10*/  IADD3 R6, P1, R6, UR7, RZ ;  /* 0x0000000706067c10 */ /* 0x000fc6000ff3e0ff */
[----:B------:R1:W-:Y:S01]  /*bbc20*/  LDGSTS.E [R0+0x20a00], [R2.64], P0 ;  /* 0x20a0000002007fae */ /* 0x0003e20008121848 */
[----:B------:R-:W-:-:S03]  /*bbc30*/  IADD3 R4, P2, R4, UR7, RZ ;  /* 0x0000000704047c10 */ /* 0x000fc6000ff5e0ff */
[----:B--2---:R-:W3:Y:S01]  /*bbc40*/  LDL.LU R13, [R1+0x1904] ;  /* 0x00190400010d7983 */ /* 0x004ee20000300800 */
[----:B-1----:R-:W-:Y:S02]  /*bbc50*/  IMAD.MOV.U32 R2, RZ, RZ, R10 ;  /* 0x000000ffff027224 */ /* 0x002fe400078e000a */
[----:B------:R-:W-:Y:S01]  /*bbc60*/  IMAD.MOV.U32 R3, RZ, RZ, R11 ;  /* 0x000000ffff037224 */ /* 0x000fe200078e000b */
[----:B------:R-:W-:Y:S04]  /*bbc70*/  STL [R1+0x17c8], R6 ;  /* 0x0017c80601007387 */ /* 0x000fe80000100800 */
[----:B------:R1:W-:Y:S01]  /*bbc80*/  LDGSTS.E [R0+0x21a00], [R2.64], P0 ;  /* 0x21a0000002007fae */ /* 0x0003e20008121848 */
[----:B------:R-:W-:Y:S01]  /*bbc90*/  IADD3.X R7, R7, UR6, RZ, P1, !PT ;  /* 0x0000000607077c10 */ /* 0x000fe20008ffe4ff */
[----:B-1----:R-:W-:-:S02]  /*bbca0*/  IMAD.MOV.U32 R2, RZ, RZ, R8 ;  /* 0x000000ffff027224 */ /* 0x002fc400078e0008 */
[----:B------:R-:W-:Y:S02]  /*bbcb0*/  IMAD.MOV.U32 R3, RZ, RZ, R9 ;  /* 0x000000ffff037224 */ /* 0x000fe400078e0009 */
[----:B------:R1:W-:Y:S01]  /*bbcc0*/  STL [R1+0x17c4], R7 ;  /* 0x0017c40701007387 */ /* 0x0003e20000100800 */
[----:B------:R-:W-:-:S03]  /*bbcd0*/  IADD3.X R5, R5, UR6, RZ, P2, !PT ;  /* 0x0000000605057c10 */ /* 0x000fc600097fe4ff */
[----:B------:R-:W-:Y:S04]  /*bbce0*/  STL [R1+0x1808], R4 ;  /* 0x0018080401007387 */ /* 0x000fe80000100800 */
[----:B------:R-:W3:Y:S04]  /*bbcf0*/  LDL.LU R10, [R1+0x1948] ;  /* 0x00194800010a7983 */ /* 0x000ee80000300800 */
[----:B------:R1:W-:Y:S04]  /*bbd00*/  STL [R1+0x1804], R5 ;  /* 0x0018040501007387 */ /* 0x0003e80000100800 */
[----:B------:R1:W-:Y:S04]  /*bbd10*/  LDGSTS.E [R0+0x22a00], [R2.64], P0 ;  /* 0x22a0000002007fae */ /* 0x0003e80008121848 */
[----:B------:R-:W3:Y:S04]  /*bbd20*/  LDL.LU R8, [R1+0x19c8] ;  /* 0x0019c80001087983 */ /* 0x000ee80000300800 */
[----:B------:R-:W3:Y:S01]  /*bbd30*/  LDL.LU R11, [R1+0x1944] ;  /* 0x00194400010b7983 */ /* 0x000ee20000300800 */
[----:B-1----:R-:W-:-:S03]  /*bbd40*/  IMAD.MOV.U32 R2, RZ, RZ, R6 ;  /* 0x000000ffff027224 */ /* 0x002fc600078e0006 */
[----:B------:R-:W3:Y:S01]  /*bbd50*/  LDL.LU R9, [R1+0x19c4] ;  /* 0x0019c40001097983 */ /* 0x000ee20000300800 */
[----:B------:R-:W-:-:S03]  /*bbd60*/  IMAD.MOV.U32 R3, RZ, RZ, R7 ;  /* 0x000000ffff037224 */ /* 0x000fc600078e0007 */
        /* <DEDUP_REMOVED lines=9> */
[----:B---3--:R-:W-:Y:S02]  /*bbe00*/  IADD3.X R19, R19, UR6, RZ, P1, !PT ;  /* 0x0000000613137c10 */ /* 0x008fe40008ffe4ff */
[----:B------:R-:W-:Y:S01]  /*bbe10*/  IADD3 R16, P2, R16, UR7, RZ ;  /* 0x0000000710107c10 */ /* 0x000fe2000ff5e0ff */
[----:B------:R-:W-:Y:S03]  /*bbe20*/  STL [R1+0x1848], R18 ;  /* 0x0018481201007387 */ /* 0x000fe60000100800 */
[----:B------:R-:W-:Y:S01]  /*bbe30*/  IADD3.X R17, R17, UR6, RZ, P2, !PT ;  /* 0x0000000611117c10 */ /* 0x000fe200097fe4ff */
[----:B------:R3:W-:Y:S04]  /*bbe40*/  STL [R1+0x1844], R19 ;  /* 0x0018441301007387 */ /* 0x0007e80000100800 */
[----:B------:R-:W-:Y:S04]  /*bbe50*/  STL [R1+0x1888], R16 ;  /* 0x0018881001007387 */ /* 0x000fe80000100800 */
[----:B------:R4:W-:Y:S01]  /*bbe60*/  STL [R1+0x1884], R17 ;  /* 0x0018841101007387 */ /* 0x0009e20000100800 */
[----:B-1----:R-:W-:-:S03]  /*bbe70*/  IMAD.MOV.U32 R2, RZ, RZ, R18 ;  /* 0x000000ffff027224 */ /* 0x002fc600078e0012 */
[----:B------:R-:W2:Y:S01]  /*bbe80*/  LDL.LU.64 R178, [R1+0xbe0] ;  /* 0x000be00001b27983 */ /* 0x000ea20000300a00 */
[----:B------:R-:W-:Y:S01]  /*bbe90*/  IADD3 R14, P1, R14, UR7, RZ ;  /* 0x000000070e0e7c10 */ /* 0x000fe2000ff3e0ff */
[----:B------:R-:W-:-:S04]  /*bbea0*/  IMAD.MOV.U32 R3, RZ, RZ, R19 ;  /* 0x000000ffff037224 */ /* 0x000fc800078e0013 */
[----:B------:R-:W-:Y:S01]  /*bbeb0*/  STL [R1+0x18c8], R14 ;  /* 0x0018c80e01007387 */ /* 0x000fe20000100800 */
[----:B------:R-:W-:-:S03]  /*bbec0*/  IADD3 R12, P2, R12, UR7, RZ ;  /* 0x000000070c0c7c10 */ /* 0x000fc6000ff5e0ff */
[----:B------:R1:W-:Y:S01]  /*bbed0*/  LDGSTS.E [R0+0x25a00], [R2.64], P0 ;  /* 0x25a0000002007fae */ /* 0x0003e20008121848 */
[----:B------:R-:W-:-:S05]  /*bbee0*/  IADD3.X R15, R15, UR6, RZ, P1, !PT ;  /* 0x000000060f0f7c10 */ /* 0x000fca0008ffe4ff */
[----:B------:R3:W-:Y:S02]  /*bbef0*/  STL [R1+0x18c4], R15 ;  /* 0x0018c40f01007387 */ /* 0x0007e40000100800 */
[----:B---3--:R-:W-:Y:S02]  /*bbf00*/  IADD3.X R13, R13, UR6, RZ, P2, !PT ;  /* 0x000000060d0d7c10 */ /* 0x008fe400097fe4ff */
[----:B------:R-:W-:Y:S04]  /*bbf10*/  STL [R1+0x1908], R12 ;  /* 0x0019080c01007387 */ /* 0x000fe80000100800 */
[----:B------:R-:W3:Y:S01]  /*bbf20*/  LDL.LU.64 R176, [R1+0xbc8] ;  /* 0x000bc80001b07983 */ /* 0x000ee20000300a00 */
[----:B-1----:R-:W-:Y:S02]  /*bbf30*/  IMAD.MOV.U32 R2, RZ, RZ, R16 ;  /* 0x000000ffff027224 */ /* 0x002fe400078e0010 */
[----:B------:R-:W-:Y:S01]  /*bbf40*/  IMAD.MOV.U32 R3, RZ, RZ, R17 ;  /* 0x000000ffff037224 */ /* 0x000fe200078e0011 */
[----:B------:R1:W-:Y:S04]  /*bbf50*/  STL [R1+0x1904], R13 ;  /* 0x0019040d01007387 */ /* 0x0003e80000100800 */
[----:B------:R-:W3:Y:S04]  /*bbf60*/  LDL.LU.64 R18, [R1+0xbb0] ;  /* 0x000bb00001127983 */ /* 0x000ee80000300a00 */
[----:B------:R1:W-:Y:S04]  /*bbf70*/  LDGSTS.E [R0+0x26a00], [R2.64], P0 ;  /* 0x26a0000002007fae */ /* 0x0003e80008121848 */
[----:B----4-:R-:W4:Y:S01]  /*bbf80*/  LDL.LU.64 R16, [R1+0xb98] ;  /* 0x000b980001107983 */ /* 0x010f220000300a00 */
[----:B-1----:R-:W-:-:S02]  /*bbf90*/  IMAD.MOV.U32 R2, RZ, RZ, R14 ;  /* 0x000000ffff027224 */ /* 0x002fc400078e000e */
[----:B------:R-:W-:Y:S02]  /*bbfa0*/  IMAD.MOV.U32 R3, RZ, RZ, R15 ;  /* 0x000000ffff037224 */ /* 0x000fe400078e000f */
[----:B------:R-:W4:Y:S04]  /*bbfb0*/  LDL.LU.64 R14, [R1+0xb80] ;  /* 0x000b8000010e7983 */ /* 0x000f280000300a00 */
[----:B------:R1:W-:Y:S01]  /*bbfc0*/  LDGSTS.E [R0+0x27a00], [R2.64], P0 ;  /* 0x27a0000002007fae */ /* 0x0003e20008121848 */
[----:B------:R-:W-:-:S05]  /*bbfd0*/  IADD3 R10, P1, R10, UR7, RZ ;  /* 0x000000070a0a7c10 */ /* 0x000fca000ff3e0ff */
[----:B------:R-:W-:Y:S01]  /*bbfe0*/  STL [R1+0x1948], R10 ;  /* 0x0019480a01007387 */ /* 0x000fe20000100800 */
[----:B------:R-:W-:Y:S02]  /*bbff0*/  IADD3 R8, P2, R8, UR7, RZ ;  /* 0x0000000708087c10 */ /* 0x000fe4000ff5e0ff */
[----:B------:R-:W-:Y:S01]  /*bc000*/  IADD3.X R11, R11, UR6, RZ, P1, !PT ;  /* 0x000000060b0b7c10 */ /* 0x000fe20008ffe4ff */
[----:B-1----:R-:W-:Y:S01]  /*bc010*/  IMAD.MOV.U32 R3, RZ, RZ, R13 ;  /* 0x000000ffff037224 */ /* 0x002fe200078e000d */
[----:B------:R-:W-:Y:S02]  /*bc020*/  MOV R2, R12 ;  /* 0x0000000c00027202 */ /* 0x000fe40000000f00 */
[----:B------:R-:W-:Y:S01]  /*bc030*/  IADD3.X R9, R9, UR6, RZ, P2, !PT ;  /* 0x0000000609097c10 */ /* 0x000fe200097fe4ff */
[----:B------:R1:W-:Y:S01]  /*bc040*/  STL [R1+0x1944], R11 ;  /* 0x0019440b01007387 */ /* 0x0003e20000100800 */
[----:B------:R-:W-:-:S03]  /*bc050*/  IADD3 R6, P1, R6, UR7, RZ ;  /* 0x0000000706067c10 */ /* 0x000fc6000ff3e0ff */
[----:B------:R-:W-:Y:S01]  /*bc060*/  STL [R1+0x19c8], R8 ;  /* 0x0019c80801007387 */ /* 0x000fe20000100800 */
[----:B------:R-:W-:-:S03]  /*bc070*/  IADD3.X R7, R7, UR6, RZ, P1, !PT ;  /* 0x0000000607077c10 */ /* 0x000fc60008ffe4ff */
[----:B------:R1:W-:Y:S04]  /*bc080*/  STL [R1+0x19c4], R9 ;  /* 0x0019c40901007387 */ /* 0x0003e80000100800 */
[----:B------:R-:W4:Y:S04]  /*bc090*/  LDL.LU.64 R12, [R1+0xb78] ;  /* 0x000b7800010c7983 */ /* 0x000f280000300a00 */
[----:B------:R1:W-:Y:S04]  /*bc0a0*/  LDGSTS.E [R0+0x28a00], [R2.64], P0 ;  /* 0x28a0000002007fae */ /* 0x0003e80008121848 */
[----:B------:R-:W-:Y:S01]  /*bc0b0*/  STL [R1+0x19f0], R6 ;  /* 0x0019f00601007387 */ /* 0x000fe20000100800 */
[----:B------:R-:W-:-:S03]  /*bc0c0*/  IADD3 R4, P2, R4, UR7, RZ ;  /* 0x0000000704047c10 */ /* 0x000fc6000ff5e0ff */
[----:B------:R1:W-:Y:S02]  /*bc0d0*/  STL [R1+0x19ec], R7 ;  /* 0x0019ec0701007387 */ /* 0x0003e40000100800 */
[----:B-1----:R-:W-:Y:S02]  /*bc0e0*/  IMAD.MOV.U32 R2, RZ, RZ, R10 ;  /* 0x000000ffff027224 */ /* 0x002fe400078e000a */
[----:B------:R-:W-:Y:S01]  /*bc0f0*/  IMAD.MOV.U32 R3, RZ, RZ, R11 ;  /* 0x000000ffff037224 */ /* 0x000fe200078e000b */
[----:B------:R-:W-:Y:S01]  /*bc100*/  IADD3.X R5, R5, UR6, RZ, P2, !PT ;  /* 0x0000000605057c10 */ /* 0x000fe200097fe4ff */
[----:B------:R-:W-:Y:S04]  /*bc110*/  STL [R1+0x1a08], R4 ;  /* 0x001a080401007387 */ /* 0x000fe80000100800 */
[----:B------:R-:W4:Y:S04]  /*bc120*/  LDL.LU.64 R10, [R1+0xb70] ;  /* 0x000b7000010a7983 */ /* 0x000f280000300a00 */
[----:B------:R1:W-:Y:S04]  /*bc130*/  LDGSTS.E [R0+0x29a00], [R2.64], P0 ;  /* 0x29a0000002007fae */ /* 0x0003e80008121848 */
[----:B------:R1:W-:Y:S02]  /*bc140*/  STL [R1+0x1a04], R5 ;  /* 0x001a040501007387 */ /* 0x0003e40000100800 */
[----:B-1----:R-:W-:-:S02]  /*bc150*/  IMAD.MOV.U32 R2, RZ, RZ, R8 ;  /* 0x000000ffff027224 */ /* 0x002fc400078e0008 */
[----:B------:R-:W-:Y:S02]  /*bc160*/  IMAD.MOV.U32 R3, RZ, RZ, R9 ;  /* 0x000000ffff037224 */ /* 0x000fe400078e0009 */
[----:B------:R-:W4:Y:S04]  /*bc170*/  LDL.LU.64 R8, [R1+0xb68] ;  /* 0x000b680001087983 */ /* 0x000f280000300a00 */
[----:B------:R1:W-:Y:S02]  /*bc180*/  LDGSTS.E [R0+0x2aa00], [R2.64], P0 ;  /* 0x2aa0000002007fae */ /* 0x0003e40008121848 */
[----:B-1----:R-:W-:Y:S02]  /*bc190*/  IMAD.MOV.U32 R2, RZ, RZ, R6 ;  /* 0x000000ffff027224 */ /* 0x002fe400078e0006 */
[----:B------:R-:W-:-:S02]  /*bc1a0*/  IMAD.MOV.U32 R3, RZ, RZ, R7 ;  /* 0x000000ffff037224 */ /* 0x000fc400078e0007 */
[----:B------:R-:W4:Y:S04]  /*bc1b0*/  LDL.LU.64 R6, [R1+0xb60] ;  /* 0x000b600001067983 */ /* 0x000f280000300a00 */
[----:B------:R1:W-:Y:S02]  /*bc1c0*/  LDGSTS.E [R0+0x2ba00], [R2.64], P0 ;  /* 0x2ba0000002007fae */ /* 0x0003e40008121848 */
[----:B-1----:R-:W-:Y:S02]  /*bc1d0*/  IMAD.MOV.U32 R2, RZ, RZ, R4 ;  /* 0x000000ffff027224 */ /* 0x002fe400078e0004 */
[----:B------:R-:W-:Y:S02]  /*bc1e0*/  IMAD.MOV.U32 R3, RZ, RZ, R5 ;  /* 0x000000ffff037224 */ /* 0x000fe400078e0005 */
[----:B------:R-:W4:Y:S04]  /*bc1f0*/  LDL.LU.64 R4, [R1+0xb58] ;  /* 0x000b580001047983 */ /* 0x000f280000300a00 */
[----:B------:R1:W-:Y:S04]  /*bc200*/  LDGSTS.E [R0+0x2ca00], [R2.64], P0 ;  /* 0x2ca0000002007fae */ /* 0x0003e80008121848 */
[----:B------:R-:W4:Y:S01]  /*bc210*/  LDL.LU.64 R196, [R1+0xb50] ;  /* 0x000b500001c47983 */ /* 0x000f220000300a00 */
[----:B--2---:R-:W-:-:S04]  /*bc220*/  IADD3 R182, P1, R178, UR7, RZ ;  /* 0x00000007b2b67c10 */ /* 0x004fc8000ff3e0ff */
[----:B------:R-:W-:Y:S02]  /*bc230*/  IADD3.X R183, R179, UR6, RZ, P1, !PT ;  /* 0x00000006b3b77c10 */ /* 0x000fe40008ffe4ff */
[----:B---3--:R-:W-:-:S04]  /*bc240*/  IADD3 R181, P1, R176, UR7, RZ ;  /* 0x00000007b0b57c10 */ /* 0x008fc8000ff3e0ff */
[----:B-1----:R-:W-:Y:S02]  /*bc250*/  IADD3.X R2, R177, UR6, RZ, P1, !PT ;  /* 0x00000006b1027c10 */ /* 0x002fe40008ffe4ff */
[----:B------:R-:W-:-:S04]  /*bc260*/  IADD3 R180, P1, R18, UR7, RZ ;  /* 0x0000000712b47c10 */ /* 0x000fc8000ff3e0ff */
[----:B------:R-:W-:Y:S02]  /*bc270*/  IADD3.X R3, R19, UR6, RZ, P1, !PT ;  /* 0x0000000613037c10 */ /* 0x000fe40008ffe4ff */
[----:B------:R-:W2:Y:S01]  /*bc280*/  LDL.LU.64 R18, [R1+0xb48] ;  /* 0x000b480001127983 */ /* 0x000ea20000300a00 */
[----:B----4-:R-:W-:-:S04]  /*bc290*/  IADD3 R179, P1, R16, UR7, RZ ;  /* 0x0000000710b37c10 */ /* 0x010fc8000ff3e0ff */
[----:B------:R-:W-:Y:S02]  /*bc2a0*/  IADD3.X R176, R17, UR6, RZ, P1, !PT ;  /* 0x0000000611b07c10 */ /* 0x000fe40008ffe4ff */
[----:B------:R-:W3:Y:S01]  /*bc2b0*/  LDL.LU.64 R16, [R1+0xb40] ;  /* 0x000b400001107983 */ /* 0x000ee20000300a00 */
        /* <DEDUP_REMOVED lines=32> */
[----:B--2---:R-:W-:-:S04]  /*bc4c0*/  IADD3 R197, P1, R18, UR7, RZ ;  /* 0x0000000712c57c10 */ /* 0x004fc8000ff3e0ff */
[----:B------:R-:W-:Y:S02]  /*bc4d0*/  IADD3.X R196, R19, UR6, RZ, P1, !PT ;  /* 0x0000000613c47c10 */ /* 0x000fe40008ffe4ff */
[----:B---3--:R-:W-:-:S04]  /*bc4e0*/  IADD3 R199, P1, R16, UR7, RZ ;  /* 0x0000000710c77c10 */ /* 0x008fc8000ff3e0ff */
[----:B------:R-:W-:Y:S02]  /*bc4f0*/  IADD3.X R198, R17, UR6, RZ, P1, !PT ;  /* 0x0000000611c67c10 */ /* 0x000fe40008ffe4ff */
[----:B----4-:R-:W-:-:S04]  /*bc500*/  IADD3 R201, P1, R14, UR7, RZ ;  /* 0x000000070ec97c10 */ /* 0x010fc8000ff3e0ff */
[----:B------:R-:W-:Y:S01]  /*bc510*/  IADD3.X R200, R15, UR6, RZ, P1, !PT ;  /* 0x000000060fc87c10 */ /* 0x000fe20008ffe4ff */
[----:B------:R-:W-:Y:S02]  /*bc520*/  IMAD.MOV.U32 R18, RZ, RZ, R182 ;  /* 0x000000ffff127224 */ /* 0x000fe400078e00b6 */
[----:B------:R-:W-:Y:S01]  /*bc530*/  IMAD.MOV.U32 R19, RZ, RZ, R183 ;  /* 0x000000ffff137224 */ /* 0x000fe200078e00b7 */
[----:B------:R-:W-:Y:S01]  /*bc540*/  LOP3.LUT R197, R197, R196, RZ, 0x3c, !PT ;  /* 0x000000c4c5c57212 */ /* 0x000fe200078e3cff */
[----:B------:R-:W-:Y:S02]  /*bc550*/  IMAD.MOV.U32 R16, RZ, RZ, R180 ;  /* 0x000000ffff107224 */ /* 0x000fe400078e00b4 */
[----:B------:R-:W-:Y:S01]  /*bc560*/  IMAD.MOV.U32 R17, RZ, RZ, R3 ;  /* 0x000000ffff117224 */ /* 0x000fe200078e0003 */
[----:B------:R-:W-:Y:S01]  /*bc570*/  LOP3.LUT R201, R201, R200, RZ, 0x3c, !PT ;  /* 0x000000c8c9c97212 */ /* 0x000fe200078e3cff */
[----:B------:R-:W-:Y:S01]  /*bc580*/  IMAD.MOV.U32 R180, RZ, RZ, R179 ;  /* 0x000000ffffb47224 */ /* 0x000fe200078e00b3 */
[----:B------:R1:W-:Y:S01]  /*bc590*/  STL.64 [R1+0xbe0], R18 ;  /* 0x000be01201007387 */ /* 0x0003e20000100a00 */
[----:B------:R-:W-:-:S02]  /*bc5a0*/  IMAD.MOV.U32 R182, RZ, RZ, R178 ;  /* 0x000000ffffb67224 */ /* 0x000fc400078e00b2 */
[----:B------:R-:W-:Y:S01]  /*bc5b0*/  IMAD.MOV.U32 R183, RZ, RZ, R177 ;  /* 0x000000ffffb77224 */ /* 0x000fe200078e00b1 */
[----:B------:R-:W-:Y:S01]  /*bc5c0*/  IADD3 R203, P1, R12, UR7, RZ ;  /* 0x000000070ccb7c10 */ /* 0x000fe2000ff3e0ff */
[----:B------:R1:W-:Y:S03]  /*bc5d0*/  LDGSTS.E [R0+0x2da00], [R18.64], P0 ;  /* 0x2da0000012007fae */ /* 0x0003e60008121848 */
[----:B------:R-:W-:Y:S02]  /*bc5e0*/  IADD3.X R202, R13, UR6, RZ, P1, !PT ;  /* 0x000000060dca7c10 */ /* 0x000fe40008ffe4ff */
[----:B------:R-:W-:-:S04]  /*bc5f0*/  IADD3 R205, P1, R10, UR7, RZ ;  /* 0x000000070acd7c10 */ /* 0x000fc8000ff3e0ff */
[----:B------:R-:W-:Y:S02]  /*bc600*/  IADD3.X R204, R11, UR6, RZ, P1, !PT ;  /* 0x000000060bcc7c10 */ /* 0x000fe40008ffe4ff */
[----:B------:R-:W-:-:S04]  /*bc610*/  IADD3 R207, P1, R8, UR7, RZ ;  /* 0x0000000708cf7c10 */ /* 0x000fc8000ff3e0ff */
[----:B------:R-:W-:Y:S01]  /*bc620*/  IADD3.X R206, R9, UR6, RZ, P1, !PT ;  /* 0x0000000609ce7c10 */ /* 0x000fe20008ffe4ff */
[----:B------:R-:W-:Y:S01]  /*bc630*/  IMAD.MOV.U32 R8, RZ, RZ, R185 ;  /* 0x000000ffff087224 */ /* 0x000fe200078e00b9 */
[----:B------:R-:W-:Y:S01]  /*bc640*/  LOP3.LUT R203, R203, R202, RZ, 0x3c, !PT ;  /* 0x000000cacbcb7212 */ /* 0x000fe200078e3cff */
[----:B------:R-:W-:Y:S01]  /*bc650*/  IMAD.MOV.U32 R9, RZ, RZ, R184 ;  /* 0x000000ffff097224 */ /* 0x000fe200078e00b8 */
[----:B------:R-:W-:Y:S02]  /*bc660*/  LOP3.LUT R196, R197, R196, RZ, 0x3c, !PT ;  /* 0x000000c4c5c47212 */ /* 0x000fe400078e3cff */
[----:B------:R-:W-:Y:S01]  /*bc670*/  IADD3 R209, P1, R6, UR7, RZ ;  /* 0x0000000706d17c10 */ /* 0x000fe2000ff3e0ff */
[----:B------:R-:W-:-:S03]  /*bc680*/  IMAD.MOV.U32 R6, RZ, RZ, R181 ;  /* 0x000000ffff067224 */ /* 0x000fc600078e00b5 */
[----:B------:R-:W-:Y:S01]  /*bc690*/  IADD3.X R208, R7, UR6, RZ, P1, !PT ;  /* 0x0000000607d07c10 */ /* 0x000fe20008ffe4ff */
[----:B------:R-:W-:Y:S02]  /*bc6a0*/  IMAD.MOV.U32 R7, RZ, RZ, R2 ;  /* 0x000000ffff077224 */ /* 0x000fe400078e0002 */
[----:B------:R-:W-:Y:S01]  /*bc6b0*/  IMAD.MOV.U32 R181, RZ, RZ, R176 ;  /* 0x000000ffffb57224 */ /* 0x000fe200078e00b0 */
[----:B------:R-:W-:Y:S02]  /*bc6c0*/  LOP3.LUT R205, R205, R204, RZ, 0x3c, !PT ;  /* 0x000000cccdcd7212 */ /* 0x000fe400078e3cff */
[----:B------:R2:W-:Y:S01]  /*bc6d0*/  STL.64 [R1+0xbc8], R6 ;  /* 0x000bc80601007387 */ /* 0x0005e20000100a00 */
[----:B------:R-:W-:-:S03]  /*bc6e0*/  LOP3.LUT R200, R201, R200, RZ, 0x3c, !PT ;  /* 0x000000c8c9c87212 */ /* 0x000fc600078e3cff */
[----:B------:R3:W-:Y:S01]  /*bc6f0*/  STL.64 [R1+0xbb0], R16 ;  /* 0x000bb01001007387 */ /* 0x0007e20000100a00 */
[----:B------:R-:W-:Y:S02]  /*bc700*/  LOP3.LUT R207, R207, R206, RZ, 0x3c, !PT ;  /* 0x000000cecfcf7212 */ /* 0x000fe400078e3cff */
[----:B------:R-:W-:Y:S01]  /*bc710*/  IADD3 R211, P1, R4, UR7, RZ ;  /* 0x0000000704d37c10 */ /* 0x000fe2000ff3e0ff */
[----:B------:R-:W-:Y:S01]  /*bc720*/  STL.64 [R1+0xb98], R180 ;  /* 0x000b98b401007387 */ /* 0x000fe20000100a00 */
[----:B------:R-:W-:Y:S01]  /*bc730*/  IMAD.MOV.U32 R4, RZ, RZ, R195 ;  /* 0x000000ffff047224 */ /* 0x000fe200078e00c3 */
[----:B------:R-:W-:Y:S02]  /*bc740*/  LOP3.LUT R202, R203, R202, RZ, 0x3c, !PT ;  /* 0x000000cacbca7212 */ /* 0x000fe400078e3cff */
[----:B------:R-:W-:Y:S01]  /*bc750*/  IADD3.X R210, R5, UR6, RZ, P1, !PT ;  /* 0x0000000605d27c10 */ /* 0x000fe20008ffe4ff */
[----:B------:R-:W-:Y:S01]  /*bc760*/  STL.64 [R1+0xb80], R182 ;  /* 0x000b80b601007387 */ /* 0x000fe20000100a00 */
[----:B------:R-:W-:Y:S01]  /*bc770*/  IMAD.MOV.U32 R5, RZ, RZ, R194 ;  /* 0x000000ffff057224 */ /* 0x000fe200078e00c2 */
[----:B------:R-:W-:-:S02]  /*bc780*/  LOP3.LUT R197, R197, R196, RZ, 0x3c, !PT ;  /* 0x000000c4c5c57212 */ /* 0x000fc400078e3cff */
[----:B------:R2:W-:Y:S01]  /*bc790*/  STL.64 [R1+0xb78], R8 ;  /* 0x000b780801007387 */ /* 0x0005e20000100a00 */
[----:B------:R-:W-:Y:S01]  /*bc7a0*/  LOP3.LUT R204, R205, R204, RZ, 0x3c, !PT ;  /* 0x000000cccdcc7212 */ /* 0x000fe200078e3cff */
[----:B------:R-:W-:Y:S02]  /*bc7b0*/  IMAD.MOV.U32 R10, RZ, RZ, R199 ;  /* 0x000000ffff0a7224 */ /* 0x000fe400078e00c7 */
[----:B------:R-:W-:Y:S01]  /*bc7c0*/  STL.64 [R1+0xb70], R186 ;  /* 0x000b70ba01007387 */ /* 0x000fe20000100a00 */
[----:B------:R-:W-:Y:S01]  /*bc7d0*/  IMAD.MOV.U32 R11, RZ, RZ, R198 ;  /* 0x000000ffff0b7224 */ /* 0x000fe200078e00c6 */
[----:B------:R-:W-:Y:S02]  /*bc7e0*/  LOP3.LUT R201, R201, R200, RZ, 0x3c, !PT ;  /* 0x000000c8c9c97212 */ /* 0x000fe400078e3cff */
[----:B------:R-:W-:Y:S01]  /*bc7f0*/  STL.64 [R1+0xb68], R188 ;  /* 0x000b68bc01007387 */ /* 0x000fe20000100a00 */
[----:B------:R-:W-:Y:S02]  /*bc800*/  LOP3.LUT R206, R207, R206, RZ, 0x3c, !PT ;  /* 0x000000cecfce7212 */ /* 0x000fe400078e3cff */
[----:B------:R-:W-:Y:S01]  /*bc810*/  LOP3.LUT R203, R203, R202, RZ, 0x3c, !PT ;  /* 0x000000cacbcb7212 */ /* 0x000fe200078e3cff */
[----:B------:R-:W-:Y:S01]  /*bc820*/  STL.64 [R1+0xb60], R190 ;  /* 0x000b60be01007387 */ /* 0x000fe20000100a00 */
[----:B------:R-:W-:-:S03]  /*bc830*/  LOP3.LUT R205, R205, R204, RZ, 0x3c, !PT ;  /* 0x000000cccdcd7212 */ /* 0x000fc600078e3cff */
[----:B------:R-:W-:Y:S01]  /*bc840*/  STL.64 [R1+0xb58], R192 ;  /* 0x000b58c001007387 */ /* 0x000fe20000100a00 */
[----:B------:R-:W-:-:S03]  /*bc850*/  LOP3.LUT R207, R207, R206, RZ, 0x3c, !PT ;  /* 0x000000cecfcf7212 */ /* 0x000fc600078e3cff */
[----:B------:R1:W-:Y:S01]  /*bc860*/  STL.64 [R1+0xb50], R4 ;  /* 0x000b500401007387 */ /* 0x0003e20000100a00 */
[----:B------:R-:W-:-:S03]  /*bc870*/  IMAD.MOV.U32 R14, RZ, RZ, R209 ;  /* 0x000000ffff0e7224 */ /* 0x000fc600078e00d1 */
[----:B------:R-:W-:Y:S01]  /*bc880*/  STL.64 [R1+0xb48], R196 ;  /* 0x000b48c401007387 */ /* 0x000fe20000100a00 */
[----:B------:R-:W-:-:S03]  /*bc890*/  IMAD.MOV.U32 R15, RZ, RZ, R208 ;  /* 0x000000ffff0f7224 */ /* 0x000fc600078e00d0 */
[----:B------:R1:W-:Y:S01]  /*bc8a0*/  STL.64 [R1+0xb40], R10 ;  /* 0x000b400a01007387 */ /* 0x0003e20000100a00 */
[----:B------:R-:W-:-:S03]  /*bc8b0*/  IMAD.MOV.U32 R12, RZ, RZ, R211 ;  /* 0x000000ffff0c7224 */ /* 0x000fc600078e00d3 */
[----:B------:R-:W-:Y:S01]  /*bc8c0*/  STL.64 [R1+0xb38], R200 ;  /* 0x000b38c801007387 */ /* 0x000fe20000100a00 */
[----:B------:R-:W-:-:S03]  /*bc8d0*/  IMAD.MOV.U32 R13, RZ, RZ, R210 ;  /* 0x000000ffff0d7224 */ /* 0x000fc600078e00d2 */
[----:B------:R-:W-:Y:S04]  /*bc8e0*/  STL.64 [R1+0xb30], R202 ;  /* 0x000b30ca01007387 */ /* 0x000fe80000100a00 */
[----:B------:R-:W-:Y:S04]  /*bc8f0*/  STL.64 [R1+0xb28], R204 ;  /* 0x000b28cc01007387 */ /* 0x000fe80000100a00 */
[----:B-1----:R1:W5:Y:S04]  /*bc900*/  LDL.LU.64 R18, [R1+0x2ae0] ;  /* 0x002ae00001127983 */ /* 0x0023680000300a00 */
[----:B------:R-:W-:Y:S04]  /*bc910*/  STL.64 [R1+0xb20], R206 ;  /* 0x000b20ce01007387 */ /* 0x000fe80000100a00 */
[----:B------:R-:W4:Y:S04]  /*bc920*/  LDL.LU R2, [R1+0xf10] ;  /* 0x000f100001027983 */ /* 0x000f280000300800 */
[----:B------:R-:W-:Y:S04]  /*bc930*/  STL.64 [R1+0xb18], R14 ;  /* 0x000b180e01007387 */ /* 0x000fe80000100a00 */
[----:B------:R1:W-:Y:S04]  /*bc940*/  STL.64 [R1+0xb10], R12 ;  /* 0x000b100c01007387 */ /* 0x0003e80000100a00 */
[----:B------:R2:W-:Y:S04]  /*bc950*/  LDGSTS.E [R0+0x2ea00], [R6.64], P0 ;  /* 0x2ea0000006007fae */ /* 0x0005e80008121848 */
[----:B------:R-:W4:Y:S04]  /*bc960*/  LDL.LU R3, [R1+0xf0c] ;  /* 0x000f0c0001037983 */ /* 0x000f280000300800 */
[----:B------:R3:W-:Y:S04]  /*bc970*/  LDGSTS.E [R0+0x2fa00], [R16.64], P0 ;  /* 0x2fa0000010007fae */ /* 0x0007e80008121848 */
[----:B--2---:R-:W2:Y:S04]  /*bc980*/  LDL.LU R6, [R1+0xf50] ;  /* 0x000f500001067983 */ /* 0x004ea80000300800 */
[----:B------:R1:W-:Y:S04]  /*bc990*/  LDGSTS.E [R0+0x30a00], [R180.64], P0 ;  /* 0x30a00000b4007fae */ /* 0x0003e80008121848 */
[----:B------:R1:W-:Y:S04]  /*bc9a0*/  LDGSTS.E [R0+0x31a00], [R182.64], P0 ;  /* 0x31a00000b6007fae */ /* 0x0003e80008121848 */
[----:B------:R1:W-:Y:S04]  /*bc9b0*/  LDGSTS.E [R0+0x32a00], [R8.64], P0 ;  /* 0x32a0000008007fae */ /* 0x0003e80008121848 */
[----:B------:R1:W-:Y:S04]  /*bc9c0*/  LDGSTS.E [R0+0x33a00], [R186.64], P0 ;  /* 0x33a00000ba007fae */ /* 0x0003e80008121848 */
[----:B---3--:R3:W5:Y:S04]  /*bc9d0*/  LDL.LU.64 R16, [R1+0x2ad8] ;  /* 0x002ad80001107983 */ /* 0x0087680000300a00 */
[----:B------:R2:W-:Y:S04]  /*bc9e0*/  LDGSTS.E [R0+0x34a00], [R188.64], P0 ;  /* 0x34a00000bc007fae */ /* 0x0005e80008121848 */
[----:B-1----:R-:W3:Y:S04]  /*bc9f0*/  LDL.LU R8, [R1+0xf4c] ;  /* 0x000f4c0001087983 */ /* 0x002ee80000300800 */
[----:B------:R1:W-:Y:S04]  /*bca00*/  LDGSTS.E [R0+0x35a00], [R190.64], P0 ;  /* 0x35a00000be007fae */ /* 0x0003e80008121848 */
[----:B------:R1:W-:Y:S04]  /*bca10*/  LDGSTS.E [R0+0x36a00], [R192.64], P0 ;  /* 0x36a00000c0007fae */ /* 0x0003e80008121848 */
[----:B------:R-:W3:Y:S04]  /*bca20*/  LDL.LU R9, [R1+0xf90] ;  /* 0x000f900001097983 */ /* 0x000ee80000300800 */
[----:B------:R1:W-:Y:S04]  /*bca30*/  LDGSTS.E [R0+0x37a00], [R4.64], P0 ;  /* 0x37a0000004007fae */ /* 0x0003e80008121848 */
[----:B------:R2:W-:Y:S04]  /*bca40*/  LDGSTS.E [R0+0x38a00], [R196.64], P0 ;  /* 0x38a00000c4007fae */ /* 0x0005e80008121848 */
[----:B------:R1:W-:Y:S04]  /*bca50*/  LDGSTS.E [R0+0x39a00], [R10.64], P0 ;  /* 0x39a000000a007fae */ /* 0x0003e80008121848 */
[----:B-1----:R-:W3:Y:S04]  /*bca60*/  LDL.LU R4, [R1+0xfd0] ;  /* 0x000fd00001047983 */ /* 0x002ee80000300800 */
[----:B------:R1:W-:Y:S04]  /*bca70*/  LDGSTS.E [R0+0x3aa00], [R200.64], P0 ;  /* 0x3aa00000c8007fae */ /* 0x0003e80008121848 */
[----:B------:R-:W3:Y:S04]  /*bca80*/  LDL.LU R10, [R1+0xf8c] ;  /* 0x000f8c00010a7983 */ /* 0x000ee80000300800 */
[----:B------:R-:W3:Y:S04]  /*bca90*/  LDL.LU R11, [R1+0xfcc] ;  /* 0x000fcc00010b7983 */ /* 0x000ee80000300800 */
[----:B------:R1:W-:Y:S04]  /*bcaa0*/  LDGSTS.E [R0+0x3ba00], [R202.64], P0 ;  /* 0x3ba00000ca007fae */ /* 0x0003e80008121848 */
[----:B------:R1:W-:Y:S04]  /*bcab0*/  LDGSTS.E [R0+0x3ca00], [R204.64], P0 ;  /* 0x3ca00000cc007fae */ /* 0x0003e80008121848 */
[----:B------:R1:W-:Y:S04]  /*bcac0*/  LDGSTS.E [R0+0x3da00], [R206.64], P0 ;  /* 0x3da00000ce007fae */ /* 0x0003e80008121848 */
[----:B------:R1:W-:Y:S04]  /*bcad0*/  LDGSTS.E [R0+0x3ea00], [R14.64], P0 ;  /* 0x3ea000000e007fae */ /* 0x0003e80008121848 */
[----:B------:R1:W-:Y:S04]  /*bcae0*/  LDGSTS.E [R0+0x3fa00], [R12.64], P0 ;  /* 0x3fa000000c007fae */ /* 0x0003e80008121848 */
[----:B-1----:R-:W3:Y:S04]  /*bcaf0*/  LDL.LU R13, [R1+0x100c] ;  /* 0x00100c00010d7983 */ /* 0x002ee80000300800 */
[----:B------:R-:W3:Y:S04]  /*bcb00*/  LDL.LU R5, [R1+0x1010] ;  /* 0x0010100001057983 */ /* 0x000ee80000300800 */
[----:B------:R-:W3:Y:S04]  /*bcb10*/  LDL.LU R176, [R1+0x104c] ;  /* 0x00104c0001b07983 */ /* 0x000ee80000300800 */
[----:B------:R-:W3:Y:S01]  /*bcb20*/  LDL.LU R15, [R1+0x1050] ;  /* 0x00105000010f7983 */ /* 0x000ee20000300800 */
[----:B------:R-:W-:-:S04]  /*bcb30*/  IMAD.U32 R183, RZ, RZ, UR5 ;  /* 0x00000005ffb77e24 */ /* 0x000fc8000f8e00ff */
[----:B------:R-:W-:Y:S01]  /*bcb40*/  IMAD R183, R183, 0x40000, R212 ;  /* 0x00040000b7b77824 */ /* 0x000fe200078e02d4 */
[----:B----4-:R-:W-:-:S05]  /*bcb50*/  IADD3 R2, P1, R2, UR7, RZ ;  /* 0x0000000702027c10 */ /* 0x010fca000ff3e0ff */
[----:B------:R1:W-:Y:S01]  /*bcb60*/  STL [R1+0xf10], R2 ;  /* 0x000f100201007387 */ /* 0x0003e20000100800 */
[----:B------:R-:W-:-:S05]  /*bcb70*/  IADD3.X R3, R3, UR6, RZ, P1, !PT ;  /* 0x0000000603037c10 */ /* 0x000fca0008ffe4ff */
[----:B------:R1:W-:Y:S01]  /*bcb80*/  LDGSTS.E [R183+0xc00], [R2.64], P0 ;  /* 0x00c0000002b77fae */ /* 0x0003e20008121848 */
[----:B--2---:R-:W-:-:S05]  /*bcb90*/  IADD3 R6, P2, R6, UR7, RZ ;  /* 0x0000000706067c10 */ /* 0x004fca000ff5e0ff */
[----:B------:R-:W-:Y:S04]  /*bcba0*/  STL [R1+0xf50], R6 ;  /* 0x000f500601007387 */ /* 0x000fe80000100800 */
[----:B------:R2:W-:Y:S04]  /*bcbb0*/  STL [R1+0xf0c], R3 ;  /* 0x000f0c0301007387 */ /* 0x0005e80000100800 */
[----:B------:R-:W4:Y:S04]  /*bcbc0*/  LDL.LU R0, [R1+0x1090] ;  /* 0x0010900001007983 */ /* 0x000f280000300800 */
[----:B------:R-:W4:Y:S04]  /*bcbd0*/  LDL.LU R7, [R1+0x10d0] ;  /* 0x0010d00001077983 */ /* 0x000f280000300800 */
[----:B------:R-:W4:Y:S01]  /*bcbe0*/  LDL.LU R12, [R1+0x108c] ;  /* 0x00108c00010c7983 */ /* 0x000f220000300800 */
[----:B-1----:R-:W-:-:S03]  /*bcbf0*/  IMAD.MOV.U32 R2, RZ, RZ, R6 ;  /* 0x000000ffff027224 */ /* 0x002fc600078e0006 */
[----:B------:R-:W4:Y:S01]  /*bcc00*/  LDL.LU R14, [R1+0x10cc] ;  /* 0x0010cc00010e7983 */ /* 0x000f220000300800 */
[----:B---3--:R-:W-:-:S05]  /*bcc10*/  IADD3.X R8, R8, UR6, RZ, P2, !PT ;  /* 0x0000000608087c10 */ /* 0x008fca00097fe4ff */
[----:B--2---:R-:W-:Y:S01]  /*bcc20*/  IMAD.MOV.U32 R3, RZ, RZ, R8 ;  /* 0x000000ffff037224 */ /* 0x004fe200078e0008 */
[----:B------:R1:W-:Y:S04]  /*bcc30*/  STL [R1+0xf4c], R8 ;  /* 0x000f4c0801007387 */ /* 0x0003e80000100800 */
[----:B------:R-:W2:Y:S01]  /*bcc40*/  LDL.LU R6, [R1+0x1110] ;  /* 0x0011100001067983 */ /* 0x000ea20000300800 */
[----:B------:R-:W-:-:S03]  /*bcc50*/  IADD3 R9, P1, R9, UR7, RZ ;  /* 0x0000000709097c10 */ /* 0x000fc6000ff3e0ff */
[----:B------:R3:W-:Y:S04]  /*bcc60*/  LDGSTS.E [R183+0x1c00], [R2.64], P0 ;  /* 0x01c0000002b77fae */ /* 0x0007e80008121848 */
[----:B-1----:R-:W2:Y:S04]  /*bcc70*/  LDL.LU R8, [R1+0x1150] ;  /* 0x0011500001087983 */ /* 0x002ea80000300800 */
[----:B------:R1:W-:Y:S01]  /*bcc80*/  STL [R1+0xf90], R9 ;  /* 0x000f900901007387 */ /* 0x0003e20000100800 */
[----:B------:R-:W-:Y:S01]  /*bcc90*/  IADD3 R4, P2, R4, UR7, RZ ;  /* 0x0000000704047c10 */ /* 0x000fe2000ff5e0ff */
[----:B---3--:R-:W-:Y:S01]  /*bcca0*/  IMAD.MOV.U32 R2, RZ, RZ, R9 ;  /* 0x000000ffff027224 */ /* 0x008fe200078e0009 */
[----:B------:R-:W-:-:S02]  /*bccb0*/  IADD3.X R10, R10, UR6, RZ, P1, !PT ;  /* 0x000000060a0a7c10 */ /* 0x000fc40008ffe4ff */
[----:B------:R-:W-:-:S03]  /*bccc0*/  IADD3.X R11, R11, UR6, RZ, P2, !PT ;  /* 0x000000060b0b7c10 */ /* 0x000fc600097fe4ff */
[----:B------:R3:W-:Y:S04]  /*bccd0*/  STL [R1+0xf8c], R10 ;  /* 0x000f8c0a01007387 */ /* 0x0007e80000100800 */
[----:B------:R-:W-:Y:S04]  /*bcce0*/  STL [R1+0xfd0], R4 ;  /* 0x000fd00401007387 */ /* 0x000fe80000100800 */
[----:B-1----:R-:W2:Y:S01]  /*bccf0*/  LDL.LU R9, [R1+0x110c] ;  /* 0x00110c0001097983 */ /* 0x002ea20000300800 */
[----:B------:R-:W-:-:S03]  /*bcd00*/  IMAD.MOV.U32 R3, RZ, RZ, R10 ;  /* 0x000000ffff037224 */ /* 0x000fc600078e000a */
[----:B------:R1:W-:Y:S04]  /*bcd10*/  STL [R1+0xfcc], R11 ;  /* 0x000fcc0b01007387 */ /* 0x0003e80000100800 */
[----:B---3--:R-:W3:Y:S04]  /*bcd20*/  LDL.LU R10, [R1+0x114c] ;  /* 0x00114c00010a7983 */ /* 0x008ee80000300800 */
[----:B------:R1:W-:Y:S02]  /*bcd30*/  LDGSTS.E [R183+0x2c00], [R2.64], P0 ;  /* 0x02c0000002b77fae */ /* 0x0003e40008121848 */
[----:B-1----:R-:W-:Y:S01]  /*bcd40*/  IMAD.MOV.U32 R2, RZ, RZ, R4 ;  /* 0x000000ffff027224 */ /* 0x002fe200078e0004 */
[----:B------:R-:W-:Y:S01]  /*bcd50*/  IADD3 R5, P1, R5, UR7, RZ ;  /* 0x0000000705057c10 */ /* 0x000fe2000ff3e0ff */
[----:B------:R-:W-:-:S02]  /*bcd60*/  IMAD.MOV.U32 R3, RZ, RZ, R11 ;  /* 0x000000ffff037224 */ /* 0x000fc400078e000b */
[----:B------:R-:W3:Y:S01]  /*bcd70*/  LDL.LU R11, [R1+0x1190] ;  /* 0x00119000010b7983 */ /* 0x000ee20000300800 */
[----:B------:R-:W-:-:S03]  /*bcd80*/  IADD3.X R13, R13, UR6, RZ, P1, !PT ;  /* 0x000000060d0d7c10 */ /* 0x000fc60008ffe4ff */
[----:B------:R-:W3:Y:S01]  /*bcd90*/  LDL.LU R4, [R1+0x11d0] ;  /* 0x0011d00001047983 */ /* 0x000ee20000300800 */
[----:B------:R-:W-:-:S03]  /*bcda0*/  IADD3 R15, P2, R15, UR7, RZ ;  /* 0x000000070f0f7c10 */ /* 0x000fc6000ff5e0ff */
[----:B------:R1:W-:Y:S01]  /*bcdb0*/  LDGSTS.E [R183+0x3c00], [R2.64], P0 ;  /* 0x03c0000002b77fae */ /* 0x0003e20008121848 */
[----:B------:R-:W-:-:S03]  /*bcdc0*/  IADD3.X R176, R176, UR6, RZ, P2, !PT ;  /* 0x00000006b0b07c10 */ /* 0x000fc600097fe4ff */
[----:B------:R-:W-:Y:S04]  /*bcdd0*/  STL [R1+0x1010], R5 ;  /* 0x0010100501007387 */ /* 0x000fe80000100800 */
[----:B------:R1:W-:Y:S02]  /*bcde0*/  STL [R1+0x100c], R13 ;  /* 0x00100c0d01007387 */ /* 0x0003e40000100800 */
[----:B-1----:R-:W-:Y:S02]  /*bcdf0*/  IMAD.MOV.U32 R2, RZ, RZ, R5 ;  /* 0x000000ffff027224 */ /* 0x002fe400078e0005 */
[----:B------:R-:W-:Y:S01]  /*bce00*/  IMAD.MOV.U32 R3, RZ, RZ, R13 ;  /* 0x000000ffff037224 */ /* 0x000fe200078e000d */
[----:B------:R-:W-:Y:S04]  /*bce10*/  STL [R1+0x1050], R15 ;  /* 0x0010500f01007387 */ /* 0x000fe80000100800 */
[----:B------:R-:W3:Y:S04]  /*bce20*/  LDL.LU R13, [R1+0x118c] ;  /* 0x00118c00010d7983 */ /* 0x000ee80000300800 */
[----:B------:R1:W-:Y:S04]  /*bce30*/  LDGSTS.E [R183+0x4c00], [R2.64], P0 ;  /* 0x04c0000002b77fae */ /* 0x0003e80008121848 */
[----:B------:R-:W-:Y:S04]  /*bce40*/  STL [R1+0x104c], R176 ;  /* 0x00104cb001007387 */ /* 0x000fe80000100800 */
[----:B------:R-:W3:Y:S01]  /*bce50*/  LDL.LU R5, [R1+0x11cc] ;  /* 0x0011cc0001057983 */ /* 0x000ee20000300800 */
[----:B-1----:R-:W-:-:S02]  /*bce60*/  IMAD.MOV.U32 R2, RZ, RZ, R15 ;  /* 0x000000ffff027224 */ /* 0x002fc400078e000f */
[----:B------:R-:W-:-:S05]  /*bce70*/  IMAD.MOV.U32 R3, RZ, RZ, R176 ;  /* 0x000000ffff037224 */ /* 0x000fca00078e00b0 */
[----:B------:R1:W-:Y:S01]  /*bce80*/  LDGSTS.E [R183+0x5c00], [R2.64], P0 ;  /* 0x05c0000002b77fae */ /* 0x0003e20008121848 */
[----:B----4-:R-:W-:Y:S02]  /*bce90*/  IADD3 R0, P1, R0, UR7, RZ ;  /* 0x0000000700007c10 */ /* 0x010fe4000ff3e0ff */
[----:B------:R-:W-:Y:S02]  /*bcea0*/  IADD3 R7, P2, R7, UR7, RZ ;  /* 0x0000000707077c10 */ /* 0x000fe4000ff5e0ff */
[----:B------:R-:W-:Y:S01]  /*bceb0*/  IADD3.X R12, R12, UR6, RZ, P1, !PT ;  /* 0x000000060c0c7c10 */ /* 0x000fe20008ffe4ff */
[----:B------:R-:W-:Y:S01]  /*bcec0*/  STL [R1+0x1090], R0 ;  /* 0x0010900001007387 */ /* 0x000fe20000100800 */
[----:B-1----:R-:W-:Y:S01]  /*bced0*/  IMAD.MOV.U32 R2, RZ, RZ, R0 ;  /* 0x000000ffff027224 */ /* 0x002fe200078e0000 */
[----:B------:R-:W-:Y:S02]  /*bcee0*/  IADD3.X R14, R14, UR6, RZ, P2, !PT ;  /* 0x000000060e0e7c10 */ /* 0x000fe400097fe4ff */
[----:B------:R-:W-:Y:S01]  /*bcef0*/  IMAD.MOV.U32 R3, RZ, RZ, R12 ;  /* 0x000000ffff037224 */ /* 0x000fe200078e000c */
[----:B------:R1:W-:Y:S04]  /*bcf00*/  STL [R1+0x108c], R12 ;  /* 0x00108c0c01007387 */ /* 0x0003e80000100800 */
[----:B------:R-:W-:Y:S04]  /*bcf10*/  STL [R1+0x10d0], R7 ;  /* 0x0010d00701007387 */ /* 0x000fe80000100800 */
[----:B------:R4:W-:Y:S01]  /*bcf20*/  LDGSTS.E [R183+0x6c00], [R2.64], P0 ;  /* 0x06c0000002b77fae */ /* 0x0009e20008121848 */
[----:B--2---:R-:W-:-:S03]  /*bcf30*/  IADD3 R6, P1, R6, UR7, RZ ;  /* 0x0000000706067c10 */ /* 0x004fc6000ff3e0ff */
[----:B-1----:R-:W2:Y:S04]  /*bcf40*/  LDL.LU R12, [R1+0x1210] ;  /* 0x00121000010c7983 */ /* 0x002ea80000300800 */
[----:B------:R1:W-:Y:S04]  /*bcf50*/  STL [R1+0x10cc], R14 ;  /* 0x0010cc0e01007387 */ /* 0x0003e80000100800 */
[----:B------:R-:W2:Y:S01]  /*bcf60*/  LDL.LU R0, [R1+0x1250] ;  /* 0x0012500001007983 */ /* 0x000ea20000300800 */
[----:B----4-:R-:W-:Y:S01]  /*bcf70*/  MOV R2, R7 ;  /* 0x0000000700027202 */ /* 0x010fe20000000f00 */
[----:B------:R-:W-:Y:S01]  /*bcf80*/  IMAD.MOV.U32 R3, RZ, RZ, R14 ;  /* 0x000000ffff037224 */ /* 0x000fe200078e000e */
[----:B------:R-:W-:Y:S01]  /*bcf90*/  IADD3 R8, P2, R8, UR7, RZ ;  /* 0x0000000708087c10 */ /* 0x000fe2000ff5e0ff */
[----:B-1----:R-:W4:Y:S04]  /*bcfa0*/  LDL.LU R14, [R1+0x120c] ;  /* 0x00120c00010e7983 */ /* 0x002f280000300800 */
[----:B------:R-:W4:Y:S04]  /*bcfb0*/  LDL.LU R7, [R1+0x124c] ;  /* 0x00124c0001077983 */ /* 0x000f280000300800 */
[----:B------:R1:W-:Y:S04]  /*bcfc0*/  LDGSTS.E [R183+0x7c00], [R2.64], P0 ;  /* 0x07c0000002b77fae */ /* 0x0003e80008121848 */
[----:B------:R-:W-:Y:S01]  /*bcfd0*/  STL [R1+0x1110], R6 ;  /* 0x0011100601007387 */ /* 0x000fe20000100800 */
[----:B------:R-:W-:Y:S01]  /*bcfe0*/  IADD3.X R9, R9, UR6, RZ, P1, !PT ;  /* 0x0000000609097c10 */ /* 0x000fe20008ffe4ff */
[----:B-1----:R-:W-:-:S04]  /*bcff0*/  IMAD.MOV.U32 R2, RZ, RZ, R6 ;  /* 0x000000ffff027224 */ /* 0x002fc800078e0006 */
[----:B------:R-:W-:Y:S01]  /*bd000*/  IMAD.MOV.U32 R3, RZ, RZ, R9 ;  /* 0x000000ffff037224 */ /* 0x000fe200078e0009 */
[----:B------:R1:W-:Y:S01]  /*bd010*/  STL [R1+0x110c], R9 ;  /* 0x00110c0901007387 */ /* 0x0003e20000100800 */
[----:B---3--:R-:W-:-:S03]  /*bd020*/  IADD3.X R10, R10, UR6, RZ, P2, !PT ;  /* 0x000000060a0a7c10 */ /* 0x008fc600097fe4ff */
[----:B------:R-:W-:Y:S04]  /*bd030*/  STL [R1+0x1150], R8 ;  /* 0x0011500801007387 */ /* 0x000fe80000100800 */
[----:B------:R3:W-:Y:S04]  /*bd040*/  LDGSTS.E [R183+0x8c00], [R2.64], P0 ;  /* 0x08c0000002b77fae */ /* 0x0007e80008121848 */
[----:B-1----:R-:W4:Y:S04]  /*bd050*/  LDL.LU R9, [R1+0x1290] ;  /* 0x0012900001097983 */ /* 0x002f280000300800 */
[----:B------:R1:W-:Y:S04]  /*bd060*/  STL [R1+0x114c], R10 ;  /* 0x00114c0a01007387 */ /* 0x0003e80000100800 */
[----:B------:R-:W4:Y:S01]  /*bd070*/  LDL.LU R6, [R1+0x12d0] ;  /* 0x0012d00001067983 */ /* 0x000f220000300800 */
        /* <DEDUP_REMOVED lines=10> */
[----:B------:R1:W-:Y:S04]  /*bd120*/  STL [R1+0x118c], R13 ;  /* 0x00118c0d01007387 */ /* 0x0003e80000100800 */
[----:B------:R1:W-:Y:S01]  /*bd130*/  STL [R1+0x11d0], R4 ;  /* 0x0011d00401007387 */ /* 0x0003e20000100800 */
[----:B------:R-:W-:-:S03]  /*bd140*/  IADD3.X R5, R5, UR6, RZ, P2, !PT ;  /* 0x0000000605057c10 */ /* 0x000fc600097fe4ff */
[----:B------:R-:W3:Y:S01]  /*bd150*/  LDL.LU R11, [R1+0x1310] ;  /* 0x00131000010b7983 */ /* 0x000ee20000300800 */
[----:B------:R-:W-:-:S03]  /*bd160*/  IMAD.MOV.U32 R3, RZ, RZ, R13 ;  /* 0x000000ffff037224 */ /* 0x000fc600078e000d */
[----:B------:R1:W-:Y:S04]  /*bd170*/  STL [R1+0x11cc], R5 ;  /* 0x0011cc0501007387 */ /* 0x0003e80000100800 */
[----:B------:R-:W3:Y:S04]  /*bd180*/  LDL.LU R15, [R1+0x1350] ;  /* 0x00135000010f7983 */ /* 0x000ee80000300800 */
[----:B-1----:R-:W3:Y:S04]  /*bd190*/  LDL.LU R13, [R1+0x130c] ;  /* 0x00130c00010d7983 */ /* 0x002ee80000300800 */
[----:B------:R1:W-:Y:S04]  /*bd1a0*/  LDGSTS.E [R183+0xac00], [R2.64], P0 ;  /* 0x0ac0000002b77fae */ /* 0x0003e80008121848 */
[----:B------:R-:W3:Y:S01]  /*bd1b0*/  LDL.LU R176, [R1+0x134c] ;  /* 0x00134c0001b07983 */ /* 0x000ee20000300800 */
[----:B-1----:R-:W-:-:S02]  /*bd1c0*/  IMAD.MOV.U32 R2, RZ, RZ, R4 ;  /* 0x000000ffff027224 */ /* 0x002fc400078e0004 */
[----:B------:R-:W-:Y:S01]  /*bd1d0*/  IMAD.MOV.U32 R3, RZ, RZ, R5 ;  /* 0x000000ffff037224 */ /* 0x000fe200078e0005 */
[----:B------:R-:W3:Y:S04]  /*bd1e0*/  LDL.LU R4, [R1+0x1390] ;  /* 0x0013900001047983 */ /* 0x000ee80000300800 */
[----:B------:R-:W3:Y:S04]  /*bd1f0*/  LDL.LU R5, [R1+0x13d0] ;  /* 0x0013d00001057983 */ /* 0x000ee80000300800 */
[----:B------:R1:W-:Y:S01]  /*bd200*/  LDGSTS.E [R183+0xbc00], [R2.64], P0 ;  /* 0x0bc0000002b77fae */ /* 0x0003e20008121848 */
[----:B--2---:R-:W-:-:S05]  /*bd210*/  IADD3 R12, P1, R12, UR7, RZ ;  /* 0x000000070c0c7c10 */ /* 0x004fca000ff3e0ff */
[----:B------:R2:W-:Y:S01]  /*bd220*/  STL [R1+0x1210], R12 ;  /* 0x0012100c01007387 */ /* 0x0005e20000100800 */
[----:B------:R-:W-:Y:S02]  /*bd230*/  IADD3 R0, P2, R0, UR7, RZ ;  /* 0x0000000700007c10 */ /* 0x000fe4000ff5e0ff */
[----:B----4-:R-:W-:Y:S01]  /*bd240*/  IADD3.X R14, R14, UR6, RZ, P1, !PT ;  /* 0x000000060e0e7c10 */ /* 0x010fe20008ffe4ff */
[----:B-1----:R-:W-:Y:S01]  /*bd250*/  IMAD.MOV.U32 R2, RZ, RZ, R12 ;  /* 0x000000ffff027224 */ /* 0x002fe200078e000c */
[----:B------:R-:W-:-:S03]  /*bd260*/  IADD3.X R7, R7, UR6, RZ, P2, !PT ;  /* 0x0000000607077c10 */ /* 0x000fc600097fe4ff */
[----:B------:R1:W-:Y:S01]  /*bd270*/  STL [R1+0x120c], R14 ;  /* 0x00120c0e01007387 */ /* 0x0003e20000100800 */
[----:B------:R-:W-:-:S03]  /*bd280*/  IMAD.MOV.U32 R3, RZ, RZ, R14 ;  /* 0x000000ffff037224 */ /* 0x000fc600078e000e */
[----:B------:R4:W-:Y:S04]  /*bd290*/  STL [R1+0x1250], R0 ;  /* 0x0012500001007387 */ /* 0x0009e80000100800 */
[----:B--2---:R-:W2:Y:S04]  /*bd2a0*/  LDL.LU R12, [R1+0x138c] ;  /* 0x00138c00010c7983 */ /* 0x004ea80000300800 */
[----:B------:R4:W-:Y:S04]  /*bd2b0*/  STL [R1+0x124c], R7 ;  /* 0x00124c0701007387 */ /* 0x0009e80000100800 */
[----:B------:R4:W-:Y:S04]  /*bd2c0*/  LDGSTS.E [R183+0xcc00], [R2.64], P0 ;  /* 0x0cc0000002b77fae */ /* 0x0009e80008121848 */
[----:B-1----:R-:W2:Y:S01]  /*bd2d0*/  LDL.LU R14, [R1+0x13cc] ;  /* 0x0013cc00010e7983 */ /* 0x002ea20000300800 */
[----:B----4-:R-:W-:-:S02]  /*bd2e0*/  IMAD.MOV.U32 R2, RZ, RZ, R0 ;  /* 0x000000ffff027224 */ /* 0x010fc400078e0000 */
[----:B------:R-:W-:Y:S01]  /*bd2f0*/  IMAD.MOV.U32 R3, RZ, RZ, R7 ;  /* 0x000000ffff037224 */ /* 0x000fe200078e0007 */
[----:B------:R-:W4:Y:S04]  /*bd300*/  LDL.LU R0, [R1+0x1410] ;  /* 0x0014100001007983 */ /* 0x000f280000300800 */
[----:B------:R-:W4:Y:S01]  /*bd310*/  LDL.LU R7, [R1+0x1450] ;  /* 0x0014500001077983 */ /* 0x000f220000300800 */
[----:B------:R-:W-:-:S03]  /*bd320*/  IADD3 R9, P1, R9, UR7, RZ ;  /* 0x0000000709097c10 */ /* 0x000fc6000ff3e0ff */
[----:B------:R1:W-:Y:S01]  /*bd330*/  LDGSTS.E [R183+0xdc00], [R2.64], P0 ;  /* 0x0dc0000002b77fae */ /* 0x0003e20008121848 */
[----:B------:R-:W-:-:S03]  /*bd340*/  IADD3 R6, P2, R6, UR7, RZ ;  /* 0x0000000706067c10 */ /* 0x000fc6000ff5e0ff */
[----:B------:R3:W-:Y:S02]  /*bd350*/  STL [R1+0x1290], R9 ;  /* 0x0012900901007387 */ /* 0x0007e40000100800 */
[----:B---3--:R-:W-:Y:S01]  /*bd360*/  IADD3.X R10, R10, UR6, RZ, P1, !PT ;  /* 0x000000060a0a7c10 */ /* 0x008fe20008ffe4ff */
[----:B-1----:R-:W-:Y:S01]  /*bd370*/  IMAD.MOV.U32 R2, RZ, RZ, R9 ;  /* 0x000000ffff027224 */ /* 0x002fe200078e0009 */
[----:B------:R-:W-:-:S03]  /*bd380*/  IADD3.X R8, R8, UR6, RZ, P2, !PT ;  /* 0x0000000608087c10 */ /* 0x000fc600097fe4ff */
[----:B------:R1:W-:Y:S04]  /*bd390*/  STL [R1+0x128c], R10 ;  /* 0x00128c0a01007387 */ /* 0x0003e80000100800 */
[----:B------:R3:W-:Y:S04]  /*bd3a0*/  STL [R1+0x12d0], R6 ;  /* 0x0012d00601007387 */ /* 0x0007e80000100800 */
[----:B------:R-:W4:Y:S01]  /*bd3b0*/  LDL.LU R9, [R1+0x140c] ;  /* 0x00140c0001097983 */ /* 0x000f220000300800 */
[----:B------:R-:W-:-:S03]  /*bd3c0*/  IMAD.MOV.U32 R3, RZ, RZ, R10 ;  /* 0x000000ffff037224 */ /* 0x000fc600078e000a */
[----:B------:R3:W-:Y:S04]  /*bd3d0*/  STL [R1+0x12cc], R8 ;  /* 0x0012cc0801007387 */ /* 0x0007e80000100800 */
[----:B-1----:R-:W4:Y:S04]  /*bd3e0*/  LDL.LU R10, [R1+0x144c] ;  /* 0x00144c00010a7983 */ /* 0x002f280000300800 */
[----:B------:R1:W-:Y:S01]  /*bd3f0*/  LDGSTS.E [R183+0xec00], [R2.64], P0 ;  /* 0x0ec0000002b77fae */ /* 0x0003e20008121848 */
[----:B------:R-:W-:Y:S01]  /*bd400*/  IADD3 R11, P1, R11, UR7, RZ ;  /* 0x000000070b0b7c10 */ /* 0x000fe2000ff3e0ff */
[----:B-1----:R-:W-:-:S02]  /*bd410*/  IMAD.MOV.U32 R2, RZ, RZ, R6 ;  /* 0x000000ffff027224 */ /* 0x002fc400078e0006 */
[----:B------:R-:W-:Y:S01]  /*bd420*/  IMAD.MOV.U32 R3, RZ, RZ, R8 ;  /* 0x000000ffff037224 */ /* 0x000fe200078e0008 */
[----:B---3--:R-:W4:Y:S01]  /*bd430*/  LDL.LU R6, [R1+0x1490] ;  /* 0x0014900001067983 */ /* 0x008f220000300800 */
[----:B------:R-:W-:-:S03]  /*bd440*/  IADD3 R15, P2, R15, UR7, RZ ;  /* 0x000000070f0f7c10 */ /* 0x000fc6000ff5e0ff */
[----:B------:R-:W4:Y:S01]  /*bd450*/  LDL.LU R8, [R1+0x14d0] ;  /* 0x0014d00001087983 */ /* 0x000f220000300800 */
[----:B------:R-:W-:-:S03]  /*bd460*/  IADD3.X R13, R13, UR6, RZ, P1, !PT ;  /* 0x000000060d0d7c10 */ /* 0x000fc60008ffe4ff */
[----:B------:R1:W-:Y:S04]  /*bd470*/  LDGSTS.E [R183+0xfc00], [R2.64], P0 ;  /* 0x0fc0000002b77fae */ /* 0x0003e80008121848 */
[----:B------:R-:W-:Y:S01]  /*bd480*/  STL [R1+0x1310], R11 ;  /* 0x0013100b01007387 */ /* 0x000fe20000100800 */
[----:B------:R-:W-:-:S03]  /*bd490*/  IADD3.X R176, R176, UR6, RZ, P2, !PT ;  /* 0x00000006b0b07c10 */ /* 0x000fc600097fe4ff */
[----:B------:R1:W-:Y:S02]  /*bd4a0*/  STL [R1+0x130c], R13 ;  /* 0x00130c0d01007387 */ /* 0x0003e40000100800 */
[----:B-1----:R-:W-:Y:S02]  /*bd4b0*/  IMAD.MOV.U32 R2, RZ, RZ, R11 ;  /* 0x000000ffff027224 */ /* 0x002fe400078e000b */
[----:B------:R-:W-:Y:S01]  /*bd4c0*/  STL [R1+0x1350], R15 ;  /* 0x0013500f01007387 */ /* 0x000fe20000100800 */
[----:B------:R-:W-:-:S03]  /*bd4d0*/  IMAD.MOV.U32 R3, RZ, RZ, R13 ;  /* 0x000000ffff037224 */ /* 0x000fc600078e000d */
[----:B------:R-:W4:Y:S01]  /*bd4e0*/  LDL.LU R13, [R1+0x148c] ;  /* 0x00148c00010d7983 */ /* 0x000f220000300800 */
[----:B------:R-:W-:-:S03]  /*bd4f0*/  IADD3 R4, P1, R4, UR7, RZ ;  /* 0x0000000704047c10 */ /* 0x000fc6000ff3e0ff */
[----:B------:R1:W-:Y:S01]  /*bd500*/  LDGSTS.E [R183+0x10c00], [R2.64], P0 ;  /* 0x10c0000002b77fae */ /* 0x0003e20008121848 */
[----:B------:R-:W-:-:S03]  /*bd510*/  IADD3 R5, P2, R5, UR7, RZ ;  /* 0x0000000705057c10 */ /* 0x000fc6000ff5e0ff */
[----:B------:R-:W-:Y:S04]  /*bd520*/  STL [R1+0x134c], R176 ;  /* 0x00134cb001007387 */ /* 0x000fe80000100800 */
[----:B------:R-:W4:Y:S01]  /*bd530*/  LDL.LU R11, [R1+0x14cc] ;  /* 0x0014cc00010b7983 */ /* 0x000f220000300800 */
[----:B-1----:R-:W-:Y:S02]  /*bd540*/  IMAD.MOV.U32 R2, RZ, RZ, R15 ;  /* 0x000000ffff027224 */ /* 0x002fe400078e000f */
[----:B------:R-:W-:Y:S01]  /*bd550*/  IMAD.MOV.U32 R3, RZ, RZ, R176 ;  /* 0x000000ffff037224 */ /* 0x000fe200078e00b0 */
[----:B------:R-:W-:Y:S04]  /*bd560*/  STL [R1+0x1390], R4 ;  /* 0x0013900401007387 */ /* 0x000fe80000100800 */
[----:B------:R1:W-:Y:S02]  /*bd570*/  LDGSTS.E [R183+0x11c00], [R2.64], P0 ;  /* 0x11c0000002b77fae */ /* 0x0003e40008121848 */
[----:B-1----:R-:W-:Y:S01]  /*bd580*/  IMAD.MOV.U32 R2, RZ, RZ, R4 ;  /* 0x000000ffff027224 */ /* 0x002fe200078e0004 */
[----:B--2---:R-:W-:-:S05]  /*bd590*/  IADD3.X R12, R12, UR6, RZ, P1, !PT ;  /* 0x000000060c0c7c10 */ /* 0x004fca0008ffe4ff */
[----:B------:R-:W-:Y:S01]  /*bd5a0*/  IMAD.MOV.U32 R3, RZ, RZ, R12 ;  /* 0x000000ffff037224 */ /* 0x000fe200078e000c */
[----:B------:R1:W-:Y:S04]  /*bd5b0*/  STL [R1+0x138c], R12 ;  /* 0x00138c0c01007387 */ /* 0x0003e80000100800 */
[----:B------:R-:W-:Y:S01]  /*bd5c0*/  STL [R1+0x13d0], R5 ;  /* 0x0013d00501007387 */ /* 0x000fe20000100800 */
[----:B------:R-:W-:-:S03]  /*bd5d0*/  IADD3.X R14, R14, UR6, RZ, P2, !PT ;  /* 0x000000060e0e7c10 */ /* 0x000fc600097fe4ff */
[----:B------:R2:W-:Y:S04]  /*bd5e0*/  LDGSTS.E [R183+0x12c00], [R2.64], P0 ;  /* 0x12c0000002b77fae */ /* 0x0005e80008121848 */
[----:B-1----:R-:W3:Y:S01]  /*bd5f0*/  LDL.LU R12, [R1+0x1510] ;  /* 0x00151000010c7983 */ /* 0x002ee20000300800 */
[----:B----4-:R-:W-:-:S03]  /*bd600*/  IADD3 R0, P1, R0, UR7, RZ ;  /* 0x0000000700007c10 */ /* 0x010fc6000ff3e0ff */
[----:B------:R1:W-:Y:S01]  /*bd610*/  STL [R1+0x13cc], R14 ;  /* 0x0013cc0e01007387 */ /* 0x0003e20000100800 */
[----:B--2---:R-:W-:-:S03]  /*bd620*/  IMAD.MOV.U32 R2, RZ, RZ, R5 ;  /* 0x000000ffff027224 */ /* 0x004fc600078e0005 */
[----:B------:R-:W2:Y:S01]  /*bd630*/  LDL.LU R4, [R1+0x1550] ;  /* 0x0015500001047983 */ /* 0x000ea20000300800 */
[----:B------:R-:W-:Y:S01]  /*bd640*/  IMAD.MOV.U32 R3, RZ, RZ, R14 ;  /* 0x000000ffff037224 */ /* 0x000fe200078e000e */
[----:B------:R-:W-:Y:S02]  /*bd650*/  IADD3 R7, P2, R7, UR7, RZ ;  /* 0x0000000707077c10 */ /* 0x000fe4000ff5e0ff */
        /* <DEDUP_REMOVED lines=22> */
[----:B------:R-:W-:Y:S01]  /*bd7c0*/  IADD3.X R13, R13, UR6, RZ, P1, !PT ;  /* 0x000000060d0d7c10 */ /* 0x000fe20008ffe4ff */
[----:B-1----:R-:W-:-:S04]  /*bd7d0*/  IMAD.MOV.U32 R2, RZ, RZ, R6 ;  /* 0x000000ffff027224 */ /* 0x002fc800078e0006 */
[----:B------:R-:W-:Y:S01]  /*bd7e0*/  IMAD.MOV.U32 R3, RZ, RZ, R13 ;  /* 0x000000ffff037224 */ /* 0x000fe200078e000d */
[----:B------:R-:W-:Y:S04]  /*bd7f0*/  STL [R1+0x148c], R13 ;  /* 0x00148c0d01007387 */ /* 0x000fe80000100800 */
[----:B------:R1:W-:Y:S01]  /*bd800*/  STL [R1+0x14d0], R8 ;  /* 0x0014d00801007387 */ /* 0x0003e20000100800 */
[----:B------:R-:W-:-:S03]  /*bd810*/  IADD3.X R11, R11, UR6, RZ, P2, !PT ;  /* 0x000000060b0b7c10 */ /* 0x000fc600097fe4ff */
[----:B------:R-:W4:Y:S04]  /*bd820*/  LDL.LU R6, [R1+0x1610] ;  /* 0x0016100001067983 */ /* 0x000f280000300800 */
[----:B------:R1:W-:Y:S04]  /*bd830*/  STL [R1+0x14cc], R11 ;  /* 0x0014cc0b01007387 */ /* 0x0003e80000100800 */
[----:B------:R1:W-:Y:S04]  /*bd840*/  LDGSTS.E [R183+0x16c00], [R2.64], P0 ;  /* 0x16c0000002b77fae */ /* 0x0003e80008121848 */
[----:B------:R-:W4:Y:S01]  /*bd850*/  LDL.LU R15, [R1+0x1650] ;  /* 0x00165000010f7983 */ /* 0x000f220000300800 */
[----:B-1----:R-:W-:-:S03]  /*bd860*/  IMAD.MOV.U32 R2, RZ, RZ, R8 ;  /* 0x000000ffff027224 */ /* 0x002fc600078e0008 */
[----:B------:R-:W4:Y:S01]  /*bd870*/  LDL.LU R8, [R1+0x160c] ;  /* 0x00160c0001087983 */ /* 0x000f220000300800 */
[----:B------:R-:W-:-:S03]  /*bd880*/  IMAD.MOV.U32 R3, RZ, RZ, R11 ;  /* 0x000000ffff037224 */ /* 0x000fc600078e000b */
[----:B------:R-:W4:Y:S04]  /*bd890*/  LDL.LU R176, [R1+0x164c] ;  /* 0x00164c0001b07983 */ /* 0x000f280000300800 */
[----:B------:R-:W4:Y:S04]  /*bd8a0*/  LDL.LU R13, [R1+0x1690] ;  /* 0x00169000010d7983 */ /* 0x000f280000300800 */
[----:B------:R-:W4:Y:S04]  /*bd8b0*/  LDL.LU R11, [R1+0x16d0] ;  /* 0x0016d000010b7983 */ /* 0x000f280000300800 */
[----:B------:R1:W-:Y:S01]  /*bd8c0*/  LDGSTS.E [R183+0x17c00], [R2.64], P0 ;  /* 0x17c0000002b77fae */ /* 0x0003e20008121848 */
[----:B---3--:R-:W-:-:S05]  /*bd8d0*/  IADD3 R12, P1, R12, UR7, RZ ;  /* 0x000000070c0c7c10 */ /* 0x008fca000ff3e0ff */
[----:B------:R-:W-:Y:S01]  /*bd8e0*/  STL [R1+0x1510], R12 ;  /* 0x0015100c01007387 */ /* 0x000fe20000100800 */
[----:B--2---:R-:W-:Y:S02]  /*bd8f0*/  IADD3 R4, P2, R4, UR7, RZ ;  /* 0x0000000704047c10 */ /* 0x004fe4000ff5e0ff */
[----:B----4-:R-:W-:Y:S01]  /*bd900*/  IADD3.X R14, R14, UR6, RZ, P1, !PT ;  /* 0x000000060e0e7c10 */ /* 0x010fe20008ffe4ff */
[----:B-1----:R-:W-:-:S04]  /*bd910*/  IMAD.MOV.U32 R2, RZ, RZ, R12 ;  /* 0x000000ffff027224 */ /* 0x002fc800078e000c */
[----:B------:R1:W-:Y:S01]  /*bd920*/  STL [R1+0x150c], R14 ;  /* 0x00150c0e01007387 */ /* 0x0003e20000100800 */
[----:B------:R-:W-:Y:S01]  /*bd930*/  IMAD.MOV.U32 R3, RZ, RZ, R14 ;  /* 0x000000ffff037224 */ /* 0x000fe200078e000e */
[----:B------:R-:W-:Y:S02]  /*bd940*/  IADD3.X R5, R5, UR6, RZ, P2, !PT ;  /* 0x0000000605057c10 */ /* 0x000fe400097fe4ff */
[----:B------:R2:W-:Y:S04]  /*bd950*/  STL [R1+0x1550], R4 ;  /* 0x0015500401007387 */ /* 0x0005e80000100800 */
[----:B------:R3:W-:Y:S04]  /*bd960*/  LDGSTS.E [R183+0x18c00], [R2.64], P0 ;  /* 0x18c0000002b77fae */ /* 0x0007e80008121848 */
[----:B-1----:R-:W4:Y:S04]  /*bd970*/  LDL.LU R14, [R1+0x168c] ;  /* 0x00168c00010e7983 */ /* 0x002f280000300800 */
[----:B------:R1:W-:Y:S01]  /*bd980*/  STL [R1+0x154c], R5 ;  /* 0x00154c0501007387 */ /* 0x0003e20000100800 */
[----:B---3--:R-:W-:-:S03]  /*bd990*/  IMAD.MOV.U32 R2, RZ, RZ, R4 ;  /* 0x000000ffff027224 */ /* 0x008fc600078e0004 */
[----:B------:R-:W3:Y:S01]  /*bd9a0*/  LDL.LU R12, [R1+0x16cc] ;  /* 0x0016cc00010c7983 */ /* 0x000ee20000300800 */
[----:B------:R-:W-:-:S03]  /*bd9b0*/  IMAD.MOV.U32 R3, RZ, RZ, R5 ;  /* 0x000000ffff037224 */ /* 0x000fc600078e0005 */
[----:B--2---:R-:W2:Y:S04]  /*bd9c0*/  LDL.LU R4, [R1+0x1710] ;  /* 0x0017100001047983 */ /* 0x004ea80000300800 */
[----:B-1----:R-:W2:Y:S04]  /*bd9d0*/  LDL.LU R5, [R1+0x1750] ;  /* 0x0017500001057983 */ /* 0x002ea80000300800 */
[----:B------:R1:W-:Y:S01]  /*bd9e0*/  LDGSTS.E [R183+0x19c00], [R2.64], P0 ;  /* 0x19c0000002b77fae */ /* 0x0003e20008121848 */
[----:B------:R-:W-:-:S05]  /*bd9f0*/  IADD3 R9, P1, R9, UR7, RZ ;  /* 0x0000000709097c10 */ /* 0x000fca000ff3e0ff */
[----:B------:R-:W-:Y:S01]  /*bda00*/  STL [R1+0x1590], R9 ;  /* 0x0015900901007387 */ /* 0x000fe20000100800 */
[----:B------:R-:W-:Y:S02]  /*bda10*/  IADD3 R0, P2, R0, UR7, RZ ;  /* 0x0000000700007c10 */ /* 0x000fe4000ff5e0ff */
[----:B------:R-:W-:Y:S02]  /*bda20*/  IADD3.X R10, R10, UR6, RZ, P1, !PT ;  /* 0x000000060a0a7c10 */ /* 0x000fe40008ffe4ff */
[----:B------:R-:W-:-:S03]  /*bda30*/  IADD3.X R7, R7, UR6, RZ, P2, !PT ;  /* 0x0000000607077c10 */ /* 0x000fc600097fe4ff */
[----:B------:R1:W-:Y:S02]  /*bda40*/  STL [R1+0x158c], R10 ;  /* 0x00158c0a01007387 */ /* 0x0003e40000100800 */
[----:B-1----:R-:W-:Y:S02]  /*bda50*/  IMAD.MOV.U32 R3, RZ, RZ, R10 ;  /* 0x000000ffff037224 */ /* 0x002fe400078e000a */
[----:B------:R-:W-:Y:S01]  /*bda60*/  STL [R1+0x15d0], R0 ;  /* 0x0015d00001007387 */ /* 0x000fe20000100800 */
[----:B------:R-:W-:-:S03]  /*bda70*/  IMAD.MOV.U32 R2, RZ, RZ, R9 ;  /* 0x000000ffff027224 */ /* 0x000fc600078e0009 */
[----:B------:R-:W2:Y:S04]  /*bda80*/  LDL.LU R10, [R1+0x170c] ;  /* 0x00170c00010a7983 */ /* 0x000ea80000300800 */
[----:B------:R1:W-:Y:S04]  /*bda90*/  STL [R1+0x15cc], R7 ;  /* 0x0015cc0701007387 */ /* 0x0003e80000100800 */
[----:B------:R-:W2:Y:S04]  /*bdaa0*/  LDL.LU R9, [R1+0x174c] ;  /* 0x00174c0001097983 */ /* 0x000ea80000300800 */
[----:B------:R1:W-:Y:S01]  /*bdab0*/  LDGSTS.E [R183+0x1ac00], [R2.64], P0 ;  /* 0x1ac0000002b77fae */ /* 0x0003e20008121848 */
[----:B------:R-:W-:Y:S01]  /*bdac0*/  IADD3 R6, P1, R6, UR7, RZ ;  /* 0x0000000706067c10 */ /* 0x000fe2000ff3e0ff */
[----:B-1----:R-:W-:-:S02]  /*bdad0*/  IMAD.MOV.U32 R2, RZ, RZ, R0 ;  /* 0x000000ffff027224 */ /* 0x002fc400078e0000 */
[----:B------:R-:W-:Y:S02]  /*bdae0*/  IMAD.MOV.U32 R3, RZ, RZ, R7 ;  /* 0x000000ffff037224 */ /* 0x000fe400078e0007 */
[----:B------:R-:W2:Y:S04]  /*bdaf0*/  LDL.LU R7, [R1+0x1790] ;  /* 0x0017900001077983 */ /* 0x000ea80000300800 */
[----:B------:R1:W-:Y:S01]  /*bdb00*/  LDGSTS.E [R183+0x1bc00], [R2.64], P0 ;  /* 0x1bc0000002b77fae */ /* 0x0003e20008121848 */
[----:B------:R-:W-:-:S03]  /*bdb10*/  IADD3 R15, P2, R15, UR7, RZ ;  /* 0x000000070f0f7c10 */ /* 0x000fc6000ff5e0ff */
[----:B------:R-:W2:Y:S01]  /*bdb20*/  LDL.LU R0, [R1+0x17d0] ;  /* 0x0017d00001007983 */ /* 0x000ea20000300800 */
[----:B------:R-:W-:Y:S01]  /*bdb30*/  IADD3.X R8, R8, UR6, RZ, P1, !PT ;  /* 0x0000000608087c10 */ /* 0x000fe20008ffe4ff */
[----:B-1----:R-:W-:Y:S02]  /*bdb40*/  IMAD.MOV.U32 R2, RZ, RZ, R6 ;  /* 0x000000ffff027224 */ /* 0x002fe400078e0006 */
[----:B------:R-:W-:Y:S01]  /*bdb50*/  STL [R1+0x1610], R6 ;  /* 0x0016100601007387 */ /* 0x000fe20000100800 */
[----:B------:R-:W-:Y:S01]  /*bdb60*/  IADD3.X R176, R176, UR6, RZ, P2, !PT ;  /* 0x00000006b0b07c10 */ /* 0x000fe200097fe4ff */
[----:B------:R-:W-:Y:S02]  /*bdb70*/  IMAD.MOV.U32 R3, RZ, RZ, R8 ;  /* 0x000000ffff037224 */ /* 0x000fe400078e0008 */
[----:B------:R1:W-:Y:S01]  /*bdb80*/  STL [R1+0x160c], R8 ;  /* 0x00160c0801007387 */ /* 0x0003e20000100800 */
[----:B------:R-:W-:-:S03]  /*bdb90*/  IADD3 R13, P1, R13, UR7, RZ ;  /* 0x000000070d0d7c10 */ /* 0x000fc6000ff3e0ff */
[----:B------:R-:W-:Y:S04]  /*bdba0*/  STL [R1+0x1650], R15 ;  /* 0x0016500f01007387 */ /* 0x000fe80000100800 */
[----:B------:R1:W-:Y:S04]  /*bdbb0*/  LDGSTS.E [R183+0x1cc00], [R2.64], P0 ;  /* 0x1cc0000002b77fae */ /* 0x0003e80008121848 */
[----:B-1----:R-:W2:Y:S01]  /*bdbc0*/  LDL.LU R8, [R1+0x178c] ;  /* 0x00178c0001087983 */ /* 0x002ea20000300800 */
[----:B------:R-:W-:-:S03]  /*bdbd0*/  IADD3 R11, P2, R11, UR7, RZ ;  /* 0x000000070b0b7c10 */ /* 0x000fc6000ff5e0ff */
[----:B------:R1:W-:Y:S01]  /*bdbe0*/  STL [R1+0x164c], R176 ;  /* 0x00164cb001007387 */ /* 0x0003e20000100800 */
[----:B------:R-:W-:Y:S01]  /*bdbf0*/  MOV R2, R15 ;  /* 0x0000000f00027202 */ /* 0x000fe20000000f00 */
[----:B------:R-:W-:Y:S02]  /*bdc00*/  IMAD.MOV.U32 R3, RZ, RZ, R176 ;  /* 0x000000ffff037224 */ /* 0x000fe400078e00b0 */
[----:B------:R-:W2:Y:S04]  /*bdc10*/  LDL.LU R6, [R1+0x17cc] ;  /* 0x0017cc0001067983 */ /* 0x000ea80000300800 */
[----:B------:R1:W-:Y:S04]  /*bdc20*/  LDGSTS.E [R183+0x1dc00], [R2.64], P0 ;  /* 0x1dc0000002b77fae */ /* 0x0003e80008121848 */
[----:B------:R-:W-:Y:S01]  /*bdc30*/  STL [R1+0x1690], R13 ;  /* 0x0016900d01007387 */ /* 0x000fe20000100800 */
[----:B-1----:R-:W-:Y:S01]  /*bdc40*/  IMAD.MOV.U32 R2, RZ, RZ, R13 ;  /* 0x000000ffff027224 */ /* 0x002fe200078e000d */
[----:B----4-:R-:W-:-:S05]  /*bdc50*/  IADD3.X R14, R14, UR6, RZ, P1, !PT ;  /* 0x000000060e0e7c10 */ /* 0x010fca0008ffe4ff */
[----:B------:R-:W-:Y:S01]  /*bdc60*/  IMAD.MOV.U32 R3, RZ, RZ, R14 ;  /* 0x000000ffff037224 */ /* 0x000fe200078e000e */
[----:B---3--:R-:W-:Y:S01]  /*bdc70*/  IADD3.X R12, R12, UR6, RZ, P2, !PT ;  /* 0x000000060c0c7c10 */ /* 0x008fe200097fe4ff */
[----:B------:R-:W-:Y:S01]  /*bdc80*/  STL [R1+0x168c], R14 ;  /* 0x00168c0e01007387 */ /* 0x000fe20000100800 */
[----:B--2---:R-:W-:-:S03]  /*bdc90*/  IADD3 R4, P1, R4, UR7, RZ ;  /* 0x0000000704047c10 */ /* 0x004fc6000ff3e0ff */
[----:B------:R1:W-:Y:S04]  /*bdca0*/  LDGSTS.E [R183+0x1ec00], [R2.64], P0 ;  /* 0x1ec0000002b77fae */ /* 0x0003e80008121848 */
[----:B------:R-:W-:Y:S01]  /*bdcb0*/  STL [R1+0x16d0], R11 ;  /* 0x0016d00b01007387 */ /* 0x000fe20000100800 */
[----:B------:R-:W-:-:S03]  /*bdcc0*/  IADD3 R5, P2, R5, UR7, RZ ;  /* 0x0000000705057c10 */ /* 0x000fc6000ff5e0ff */
[----:B------:R-:W-:Y:S01]  /*bdcd0*/  STL [R1+0x16cc], R12 ;  /* 0x0016cc0c01007387 */ /* 0x000fe20000100800 */
[----:B-1----:R-:W-:-:S03]  /*bdce0*/  IMAD.MOV.U32 R2, RZ, RZ, R11 ;  /* 0x000000ffff027224 */ /* 0x002fc600078e000b */
[----:B------:R-:W2:Y:S01]  /*bdcf0*/  LDL.LU R178, [R1+0x180c] ;  /* 0x00180c0001b27983 */ /* 0x000ea20000300800 */
[----:B------:R-:W-:-:S03]  /*bdd00*/  IMAD.MOV.U32 R3, RZ, RZ, R12 ;  /* 0x000000ffff037224 */ /* 0x000fc600078e000c */
[----:B------:R-:W3:Y:S04]  /*bdd10*/  LDL.LU R177, [R1+0x1810] ;  /* 0x0018100001b17983 */ /* 0x000ee80000300800 */
[----:B------:R-:W4:Y:S04]  /*bdd20*/  LDL.LU R176, [R1+0x184c] ;  /* 0x00184c0001b07983 */ /* 0x000f280000300800 */
[----:B------:R-:W4:Y:S04]  /*bdd30*/  LDL.LU R15, [R1+0x1850] ;  /* 0x00185000010f7983 */ /* 0x000f280000300800 */
        /* <DEDUP_REMOVED lines=8> */
[----:B------:R-:W4:Y:S04]  /*bddc0*/  LDL.LU R4, [R1+0x1890] ;  /* 0x0018900001047983 */ /* 0x000f280000300800 */
[----:B------:R1:W-:Y:S04]  /*bddd0*/  STL [R1+0x174c], R9 ;  /* 0x00174c0901007387 */ /* 0x0003e80000100800 */
[----:B------:R1:W-:Y:S04]  /*bdde0*/  LDGSTS.E [R183+0x20c00], [R2.64], P0 ;  /* 0x20c0000002b77fae */ /* 0x0003e80008121848 */
[----:B------:R-:W4:Y:S01]  /*bddf0*/  LDL.LU R13, [R1+0x18d0] ;  /* 0x0018d000010d7983 */ /* 0x000f220000300800 */
[----:B-1----:R-:W-:-:S03]  /*bde00*/  IMAD.MOV.U32 R2, RZ, RZ, R5 ;  /* 0x000000ffff027224 */ /* 0x002fc600078e0005 */
[----:B------:R-:W4:Y:S04]  /*bde10*/  LDL.LU R5, [R1+0x188c] ;  /* 0x00188c0001057983 */ /* 0x000f280000300800 */
[----:B------:R-:W4:Y:S01]  /*bde20*/  LDL.LU R14, [R1+0x18cc] ;  /* 0x0018cc00010e7983 */ /* 0x000f220000300800 */
[----:B------:R-:W-:Y:S02]  /*bde30*/  IADD3 R7, P1, R7, UR7, RZ ;  /* 0x0000000707077c10 */ /* 0x000fe4000ff3e0ff */
[----:B------:R-:W-:Y:S01]  /*bde40*/  IADD3 R0, P2, R0, UR7, RZ ;  /* 0x0000000700007c10 */ /* 0x000fe2000ff5e0ff */
[----:B------:R-:W-:Y:S02]  /*bde50*/  IMAD.MOV.U32 R3, RZ, RZ, R9 ;  /* 0x000000ffff037224 */ /* 0x000fe400078e0009 */
[----:B------:R-:W-:Y:S04]  /*bde60*/  STL [R1+0x1790], R7 ;  /* 0x0017900701007387 */ /* 0x000fe80000100800 */
        /* <DEDUP_REMOVED lines=9> */
[----:B------:R-:W4:Y:S04]  /*bdf00*/  LDL.LU R9, [R1+0x1950] ;  /* 0x0019500001097983 */ /* 0x000f280000300800 */
[----:B------:R-:W4:Y:S04]  /*bdf10*/  LDL.LU R12, [R1+0x190c] ;  /* 0x00190c00010c7983 */ /* 0x000f280000300800 */
[----:B------:R-:W4:Y:S04]  /*bdf20*/  LDL.LU R10, [R1+0x194c] ;  /* 0x00194c00010a7983 */ /* 0x000f280000300800 */
[----:B------:R-:W4:Y:S04]  /*bdf30*/  LDL.LU R8, [R1+0x19cc] ;  /* 0x0019cc0001087983 */ /* 0x000f280000300800 */
[----:B------:R-:W4:Y:S04]  /*bdf40*/  LDL.LU R7, [R1+0x19d0] ;  /* 0x0019d00001077983 */ /* 0x000f280000300800 */
[----:B------:R1:W-:Y:S02]  /*bdf50*/  LDGSTS.E [R183+0x22c00], [R2.64], P0 ;  /* 0x22c0000002b77fae */ /* 0x0003e40008121848 */
[----:B-1----:R-:W-:-:S02]  /*bdf60*/  IMAD.MOV.U32 R3, RZ, RZ, R6 ;  /* 0x000000ffff037224 */ /* 0x002fc400078e0006 */
[----:B------:R-:W-:Y:S01]  /*bdf70*/  IMAD.MOV.U32 R2, RZ, RZ, R0 ;  /* 0x000000ffff027224 */ /* 0x000fe200078e0000 */
[----:B------:R-:W4:Y:S04]  /*bdf80*/  LDL.LU R6, [R1+0x19f4] ;  /* 0x0019f40001067983 */ /* 0x000f280000300800 */
[----:B------:R-:W4:Y:S04]  /*bdf90*/  LDL.LU R0, [R1+0x19f8] ;  /* 0x0019f80001007983 */ /* 0x000f280000300800 */
[----:B------:R1:W-:Y:S01]  /*bdfa0*/  LDGSTS.E [R183+0x23c00], [R2.64], P0 ;  /* 0x23c0000002b77fae */ /* 0x0003e20008121848 */
[----:B---3--:R-:W-:-:S04]  /*bdfb0*/  IADD3 R177, P1, R177, UR7, RZ ;  /* 0x00000007b1b17c10 */ /* 0x008fc8000ff3e0ff */
[----:B--2---:R-:W-:Y:S02]  /*bdfc0*/  IADD3.X R178, R178, UR6, RZ, P1, !PT ;  /* 0x00000006b2b27c10 */ /* 0x004fe40008ffe4ff */
[----:B----4-:R-:W-:Y:S01]  /*bdfd0*/  IADD3 R15, P2, R15, UR7, RZ ;  /* 0x000000070f0f7c10 */ /* 0x010fe2000ff5e0ff */
[----:B------:R-:W-:Y:S03]  /*bdfe0*/  STL [R1+0x1810], R177 ;  /* 0x001810b101007387 */ /* 0x000fe60000100800 */
[----:B------:R-:W-:Y:S01]  /*bdff0*/  IADD3.X R176, R176, UR6, RZ, P2, !PT ;  /* 0x00000006b0b07c10 */ /* 0x000fe200097fe4ff */
[----:B------:R2:W-:Y:S01]  /*be000*/  STL [R1+0x180c], R178 ;  /* 0x00180cb201007387 */ /* 0x0005e20000100800 */
[----:B-1----:R-:W-:Y:S02]  /*be010*/  IMAD.MOV.U32 R2, RZ, RZ, R177 ;  /* 0x000000ffff027224 */ /* 0x002fe400078e00b1 */
[----:B------:R-:W-:Y:S01]  /*be020*/  IMAD.MOV.U32 R3, RZ, RZ, R178 ;  /* 0x000000ffff037224 */ /* 0x000fe200078e00b2 */
[----:B------:R-:W-:Y:S04]  /*be030*/  STL [R1+0x1850], R15 ;  /* 0x0018500f01007387 */ /* 0x000fe80000100800 */
[----:B------:R-:W-:Y:S04]  /*be040*/  STL [R1+0x184c], R176 ;  /* 0x00184cb001007387 */ /* 0x000fe80000100800 */
[----:B------:R-:W3:Y:S04]  /*be050*/  LDL.LU.64 R186, [R1+0xbf0] ;  /* 0x000bf00001ba7983 */ /* 0x000ee80000300a00 */
[----:B------:R1:W-:Y:S01]  /*be060*/  LDGSTS.E [R183+0x24c00], [R2.64], P0 ;  /* 0x24c0000002b77fae */ /* 0x0003e20008121848 */
[----:B------:R-:W-:-:S05]  /*be070*/  IADD3 R4, P1, R4, UR7, RZ ;  /* 0x0000000704047c10 */ /* 0x000fca000ff3e0ff */
[----:B------:R-:W-:Y:S01]  /*be080*/  STL [R1+0x1890], R4 ;  /* 0x0018900401007387 */ /* 0x000fe20000100800 */
[----:B-1----:R-:W-:Y:S02]  /*be090*/  IMAD.MOV.U32 R2, RZ, RZ, R15 ;  /* 0x000000ffff027224 */ /* 0x002fe400078e000f */
[----:B------:R-:W-:Y:S01]  /*be0a0*/  IMAD.MOV.U32 R3, RZ, RZ, R176 ;  /* 0x000000ffff037224 */ /* 0x000fe200078e00b0 */
[----:B------:R-:W-:-:S04]  /*be0b0*/  IADD3 R13, P2, R13, UR7, RZ ;  /* 0x000000070d0d7c10 */ /* 0x000fc8000ff5e0ff */
[----:B------:R1:W-:Y:S01]  /*be0c0*/  LDGSTS.E [R183+0x25c00], [R2.64], P0 ;  /* 0x25c0000002b77fae */ /* 0x0003e20008121848 */
[----:B------:R-:W-:Y:S02]  /*be0d0*/  IADD3.X R5, R5, UR6, RZ, P1, !PT ;  /* 0x0000000605057c10 */ /* 0x000fe40008ffe4ff */
[----:B------:R-:W-:-:S03]  /*be0e0*/  IADD3.X R14, R14, UR6, RZ, P2, !PT ;  /* 0x000000060e0e7c10 */ /* 0x000fc600097fe4ff */
[----:B------:R4:W-:Y:S04]  /*be0f0*/  STL [R1+0x188c], R5 ;  /* 0x00188c0501007387 */ /* 0x0009e80000100800 */
[----:B------:R-:W-:Y:S04]  /*be100*/  STL [R1+0x18d0], R13 ;  /* 0x0018d00d01007387 */ /* 0x000fe80000100800 */
[----:B--2---:R-:W2:Y:S01]  /*be110*/  LDL.LU.64 R178, [R1+0xbd8] ;  /* 0x000bd80001b27983 */ /* 0x004ea20000300a00 */
[----:B-1----:R-:W-:Y:S02]  /*be120*/  IMAD.MOV.U32 R2, RZ, RZ, R4 ;  /* 0x000000ffff027224 */ /* 0x002fe400078e0004 */
[----:B------:R-:W-:Y:S01]  /*be130*/  IMAD.MOV.U32 R3, RZ, RZ, R5 ;  /* 0x000000ffff037224 */ /* 0x000fe200078e0005 */
[----:B------:R1:W-:Y:S04]  /*be140*/  STL [R1+0x18cc], R14 ;  /* 0x0018cc0e01007387 */ /* 0x0003e80000100800 */
[----:B----4-:R-:W4:Y:S04]  /*be150*/  LDL.LU.64 R4, [R1+0xbc0] ;  /* 0x000bc00001047983 */ /* 0x010f280000300a00 */
[----:B------:R-:W4:Y:S04]  /*be160*/  LDL.LU.64 R176, [R1+0xba8] ;  /* 0x000ba80001b07983 */ /* 0x000f280000300a00 */
[----:B------:R1:W-:Y:S04]  /*be170*/  LDGSTS.E [R183+0x26c00], [R2.64], P0 ;  /* 0x26c0000002b77fae */ /* 0x0003e80008121848 */
[----:B------:R-:W4:Y:S01]  /*be180*/  LDL.LU.64 R184, [R1+0xb90] ;  /* 0x000b900001b87983 */ /* 0x000f220000300a00 */
[----:B------:R-:W-:Y:S01]  /*be190*/  IADD3 R11, P1, R11, UR7, RZ ;  /* 0x000000070b0b7c10 */ /* 0x000fe2000ff3e0ff */
[----:B-1----:R-:W-:-:S02]  /*be1a0*/  IMAD.MOV.U32 R2, RZ, RZ, R13 ;  /* 0x000000ffff027224 */ /* 0x002fc400078e000d */
[----:B------:R-:W-:Y:S01]  /*be1b0*/  IMAD.MOV.U32 R3, RZ, RZ, R14 ;  /* 0x000000ffff037224 */ /* 0x000fe200078e000e */
[----:B------:R-:W-:Y:S01]  /*be1c0*/  IADD3 R9, P2, R9, UR7, RZ ;  /* 0x0000000709097c10 */ /* 0x000fe2000ff5e0ff */
[----:B------:R-:W-:Y:S01]  /*be1d0*/  STL [R1+0x1910], R11 ;  /* 0x0019100b01007387 */ /* 0x000fe20000100800 */
[----:B------:R-:W-:-:S03]  /*be1e0*/  IADD3.X R12, R12, UR6, RZ, P1, !PT ;  /* 0x000000060c0c7c10 */ /* 0x000fc60008ffe4ff */
[----:B------:R1:W-:Y:S01]  /*be1f0*/  LDGSTS.E [R183+0x27c00], [R2.64], P0 ;  /* 0x27c0000002b77fae */ /* 0x0003e20008121848 */
[----:B------:R-:W-:-:S03]  /*be200*/  IADD3.X R10, R10, UR6, RZ, P2, !PT ;  /* 0x000000060a0a7c10 */ /* 0x000fc600097fe4ff */
[----:B------:R1:W-:Y:S01]  /*be210*/  STL [R1+0x190c], R12 ;  /* 0x00190c0c01007387 */ /* 0x0003e20000100800 */
[----:B------:R-:W-:-:S03]  /*be220*/  IADD3 R7, P1, R7, UR7, RZ ;  /* 0x0000000707077c10 */ /* 0x000fc6000ff3e0ff */
[----:B------:R-:W-:Y:S01]  /*be230*/  STL [R1+0x1950], R9 ;  /* 0x0019500901007387 */ /* 0x000fe20000100800 */
[----:B-1----:R-:W-:Y:S01]  /*be240*/  IMAD.MOV.U32 R2, RZ, RZ, R11 ;  /* 0x000000ffff027224 */ /* 0x002fe200078e000b */
[----:B------:R-:W-:Y:S01]  /*be250*/  IADD3.X R8, R8, UR6, RZ, P1, !PT ;  /* 0x0000000608087c10 */ /* 0x000fe20008ffe4ff */
[----:B------:R-:W-:Y:S01]  /*be260*/  IMAD.MOV.U32 R3, RZ, RZ, R12 ;  /* 0x000000ffff037224 */ /* 0x000fe200078e000c */
[----:B------:R-:W4:Y:S04]  /*be270*/  LDL.LU.64 R14, [R1+0xb08] ;  /* 0x000b0800010e7983 */ /* 0x000f280000300a00 */
[----:B------:R1:W-:Y:S04]  /*be280*/  STL [R1+0x194c], R10 ;  /* 0x00194c0a01007387 */ /* 0x0003e80000100800 */
[----:B------:R-:W-:Y:S04]  /*be290*/  STL [R1+0x19d0], R7 ;  /* 0x0019d00701007387 */ /* 0x000fe80000100800 */
[----:B------:R1:W-:Y:S04]  /*be2a0*/  STL [R1+0x19cc], R8 ;  /* 0x0019cc0801007387 */ /* 0x0003e80000100800 */
        /* <DEDUP_REMOVED lines=9> */
[----:B------:R1:W-:Y:S02]  /*be340*/  LDGSTS.E [R183+0x29c00], [R2.64], P0 ;  /* 0x29c0000002b77fae */ /* 0x0003e40008121848 */
[----:B-1----:R-:W-:-:S02]  /*be350*/  IMAD.MOV.U32 R2, RZ, RZ, R7 ;  /* 0x000000ffff027224 */ /* 0x002fc400078e0007 */
[----:B------:R-:W-:Y:S02]  /*be360*/  IMAD.MOV.U32 R3, RZ, RZ, R8 ;  /* 0x000000ffff037224 */ /* 0x000fe400078e0008 */
[----:B------:R-:W4:Y:S04]  /*be370*/  LDL.LU.64 R8, [R1+0xad8] ;  /* 0x000ad80001087983 */ /* 0x000f280000300a00 */
[----:B------:R1:W-:Y:S02]  /*be380*/  LDGSTS.E [R183+0x2ac00], [R2.64], P0 ;  /* 0x2ac0000002b77fae */ /* 0x0003e40008121848 */
[----:B-1----:R-:W-:Y:S02]  /*be390*/  IMAD.MOV.U32 R2, RZ, RZ, R0 ;  /* 0x000000ffff027224 */ /* 0x002fe400078e0000 */
[----:B------:R-:W-:-:S02]  /*be3a0*/  IMAD.MOV.U32 R3, RZ, RZ, R6 ;  /* 0x000000ffff037224 */ /* 0x000fc400078e0006 */
[----:B------:R-:W4:Y:S04]  /*be3b0*/  LDL.LU.64 R6, [R1+0xac8] ;  /* 0x000ac80001067983 */ /* 0x000f280000300a00 */
[----:B------:R1:W-:Y:S01]  /*be3c0*/  LDGSTS.E [R183+0x2bc00], [R2.64], P0 ;  /* 0x2bc0000002b77fae */ /* 0x0003e20008121848 */
[----:B---3--:R-:W-:-:S04]  /*be3d0*/  IADD3 R181, P1, R186, UR7, RZ ;  /* 0x00000007bab57c10 */ /* 0x008fc8000ff3e0ff */
[----:B------:R-:W-:Y:S02]  /*be3e0*/  IADD3.X R182, R187, UR6, RZ, P1, !PT ;  /* 0x00000006bbb67c10 */ /* 0x000fe40008ffe4ff */
[----:B--2---:R-:W-:-:S04]  /*be3f0*/  IADD3 R180, P1, R178, UR7, RZ ;  /* 0x00000007b2b47c10 */ /* 0x004fc8000ff3e0ff */
[----:B------:R-:W-:Y:S02]  /*be400*/  IADD3.X R0, R179, UR6, RZ, P1, !PT ;  /* 0x00000006b3007c10 */ /* 0x000fe40008ffe4ff */
[----:B----4-:R-:W-:-:S04]  /*be410*/  IADD3 R179, P1, R4, UR7, RZ ;  /* 0x0000000704b37c10 */ /* 0x010fc8000ff3e0ff */
[----:B-1----:R-:W-:Y:S02]  /*be420*/  IADD3.X R2, R5, UR6, RZ, P1, !PT ;  /* 0x0000000605027c10 */ /* 0x002fe40008ffe4ff */
[----:B------:R-:W2:Y:S01]  /*be430*/  LDL.LU.64 R4, [R1+0xab8] ;  /* 0x000ab80001047983 */ /* 0x000ea20000300a00 */
[----:B------:R-:W-:-:S03]  /*be440*/  IADD3 R178, P1, R176, UR7, RZ ;  /* 0x00000007b0b27c10 */ /* 0x000fc6000ff3e0ff */
[----:B------:R-:W3:Y:S01]  /*be450*/  LDL.LU.64 R198, [R1+0xaa8] ;  /* 0x000aa80001c67983 */ /* 0x000ee20000300a00 */
[----:B------:R-:W-:Y:S02]  /*be460*/  IADD3.X R3, R177, UR6, RZ, P1, !PT ;  /* 0x00000006b1037c10 */ /* 0x000fe40008ffe4ff */
[----:B------:R-:W-:Y:S01]  /*be470*/  IADD3 R177, P1, R184, UR7, RZ ;  /* 0x00000007b8b17c10 */ /* 0x000fe2000ff3e0ff */
[----:B------:R-:W4:Y:S03]  /*be480*/  LDL.LU.64 R200, [R1+0xa98] ;  /* 0x000a980001c87983 */ /* 0x000f260000300a00 */
[----:B------:R-:W-:Y:S01]  /*be490*/  IADD3.X R176, R185, UR6, RZ, P1, !PT ;  /* 0x00000006b9b07c10 */ /* 0x000fe20008ffe4ff */
        /* <DEDUP_REMOVED lines=19> */
[----:B---3--:R-:W-:-:S04]  /*be5d0*/  IADD3 R197, P1, R198, UR7, RZ ;  /* 0x00000007c6c57c10 */ /* 0x008fc8000ff3e0ff */
[----:B------:R-:W-:Y:S02]  /*be5e0*/  IADD3.X R196, R199, UR6, RZ, P1, !PT ;  /* 0x00000006c7c47c10 */ /* 0x000fe40008ffe4ff */
[----:B----4-:R-:W-:-:S04]  /*be5f0*/  IADD3 R199, P1, R200, UR7, RZ ;  /* 0x00000007c8c77c10 */ /* 0x010fc8000ff3e0ff */
[----:B------:R-:W-:Y:S02]  /*be600*/  IADD3.X R198, R201, UR6, RZ, P1, !PT ;  /* 0x00000006c9c67c10 */ /* 0x000fe40008ffe4ff */
[----:B------:R-:W-:-:S04]  /*be610*/  IADD3 R201, P1, R202, UR7, RZ ;  /* 0x00000007cac97c10 */ /* 0x000fc8000ff3e0ff */
[----:B------:R-:W-:Y:S02]  /*be620*/  IADD3.X R200, R203, UR6, RZ, P1, !PT ;  /* 0x00000006cbc87c10 */ /* 0x000fe40008ffe4ff */
[----:B------:R-:W-:Y:S02]  /*be630*/  LOP3.LUT R177, R177, R176, RZ, 0x3c, !PT ;  /* 0x000000b0b1b17212 */ /* 0x000fe400078e3cff */
[----:B------:R-:W-:Y:S02]  /*be640*/  LOP3.LUT R189, R189, R188, RZ, 0x3c, !PT ;  /* 0x000000bcbdbd7212 */ /* 0x000fe400078e3cff */
[----:B------:R-:W-:-:S04]  /*be650*/  IADD3 R203, P1, R14, UR7, RZ ;  /* 0x000000070ecb7c10 */ /* 0x000fc8000ff3e0ff */
[----:B------:R-:W-:Y:S01]  /*be660*/  IADD3.X R202, R15, UR6, RZ, P1, !PT ;  /* 0x000000060fca7c10 */ /* 0x000fe20008ffe4ff */
[----:B------:R-:W-:Y:S01]  /*be670*/  IMAD.MOV.U32 R14, RZ, RZ, R181 ;  /* 0x000000ffff0e7224 */ /* 0x000fe200078e00b5 */
[----:B------:R-:W-:Y:S02]  /*be680*/  LOP3.LUT R176, R177, R176, RZ, 0x3c, !PT ;  /* 0x000000b0b1b07212 */ /* 0x000fe400078e3cff */
[----:B------:R-:W-:-:S04]  /*be690*/  IADD3 R205, P1, R12, UR7, RZ ;  /* 0x000000070ccd7c10 */ /* 0x000fc8000ff3e0ff */
[----:B------:R-:W-:Y:S02]  /*be6a0*/  IADD3.X R204, R13, UR6, RZ, P1, !PT ;  /* 0x000000060dcc7c10 */ /* 0x000fe40008ffe4ff */
[----:B------:R-:W-:-:S04]  /*be6b0*/  IADD3 R207, P1, R10, UR7, RZ ;  /* 0x000000070acf7c10 */ /* 0x000fc8000ff3e0ff */
[----:B------:R-:W-:Y:S01]  /*be6c0*/  IADD3.X R206, R11, UR6, RZ, P1, !PT ;  /* 0x000000060bce7c10 */ /* 0x000fe20008ffe4ff */
[----:B------:R-:W-:Y:S01]  /*be6d0*/  IMAD.MOV.U32 R15, RZ, RZ, R182 ;  /* 0x000000ffff0f7224 */ /* 0x000fe200078e00b6 */
[----:B------:R-:W-:Y:S01]  /*be6e0*/  LOP3.LUT R191, R191, R190, RZ, 0x3c, !PT ;  /* 0x000000bebfbf7212 */ /* 0x000fe200078e3cff */
[----:B------:R-:W-:Y:S01]  /*be6f0*/  IMAD.MOV.U32 R12, RZ, RZ, R180 ;  /* 0x000000ffff0c7224 */ /* 0x000fe200078e00b4 */
[----:B------:R-:W-:Y:S01]  /*be700*/  LOP3.LUT R193, R193, R192, RZ, 0x3c, !PT ;  /* 0x000000c0c1c17212 */ /* 0x000fe200078e3cff */
[----:B------:R-:W-:Y:S01]  /*be710*/  IMAD.MOV.U32 R13, RZ, RZ, R0 ;  /* 0x000000ffff0d7224 */ /* 0x000fe200078e0000 */
        /* <DEDUP_REMOVED lines=9> */
[----:B------:R1:W-:Y:S01]  /*be7b0*/  STL.64 [R1+0xbf0], R14 ;  /* 0x000bf00e01007387 */ /* 0x0003e20000100a00 */
[----:B------:R-:W-:-:S02]  /*be7c0*/  LOP3.LUT R177, R177, R176, RZ, 0x3c, !PT ;  /* 0x000000b0b1b17212 */ /* 0x000fc400078e3cff */
[----:B------:R-:W-:Y:S01]  /*be7d0*/  LOP3.LUT R199, R199, R198, RZ, 0x3c, !PT ;  /* 0x000000c6c7c77212 */ /* 0x000fe200078e3cff */
[----:B------:R1:W-:Y:S01]  /*be7e0*/  LDGSTS.E [R183+0x2cc00], [R14.64], P0 ;  /* 0x2cc000000eb77fae */ /* 0x0003e20008121848 */
[----:B------:R-:W-:Y:S02]  /*be7f0*/  IADD3 R211, P1, R6, UR7, RZ ;  /* 0x0000000706d37c10 */ /* 0x000fe4000ff3e0ff */
[----:B------:R-:W-:Y:S01]  /*be800*/  LOP3.LUT R190, R191, R190, RZ, 0x3c, !PT ;  /* 0x000000bebfbe7212 */ /* 0x000fe200078e3cff */
[----:B------:R3:W-:Y:S01]  /*be810*/  STL.64 [R1+0xbd8], R12 ;  /* 0x000bd80c01007387 */ /* 0x0007e20000100a00 */
        /* <DEDUP_REMOVED lines=10> */
[----:B------:R-:W-:Y:S02]  /*be8c0*/  LOP3.LUT R196, R197, R196, RZ, 0x3c, !PT ;  /* 0x000000c4c5c47212 */ /* 0x000fe400078e3cff */
[----:B------:R-:W-:Y:S01]  /*be8d0*/  LOP3.LUT R205, R205, R204, RZ, 0x3c, !PT ;  /* 0x000000cccdcd7212 */ /* 0x000fe200078e3cff */
[----:B------:R-:W-:Y:S01]  /*be8e0*/  STL.64 [R1+0xb90], R176 ;  /* 0x000b90b001007387 */ /* 0x000fe20000100a00 */
[----:B------:R-:W-:Y:S02]  /*be8f0*/  LOP3.LUT R191, R191, R190, RZ, 0x3c, !PT ;  /* 0x000000bebfbf7212 */ /* 0x000fe400078e3cff */
[----:B------:R-:W-:Y:S01]  /*be900*/  LOP3.LUT R198, R199, R198, RZ, 0x3c, !PT ;  /* 0x000000c6c7c67212 */ /* 0x000fe200078e3cff */
[----:B------:R3:W-:Y:S01]  /*be910*/  LDGSTS.E [R183+0x2dc00], [R12.64], P0 ;  /* 0x2dc000000cb77fae */ /* 0x0007e20008121848 */
        /* <DEDUP_REMOVED lines=11> */
[----:B------:R-:W-:Y:S01]  /*be9d0*/  LOP3.LUT R199, R199, R198, RZ, 0x3c, !PT ;  /* 0x000000c6c7c77212 */ /* 0x000fe200078e3cff */
[----:B------:R1:W-:Y:S01]  /*be9e0*/  LDGSTS.E [R183+0x30c00], [R176.64], P0 ;  /* 0x30c00000b0b77fae */ /* 0x0003e20008121848 */
[----:B------:R-:W-:Y:S02]  /*be9f0*/  LOP3.LUT R206, R207, R206, RZ, 0x3c, !PT ;  /* 0x000000cecfce7212 */ /* 0x000fe400078e3cff */
[----:B------:R-:W-:Y:S02]  /*bea00*/  LOP3.LUT R211, R211, R210, RZ, 0x3c, !PT ;  /* 0x000000d2d3d37212 */ /* 0x000fe400078e3cff */
[----:B------:R-:W-:Y:S02]  /*bea10*/  LOP3.LUT R201, R201, R200, RZ, 0x3c, !PT ;  /* 0x000000c8c9c97212 */ /* 0x000fe400078e3cff */
[----:B------:R-:W-:Y:S02]  /*bea20*/  LOP3.LUT R203, R203, R202, RZ, 0x3c, !PT ;  /* 0x000000cacbcb7212 */ /* 0x000fe400078e3cff */
[----:B------:R-:W-:-:S02]  /*bea30*/  LOP3.LUT R205, R205, R204, RZ, 0x3c, !PT ;  /* 0x000000cccdcd7212 */ /* 0x000fc400078e3cff */
[----:B------:R-:W-:Y:S02]  /*bea40*/  LOP3.LUT R207, R207, R206, RZ, 0x3c, !PT ;  /* 0x000000cecfcf7212 */ /* 0x000fe400078e3cff */
[----:B------:R-:W-:-:S04]  /*bea50*/  LOP3.LUT R210, R211, R210, RZ, 0x3c, !PT ;  /* 0x000000d2d3d27212 */ /* 0x000fc800078e3cff */
[----:B------:R-:W-:Y:S02]  /*bea60*/  LOP3.LUT R211, R211, R210, RZ, 0x3c, !PT ;  /* 0x000000d2d3d37212 */ /* 0x000fe400078e3cff */
[----:B--2---:R-:W-:Y:S01]  /*bea70*/  IADD3 R213, P1, R4, UR7, RZ ;  /* 0x0000000704d57c10 */ /* 0x004fe2000ff3e0ff */
[----:B------:R-:W-:-:S03]  /*bea80*/  IMAD.MOV.U32 R4, RZ, RZ, R185 ;  /* 0x000000ffff047224 */ /* 0x000fc600078e00b9 */
[----:B------:R-:W-:Y:S01]  /*bea90*/  IADD3.X R212, R5, UR6, RZ, P1, !PT ;  /* 0x0000000605d47c10 */ /* 0x000fe20008ffe4ff */
[----:B------:R-:W-:-:S05]  /*beaa0*/  IMAD.MOV.U32 R5, RZ, RZ, R184 ;  /* 0x000000ffff057224 */ /* 0x000fca00078e00b8 */
[----:B------:R2:W-:Y:S01]  /*beab0*/  STL.64 [R1+0xb08], R4 ;  /* 0x000b080401007387 */ /* 0x0005e20000100a00 */
[----:B------:R-:W-:-:S03]  /*beac0*/  LOP3.LUT R213, R213, R212, RZ, 0x3c, !PT ;  /* 0x000000d4d5d57212 */ /* 0x000fc600078e3cff */
[----:B------:R1:W-:Y:S04]  /*bead0*/  STL.64 [R1+0xaf8], R8 ;  /* 0x000af80801007387 */ /* 0x0003e80000100a00 */
[----:B------:R-:W-:Y:S04]  /*beae0*/  STL.64 [R1+0xae8], R188 ;  /* 0x000ae8bc01007387 */ /* 0x000fe80000100a00 */
[----:B------:R-:W-:Y:S04]  /*beaf0*/  STL.64 [R1+0xad8], R190 ;  /* 0x000ad8be01007387 */ /* 0x000fe80000100a00 */
[----:B------:R-:W-:Y:S01]  /*beb00*/  STL.64 [R1+0xac8], R192 ;  /* 0x000ac8c001007387 */ /* 0x000fe20000100a00 */
[----:B------:R-:W-:-:S03]  /*beb10*/  LOP3.LUT R212, R213, R212, RZ, 0x3c, !PT ;  /* 0x000000d4d5d47212 */ /* 0x000fc600078e3cff */
[----:B------:R-:W-:Y:S04]  /*beb20*/  STL.64 [R1+0xab8], R194 ;  /* 0x000ab8c201007387 */ /* 0x000fe80000100a00 */
[----:B------:R-:W-:Y:S04]  /*beb30*/  STL.64 [R1+0xaa8], R196 ;  /* 0x000aa8c401007387 */ /* 0x000fe80000100a00 */
[----:B------:R-:W-:Y:S04]  /*beb40*/  STL.64 [R1+0xa98], R198 ;  /* 0x000a98c601007387 */ /* 0x000fe80000100a00 */
[----:B------:R-:W-:Y:S01]  /*beb50*/  STL.64 [R1+0xa90], R200 ;  /* 0x000a90c801007387 */ /* 0x000fe20000100a00 */
[----:B------:R-:W-:-:S03]  /*beb60*/  LOP3.LUT R213, R213, R212, RZ, 0x3c, !PT ;  /* 0x000000d4d5d57212 */ /* 0x000fc600078e3cff */
[----:B------:R-:W-:Y:S04]  /*beb70*/  STL.64 [R1+0xa88], R202 ;  /* 0x000a88ca01007387 */ /* 0x000fe80000100a00 */
[----:B------:R-:W-:Y:S04]  /*beb80*/  STL.64 [R1+0xa80], R204 ;  /* 0x000a80cc01007387 */ /* 0x000fe80000100a00 */
[----:B------:R-:W-:Y:S04]  /*beb90*/  STL.64 [R1+0xa78], R206 ;  /* 0x000a78ce01007387 */ /* 0x000fe80000100a00 */
[----:B-1----:R1:W5:Y:S04]  /*beba0*/  LDL.LU.64 R14, [R1+0x2ad0] ;  /* 0x002ad000010e7983 */ /* 0x0023680000300a00 */
[----:B------:R1:W-:Y:S04]  /*bebb0*/  STL.64 [R1+0xa70], R6 ;  /* 0x000a700601007387 */ /* 0x0003e80000100a00 */
[----:B---3--:R3:W5:Y:S04]  /*bebc0*/  LDL.LU.64 R12, [R1+0x2ac8] ;  /* 0x002ac800010c7983 */ /* 0x0087680000300a00 */
[----:B------:R-:W-:Y:S04]  /*bebd0*/  STL.64 [R1+0xa68], R210 ;  /* 0x000a68d201007387 */ /* 0x000fe80000100a00 */
[----:B----4-:R3:W5:Y:S04]  /*bebe0*/  LDL.LU.64 R10, [R1+0x2ac0] ;  /* 0x002ac000010a7983 */ /* 0x0107680000300a00 */
[----:B------:R-:W-:Y:S04]  /*bebf0*/  STL.64 [R1+0xa60], R212 ;  /* 0x000a60d401007387 */ /* 0x000fe80000100a00 */
[----:B------:R-:W4:Y:S04]  /*bec00*/  LDL.LU R2, [R1+0xf18] ;  /* 0x000f180001027983 */ /* 0x000f280000300800 */
[----:B------:R-:W3:Y:S04]  /*bec10*/  LDL.LU R3, [R1+0xf14] ;  /* 0x000f140001037983 */ /* 0x000ee80000300800 */
[----:B------:R2:W-:Y:S04]  /*bec20*/  LDGSTS.E [R183+0x31c00], [R4.64], P0 ;  /* 0x31c0000004b77fae */ /* 0x0005e80008121848 */
[----:B------:R1:W-:Y:S04]  /*bec30*/  LDGSTS.E [R183+0x32c00], [R8.64], P0 ;  /* 0x32c0000008b77fae */ /* 0x0003e80008121848 */
[----:B------:R1:W-:Y:S04]  /*bec40*/  LDGSTS.E [R183+0x33c00], [R188.64], P0 ;  /* 0x33c00000bcb77fae */ /* 0x0003e80008121848 */
[----:B--2---:R-:W2:Y:S04]  /*bec50*/  LDL.LU R5, [R1+0xf58] ;  /* 0x000f580001057983 */ /* 0x004ea80000300800 */
[----:B-1----:R-:W2:Y:S04]  /*bec60*/  LDL.LU R8, [R1+0xf54] ;  /* 0x000f540001087983 */ /* 0x002ea80000300800 */
[----:B------:R-:W2:Y:S04]  /*bec70*/  LDL.LU R9, [R1+0xf98] ;  /* 0x000f980001097983 */ /* 0x000ea80000300800 */
[----:B------:R-:W2:Y:S04]  /*bec80*/  LDL.LU R181, [R1+0xfd8] ;  /* 0x000fd80001b57983 */ /* 0x000ea80000300800 */
[----:B------:R-:W2:Y:S04]  /*bec90*/  LDL.LU R176, [R1+0xf94] ;  /* 0x000f940001b07983 */ /* 0x000ea80000300800 */
[----:B------:R1:W-:Y:S04]  /*beca0*/  LDGSTS.E [R183+0x34c00], [R190.64], P0 ;  /* 0x34c00000beb77fae */ /* 0x0003e80008121848 */
[----:B------:R1:W-:Y:S04]  /*becb0*/  LDGSTS.E [R183+0x35c00], [R192.64], P0 ;  /* 0x35c00000c0b77fae */ /* 0x0003e80008121848 */
[----:B------:R1:W-:Y:S04]  /*becc0*/  LDGSTS.E [R183+0x36c00], [R194.64], P0 ;  /* 0x36c00000c2b77fae */ /* 0x0003e80008121848 */
[----:B------:R1:W-:Y:S04]  /*becd0*/  LDGSTS.E [R183+0x37c00], [R196.64], P0 ;  /* 0x37c00000c4b77fae */ /* 0x0003e80008121848 */
[----:B------:R1:W-:Y:S04]  /*bece0*/  LDGSTS.E [R183+0x38c00], [R198.64], P0 ;  /* 0x38c00000c6b77fae */ /* 0x0003e80008121848 */
[----:B------:R1:W-:Y:S04]  /*becf0*/  LDGSTS.E [R183+0x39c00], [R200.64], P0 ;  /* 0x39c00000c8b77fae */ /* 0x0003e80008121848 */
[----:B------:R-:W2:Y:S04]  /*bed00*/  LDL.LU R182, [R1+0xfd4] ;  /* 0x000fd40001b67983 */ /* 0x000ea80000300800 */
[----:B------:R1:W-:Y:S04]  /*bed10*/  LDGSTS.E [R183+0x3ac00], [R202.64], P0 ;  /* 0x3ac00000cab77fae */ /* 0x0003e80008121848 */
[----:B------:R1:W-:Y:S04]  /*bed20*/  LDGSTS.E [R183+0x3bc00], [R204.64], P0 ;  /* 0x3bc00000ccb77fae */ /* 0x0003e80008121848 */
[----:B------:R-:W2:Y:S04]  /*bed30*/  LDL.LU R4, [R1+0x1018] ;  /* 0x0010180001047983 */ /* 0x000ea80000300800 */
[----:B------:R1:W-:Y:S04]  /*bed40*/  LDGSTS.E [R183+0x3cc00], [R206.64], P0 ;  /* 0x3cc00000ceb77fae */ /* 0x0003e80008121848 */
[----:B------:R1:W-:Y:S01]  /*bed50*/  LDGSTS.E [R183+0x3dc00], [R6.64], P0 ;  /* 0x3dc0000006b77fae */ /* 0x0003e20008121848 */
[----:B------:R-:W-:-:S03]  /*bed60*/  LOP3.LUT R0, R215, 0x70, RZ, 0x3c, !PT ;  /* 0x00000070d7007812 */ /* 0x000fc600078e3cff */
[----:B------:R1:W-:Y:S04]  /*bed70*/  LDGSTS.E [R183+0x3ec00], [R210.64], P0 ;  /* 0x3ec00000d2b77fae */ /* 0x0003e80008121848 */
[----:B------:R1:W-:Y:S04]  /*bed80*/  LDGSTS.E [R183+0x3fc00], [R212.64], P0 ;  /* 0x3fc00000d4b77fae */ /* 0x0003e80008121848 */
[----:B-1----:R-:W2:Y:S04]  /*bed90*/  LDL.LU R6, [R1+0x1058] ;  /* 0x0010580001067983 */ /* 0x002ea80000300800 */
[----:B------:R-:W2:Y:S04]  /*beda0*/  LDL.LU R177, [R1+0x1014] ;  /* 0x0010140001b17983 */ /* 0x000ea80000300800 */
[----:B------:R-:W2:Y:S01]  /*bedb0*/  LDL.LU R179, [R1+0x1054] ;  /* 0x0010540001b37983 */ /* 0x000ea20000300800 */
[----:B------:R-:W-:-:S05]  /*bedc0*/  MOV R183, UR5 ;  /* 0x0000000500b77c02 */ /* 0x000fca0008000f00 */
[----:B------:R-:W-:Y:S01]  /*bedd0*/  IMAD R183, R183, 0x40000, R0 ;  /* 0x00040000b7b77824 */ /* 0x000fe200078e0200 */
[----:B----4-:R-:W-:-:S04]  /*bede0*/  IADD3 R2, P1, R2, UR7, RZ ;  /* 0x0000000702027c10 */ /* 0x010fc8000ff3e0ff */
[----:B---3--:R-:W-:Y:S01]  /*bedf0*/  IADD3.X R3, R3, UR6, RZ, P1, !PT ;  /* 0x0000000603037c10 */ /* 0x008fe20008ffe4ff */
[----:B------:R1:W-:Y:S04]  /*bee00*/  STL [R1+0xf18], R2 ;  /* 0x000f180201007387 */ /* 0x0003e80000100800 */
[----:B------:R1:W-:Y:S01]  /*bee10*/  LDGSTS.E [R183+0xe00], [R2.64], P0 ;  /* 0x00e0000002b77fae */ /* 0x0003e20008121848 */
[----:B--2---:R-:W-:-:S05]  /*bee20*/  IADD3 R5, P2, R5, UR7, RZ ;  /* 0x0000000705057c10 */ /* 0x004fca000ff5e0ff */
[----:B------:R-:W-:Y:S04]  /*bee30*/  STL [R1+0xf58], R5 ;  /* 0x000f580501007387 */ /* 0x000fe80000100800 */
[----:B------:R2:W-:Y:S04]  /*bee40*/  STL [R1+0xf14], R3 ;  /* 0x000f140301007387 */ /* 0x0005e80000100800 */
[----:B------:R-:W3:Y:S01]  /*bee50*/  LDL.LU R0, [R1+0x1098] ;  /* 0x0010980001007983 */ /* 0x000ee20000300800 */
[----:B------:R-:W-:-:S03]  /*bee60*/  IADD3.X R8, R8, UR6, RZ, P2, !PT ;  /* 0x0000000608087c10 */ /* 0x000fc600097fe4ff */
[----:B------:R-:W4:Y:S01]  /*bee70*/  LDL.LU R7, [R1+0x10d8] ;  /* 0x0010d80001077983 */ /* 0x000f220000300800 */
[----:B------:R-:W-:-:S03]  /*bee80*/  IADD3 R9, P1, R9, UR7, RZ ;  /* 0x0000000709097c10 */ /* 0x000fc6000ff3e0ff */
[----:B------:R-:W4:Y:S01]  /*bee90*/  LDL.LU R178, [R1+0x1094] ;  /* 0x0010940001b27983 */ /* 0x000f220000300800 */
[----:B-1----:R-:W-:Y:S01]  /*beea0*/  IMAD.MOV.U32 R2, RZ, RZ, R5 ;  /* 0x000000ffff027224 */ /* 0x002fe200078e0005 */
[----:B------:R-:W-:Y:S01]  /*beeb0*/  IADD3.X R176, R176, UR6, RZ, P1, !PT ;  /* 0x00000006b0b07c10 */ /* 0x000fe20008ffe4ff */
[----:B--2---:R-:W-:Y:S01]  /*beec0*/  IMAD.MOV.U32 R3, RZ, RZ, R8 ;  /* 0x000000ffff037224 */ /* 0x004fe200078e0008 */
[----:B------:R-:W2:Y:S01]  /*beed0*/  LDL.LU R180, [R1+0x10d4] ;  /* 0x0010d40001b47983 */ /* 0x000ea20000300800 */
[----:B------:R-:W-:-:S03]  /*beee0*/  IADD3 R181, P2, R181, UR7, RZ ;  /* 0x00000007b5b57c10 */ /* 0x000fc6000ff5e0ff */
[----:B------:R1:W-:Y:S04]  /*beef0*/  STL [R1+0xf54], R8 ;  /* 0x000f540801007387 */ /* 0x0003e80000100800 */
[----:B------:R1:W-:Y:S04]  /*bef00*/  LDGSTS.E [R183+0x1e00], [R2.64], P0 ;  /* 0x01e0000002b77fae */ /* 0x0003e80008121848 */
[----:B-1----:R-:W2:Y:S04]  /*bef10*/  LDL.LU R8, [R1+0x1118] ;  /* 0x0011180001087983 */ /* 0x002ea80000300800 */
[----:B------:R-:W2:Y:S01]  /*bef20*/  LDL.LU R5, [R1+0x1158] ;  /* 0x0011580001057983 */ /* 0x000ea20000300800 */
[----:B------:R-:W-:Y:S01]  /*bef30*/  IADD3.X R182, R182, UR6, RZ, P2, !PT ;  /* 0x00000006b6b67c10 */ /* 0x000fe200097fe4ff */
[----:B------:R-:W-:-:S02]  /*bef40*/  IMAD.MOV.U32 R2, RZ, RZ, R9 ;  /* 0x000000ffff027224 */ /* 0x000fc400078e0009 */
[----:B------:R-:W-:Y:S01]  /*bef50*/  STL [R1+0xf98], R9 ;  /* 0x000f980901007387 */ /* 0x000fe20000100800 */
[----:B------:R-:W-:-:S03]  /*bef60*/  IMAD.MOV.U32 R3, RZ, RZ, R176 ;  /* 0x000000ffff037224 */ /* 0x000fc600078e00b0 */
[----:B------:R1:W-:Y:S04]  /*bef70*/  STL [R1+0xf94], R176 ;  /* 0x000f94b001007387 */ /* 0x0003e80000100800 */
[----:B------:R-:W-:Y:S01]  /*bef80*/  STL [R1+0xfd8], R181 ;  /* 0x000fd8b501007387 */ /* 0x000fe20000100800 */
[----:B------:R-:W-:-:S03]  /*bef90*/  IADD3 R4, P1, R4, UR7, RZ ;  /* 0x0000000704047c10 */ /* 0x000fc6000ff3e0ff */
[----:B------:R1:W-:Y:S04]  /*befa0*/  LDGSTS.E [R183+0x2e00], [R2.64], P0 ;  /* 0x02e0000002b77fae */ /* 0x0003e80008121848 */
[----:B-1----:R-:W2:Y:S04]  /*befb0*/  LDL.LU R176, [R1+0x1114] ;  /* 0x0011140001b07983 */ /* 0x002ea80000300800 */
[----:B------:R-:W-:Y:S01]  /*befc0*/  STL [R1+0xfd4], R182 ;  /* 0x000fd4b601007387 */ /* 0x000fe20000100800 */
[----:B------:R-:W-:-:S03]  /*befd0*/  IMAD.MOV.U32 R2, RZ, RZ, R181 ;  /* 0x000000ffff027224 */ /* 0x000fc600078e00b5 */
[----:B------:R-:W2:Y:S01]  /*befe0*/  LDL.LU R9, [R1+0x1154] ;  /* 0x0011540001097983 */ /* 0x000ea20000300800 */
[----:B------:R-:W-:Y:S01]  /*beff0*/  IMAD.MOV.U32 R3, RZ, RZ, R182 ;  /* 0x000000ffff037224 */ /* 0x000fe200078e00b6 */
[----:B------:R-:W-:Y:S02]  /*bf000*/  IADD3 R6, P2, R6, UR7, RZ ;  /* 0x0000000706067c10 */ /* 0x000fe4000ff5e0ff */
[----:B------:R-:W-:Y:S02]  /*bf010*/  IADD3.X R177, R177, UR6, RZ, P1, !PT ;  /* 0x00000006b1b17c10 */ /* 0x000fe40008ffe4ff */
        /* <DEDUP_REMOVED lines=14> */
[----:B------:R-:W2:Y:S04]  /*bf100*/  LDL.LU R6, [R1+0x11d4] ;  /* 0x0011d40001067983 */ /* 0x000ea80000300800 */
[----:B------:R1:W-:Y:S01]  /*bf110*/  LDGSTS.E [R183+0x5e00], [R2.64], P0 ;  /* 0x05e0000002b77fae */ /* 0x0003e20008121848 */
[----:B---3--:R-:W-:Y:S02]  /*bf120*/  IADD3 R0, P1, R0, UR7, RZ ;  /* 0x0000000700007c10 */ /* 0x008fe4000ff3e0ff */
[----:B----4-:R-:W-:Y:S02]  /*bf130*/  IADD3 R7, P2, R7, UR7, RZ ;  /* 0x0000000707077c10 */ /* 0x010fe4000ff5e0ff */
[----:B------:R-:W-:Y:S01]  /*bf140*/  IADD3.X R178, R178, UR6, RZ, P1, !PT ;  /* 0x00000006b2b27c10 */ /* 0x000fe20008ffe4ff */
[----:B------:R-:W-:Y:S01]  /*bf150*/  STL [R1+0x1098], R0 ;  /* 0x0010980001007387 */ /* 0x000fe20000100800 */
[----:B-1----:R-:W-:Y:S01]  /*bf160*/  IMAD.MOV.U32 R2, RZ, RZ, R0 ;  /* 0x000000ffff027224 */ /* 0x002fe200078e0000 */
[----:B--2---:R-:W-:-:S02]  /*bf170*/  IADD3.X R180, R180, UR6, RZ, P2, !PT ;  /* 0x00000006b4b47c10 */ /* 0x004fc400097fe4ff */
[----:B------:R-:W-:Y:S01]  /*bf180*/  IMAD.MOV.U32 R3, RZ, RZ, R178 ;  /* 0x000000ffff037224 */ /* 0x000fe200078e00b2 */
[----:B------:R1:W-:Y:S04]  /*bf190*/  STL [R1+0x1094], R178 ;  /* 0x001094b201007387 */ /* 0x0003e80000100800 */
[----:B------:R-:W-:Y:S04]  /*bf1a0*/  STL [R1+0x10d8], R7 ;  /* 0x0010d80701007387 */ /* 0x000fe80000100800 */
[----:B------:R2:W-:Y:S04]  /*bf1b0*/  LDGSTS.E [R183+0x6e00], [R2.64], P0 ;  /* 0x06e0000002b77fae */ /* 0x0005e80008121848 */
[----:B-1----:R-:W3:Y:S01]  /*bf1c0*/  LDL.LU R178, [R1+0x1218] ;  /* 0x0012180001b27983 */ /* 0x002ee20000300800 */
[----:B------:R-:W-:-:S03]  /*bf1d0*/  IADD3 R8, P1, R8, UR7, RZ ;  /* 0x0000000708087c10 */ /* 0x000fc6000ff3e0ff */
[----:B------:R1:W-:Y:S01]  /*bf1e0*/  STL [R1+0x10d4], R180 ;  /* 0x0010d4b401007387 */ /* 0x0003e20000100800 */
[----:B------:R-:W-:-:S03]  /*bf1f0*/  IADD3 R5, P2, R5, UR7, RZ ;  /* 0x0000000705057c10 */ /* 0x000fc6000ff5e0ff */
[----:B------:R-:W4:Y:S01]  /*bf200*/  LDL.LU R0, [R1+0x1258] ;  /* 0x0012580001007983 */ /* 0x000f220000300800 */
[----:B--2---:R-:W-:Y:S02]  /*bf210*/  IMAD.MOV.U32 R3, RZ, RZ, R180 ;  /* 0x000000ffff037224 */ /* 0x004fe400078e00b4 */
[----:B------:R-:W-:Y:S01]  /*bf220*/  IMAD.MOV.U32 R2, RZ, RZ, R7 ;  /* 0x000000ffff027224 */ /* 0x000fe200078e0007 */
[----:B-1----:R-:W2:Y:S04]  /*bf230*/  LDL.LU R180, [R1+0x1214] ;  /* 0x0012140001b47983 */ /* 0x002ea80000300800 */
[----:B------:R-:W2:Y:S01]  /*bf240*/  LDL.LU R7, [R1+0x1254] ;  /* 0x0012540001077983 */ /* 0x000ea20000300800 */
[----:B------:R-:W-:-:S03]  /*bf250*/  IADD3.X R176, R176, UR6, RZ, P1, !PT ;  /* 0x00000006b0b07c10 */ /* 0x000fc60008ffe4ff */
[----:B------:R1:W-:Y:S04]  /*bf260*/  STL [R1+0x1118], R8 ;  /* 0x0011180801007387 */ /* 0x0003e80000100800 */
        /* <DEDUP_REMOVED lines=8> */
[----:B------:R-:W2:Y:S04]  /*bf2f0*/  LDL.LU R181, [R1+0x12d8] ;  /* 0x0012d80001b57983 */ /* 0x000ea80000300800 */
[----:B------:R-:W2:Y:S04]  /*bf300*/  LDL.LU R176, [R1+0x1294] ;  /* 0x0012940001b07983 */ /* 0x000ea80000300800 */
[----:B------:R1:W-:Y:S01]  /*bf310*/  LDGSTS.E [R183+0x8e00], [R2.64], P0 ;  /* 0x08e0000002b77fae */ /* 0x0003e20008121848 */
[----:B------:R-:W-:-:S03]  /*bf320*/  IADD3 R177, P1, R177, UR7, RZ ;  /* 0x00000007b1b17c10 */ /* 0x000fc6000ff3e0ff */
[----:B------:R-:W2:Y:S01]  /*bf330*/  LDL.LU R182, [R1+0x12d4] ;  /* 0x0012d40001b67983 */ /* 0x000ea20000300800 */
[----:B-1----:R-:W-:Y:S02]  /*bf340*/  IMAD.MOV.U32 R2, RZ, RZ, R5 ;  /* 0x000000ffff027224 */ /* 0x002fe400078e0005 */
[----:B------:R-:W-:Y:S01]  /*bf350*/  IMAD.MOV.U32 R3, RZ, RZ, R9 ;  /* 0x000000ffff037224 */ /* 0x000fe200078e0009 */
[----:B------:R-:W-:Y:S01]  /*bf360*/  IADD3 R4, P2, R4, UR7, RZ ;  /* 0x0000000704047c10 */ /* 0x000fe2000ff5e0ff */
[----:B------:R-:W2:Y:S04]  /*bf370*/  LDL.LU R5, [R1+0x1318] ;  /* 0x0013180001057983 */ /* 0x000ea80000300800 */
        /* <DEDUP_REMOVED lines=12> */
[----:B------:R1:W-:Y:S02]  /*bf440*/  LDGSTS.E [R183+0xae00], [R2.64], P0 ;  /* 0x0ae0000002b77fae */ /* 0x0003e40008121848 */
[----:B-1----:R-:W-:-:S02]  /*bf450*/  IMAD.MOV.U32 R2, RZ, RZ, R4 ;  /* 0x000000ffff027224 */ /* 0x002fc400078e0004 */
[----:B------:R-:W-:Y:S01]  /*bf460*/  IMAD.MOV.U32 R3, RZ, RZ, R6 ;  /* 0x000000ffff037224 */ /* 0x000fe200078e0006 */
[----:B------:R-:W2:Y:S04]  /*bf470*/  LDL.LU R4, [R1+0x1398] ;  /* 0x0013980001047983 */ /* 0x000ea80000300800 */
[----:B------:R-:W2:Y:S04]  /*bf480*/  LDL.LU R6, [R1+0x13d8] ;  /* 0x0013d80001067983 */ /* 0x000ea80000300800 */
[----:B------:R1:W-:Y:S01]  /*bf490*/  LDGSTS.E [R183+0xbe00], [R2.64], P0 ;  /* 0x0be0000002b77fae */ /* 0x0003e20008121848 */
[----:B---3--:R-:W-:-:S05]  /*bf4a0*/  IADD3 R178, P1, R178, UR7, RZ ;  /* 0x00000007b2b27c10 */ /* 0x008fca000ff3e0ff */
[----:B------:R3:W-:Y:S01]  /*bf4b0*/  STL [R1+0x1218], R178 ;  /* 0x001218b201007387 */ /* 0x0007e20000100800 */
[----:B----4-:R-:W-:Y:S02]  /*bf4c0*/  IADD3 R0, P2, R0, UR7, RZ ;  /* 0x0000000700007c10 */ /* 0x010fe4000ff5e0ff */
[----:B--2---:R-:W-:Y:S01]  /*bf4d0*/  IADD3.X R180, R180, UR6, RZ, P1, !PT ;  /* 0x00000006b4b47c10 */ /* 0x004fe20008ffe4ff */
[----:B-1----:R-:W-:Y:S01]  /*bf4e0*/  IMAD.MOV.U32 R2, RZ, RZ, R178 ;  /* 0x000000ffff027224 */ /* 0x002fe200078e00b2 */
[----:B------:R-:W-:-:S03]  /*bf4f0*/  IADD3.X R7, R7, UR6, RZ, P2, !PT ;  /* 0x0000000607077c10 */ /* 0x000fc600097fe4ff */
[----:B------:R1:W-:Y:S01]  /*bf500*/  STL [R1+0x1214], R180 ;  /* 0x001214b401007387 */ /* 0x0003e20000100800 */
[----:B------:R-:W-:-:S03]  /*bf510*/  IMAD.MOV.U32 R3, RZ, RZ, R180 ;  /* 0x000000ffff037224 */ /* 0x000fc600078e00b4 */
[----:B------:R-:W-:Y:S04]  /*bf520*/  STL [R1+0x1258], R0 ;  /* 0x0012580001007387 */ /* 0x000fe80000100800 */
[----:B---3--:R-:W2:Y:S04]  /*bf530*/  LDL.LU R178, [R1+0x1394] ;  /* 0x0013940001b27983 */ /* 0x008ea80000300800 */
[----:B------:R3:W-:Y:S04]  /*bf540*/  STL [R1+0x1254], R7 ;  /* 0x0012540701007387 */ /* 0x0007e80000100800 */
[----:B------:R4:W-:Y:S04]  /*bf550*/  LDGSTS.E [R183+0xce00], [R2.64], P0 ;  /* 0x0ce0000002b77fae */ /* 0x0009e80008121848 */
[----:B-1----:R-:W2:Y:S01]  /*bf560*/  LDL.LU R180, [R1+0x13d4] ;  /* 0x0013d40001b47983 */ /* 0x002ea20000300800 */
[----:B------:R-:W-:Y:S01]  /*bf570*/  IADD3 R8, P1, R8, UR7, RZ ;  /* 0x0000000708087c10 */ /* 0x000fe2000ff3e0ff */
[----:B----4-:R-:W-:-:S02]  /*bf580*/  IMAD.MOV.U32 R2, RZ, RZ, R0 ;  /* 0x000000ffff027224 */ /* 0x010fc400078e0000 */
[----:B------:R-:W-:Y:S01]  /*bf590*/  IMAD.MOV.U32 R3, RZ, RZ, R7 ;  /* 0x000000ffff037224 */ /* 0x000fe200078e0007 */
[----:B------:R-:W-:Y:S01]  /*bf5a0*/  IADD3 R181, P2, R181, UR7, RZ ;  /* 0x00000007b5b57c10 */ /* 0x000fe2000ff5e0ff */
[----:B---3--:R-:W3:Y:S01]  /*bf5b0*/  LDL.LU R7, [R1+0x1418] ;  /* 0x0014180001077983 */ /* 0x008ee20000300800 */
[----:B------:R-:W-:-:S03]  /*bf5c0*/  IADD3.X R176, R176, UR6, RZ, P1, !PT ;  /* 0x00000006b0b07c10 */ /* 0x000fc60008ffe4ff */
[----:B------:R-:W2:Y:S04]  /*bf5d0*/  LDL.LU R0, [R1+0x1458] ;  /* 0x0014580001007983 */ /* 0x000ea80000300800 */
[----:B------:R1:W-:Y:S01]  /*bf5e0*/  LDGSTS.E [R183+0xde00], [R2.64], P0 ;  /* 0x0de0000002b77fae */ /* 0x0003e20008121848 */
[----:B------:R-:W-:-:S03]  /*bf5f0*/  IADD3.X R182, R182, UR6, RZ, P2, !PT ;  /* 0x00000006b6b67c10 */ /* 0x000fc600097fe4ff */
[----:B------:R-:W-:Y:S04]  /*bf600*/  STL [R1+0x1298], R8 ;  /* 0x0012980801007387 */ /* 0x000fe80000100800 */
[----:B------:R1:W-:Y:S02]  /*bf610*/  STL [R1+0x1294], R176 ;  /* 0x001294b001007387 */ /* 0x0003e40000100800 */
[----:B-1----:R-:W-:Y:S02]  /*bf620*/  IMAD.MOV.U32 R2, RZ, RZ, R8 ;  /* 0x000000ffff027224 */ /* 0x002fe400078e0008 */
[----:B------:R-:W-:Y:S01]  /*bf630*/  IMAD.MOV.U32 R3, RZ, RZ, R176 ;  /* 0x000000ffff037224 */ /* 0x000fe200078e00b0 */
[----:B------:R-:W-:Y:S01]  /*bf640*/  STL [R1+0x12d8], R181 ;  /* 0x0012d8b501007387 */ /* 0x000fe20000100800 */
[----:B------:R-:W-:-:S03]  /*bf650*/  IADD3 R5, P1, R5, UR7, RZ ;  /* 0x0000000705057c10 */ /* 0x000fc6000ff3e0ff */
[----:B------:R-:W2:Y:S01]  /*bf660*/  LDL.LU R176, [R1+0x1414] ;  /* 0x0014140001b07983 */ /* 0x000ea20000300800 */
[----:B------:R-:W-:-:S03]  /*bf670*/  IADD3 R9, P2, R9, UR7, RZ ;  /* 0x0000000709097c10 */ /* 0x000fc6000ff5e0ff */
[----:B------:R1:W-:Y:S04]  /*bf680*/  LDGSTS.E [R183+0xee00], [R2.64], P0 ;  /* 0x0ee0000002b77fae */ /* 0x0003e80008121848 */
[----:B------:R-:W-:Y:S04]  /*bf690*/  STL [R1+0x12d4], R182 ;  /* 0x0012d4b601007387 */ /* 0x000fe80000100800 */
[----:B------:R-:W2:Y:S01]  /*bf6a0*/  LDL.LU R8, [R1+0x1454] ;  /* 0x0014540001087983 */ /* 0x000ea20000300800 */
[----:B-1----:R-:W-:Y:S02]  /*bf6b0*/  IMAD.MOV.U32 R2, RZ, RZ, R181 ;  /* 0x000000ffff027224 */ /* 0x002fe400078e00b5 */
[----:B------:R-:W-:Y:S01]  /*bf6c0*/  IMAD.MOV.U32 R3, RZ, RZ, R182 ;  /* 0x000000ffff037224 */ /* 0x000fe200078e00b6 */
[----:B------:R-:W-:-:S04]  /*bf6d0*/  IADD3.X R177, R177, UR6, RZ, P1, !PT ;  /* 0x00000006b1b17c10 */ /* 0x000fc80008ffe4ff */
[----:B------:R1:W-:Y:S04]  /*bf6e0*/  LDGSTS.E [R183+0xfe00], [R2.64], P0 ;  /* 0x0fe0000002b77fae */ /* 0x0003e80008121848 */
[----:B------:R1:W-:Y:S01]  /*bf6f0*/  STL [R1+0x1318], R5 ;  /* 0x0013180501007387 */ /* 0x0003e20000100800 */
[----:B------:R-:W-:-:S03]  /*bf700*/  IADD3.X R179, R179, UR6, RZ, P2, !PT ;  /* 0x00000006b3b37c10 */ /* 0x000fc600097fe4ff */
[----:B------:R1:W-:Y:S02]  /*bf710*/  STL [R1+0x1314], R177 ;  /* 0x001314b101007387 */ /* 0x0003e40000100800 */
[----:B-1----:R-:W-:Y:S02]  /*bf720*/  IMAD.MOV.U32 R2, RZ, RZ, R5 ;  /* 0x000000ffff027224 */ /* 0x002fe400078e0005 */
[----:B------:R-:W-:Y:S01]  /*bf730*/  IMAD.MOV.U32 R3, RZ, RZ, R177 ;  /* 0x000000ffff037224 */ /* 0x000fe200078e00b1 */
[----:B------:R1:W-:Y:S04]  /*bf740*/  STL [R1+0x1358], R9 ;  /* 0x0013580901007387 */ /* 0x0003e80000100800 */
        /* <DEDUP_REMOVED lines=11> */
[----:B------:R-:W-:Y:S01]  /*bf800*/  STL [R1+0x1398], R4 ;  /* 0x0013980401007387 */ /* 0x000fe20000100800 */
[----:B-1----:R-:W-:Y:S01]  /*bf810*/  IMAD.MOV.U32 R2, RZ, RZ, R4 ;  /* 0x000000ffff027224 */ /* 0x002fe200078e0004 */
[----:B--2---:R-:W-:-:S05]  /*bf820*/  IADD3.X R178, R178, UR6, RZ, P1, !PT ;  /* 0x00000006b2b27c10 */ /* 0x004fca0008ffe4ff */
[----:B------:R-:W-:Y:S01]  /*bf830*/  IMAD.MOV.U32 R3, RZ, RZ, R178 ;  /* 0x000000ffff037224 */ /* 0x000fe200078e00b2 */
[----:B------:R1:W-:Y:S04]  /*bf840*/  STL [R1+0x1394], R178 ;  /* 0x001394b201007387 */ /* 0x0003e80000100800 */
[----:B------:R-:W-:Y:S01]  /*bf850*/  STL [R1+0x13d8], R6 ;  /* 0x0013d80601007387 */ /* 0x000fe20000100800 */
[----:B------:R-:W-:-:S03]  /*bf860*/  IADD3.X R180, R180, UR6, RZ, P2, !PT ;  /* 0x00000006b4b47c10 */ /* 0x000fc600097fe4ff */
[----:B------:R2:W-:Y:S04]  /*bf870*/  LDGSTS.E [R183+0x12e00], [R2.64], P0 ;  /* 0x12e0000002b77fae */ /* 0x0005e80008121848 */
[----:B-1----:R-:W4:Y:S04]  /*bf880*/  LDL.LU R178, [R1+0x1518] ;  /* 0x0015180001b27983 */ /* 0x002f280000300800 */
[----:B------:R1:W-:Y:S01]  /*bf890*/  STL [R1+0x13d4], R180 ;  /* 0x0013d4b401007387 */ /* 0x0003e20000100800 */
[----:B---3--:R-:W-:-:S03]  /*bf8a0*/  IADD3 R7, P1, R7, UR7, RZ ;  /* 0x0000000707077c10 */ /* 0x008fc6000ff3e0ff */
[----:B------:R-:W3:Y:S01]  /*bf8b0*/  LDL.LU R4, [R1+0x1558] ;  /* 0x0015580001047983 */ /* 0x000ee20000300800 */
[----:B--2---:R-:W-:Y:S02]  /*bf8c0*/  IMAD.MOV.U32 R3, RZ, RZ, R180 ;  /* 0x000000ffff037224 */ /* 0x004fe400078e00b4 */
[----:B------:R-:W-:Y:S01]  /*bf8d0*/  IMAD.MOV.U32 R2, RZ, RZ, R6 ;  /* 0x000000ffff027224 */ /* 0x000fe200078e0006 */
[----:B------:R-:W-:Y:S01]  /*bf8e0*/  IADD3 R0, P2, R0, UR7, RZ ;  /* 0x0000000700007c10 */ /* 0x000fe2000ff5e0ff */
[----:B-1----:R-:W2:Y:S04]  /*bf8f0*/  LDL.LU R180, [R1+0x1514] ;  /* 0x0015140001b47983 */ /* 0x002ea80000300800 */
[----:B------:R-:W2:Y:S04]  /*bf900*/  LDL.LU R6, [R1+0x1554] ;  /* 0x0015540001067983 */ /* 0x000ea80000300800 */
[----:B------:R1:W-:Y:S04]  /*bf910*/  STL [R1+0x1418], R7 ;  /* 0x0014180701007387 */ /* 0x0003e80000100800 */
[----:B------:R1:W-:Y:S01]  /*bf920*/  LDGSTS.E [R183+0x13e00], [R2.64], P0 ;  /* 0x13e0000002b77fae */ /* 0x0003e20008121848 */
[----:B------:R-:W-:Y:S01]  /*bf930*/  IADD3.X R176, R176, UR6, RZ, P1, !PT ;  /* 0x00000006b0b07c10 */ /* 0x000fe20008ffe4ff */
[----:B-1----:R-:W-:-:S04]  /*bf940*/  IMAD.MOV.U32 R2, RZ, RZ, R7 ;  /* 0x000000ffff027224 */ /* 0x002fc800078e0007 */
[----:B------:R1:W-:Y:S04]  /*bf950*/  STL [R1+0x1414], R176 ;  /* 0x001414b001007387 */ /* 0x0003e80000100800 */
[----:B------:R1:W-:Y:S01]  /*bf960*/  STL [R1+0x1458], R0 ;  /* 0x0014580001007387 */ /* 0x0003e20000100800 */
[----:B------:R-:W-:-:S03]  /*bf970*/  IADD3.X R8, R8, UR6, RZ, P2, !PT ;  /* 0x0000000608087c10 */ /* 0x000fc600097fe4ff */
[----:B------:R-:W2:Y:S01]  /*bf980*/  LDL.LU R7, [R1+0x1598] ;  /* 0x0015980001077983 */ /* 0x000ea20000300800 */
[----:B------:R-:W-:-:S03]  /*bf990*/  IMAD.MOV.U32 R3, RZ, RZ, R176 ;  /* 0x000000ffff037224 */ /* 0x000fc600078e00b0 */
[----:B------:R1:W-:Y:S04]  /*bf9a0*/  STL [R1+0x1454], R8 ;  /* 0x0014540801007387 */ /* 0x0003e80000100800 */
[----:B------:R-:W2:Y:S04]  /*bf9b0*/  LDL.LU R181, [R1+0x15d8] ;  /* 0x0015d80001b57983 */ /* 0x000ea80000300800 */
[----:B-1----:R-:W2:Y:S04]  /*bf9c0*/  LDL.LU R176, [R1+0x1594] ;  /* 0x0015940001b07983 */ /* 0x002ea80000300800 */
[----:B------:R1:W-:Y:S04]  /*bf9d0*/  LDGSTS.E [R183+0x14e00], [R2.64], P0 ;  /* 0x14e0000002b77fae */ /* 0x0003e80008121848 */
[----:B------:R-:W2:Y:S01]  /*bf9e0*/  LDL.LU R182, [R1+0x15d4] ;  /* 0x0015d40001b67983 */ /* 0x000ea20000300800 */
[----:B------:R-:W-:Y:S01]  /*bf9f0*/  IADD3 R5, P1, R5, UR7, RZ ;  /* 0x0000000705057c10 */ /* 0x000fe2000ff3e0ff */
[----:B-1----:R-:W-:-:S02]  /*bfa00*/  IMAD.MOV.U32 R2, RZ, RZ, R0 ;  /* 0x000000ffff027224 */ /* 0x002fc400078e0000 */
[----:B------:R-:W-:Y:S01]  /*bfa10*/  IMAD.MOV.U32 R3, RZ, RZ, R8 ;  /* 0x000000ffff037224 */ /* 0x000fe200078e0008 */
[----:B------:R-:W2:Y:S04]  /*bfa20*/  LDL.LU R0, [R1+0x1618] ;  /* 0x0016180001007983 */ /* 0x000ea80000300800 */
[----:B------:R-:W2:Y:S01]  /*bfa30*/  LDL.LU R8, [R1+0x1658] ;  /* 0x0016580001087983 */ /* 0x000ea20000300800 */
[----:B------:R-:W-:-:S03]  /*bfa40*/  IADD3 R177, P2, R177, UR7, RZ ;  /* 0x00000007b1b17c10 */ /* 0x000fc6000ff5e0ff */
[----:B------:R1:W-:Y:S04]  /*bfa50*/  STL [R1+0x1498], R5 ;  /* 0x0014980501007387 */ /* 0x0003e80000100800 */
[----:B------:R1:W-:Y:S01]  /*bfa60*/  LDGSTS.E [R183+0x15e00], [R2.64], P0 ;  /* 0x15e0000002b77fae */ /* 0x0003e20008121848 */
[----:B------:R-:W-:Y:S02]  /*bfa70*/  IADD3.X R9, R9, UR6, RZ, P1, !PT ;  /* 0x0000000609097c10 */ /* 0x000fe40008ffe4ff */
[----:B------:R-:W-:-:S03]  /*bfa80*/  IADD3.X R179, R179, UR6, RZ, P2, !PT ;  /* 0x00000006b3b37c10 */ /* 0x000fc600097fe4ff */
[----:B------:R1:W-:Y:S02]  /*bfa90*/  STL [R1+0x1494], R9 ;  /* 0x0014940901007387 */ /* 0x0003e40000100800 */
[----:B-1----:R-:W-:Y:S02]  /*bfaa0*/  MOV R2, R5 ;  /* 0x0000000500027202 */ /* 0x002fe40000000f00 */
[----:B------:R-:W-:Y:S04]  /*bfab0*/  STL [R1+0x14d8], R177 ;  /* 0x0014d8b101007387 */ /* 0x000fe80000100800 */
        /* <DEDUP_REMOVED lines=10> */
[----:B----4-:R-:W-:-:S02]  /*bfb60*/  IADD3 R178, P1, R178, UR7, RZ ;  /* 0x00000007b2b27c10 */ /* 0x010fc4000ff3e0ff */
[----:B---3--:R-:W-:-:S03]  /*bfb70*/  IADD3 R4, P2, R4, UR7, RZ ;  /* 0x0000000704047c10 */ /* 0x008fc6000ff5e0ff */
[----:B------:R-:W-:Y:S01]  /*bfb80*/  STL [R1+0x1518], R178 ;  /* 0x001518b201007387 */ /* 0x000fe20000100800 */
[----:B--2---:R-:W-:Y:S01]  /*bfb90*/  IADD3.X R180, R180, UR6, RZ, P1, !PT ;  /* 0x00000006b4b47c10 */ /* 0x004fe20008ffe4ff */
[----:B-1----:R-:W-:Y:S01]  /*bfba0*/  IMAD.MOV.U32 R2, RZ, RZ, R178 ;  /* 0x000000ffff027224 */ /* 0x002fe200078e00b2 */
[----:B------:R-:W-:-:S03]  /*bfbb0*/  IADD3.X R6, R6, UR6, RZ, P2, !PT ;  /* 0x0000000606067c10 */ /* 0x000fc600097fe4ff */
[----:B------:R1:W-:Y:S01]  /*bfbc0*/  STL [R1+0x1514], R180 ;  /* 0x001514b401007387 */ /* 0x0003e20000100800 */
[----:B------:R-:W-:-:S03]  /*bfbd0*/  IMAD.MOV.U32 R3, RZ, RZ, R180 ;  /* 0x000000ffff037224 */ /* 0x000fc600078e00b4 */
[----:B------:R-:W-:Y:S04]  /*bfbe0*/  STL [R1+0x1558], R4 ;  /* 0x0015580401007387 */ /* 0x000fe80000100800 */
[----:B------:R2:W-:Y:S04]  /*bfbf0*/  LDGSTS.E [R183+0x18e00], [R2.64], P0 ;  /* 0x18e0000002b77fae */ /* 0x0005e80008121848 */
[----:B-1----:R-:W3:Y:S04]  /*bfc00*/  LDL.LU R180, [R1+0x1694] ;  /* 0x0016940001b47983 */ /* 0x002ee80000300800 */
[----:B------:R1:W-:Y:S04]  /*bfc10*/  STL [R1+0x1554], R6 ;  /* 0x0015540601007387 */ /* 0x0003e80000100800 */
[----:B------:R-:W4:Y:S01]  /*bfc20*/  LDL.LU R178, [R1+0x16d4] ;  /* 0x0016d40001b27983 */ /* 0x000f220000300800 */
[----:B--2---:R-:W-:-:S02]  /*bfc30*/  IMAD.MOV.U32 R2, RZ, RZ, R4 ;  /* 0x000000ffff027224 */ /* 0x004fc400078e0004 */
[----:B------:R-:W-:Y:S02]  /*bfc40*/  IMAD.MOV.U32 R3, RZ, RZ, R6 ;  /* 0x000000ffff037224 */ /* 0x000fe400078e0006 */
[----:B-1----:R-:W2:Y:S01]  /*bfc50*/  LDL.LU R6, [R1+0x1718] ;  /* 0x0017180001067983 */ /* 0x002ea20000300800 */
[----:B------:R-:W-:-:S03]  /*bfc60*/  IADD3 R7, P1, R7, UR7, RZ ;  /* 0x0000000707077c10 */ /* 0x000fc6000ff3e0ff */
[----:B------:R-:W2:Y:S04]  /*bfc70*/  LDL.LU R4, [R1+0x1758] ;  /* 0x0017580001047983 */ /* 0x000ea80000300800 */
[----:B------:R1:W-:Y:S01]  /*bfc80*/  LDGSTS.E [R183+0x19e00], [R2.64], P0 ;  /* 0x19e0000002b77fae */ /* 0x0003e20008121848 */
[----:B------:R-:W-:Y:S02]  /*bfc90*/  IADD3 R181, P2, R181, UR7, RZ ;  /* 0x00000007b5b57c10 */ /* 0x000fe4000ff5e0ff */
[----:B------:R-:W-:Y:S01]  /*bfca0*/  IADD3.X R176, R176, UR6, RZ, P1, !PT ;  /* 0x00000006b0b07c10 */ /* 0x000fe20008ffe4ff */
[----:B------:R-:W-:Y:S04]  /*bfcb0*/  STL [R1+0x1598], R7 ;  /* 0x0015980701007387 */ /* 0x000fe80000100800 */
[----:B------:R1:W-:Y:S02]  /*bfcc0*/  STL [R1+0x1594], R176 ;  /* 0x001594b001007387 */ /* 0x0003e40000100800 */
[----:B-1----:R-:W-:-:S02]  /*bfcd0*/  IMAD.MOV.U32 R2, RZ, RZ, R7 ;  /* 0x000000ffff027224 */ /* 0x002fc400078e0007 */
[----:B------:R-:W-:Y:S01]  /*bfce0*/  IMAD.MOV.U32 R3, RZ, RZ, R176 ;  /* 0x000000ffff037224 */ /* 0x000fe200078e00b0 */
[----:B------:R-:W-:Y:S01]  /*bfcf0*/  IADD3.X R182, R182, UR6, RZ, P2, !PT ;  /* 0x00000006b6b67c10 */ /* 0x000fe200097fe4ff */
[----:B------:R-:W-:Y:S04]  /*bfd00*/  STL [R1+0x15d8], R181 ;  /* 0x0015d8b501007387 */ /* 0x000fe80000100800 */
[----:B------:R1:W-:Y:S04]  /*bfd10*/  LDGSTS.E [R183+0x1ae00], [R2.64], P0 ;  /* 0x1ae0000002b77fae */ /* 0x0003e80008121848 */
[----:B------:R-:W2:Y:S01]  /*bfd20*/  LDL.LU R176, [R1+0x1714] ;  /* 0x0017140001b07983 */ /* 0x000ea20000300800 */
[----:B------:R-:W-:-:S03]  /*bfd30*/  IADD3 R0, P1, R0, UR7, RZ ;  /* 0x0000000700007c10 */ /* 0x000fc6000ff3e0ff */
[----:B------:R-:W-:Y:S01]  /*bfd40*/  STL [R1+0x15d4], R182 ;  /* 0x0015d4b601007387 */ /* 0x000fe20000100800 */
[----:B-1----:R-:W-:-:S03]  /*bfd50*/  IMAD.MOV.U32 R2, RZ, RZ, R181 ;  /* 0x000000ffff027224 */ /* 0x002fc600078e00b5 */
[----:B------:R-:W2:Y:S01]  /*bfd60*/  LDL.LU R7, [R1+0x1754] ;  /* 0x0017540001077983 */ /* 0x000ea20000300800 */
[----:B------:R-:W-:Y:S01]  /*bfd70*/  IMAD.MOV.U32 R3, RZ, RZ, R182 ;  /* 0x000000ffff037224 */ /* 0x000fe200078e00b6 */
[----:B------:R-:W-:Y:S02]  /*bfd80*/  IADD3 R8, P2, R8, UR7, RZ ;  /* 0x0000000708087c10 */ /* 0x000fe4000ff5e0ff */
[----:B------:R-:W-:Y:S04]  /*bfd90*/  STL [R1+0x1618], R0 ;  /* 0x0016180001007387 */ /* 0x000fe80000100800 */
[----:B------:R1:W-:Y:S02]  /*bfda0*/  LDGSTS.E [R183+0x1be00], [R2.64], P0 ;  /* 0x1be0000002b77fae */ /* 0x0003e40008121848 */
[----:B-1----:R-:W-:Y:S01]  /*bfdb0*/  IMAD.MOV.U32 R2, RZ, RZ, R0 ;  /* 0x000000ffff027224 */ /* 0x002fe200078e0000 */
[----:B------:R-:W-:-:S05]  /*bfdc0*/  IADD3.X R5, R5, UR6, RZ, P1, !PT ;  /* 0x0000000605057c10 */ /* 0x000fca0008ffe4ff */
        /* <DEDUP_REMOVED lines=8> */
[----:B------:R-:W-:-:S03]  /*bfe50*/  IMAD.MOV.U32 R3, RZ, RZ, R9 ;  /* 0x000000ffff037224 */ /* 0x000fc600078e0009 */
[----:B-1----:R-:W2:Y:S01]  /*bfe60*/  LDL.LU R9, [R1+0x1794] ;  /* 0x0017940001097983 */ /* 0x002ea20000300800 */
[----:B------:R-:W-:-:S03]  /*bfe70*/  IMAD.MOV.U32 R2, RZ, RZ, R8 ;  /* 0x000000ffff027224 */ /* 0x000fc600078e0008 */
[----:B------:R-:W2:Y:S01]  /*bfe80*/  LDL.LU R8, [R1+0x17d4] ;  /* 0x0017d40001087983 */ /* 0x000ea20000300800 */
[----:B------:R-:W-:Y:S02]  /*bfe90*/  IADD3 R179, P1, R179, UR7, RZ ;  /* 0x00000007b3b37c10 */ /* 0x000fe4000ff3e0ff */
[----:B------:R-:W-:Y:S01]  /*bfea0*/  IADD3 R177, P2, R177, UR7, RZ ;  /* 0x00000007b1b17c10 */ /* 0x000fe2000ff5e0ff */
[----:B------:R1:W-:Y:S04]  /*bfeb0*/  LDGSTS.E [R183+0x1de00], [R2.64], P0 ;  /* 0x1de0000002b77fae */ /* 0x0003e80008121848 */
[----:B------:R2:W-:Y:S01]  /*bfec0*/  STL [R1+0x1698], R179 ;  /* 0x001698b301007387 */ /* 0x0005e20000100800 */
[----:B-1----:R-:W-:Y:S01]  /*bfed0*/  IMAD.MOV.U32 R2, RZ, RZ, R179 ;  /* 0x000000ffff027224 */ /* 0x002fe200078e00b3 */
[----:B---3--:R-:W-:-:S05]  /*bfee0*/  IADD3.X R180, R180, UR6, RZ, P1, !PT ;  /* 0x00000006b4b47c10 */ /* 0x008fca0008ffe4ff */
[----:B------:R-:W-:Y:S01]  /*bfef0*/  STL [R1+0x1694], R180 ;  /* 0x001694b401007387 */ /* 0x000fe20000100800 */
[----:B----4-:R-:W-:Y:S01]  /*bff00*/  IADD3.X R178, R178, UR6, RZ, P2, !PT ;  /* 0x00000006b2b27c10 */ /* 0x010fe200097fe4ff */
[----:B------:R-:W-:Y:S02]  /*bff10*/  IMAD.MOV.U32 R3, RZ, RZ, R180 ;  /* 0x000000ffff037224 */ /* 0x000fe400078e00b4 */
[----:B------:R-:W-:Y:S04]  /*bff20*/  STL [R1+0x16d8], R177 ;  /* 0x0016d8b101007387 */ /* 0x000fe80000100800 */
[----:B------:R1:W-:Y:S01]  /*bff30*/  STL [R1+0x16d4], R178 ;  /* 0x0016d4b201007387 */ /* 0x0003e20000100800 */
[----:B--2---:R-:W-:-:S03]  /*bff40*/  IADD3 R6, P1, R6, UR7, RZ ;  /* 0x0000000706067c10 */ /* 0x004fc6000ff3e0ff */
[----:B------:R-:W2:Y:S04]  /*bff50*/  LDL.LU R185, [R1+0x1814] ;  /* 0x0018140001b97983 */ /* 0x000ea80000300800 */
[----:B------:R-:W3:Y:S01]  /*bff60*/  LDL.LU R184, [R1+0x1818] ;  /* 0x0018180001b87983 */ /* 0x000ee20000300800 */
[----:B------:R-:W-:-:S03]  /*bff70*/  IADD3 R4, P2, R4, UR7, RZ ;  /* 0x0000000704047c10 */ /* 0x000fc6000ff5e0ff */
[----:B------:R4:W-:Y:S04]  /*bff80*/  LDGSTS.E [R183+0x1ee00], [R2.64], P0 ;  /* 0x1ee0000002b77fae */ /* 0x0009e80008121848 */
[----:B------:R-:W2:Y:S01]  /*bff90*/  LDL.LU R179, [R1+0x1854] ;  /* 0x0018540001b37983 */ /* 0x000ea20000300800 */
[----:B----4-:R-:W-:Y:S02]  /*bffa0*/  IMAD.MOV.U32 R2, RZ, RZ, R177 ;  /* 0x000000ffff027224 */ /* 0x010fe400078e00b1 */
[----:B------:R-:W-:Y:S02]  /*bffb0*/  IMAD.MOV.U32 R3, RZ, RZ, R178 ;  /* 0x000000ffff037224 */ /* 0x000fe400078e00b2 */
[----:B-1----:R-:W4:Y:S01]  /*bffc0*/  LDL.LU R178, [R1+0x1858] ;  /* 0x0018580001b27983 */ /* 0x002f220000300800 */
[----:B------:R-:W-:-:S03]  /*bffd0*/  IADD3.X R176, R176, UR6, RZ, P1, !PT ;  /* 0x00000006b0b07c10 */ /* 0x000fc60008ffe4ff */
[----:B------:R1:W-:Y:S04]  /*bffe0*/  LDGSTS.E [R183+0x1fe00], [R2.64], P0 ;  /* 0x1fe0000002b77fae */ /* 0x0003e80008121848 */
[----:B------:R1:W-:Y:S01]  /*bfff0*/  STL [R1+0x1718], R6 ;  /* 0x0017180601007387 */ /* 0x0003e20000100800 */
[----:B------:R-:W-:-:S03]  /*c0000*/  IADD3.X R7, R7, UR6, RZ, P2, !PT ;  /* 0x0000000607077c10 */ /* 0x000fc600097fe4ff */
        /* <DEDUP_REMOVED lines=12> */
[----:B------:R-:W4:Y:S01]  /*c00d0*/  LDL.LU R181, [R1+0x1918] ;  /* 0x0019180001b57983 */ /* 0x000f220000300800 */
[----:B------:R-:W-:-:S03]  /*c00e0*/  IADD3 R5, P1, R5, UR7, RZ ;  /* 0x0000000705057c10 */ /* 0x000fc6000ff3e0ff */
[----:B------:R-:W4:Y:S04]  /*c00f0*/  LDL.LU R4, [R1+0x1958] ;  /* 0x0019580001047983 */ /* 0x000f280000300800 */
[----:B------:R1:W-:Y:S01]  /*c0100*/  STL [R1+0x1798], R5 ;  /* 0x0017980501007387 */ /* 0x0003e20000100800 */
[----:B------:R-:W-:-:S03]  /*c0110*/  IADD3 R0, P2, R0, UR7, RZ ;  /* 0x0000000700007c10 */ /* 0x000fc6000ff5e0ff */
[----:B------:R1:W-:Y:S01]  /*c0120*/  LDGSTS.E [R183+0x21e00], [R2.64], P0 ;  /* 0x21e0000002b77fae */ /* 0x0003e20008121848 */
[----:B------:R-:W-:-:S05]  /*c0130*/  IADD3.X R9, R9, UR6, RZ, P1, !PT ;  /* 0x0000000609097c10 */ /* 0x000fca0008ffe4ff */
[----:B------:R1:W-:Y:S01]  /*c0140*/  STL [R1+0x1794], R9 ;  /* 0x0017940901007387 */ /* 0x0003e20000100800 */
[----:B------:R-:W-:-:S03]  /*c0150*/  IADD3.X R8, R8, UR6, RZ, P2, !PT ;  /* 0x0000000608087c10 */ /* 0x000fc600097fe4ff */
[----:B------:R-:W-:Y:S04]  /*c0160*/  STL [R1+0x17d8], R0 ;  /* 0x0017d80001007387 */ /* 0x000fe80000100800 */
[----:B------:R-:W4:Y:S01]  /*c0170*/  LDL.LU R182, [R1+0x1914] ;  /* 0x0019140001b67983 */ /* 0x000f220000300800 */
[----:B-1----:R-:W-:-:S03]  /*c0180*/  IMAD.MOV.U32 R2, RZ, RZ, R5 ;  /* 0x000000ffff027224 */ /* 0x002fc600078e0005 */
[----:B------:R1:W-:Y:S04]  /*c0190*/  STL [R1+0x17d4], R8 ;  /* 0x0017d40801007387 */ /* 0x0003e80000100800 */
[----:B------:R-:W4:Y:S01]  /*c01a0*/  LDL.LU R5, [R1+0x1954] ;  /* 0x0019540001057983 */ /* 0x000f220000300800 */
[----:B------:R-:W-:-:S03]  /*c01b0*/  IMAD.MOV.U32 R3, RZ, RZ, R9 ;  /* 0x000000ffff037224 */ /* 0x000fc600078e0009 */
[----:B------:R-:W4:Y:S04]  /*c01c0*/  LDL.LU R180, [R1+0x19d4] ;  /* 0x0019d40001b47983 */ /* 0x000f280000300800 */
[----:B------:R1:W-:Y:S04]  /*c01d0*/  LDGSTS.E [R183+0x22e00], [R2.64], P0 ;  /* 0x22e0000002b77fae */ /* 0x0003e80008121848 */
[----:B------:R-:W4:Y:S01]  /*c01e0*/  LDL.LU R9, [R1+0x19d8] ;  /* 0x0019d80001097983 */ /* 0x000f220000300800 */
[----:B-1----:R-:W-:Y:S02]  /*c01f0*/  IMAD.MOV.U32 R2, RZ, RZ, R0 ;  /* 0x000000ffff027224 */ /* 0x002fe400078e0000 */
[----:B------:R-:W-:-:S02]  /*c0200*/  IMAD.MOV.U32 R3, RZ, RZ, R8 ;  /* 0x000000ffff037224 */ /* 0x000fc400078e0008 */
[----:B------:R-:W4:Y:S04]  /*c0210*/  LDL.LU R8, [R1+0x19fc] ;  /* 0x0019fc0001087983 */ /* 0x000f280000300800 */
[----:B------:R1:W-:Y:S04]  /*c0220*/  LDGSTS.E [R183+0x23e00], [R2.64], P0 ;  /* 0x23e0000002b77fae */ /* 0x0003e80008121848 */
[----:B------:R-:W4:Y:S01]  /*c0230*/  LDL.LU R0, [R1+0x1a00] ;  /* 0x001a000001007983 */ /* 0x000f220000300800 */
[----:B---3--:R-:W-:-:S04]  /*c0240*/  IADD3 R184, P1, R184, UR7, RZ ;  /* 0x00000007b8b87c10 */ /* 0x008fc8000ff3e0ff */
[----:B--2---:R-:W-:Y:S01]  /*c0250*/  IADD3.X R185, R185, UR6, RZ, P1, !PT ;  /* 0x00000006b9b97c10 */ /* 0x004fe20008ffe4ff */
[----:B-1----:R-:W-:Y:S01]  /*c0260*/  IMAD.MOV.U32 R2, RZ, RZ, R184 ;  /* 0x000000ffff027224 */ /* 0x002fe200078e00b8 */
[----:B------:R-:W-:Y:S03]  /*c0270*/  STL [R1+0x1818], R184 ;  /* 0x001818b801007387 */ /* 0x000fe60000100800 */
[----:B------:R-:W-:Y:S01]  /*c0280*/  IMAD.MOV.U32 R3, RZ, RZ, R185 ;  /* 0x000000ffff037224 */ /* 0x000fe200078e00b9 */
[----:B------:R-:W-:Y:S04]  /*c0290*/  STL [R1+0x1814], R185 ;  /* 0x001814b901007387 */ /* 0x000fe80000100800 */
[----:B------:R1:W-:Y:S01]  /*c02a0*/  LDGSTS.E [R183+0x24e00], [R2.64], P0 ;  /* 0x24e0000002b77fae */ /* 0x0003e20008121848 */
[----:B----4-:R-:W-:-:S04]  /*c02b0*/  IADD3 R178, P2, R178, UR7, RZ ;  /* 0x00000007b2b27c10 */ /* 0x010fc8000ff5e0ff */
[----:B------:R-:W-:Y:S01]  /*c02c0*/  IADD3.X R179, R179, UR6, RZ, P2, !PT ;  /* 0x00000006b3b37c10 */ /* 0x000fe200097fe4ff */
[----:B------:R-:W-:Y:S01]  /*c02d0*/  STL [R1+0x1858], R178 ;  /* 0x001858b201007387 */ /* 0x000fe20000100800 */
[----:B-1----:R-:W-:-:S03]  /*c02e0*/  IMAD.MOV.U32 R2, RZ, RZ, R178 ;  /* 0x000000ffff027224 */ /* 0x002fc600078e00b2 */
[----:B------:R1:W-:Y:S01]  /*c02f0*/  STL [R1+0x1854], R179 ;  /* 0x001854b301007387 */ /* 0x0003e20000100800 */
[----:B------:R-:W-:-:S03]  /*c0300*/  IMAD.MOV.U32 R3, RZ, RZ, R179 ;  /* 0x000000ffff037224 */ /* 0x000fc600078e00b3 */
[----:B------:R-:W2:Y:S04]  /*c0310*/  LDL.LU.64 R186, [R1+0xbe8] ;  /* 0x000be80001ba7983 */ /* 0x000ea80000300a00 */
[----:B------:R3:W-:Y:S04]  /*c0320*/  LDGSTS.E [R183+0x25e00], [R2.64], P0 ;  /* 0x25e0000002b77fae */ /* 0x0007e80008121848 */
[----:B-1----:R-:W4:Y:S01]  /*c0330*/  LDL.LU.64 R178, [R1+0xbd0] ;  /* 0x000bd00001b27983 */ /* 0x002f220000300a00 */
[----:B------:R-:W-:-:S05]  /*c0340*/  IADD3 R6, P1, R6, UR7, RZ ;  /* 0x0000000706067c10 */ /* 0x000fca000ff3e0ff */
[----:B---3--:R-:W-:Y:S01]  /*c0350*/  IMAD.MOV.U32 R2, RZ, RZ, R6 ;  /* 0x000000ffff027224 */ /* 0x008fe200078e0006 */
[----:B------:R-:W-:Y:S01]  /*c0360*/  STL [R1+0x1898], R6 ;  /* 0x0018980601007387 */ /* 0x000fe20000100800 */
[----:B------:R-:W-:Y:S02]  /*c0370*/  IADD3 R176, P2, R176, UR7, RZ ;  /* 0x00000007b0b07c10 */ /* 0x000fe4000ff5e0ff */
[----:B------:R-:W-:Y:S02]  /*c0380*/  IADD3.X R7, R7, UR6, RZ, P1, !PT ;  /* 0x0000000607077c10 */ /* 0x000fe40008ffe4ff */
[----:B------:R-:W-:-:S03]  /*c0390*/  IADD3.X R177, R177, UR6, RZ, P2, !PT ;  /* 0x00000006b1b17c10 */ /* 0x000fc600097fe4ff */
[----:B------:R-:W-:Y:S01]  /*c03a0*/  IMAD.MOV.U32 R3, RZ, RZ, R7 ;  /* 0x000000ffff037224 */ /* 0x000fe200078e0007 */
[----:B------:R1:W-:Y:S01]  /*c03b0*/  STL [R1+0x1894], R7 ;  /* 0x0018940701007387 */ /* 0x0003e20000100800 */
[----:B------:R-:W-:-:S03]  /*c03c0*/  IADD3 R181, P1, R181, UR7, RZ ;  /* 0x00000007b5b57c10 */ /* 0x000fc6000ff3e0ff */
[----:B------:R-:W-:Y:S04]  /*c03d0*/  STL [R1+0x18d8], R176 ;  /* 0x0018d8b001007387 */ /* 0x000fe80000100800 */
[----:B------:R3:W-:Y:S04]  /*c03e0*/  LDGSTS.E [R183+0x26e00], [R2.64], P0 ;  /* 0x26e0000002b77fae */ /* 0x0007e80008121848 */
[----:B-1----:R-:W4:Y:S01]  /*c03f0*/  LDL.LU.64 R6, [R1+0xbb8] ;  /* 0x000bb80001067983 */ /* 0x002f220000300a00 */
[----:B------:R-:W-:-:S03]  /*c0400*/  IADD3 R4, P2, R4, UR7, RZ ;  /* 0x0000000704047c10 */ /* 0x000fc6000ff5e0ff */
[----:B------:R1:W-:Y:S01]  /*c0410*/  STL [R1+0x18d4], R177 ;  /* 0x0018d4b101007387 */ /* 0x0003e20000100800 */
[----:B---3--:R-:W-:Y:S02]  /*c0420*/  IMAD.MOV.U32 R2, RZ, RZ, R176 ;  /* 0x000000ffff027224 */ /* 0x008fe400078e00b0 */
[----:B------:R-:W-:Y:S02]  /*c0430*/  IMAD.MOV.U32 R3, RZ, RZ, R177 ;  /* 0x000000ffff037224 */ /* 0x000fe400078e00b1 */
[----:B-1----:R-:W3:Y:S04]  /*c0440*/  LDL.LU.64 R176, [R1+0xba0] ;  /* 0x000ba00001b07983 */ /* 0x002ee80000300a00 */
[----:B------:R1:W-:Y:S01]  /*c0450*/  LDGSTS.E [R183+0x27e00], [R2.64], P0 ;  /* 0x27e0000002b77fae */ /* 0x0003e20008121848 */
[----:B------:R-:W-:-:S03]  /*c0460*/  IADD3.X R182, R182, UR6, RZ, P1, !PT ;  /* 0x00000006b6b67c10 */ /* 0x000fc60008ffe4ff */
[----:B------:R-:W-:Y:S04]  /*c0470*/  STL [R1+0x1918], R181 ;  /* 0x001918b501007387 */ /* 0x000fe80000100800 */
[----:B------:R-:W-:Y:S01]  /*c0480*/  STL [R1+0x1914], R182 ;  /* 0x001914b601007387 */ /* 0x000fe20000100800 */
[----:B------:R-:W-:Y:S01]  /*c0490*/  IADD3.X R5, R5, UR6, RZ, P2, !PT ;  /* 0x0000000605057c10 */ /* 0x000fe200097fe4ff */
[----:B-1----:R-:W-:Y:S02]  /*c04a0*/  IMAD.MOV.U32 R2, RZ, RZ, R181 ;  /* 0x000000ffff027224 */ /* 0x002fe400078e00b5 */
[----:B------:R-:W-:Y:S01]  /*c04b0*/  STL [R1+0x1958], R4 ;  /* 0x0019580401007387 */ /* 0x000fe20000100800 */
[----:B------:R-:W-:-:S03]  /*c04c0*/  IMAD.MOV.U32 R3, RZ, RZ, R182 ;  /* 0x000000ffff037224 */ /* 0x000fc600078e00b6 */
[----:B------:R-:W3:Y:S04]  /*c04d0*/  LDL.LU.64 R184, [R1+0xb88] ;  /* 0x000b880001b87983 */ /* 0x000ee80000300a00 */
[----:B------:R1:W-:Y:S04]  /*c04e0*/  LDGSTS.E [R183+0x28e00], [R2.64], P0 ;  /* 0x28e0000002b77fae */ /* 0x0003e80008121848 */
[----:B------:R1:W-:Y:S02]  /*c04f0*/  STL [R1+0x1954], R5 ;  /* 0x0019540501007387 */ /* 0x0003e40000100800 */
[----:B-1----:R-:W-:-:S02]  /*c0500*/  IMAD.MOV.U32 R2, RZ, RZ, R4 ;  /* 0x000000ffff027224 */ /* 0x002fc400078e0004 */
[----:B------:R-:W-:Y:S02]  /*c0510*/  IMAD.MOV.U32 R3, RZ, RZ, R5 ;  /* 0x000000ffff037224 */ /* 0x000fe400078e0005 */
[----:B------:R-:W3:Y:S01]  /*c0520*/  LDL.LU.64 R4, [R1+0xb00] ;  /* 0x000b000001047983 */ /* 0x000ee20000300a00 */
[----:B------:R-:W-:-:S03]  /*c0530*/  IADD3 R9, P1, R9, UR7, RZ ;  /* 0x0000000709097c10 */ /* 0x000fc6000ff3e0ff */
[----:B------:R1:W-:Y:S01]  /*c0540*/  LDGSTS.E [R183+0x29e00], [R2.64], P0 ;  /* 0x29e0000002b77fae */ /* 0x0003e20008121848 */
[----:B------:R-:W-:Y:S02]  /*c0550*/  IADD3.X R180, R180, UR6, RZ, P1, !PT ;  /* 0x00000006b4b47c10 */ /* 0x000fe40008ffe4ff */
[----:B------:R-:W-:Y:S01]  /*c0560*/  IADD3 R0, P2, R0, UR7, RZ ;  /* 0x0000000700007c10 */ /* 0x000fe2000ff5e0ff */
[----:B------:R-:W-:Y:S03]  /*c0570*/  STL [R1+0x19d8], R9 ;  /* 0x0019d80901007387 */ /* 0x000fe60000100800 */
[----:B------:R-:W-:Y:S01]  /*c0580*/  IADD3.X R8, R8, UR6, RZ, P2, !PT ;  /* 0x0000000608087c10 */ /* 0x000fe200097fe4ff */
[----:B------:R-:W-:Y:S01]  /*c0590*/  STL [R1+0x19d4], R180 ;  /* 0x0019d4b401007387 */ /* 0x000fe20000100800 */
[----:B-1----:R-:W-:Y:S02]  /*c05a0*/  IMAD.MOV.U32 R2, RZ, RZ, R9 ;  /* 0x000000ffff027224 */ /* 0x002fe400078e0009 */
[----:B------:R-:W-:Y:S01]  /*c05b0*/  IMAD.MOV.U32 R3, RZ, RZ, R180 ;  /* 0x000000ffff037224 */ /* 0x000fe200078e00b4 */
[----:B------:R-:W-:Y:S04]  /*c05c0*/  STL [R1+0x1a00], R0 ;  /* 0x001a000001007387 */ /* 0x000fe80000100800 */
[----:B------:R1:W-:Y:S04]  /*c05d0*/  LDGSTS.E [R183+0x2ae00], [R2.64], P0 ;  /* 0x2ae0000002b77fae */ /* 0x0003e80008121848 */
[----:B------:R1:W-:Y:S04]  /*c05e0*/  STL [R1+0x19fc], R8 ;  /* 0x0019fc0801007387 */ /* 0x0003e80000100800 */
[----:B------:R-:W3:Y:S01]  /*c05f0*/  LDL.LU.64 R188, [R1+0xaf0] ;  /* 0x000af00001bc7983 */ /* 0x000ee20000300a00 */
[----:B-1----:R-:W-:-:S03]  /*c0600*/  IMAD.MOV.U32 R2, RZ, RZ, R0 ;  /* 0x000000ffff027224 */ /* 0x002fc600078e0000 */
[----:B------:R-:W3:Y:S01]  /*c0610*/  LDL.LU.64 R190, [R1+0xae0] ;  /* 0x000ae00001be7983 */ /* 0x000ee20000300a00 */
[----:B------:R-:W-:-:S03]  /*c0620*/  IMAD.MOV.U32 R3, RZ, RZ, R8 ;  /* 0x000000ffff037224 */ /* 0x000fc600078e0008 */
[----:B------:R-:W3:Y:S04]  /*c0630*/  LDL.LU.64 R8, [R1+0xad0] ;  /* 0x000ad00001087983 */ /* 0x000ee80000300a00 */
[----:B------:R1:W-:Y:S01]  /*c0640*/  LDGSTS.E [R183+0x2be00], [R2.64], P0 ;  /* 0x2be0000002b77fae */ /* 0x0003e20008121848 */
[----:B--2---:R-:W-:-:S04]  /*c0650*/  IADD3 R181, P1, R186, UR7, RZ ;  /* 0x00000007bab57c10 */ /* 0x004fc8000ff3e0ff */
[----:B------:R-:W-:Y:S02]  /*c0660*/  IADD3.X R182, R187, UR6, RZ, P1, !PT ;  /* 0x00000006bbb67c10 */ /* 0x000fe40008ffe4ff */
[----:B----4-:R-:W-:-:S04]  /*c0670*/  IADD3 R180, P1, R178, UR7, RZ ;  /* 0x00000007b2b47c10 */ /* 0x010fc8000ff3e0ff */
[----:B------:R-:W-:Y:S02]  /*c0680*/  IADD3.X R0, R179, UR6, RZ, P1, !PT ;  /* 0x00000006b3007c10 */ /* 0x000fe40008ffe4ff */
[----:B------:R-:W-:-:S04]  /*c0690*/  IADD3 R179, P1, R6, UR7, RZ ;  /* 0x0000000706b37c10 */ /* 0x000fc8000ff3e0ff */
[----:B-1----:R-:W-:Y:S02]  /*c06a0*/  IADD3.X R2, R7, UR6, RZ, P1, !PT ;  /* 0x0000000607027c10 */ /* 0x002fe40008ffe4ff */
[----:B------:R-:W2:Y:S01]  /*c06b0*/  LDL.LU.64 R6, [R1+0xac0] ;  /* 0x000ac00001067983 */ /* 0x000ea20000300a00 */
[----:B---3--:R-:W-:-:S04]  /*c06c0*/  IADD3 R178, P1, R176, UR7, RZ ;  /* 0x00000007b0b27c10 */ /* 0x008fc8000ff3e0ff */
[----:B------:R-:W-:Y:S02]  /*c06d0*/  IADD3.X R3, R177, UR6, RZ, P1, !PT ;  /* 0x00000006b1037c10 */ /* 0x000fe40008ffe4ff */
[----:B------:R-:W-:-:S04]  /*c06e0*/  IADD3 R177, P1, R184, UR7, RZ ;  /* 0x00000007b8b17c10 */ /* 0x000fc8000ff3e0ff */
[----:B------:R-:W-:Y:S02]  /*c06f0*/  IADD3.X R176, R185, UR6, RZ, P1, !PT ;  /* 0x00000006b9b07c10 */ /* 0x000fe40008ffe4ff */
[----:B------:R-:W-:-:S04]  /*c0700*/  IADD3 R185, P1, R4, UR7, RZ ;  /* 0x0000000704b97c10 */ /* 0x000fc8000ff3e0ff */
[----:B------:R-:W-:Y:S02]  /*c0710*/  IADD3.X R184, R5, UR6, RZ, P1, !PT ;  /* 0x0000000605b87c10 */ /* 0x000fe40008ffe4ff */
[----:B------:R-:W3:Y:S04]  /*c0720*/  LDL.LU.64 R4, [R1+0xab0] ;  /* 0x000ab00001047983 */ /* 0x000ee80000300a00 */
[----:B------:R-:W4:Y:S04]  /*c0730*/  LDL.LU.64 R198, [R1+0xaa0] ;  /* 0x000aa00001c67983 */ /* 0x000f280000300a00 */
[----:B------:R-:W4:Y:S04]  /*c0740*/  LDL.LU.64 R200, [R1+0xa58] ;  /* 0x000a580001c87983 */ /* 0x000f280000300a00 */
[----:B------:R-:W4:Y:S04]  /*c0750*/  LDL.LU.64 R202, [R1+0xa50] ;  /* 0x000a500001ca7983 */ /* 0x000f280000300a00 */
[----:B------:R-:W4:Y:S04]  /*c0760*/  LDL.LU.64 R204, [R1+0xa48] ;  /* 0x000a480001cc7983 */ /* 0x000f280000300a00 */
[----:B------:R-:W4:Y:S04]  /*c0770*/  LDL.LU.64 R206, [R1+0xa40] ;  /* 0x000a400001ce7983 */ /* 0x000f280000300a00 */
[----:B------:R-:W4:Y:S01]  /*c0780*/  LDL.LU.64 R208, [R1+0xa38] ;  /* 0x000a380001d07983 */ /* 0x000f220000300a00 */
[----:B------:R-:W-:-:S04]  /*c0790*/  IADD3 R187, P1, R188, UR7, RZ ;  /* 0x00000007bcbb7c10 */ /* 0x000fc8000ff3e0ff */
[----:B------:R-:W-:Y:S02]  /*c07a0*/  IADD3.X R186, R189, UR6, RZ, P1, !PT ;  /* 0x00000006bdba7c10 */ /* 0x000fe40008ffe4ff */
[----:B------:R-:W-:-:S04]  /*c07b0*/  IADD3 R189, P1, R190, UR7, RZ ;  /* 0x00000007bebd7c10 */ /* 0x000fc8000ff3e0ff */
[----:B------:R-:W-:Y:S02]  /*c07c0*/  IADD3.X R188, R191, UR6, RZ, P1, !PT ;  /* 0x00000006bfbc7c10 */ /* 0x000fe40008ffe4ff */
        /* <DEDUP_REMOVED lines=8> */
[----:B------:R-:W3:Y:S01]  /*c0850*/  LDL.LU.64 R4, [R1+0xa20] ;  /* 0x000a200001047983 */ /* 0x000ee20000300a00 */
[----:B----4-:R-:W-:-:S04]  /*c0860*/  IADD3 R197, P1, R198, UR7, RZ ;  /* 0x00000007c6c57c10 */ /* 0x010fc8000ff3e0ff */
        /* <DEDUP_REMOVED lines=13> */
[----:B------:R-:W-:Y:S02]  /*c0940*/  LOP3.LUT R177, R177, R176, RZ, 0x3c, !PT ;  /* 0x000000b0b1b17212 */ /* 0x000fe400078e3cff */
[----:B------:R-:W-:Y:S02]  /*c0950*/  LOP3.LUT R185, R185, R184, RZ, 0x3c, !PT ;  /* 0x000000b8b9b97212 */ /* 0x000fe400078e3cff */
[----:B------:R-:W-:Y:S01]  /*c0960*/  LOP3.LUT R187, R187, R186, RZ, 0x3c, !PT ;  /* 0x000000babbbb7212 */ /* 0x000fe200078e3cff */
[----:B------:R-:W-:Y:S01]  /*c0970*/  IMAD.MOV.U32 R9, RZ, RZ, R182 ;  /* 0x000000ffff097224 */ /* 0x000fe200078e00b6 */
[----:B------:R-:W-:Y:S02]  /*c0980*/  LOP3.LUT R189, R189, R188, RZ, 0x3c, !PT ;  /* 0x000000bcbdbd7212 */ /* 0x000fe400078e3cff */
[----:B------:R-:W-:-:S02]  /*c0990*/  MOV R8, R181 ;  /* 0x000000b500087202 */ /* 0x000fc40000000f00 */
[----:B------:R-:W-:Y:S02]  /*c09a0*/  LOP3.LUT R176, R177, R176, RZ, 0x3c, !PT ;  /* 0x000000b0b1b07212 */ /* 0x000fe400078e3cff */
[----:B------:R-:W-:Y:S02]  /*c09b0*/  LOP3.LUT R191, R191, R190, RZ, 0x3c, !PT ;  /* 0x000000bebfbf7212 */ /* 0x000fe400078e3cff */
[----:B------:R-:W-:Y:S02]  /*c09c0*/  LOP3.LUT R184, R185, R184, RZ, 0x3c, !PT ;  /* 0x000000b8b9b87212 */ /* 0x000fe400078e3cff */
[----:B------:R-:W-:Y:S01]  /*c09d0*/  LOP3.LUT R193, R193, R192, RZ, 0x3c, !PT ;  /* 0x000000c0c1c17212 */ /* 0x000fe200078e3cff */
[----:B------:R-:W-:Y:S01]  /*c09e0*/  IMAD.MOV.U32 R181, RZ, RZ, R3 ;  /* 0x000000ffffb57224 */ /* 0x000fe200078e0003 */
[----:B------:R-:W-:Y:S02]  /*c09f0*/  LOP3.LUT R186, R187, R186, RZ, 0x3c, !PT ;  /* 0x000000babbba7212 */ /* 0x000fe400078e3cff */
[----:B------:R-:W-:-:S02]  /*c0a00*/  LOP3.LUT R195, R195, R194, RZ, 0x3c, !PT ;  /* 0x000000c2c3c37212 */ /* 0x000fc400078e3cff */
[----:B------:R-:W-:Y:S02]  /*c0a10*/  LOP3.LUT R188, R189, R188, RZ, 0x3c, !PT ;  /* 0x000000bcbdbc7212 */ /* 0x000fe400078e3cff */
[----:B------:R-:W-:Y:S01]  /*c0a20*/  LOP3.LUT R197, R197, R196, RZ, 0x3c, !PT ;  /* 0x000000c4c5c57212 */ /* 0x000fe200078e3cff */
[----:B------:R1:W-:Y:S01]  /*c0a30*/  STL.64 [R1+0xbe8], R8 ;  /* 0x000be80801007387 */ /* 0x0003e20000100a00 */
[----:B------:R-:W-:Y:S02]  /*c0a40*/  LOP3.LUT R177, R177, R176, RZ, 0x3c, !PT ;  /* 0x000000b0b1b17212 */ /* 0x000fe400078e3cff */
[----:B------:R-:W-:Y:S01]  /*c0a50*/  LOP3.LUT R190, R191, R190, RZ, 0x3c, !PT ;  /* 0x000000bebfbe7212 */ /* 0x000fe200078e3cff */
[----:B------:R-:W-:Y:S01]  /*c0a60*/  IMAD.MOV.U32 R215, RZ, RZ, c[0x0][0x180] ;  /* 0x00006000ffd77624 */ /* 0x000fe200078e00ff */
[----:B------:R-:W-:Y:S01]  /*c0a70*/  LOP3.LUT R199, R199, R198, RZ, 0x3c, !PT ;  /* 0x000000c6c7c77212 */ /* 0x000fe200078e3cff */
[----:B------:R1:W-:Y:S01]  /*c0a80*/  LDGSTS.E [R183+0x2ce00], [R8.64], P0 ;  /* 0x2ce0000008b77fae */ /* 0x0003e20008121848 */
        /* <DEDUP_REMOVED lines=26> */
[----:B------:R-:W-:Y:S02]  /*c0c30*/  IADD3 R215, R215, 0x7f, RZ ;  /* 0x0000007fd7d77810 */ /* 0x000fe40007ffe0ff */
[----:B------:R-:W-:Y:S02]  /*c0c40*/  LOP3.LUT R209, R209, R208, RZ, 0x3c, !PT ;  /* 0x000000d0d1d17212 */ /* 0x000fe400078e3cff */
[----:B------:R-:W-:Y:S02]  /*c0c50*/  IADD3 R214, R214, 0x1, RZ ;  /* 0x00000001d6d67810 */ /* 0x000fe40007ffe0ff */
[----:B--2---:R-:W-:-:S04]  /*c0c60*/  IADD3 R211, P1, R6, UR7, RZ ;  /* 0x0000000706d37c10 */ /* 0x004fc8000ff3e0ff */
[----:B------:R-:W-:Y:S01]  /*c0c70*/  IADD3.X R210, R7, UR6, RZ, P1, !PT ;  /* 0x0000000607d27c10 */ /* 0x000fe20008ffe4ff */
[----:B------:R-:W-:Y:S02]  /*c0c80*/  IMAD.MOV.U32 R6, RZ, RZ, R180 ;  /* 0x000000ffff067224 */ /* 0x000fe400078e00b4 */
[----:B------:R-:W-:Y:S02]  /*c0c90*/  IMAD.MOV.U32 R7, RZ, RZ, R0 ;  /* 0x000000ffff077224 */ /* 0x000fe400078e0000 */
[----:B------:R-:W-:-:S03]  /*c0ca0*/  IMAD.MOV.U32 R180, RZ, RZ, R178 ;  /* 0x000000ffffb47224 */ /* 0x000fc600078e00b2 */
[----:B------:R2:W-:Y:S01]  /*c0cb0*/  STL.64 [R1+0xbd0], R6 ;  /* 0x000bd00601007387 */ /* 0x0005e20000100a00 */
[----:B------:R-:W-:-:S03]  /*c0cc0*/  LOP3.LUT R211, R211, R210, RZ, 0x3c, !PT ;  /* 0x000000d2d3d37212 */ /* 0x000fc600078e3cff */
[----:B------:R2:W-:Y:S01]  /*c0cd0*/  LDGSTS.E [R183+0x2de00], [R6.64], P0 ;  /* 0x2de0000006b77fae */ /* 0x0005e20008121848 */
[C---:B------:R-:W-:Y:S02]  /*c0ce0*/  LOP3.LUT R210, R211.reuse, R210, RZ, 0x3c, !PT ;  /* 0x000000d2d3d27212 */ /* 0x040fe400078e3cff */
[----:B------:R-:W-:Y:S02]  /*c0cf0*/  SHF.R.S32.HI R0, RZ, 0x1f, R215 ;  /* 0x0000001fff007819 */ /* 0x000fe400000114d7 */
[----:B------:R-:W-:Y:S02]  /*c0d00*/  LOP3.LUT R211, R211, R210, RZ, 0x3c, !PT ;  /* 0x000000d2d3d37212 */ /* 0x000fe400078e3cff */
[----:B------:R-:W-:Y:S02]  /*c0d10*/  LEA.HI R0, R0, R215, RZ, 0x7 ;  /* 0x000000d700007211 */ /* 0x000fe400078f38ff */
[----:B---3--:R-:W-:Y:S01]  /*c0d20*/  IADD3 R213, P1, R4, UR7, RZ ;  /* 0x0000000704d57c10 */ /* 0x008fe2000ff3e0ff */
[----:B------:R-:W-:-:S03]  /*c0d30*/  IMAD.MOV.U32 R4, RZ, RZ, R179 ;  /* 0x000000ffff047224 */ /* 0x000fc600078e00b3 */
[----:B------:R-:W-:Y:S01]  /*c0d40*/  IADD3.X R212, R5, UR6, RZ, P1, !PT ;  /* 0x0000000605d47c10 */ /* 0x000fe20008ffe4ff */
[----:B------:R-:W-:-:S05]  /*c0d50*/  IMAD.MOV.U32 R5, RZ, RZ, R2 ;  /* 0x000000ffff057224 */ /* 0x000fca00078e0002 */
[----:B------:R3:W-:Y:S04]  /*c0d60*/  STL.64 [R1+0xbb8], R4 ;  /* 0x000bb80401007387 */ /* 0x0007e80000100a00 */
[----:B------:R4:W-:Y:S04]  /*c0d70*/  STL.64 [R1+0xba0], R180 ;  /* 0x000ba0b401007387 */ /* 0x0009e80000100a00 */
[----:B------:R4:W-:Y:S04]  /*c0d80*/  STL.64 [R1+0xb88], R176 ;  /* 0x000b88b001007387 */ /* 0x0009e80000100a00 */
[----:B------:R4:W-:Y:S01]  /*c0d90*/  STL.64 [R1+0xb00], R184 ;  /* 0x000b00b801007387 */ /* 0x0009e20000100a00 */
[----:B------:R-:W-:-:S03]  /*c0da0*/  LOP3.LUT R213, R213, R212, RZ, 0x3c, !PT ;  /* 0x000000d4d5d57212 */ /* 0x000fc600078e3cff */
[----:B------:R4:W-:Y:S04]  /*c0db0*/  STL.64 [R1+0xaf0], R186 ;  /* 0x000af0ba01007387 */ /* 0x0009e80000100a00 */
[----:B------:R4:W-:Y:S04]  /*c0dc0*/  STL.64 [R1+0xae0], R188 ;  /* 0x000ae0bc01007387 */ /* 0x0009e80000100a00 */
[----:B------:R4:W-:Y:S04]  /*c0dd0*/  STL.64 [R1+0xad0], R190 ;  /* 0x000ad0be01007387 */ /* 0x0009e80000100a00 */
[----:B------:R4:W-:Y:S01]  /*c0de0*/  STL.64 [R1+0xac0], R192 ;  /* 0x000ac0c001007387 */ /* 0x0009e20000100a00 */
[----:B------:R-:W-:-:S03]  /*c0df0*/  LOP3.LUT R212, R213, R212, RZ, 0x3c, !PT ;  /* 0x000000d4d5d47212 */ /* 0x000fc600078e3cff */
[----:B------:R4:W-:Y:S04]  /*c0e00*/  STL.64 [R1+0xab0], R194 ;  /* 0x000ab0c201007387 */ /* 0x0009e80000100a00 */
[----:B------:R3:W-:Y:S04]  /*c0e10*/  LDGSTS.E [R183+0x2ee00], [R4.64], P0 ;  /* 0x2ee0000004b77fae */ /* 0x0007e80008121848 */
[----:B------:R4:W-:Y:S04]  /*c0e20*/  STL.64 [R1+0xaa0], R196 ;  /* 0x000aa0c401007387 */ /* 0x0009e80000100a00 */
[----:B------:R4:W-:Y:S04]  /*c0e30*/  LDGSTS.E [R183+0x2fe00], [R180.64], P0 ;  /* 0x2fe00000b4b77fae */ /* 0x0009e80008121848 */
[----:B------:R4:W-:Y:S04]  /*c0e40*/  STL.64 [R1+0xa58], R198 ;  /* 0x000a58c601007387 */ /* 0x0009e80000100a00 */
[----:B------:R4:W-:Y:S04]  /*c0e50*/  LDGSTS.E [R183+0x30e00], [R176.64], P0 ;  /* 0x30e00000b0b77fae */ /* 0x0009e80008121848 */
[----:B------:R4:W-:Y:S04]  /*c0e60*/  STL.64 [R1+0xa50], R200 ;  /* 0x000a50c801007387 */ /* 0x0009e80000100a00 */
[----:B------:R4:W-:Y:S01]  /*c0e70*/  LDGSTS.E [R183+0x31e00], [R184.64], P0 ;  /* 0x31e00000b8b77fae */ /* 0x0009e20008121848 */
[----:B------:R-:W-:-:S03]  /*c0e80*/  LOP3.LUT R213, R213, R212, RZ, 0x3c, !PT ;  /* 0x000000d4d5d57212 */ /* 0x000fc600078e3cff */
[----:B------:R4:W-:Y:S04]  /*c0e90*/  STL.64 [R1+0xa48], R202 ;  /* 0x000a48ca01007387 */ /* 0x0009e80000100a00 */
[----:B------:R4:W-:Y:S04]  /*c0ea0*/  LDGSTS.E [R183+0x32e00], [R186.64], P0 ;  /* 0x32e00000bab77fae */ /* 0x0009e80008121848 */
[----:B------:R4:W-:Y:S04]  /*c0eb0*/  STL.64 [R1+0xa40], R204 ;  /* 0x000a40cc01007387 */ /* 0x0009e80000100a00 */
[----:B------:R4:W-:Y:S04]  /*c0ec0*/  LDGSTS.E [R183+0x33e00], [R188.64], P0 ;  /* 0x33e00000bcb77fae */ /* 0x0009e80008121848 */
[----:B------:R4:W-:Y:S04]  /*c0ed0*/  STL.64 [R1+0xa38], R206 ;  /* 0x000a38ce01007387 */ /* 0x0009e80000100a00 */
[----:B------:R4:W-:Y:S04]  /*c0ee0*/  LDGSTS.E [R183+0x34e00], [R190.64], P0 ;  /* 0x34e00000beb77fae */ /* 0x0009e80008121848 */
[----:B-1----:R4:W5:Y:S04]  /*c0ef0*/  LDL.LU.64 R8, [R1+0x2ab8] ;  /* 0x002ab80001087983 */ /* 0x0029680000300a00 */
[----:B------:R4:W-:Y:S04]  /*c0f00*/  LDGSTS.E [R183+0x35e00], [R192.64], P0 ;  /* 0x35e00000c0b77fae */ /* 0x0009e80008121848 */
[----:B------:R4:W-:Y:S04]  /*c0f10*/  STL.64 [R1+0xa30], R208 ;  /* 0x000a30d001007387 */ /* 0x0009e80000100a00 */
[----:B------:R4:W-:Y:S04]  /*c0f20*/  LDGSTS.E [R183+0x36e00], [R194.64], P0 ;  /* 0x36e00000c2b77fae */ /* 0x0009e80008121848 */
[----:B--2---:R4:W5:Y:S04]  /*c0f30*/  LDL.LU.64 R6, [R1+0x2ab0] ;  /* 0x002ab00001067983 */ /* 0x0049680000300a00 */
[----:B------:R4:W-:Y:S04]  /*c0f40*/  LDGSTS.E [R183+0x37e00], [R196.64], P0 ;  /* 0x37e00000c4b77fae */ /* 0x0009e80008121848 */
[----:B------:R4:W-:Y:S04]  /*c0f50*/  STL.64 [R1+0xa28], R210 ;  /* 0x000a28d201007387 */ /* 0x0009e80000100a00 */
[----:B------:R4:W-:Y:S01]  /*c0f60*/  LDGSTS.E [R183+0x38e00], [R198.64], P0 ;  /* 0x38e00000c6b77fae */ /* 0x0009e20008121848 */
[----:B------:R-:W-:-:S03]  /*c0f70*/  SHF.R.S32.HI R0, RZ, 0x7, R0 ;  /* 0x00000007ff007819 */ /* 0x000fc60000011400 */
[----:B---3--:R4:W5:Y:S04]  /*c0f80*/  LDL.LU.64 R4, [R1+0x2aa8] ;  /* 0x002aa80001047983 */ /* 0x0089680000300a00 */
[----:B------:R4:W-:Y:S04]  /*c0f90*/  LDGSTS.E [R183+0x39e00], [R200.64], P0 ;  /* 0x39e00000c8b77fae */ /* 0x0009e80008121848 */
[----:B------:R4:W-:Y:S04]  /*c0fa0*/  STL.64 [R1+0xa20], R212 ;  /* 0x000a20d401007387 */ /* 0x0009e80000100a00 */
[----:B------:R4:W-:Y:S04]  /*c0fb0*/  LDGSTS.E [R183+0x3ae00], [R202.64], P0 ;  /* 0x3ae00000cab77fae */ /* 0x0009e80008121848 */
[----:B------:R4:W-:Y:S04]  /*c0fc0*/  LDGSTS.E [R183+0x3be00], [R204.64], P0 ;  /* 0x3be00000ccb77fae */ /* 0x0009e80008121848 */
[----:B------:R4:W-:Y:S04]  /*c0fd0*/  STL [R1+0xa14], R214 ;  /* 0x000a14d601007387 */ /* 0x0009e80000100800 */
[----:B------:R4:W-:Y:S04]  /*c0fe0*/  LDGSTS.E [R183+0x3ce00], [R206.64], P0 ;  /* 0x3ce00000ceb77fae */ /* 0x0009e80008121848 */
[----:B------:R4:W-:Y:S04]  /*c0ff0*/  LDGSTS.E [R183+0x3de00], [R208.64], P0 ;  /* 0x3de00000d0b77fae */ /* 0x0009e80008121848 */
[----:B------:R4:W-:Y:S04]  /*c1000*/  LDGSTS.E [R183+0x3ee00], [R210.64], P0 ;  /* 0x3ee00000d2b77fae */ /* 0x0009e80008121848 */
[----:B------:R4:W-:Y:S01]  /*c1010*/  LDGSTS.E [R183+0x3fe00], [R212.64], P0 ;  /* 0x3fe00000d4b77fae */ /* 0x0009e20008121848 */
[----:B------:R-:W-:-:S03]  /*c1020*/  ISETP.NE.U32.AND P0, PT, R214, R0, PT ;  /* 0x00000000d600720c */ /* 0x000fc60003f05070 */
[----:B------:R-:W0:Y:S10]  /*c1030*/  LDGDEPBAR ;  /* 0x00000000000079af */ /* 0x000e340000000000 */
[----:B----4-:R-:W-:Y:S01]  /*c1040*/  @!P0 CALL.REL.NOINC `(.L_x_0) ;  /* 0x0000001000008944 */ /* 0x010fe20003c00000 */
[----:B------:R-:W-:Y:S05]  /*c1050*/  BRA `(.L_x_1) ;  /* 0xfffaf3b000007947 */ /* 0x000fea000383ffff */
.L_x_0:
[----:B------:R-:W2:Y:S01]  /*c1060*/  LDL.LU R176, [R1+0x2d0] ;  /* 0x0002d00001b07983 */ /* 0x000ea20000300800 */
[----:B------:R-:W-:-:S04]  /*c1070*/  DEPBAR.LE SB0, 0x0 ;  /* 0x000080000000791a */ /* 0x000fc80000000000 */
[----:B------:R-:W2:Y:S04]  /*c1080*/  LDL.LU R177, [R1+0x2d4] ;  /* 0x0002d40001b17983 */ /* 0x000ea80000300800 */
[----:B------:R-:W2:Y:S04]  /*c1090*/  LDL.LU R178, [R1+0x3c0] ;  /* 0x0003c00001b27983 */ /* 0x000ea80000300800 */
[----:B------:R-:W2:Y:S04]  /*c10a0*/  LDL.LU R179, [R1+0x3c4] ;  /* 0x0003c40001b37983 */ /* 0x000ea80000300800 */
[----:B------:R-:W1:Y:S04]  /*c10b0*/  S2R R184, SR_TID.X ;  /* 0x0000000000b87919 */ /* 0x000e680000002100 */
[----:B------:R-:W3:Y:S04]  /*c10c0*/  LDL.LU R180, [R1+0x2d8] ;  /* 0x0002d80001b47983 */ /* 0x000ee80000300800 */
[----:B------:R-:W3:Y:S04]  /*c10d0*/  LDL.LU R181, [R1+0x2dc] ;  /* 0x0002dc0001b57983 */ /* 0x000ee80000300800 */
[----:B------:R-:W3:Y:S04]  /*c10e0*/  LDL.LU R182, [R1+0x3c8] ;  /* 0x0003c80001b67983 */ /* 0x000ee80000300800 */
[----:B------:R-:W3:Y:S01]  /*c10f0*/  LDL.LU R183, [R1+0x3cc] ;  /* 0x0003cc0001b77983 */ /* 0x000ee20000300800 */
[----:B-1----:R-:W-:-:S02]  /*c1100*/  IMAD.SHL.U32 R0, R184, 0x20, RZ ;  /* 0x00000020b8007824 */ /* 0x002fc400078e00ff */
[C---:B------:R-:W-:Y:S02]  /*c1110*/  IMAD.SHL.U32 R2, R184.reuse, 0x4, RZ ;  /* 0x00000004b8027824 */ /* 0x040fe400078e00ff */
[----:B------:R-:W-:Y:S01]  /*c1120*/  IMAD.SHL.U32 R3, R184, 0x400, RZ ;  /* 0x00000400b8037824 */ /* 0x000fe200078e00ff */
[----:B------:R-:W-:-:S04]  /*c1130*/  LOP3.LUT R0, R0, 0x60, RZ, 0xc0, !PT ;  /* 0x0000006000007812 */ /* 0x000fc800078ec0ff */
[----:B------:R-:W-:Y:S01]  /*c1140*/  LOP3.LUT R0, R0, 0x70, R2, 0x78, !PT ;  /* 0x0000007000007812 */ /* 0x000fe200078e7802 */
[----:B------:R-:W-:Y:S01]  /*c1150*/  IMAD.SHL.U32 R2, R184, 0x40, RZ ;  /* 0x00000040b8027824 */ /* 0x000fe200078e00ff */
[----:B------:R-:W-:-:S04]  /*c1160*/  LOP3.LUT R3, R3, 0x6000, RZ, 0xc0, !PT ;  /* 0x0000600003037812 */ /* 0x000fc800078ec0ff */
[----:B------:R-:W-:-:S04]  /*c1170*/  LOP3.LUT R2, R2, 0x1800, RZ, 0xc0, !PT ;  /* 0x0000180002027812 */ /* 0x000fc800078ec0ff */
[----:B------:R-:W-:Y:S01]  /*c1180*/  IADD3 R0, R0, R3, R2 ;  /* 0x0000000300007210 */ /* 0x000fe20007ffe002 */
[----:B------:R-:W-:Y:S06]  /*c1190*/  BAR.SYNC.DEFER_BLOCKING 0x0 ;  /* 0x0000000000007b1d */ /* 0x000fec0000010000 */
[----:B--2---:R1:W-:Y:S04]  /*c11a0*/  STS.128 [R0], R176 ;  /* 0x000000b000007388 */ /* 0x0043e80000000c00 */
[----:B-1----:R-:W2:Y:S04]  /*c11b0*/  LDL.LU R176, [R1+0x180] ;  /* 0x0001800001b07983 */ /* 0x002ea80000300800 */
[----:B------:R-:W2:Y:S04]  /*c11c0*/  LDL.LU R177, [R1+0x184] ;  /* 0x0001840001b17983 */ /* 0x000ea80000300800 */
[----:B------:R-:W2:Y:S04]  /*c11d0*/  LDL.LU R178, [R1+0x170] ;  /* 0x0001700001b27983 */ /* 0x000ea80000300800 */
[----:B------:R-:W2:Y:S04]  /*c11e0*/  LDL.LU R179, [R1+0x174] ;  /* 0x0001740001b37983 */ /* 0x000ea80000300800 */
[----:B--2---:R1:W-:Y:S04]  /*c11f0*/  STS.128 [R0+0x100], R176 ;  /* 0x000100b000007388 */ /* 0x0043e80000000c00 */
[----:B-1----:R-:W2:Y:S04]  /*c1200*/  LDL.LU R176, [R1+0x188] ;  /* 0x0001880001b07983 */ /* 0x002ea80000300800 */
[----:B------:R-:W2:Y:S04]  /*c1210*/  LDL.LU R177, [R1+0x18c] ;  /* 0x00018c0001b17983 */ /* 0x000ea80000300800 */
[----:B------:R-:W2:Y:S04]  /*c1220*/  LDL.LU R178, [R1+0x178] ;  /* 0x0001780001b27983 */ /* 0x000ea80000300800 */
[----:B------:R-:W2:Y:S04]  /*c1230*/  LDL.LU R179, [R1+0x17c] ;  /* 0x00017c0001b37983 */ /* 0x000ea80000300800 */
[----:B---3--:R1:W-:Y:S04]  /*c1240*/  STS.128 [R0+0x80], R180 ;  /* 0x000080b400007388 */ /* 0x0083e80000000c00 */
[----:B-1----:R-:W3:Y:S04]  /*c1250*/  LDL.LU R180, [R1+0x70] ;  /* 0x0000700001b47983 */ /* 0x002ee80000300800 */
[----:B------:R-:W3:Y:S04]  /*c1260*/  LDL.LU R181, [R1+0x74] ;  /* 0x0000740001b57983 */ /* 0x000ee80000300800 */
[----:B------:R-:W3:Y:S04]  /*c1270*/  LDL.LU R182, [R1] ;  /* 0x0000000001b67983 */ /* 0x000ee80000300800 */
[----:B------:R-:W3:Y:S04]  /*c1280*/  LDL.LU R183, [R1+0x4] ;  /* 0x0000040001b77983 */ /* 0x000ee80000300800 */
[----:B--2---:R1:W-:Y:S04]  /*c1290*/  STS.128 [R0+0x180], R176 ;  /* 0x000180b000007388 */ /* 0x0043e80000000c00 */
[----:B-1----:R-:W2:Y:S04]  /*c12a0*/  LDL.LU R176, [R1+0x78] ;  /* 0x0000780001b07983 */ /* 0x002ea80000300800 */
[----:B------:R-:W2:Y:S04]  /*c12b0*/  LDL.LU R177, [R1+0x7c] ;  /* 0x00007c0001b17983 */ /* 0x000ea80000300800 */
[----:B------:R-:W2:Y:S04]  /*c12c0*/  LDL.LU R178, [R1+0x8] ;  /* 0x0000080001b27983 */ /* 0x000ea80000300800 */
[----:B------:R-:W2:Y:S04]  /*c12d0*/  LDL.LU R179, [R1+0xc] ;  /* 0x00000c0001b37983 */ /* 0x000ea80000300800 */
[----:B---3--:R-:W-:Y:S01]  /*c12e0*/  STS.128 [R0+0x200], R180 ;  /* 0x000200b400007388 */ /* 0x008fe20000000c00 */
[C---:B------:R-:W-:Y:S01]  /*c12f0*/  IMAD.SHL.U32 R2, R184.reuse, 0x1000, RZ ;  /* 0x00001000b8027824 */ /* 0x040fe200078e00ff */
[----:B------:R-:W-:-:S04]  /*c1300*/  LOP3.LUT R184, R184, 0x7f, RZ, 0xc0, !PT ;  /* 0x0000007fb8b87812 */ /* 0x000fc800078ec0ff */
[----:B------:R-:W-:-:S05]  /*c1310*/  LOP3.LUT R2, R2, 0x6000, RZ, 0xc0, !PT ;  /* 0x0000600002027812 */ /* 0x000fca00078ec0ff */
[----:B------:R-:W-:-:S05]  /*c1320*/  IMAD R2, R184, 0x10, R2 ;  /* 0x00000010b8027824 */ /* 0x000fca00078e0202 */
[C---:B------:R-:W-:Y:S02]  /*c1330*/  LOP3.LUT R3, R2.reuse, 0x40, RZ, 0x3c, !PT ;  /* 0x0000004002037812 */ /* 0x040fe400078e3cff */
[----:B------:R-:W-:Y:S01]  /*c1340*/  LOP3.LUT R252, R2, 0x60, RZ, 0x3c, !PT ;  /* 0x0000006002fc7812 */ /* 0x000fe200078e3cff */
[----:B--2---:R1:W-:Y:S02]  /*c1350*/  STS.128 [R0+0x280], R176 ;  /* 0x000280b000007388 */ /* 0x0043e40000000c00 */
[----:B-1---5:R-:W-:Y:S02]  /*c1360*/  IMAD.MOV.U32 R178, RZ, RZ, R52 ;  /* 0x000000ffffb27224 */ /* 0x022fe400078e0034 */
[----:B------:R-:W-:Y:S02]  /*c1370*/  IMAD.MOV.U32 R179, RZ, RZ, R53 ;  /* 0x000000ffffb37224 */ /* 0x000fe400078e0035 */
[----:B------:R-:W-:Y:S02]  /*c1380*/  IMAD.MOV.U32 R52, RZ, RZ, R62 ;  /* 0x000000ffff347224 */ /* 0x000fe400078e003e */
[----:B------:R-:W-:-:S05]  /*c1390*/  IMAD.MOV.U32 R53, RZ, RZ, R63 ;  /* 0x000000ffff357224 */ /* 0x000fca00078e003f */
[----:B------:R1:W-:Y:S02]  /*c13a0*/  STS.128 [R0+0x380], R52 ;  /* 0x0003803400007388 */ /* 0x0003e40000000c00 */
[----:B-1----:R-:W-:Y:S02]  /*c13b0*/  IMAD.MOV.U32 R52, RZ, RZ, R84 ;  /* 0x000000ffff347224 */ /* 0x002fe400078e0054 */
        /* <DEDUP_REMOVED lines=15> */
[----:B------:R-:W-:Y:S01]  /*c14b0*/  IMAD.MOV.U32 R55, RZ, RZ, R29 ;  /* 0x000000ffff377224 */ /* 0x000fe200078e001d */
[----:B------:R-:W-:Y:S01]  /*c14c0*/  MOV R29, R35 ;  /* 0x00000023001d7202 */ /* 0x000fe20000000f00 */
[----:B------:R-:W-:-:S05]  /*c14d0*/  IMAD.MOV.U32 R28, RZ, RZ, R34 ;  /* 0x000000ffff1c7224 */ /* 0x000fca00078e0022 */
[----:B------:R1:W-:Y:S04]  /*c14e0*/  STS.128 [R0+0x780], R28 ;  /* 0x0007801c00007388 */ /* 0x0003e80000000c00 */
[----:B-1----:R-:W2:Y:S04]  /*c14f0*/  LDL.LU R28, [R1+0x510] ;  /* 0x00051000011c7983 */ /* 0x002ea80000300800 */
        /* <DEDUP_REMOVED lines=13> */
[----:B------:R-:W-:Y:S04]  /*c15d0*/  STS.128 [R0+0x300], R176 ;  /* 0x000300b000007388 */ /* 0x000fe80000000c00 */
[----:B------:R-:W-:Y:S04]  /*c15e0*/  STS.128 [R0+0x480], R56 ;  /* 0x0004803800007388 */ /* 0x000fe80000000c00 */
[----:B------:R-:W-:Y:S04]  /*c15f0*/  STS.128 [R0+0x580], R92 ;  /* 0x0005805c00007388 */ /* 0x000fe80000000c00 */
[----:B------:R-:W-:Y:S04]  /*c1600*/  STS.128 [R0+0x680], R172 ;  /* 0x000680ac00007388 */ /* 0x000fe80000000c00 */
[----:B------:R-:W-:Y:S04]  /*c1610*/  STS.128 [R0+0x700], R52 ;  /* 0x0007003400007388 */ /* 0x000fe80000000c00 */
[----:B------:R-:W-:Y:S06]  /*c1620*/  BAR.SYNC.DEFER_BLOCKING 0x0 ;  /* 0x0000000000007b1d */ /* 0x000fec0000010000 */
[----:B------:R-:W1:Y:S04]  /*c1630*/  LDS.128 R32, [R2] ;  /* 0x0000000002207984 */ /* 0x000e680000000c00 */
[----:B------:R-:W3:Y:S04]  /*c1640*/  LDS.128 R60, [R2+0x800] ;  /* 0x00080000023c7984 */ /* 0x000ee80000000c00 */
[----:B------:R-:W4:Y:S04]  /*c1650*/  LDS.128 R52, [R2+0x1000] ;  /* 0x0010000002347984 */ /* 0x000f280000000c00 */
[----:B-1----:R-:W-:Y:S04]  /*c1660*/  STL.64 [R1+0xb0], R32 ;  /* 0x0000b02001007387 */ /* 0x002fe80000100a00 */
[----:B------:R-:W-:Y:S04]  /*c1670*/  STL.64 [R1+0xb8], R34 ;  /* 0x0000b82201007387 */ /* 0x000fe80000100a00 */
[----:B------:R-:W1:Y:S01]  /*c1680*/  LDS.128 R32, [R2+0x1800] ;  /* 0x0018000002207984 */ /* 0x000e620000000c00 */
[----:B------:R-:W-:-:S03]  /*c1690*/  LOP3.LUT R56, R2, 0x20, RZ, 0x3c, !PT ;  /* 0x0000002002387812 */ /* 0x000fc600078e3cff */
[----:B---3--:R-:W-:Y:S04]  /*c16a0*/  STL.64 [R1+0xf0], R60 ;  /* 0x0000f03c01007387 */ /* 0x008fe80000100a00 */
[----:B------:R-:W-:Y:S04]  /*c16b0*/  STL.64 [R1+0xf8], R62 ;  /* 0x0000f83e01007387 */ /* 0x000fe80000100a00 */
[----:B------:R-:W3:Y:S04]  /*c16c0*/  LDS.128 R60, [R56] ;  /* 0x00000000383c7984 */ /* 0x000ee80000000c00 */
[----:B----4-:R-:W-:Y:S04]  /*c16d0*/  STL.64 [R1+0x140], R52 ;  /* 0x0001403401007387 */ /* 0x010fe80000100a00 */
[----:B------:R-:W-:Y:S04]  /*c16e0*/  STL.64 [R1+0x148], R54 ;  /* 0x0001483601007387 */ /* 0x000fe80000100a00 */
[----:B------:R-:W4:Y:S04]  /*c16f0*/  LDS.128 R52, [R56+0x800] ;  /* 0x0008000038347984 */ /* 0x000f280000000c00 */
[----:B-1----:R-:W-:Y:S04]  /*c1700*/  STL.64 [R1+0x180], R32 ;  /* 0x0001802001007387 */ /* 0x002fe80000100a00 */
[----:B------:R-:W-:Y:S04]  /*c1710*/  STL.64 [R1+0x188], R34 ;  /* 0x0001882201007387 */ /* 0x000fe80000100a00 */
[----:B------:R-:W1:Y:S04]  /*c1720*/  LDS.128 R32, [R56+0x1000] ;  /* 0x0010000038207984 */ /* 0x000e680000000c00 */
[----:B---3--:R-:W-:Y:S04]  /*c1730*/  STL.64 [R1+0xc0], R60 ;  /* 0x0000c03c01007387 */ /* 0x008fe80000100a00 */
[----:B------:R-:W-:Y:S04]  /*c1740*/  STL.64 [R1+0xc8], R62 ;  /* 0x0000c83e01007387 */ /* 0x000fe80000100a00 */
[----:B------:R-:W3:Y:S04]  /*c1750*/  LDS.128 R60, [R56+0x1800] ;  /* 0x00180000383c7984 */ /* 0x000ee80000000c00 */
[----:B----4-:R-:W-:Y:S04]  /*c1760*/  STL.64 [R1+0x110], R52 ;  /* 0x0001103401007387 */ /* 0x010fe80000100a00 */
[----:B------:R-:W-:Y:S04]  /*c1770*/  STL.64 [R1+0x118], R54 ;  /* 0x0001183601007387 */ /* 0x000fe80000100a00 */
[----:B------:R-:W4:Y:S04]  /*c1780*/  LDS.128 R52, [R3] ;  /* 0x0000000003347984 */ /* 0x000f280000000c00 */
        /* <DEDUP_REMOVED lines=8> */
[----:B------:R-:W4:Y:S04]  /*c1810*/  LDS.128 R52, [R3+0x1800] ;  /* 0x0018000003347984 */ /* 0x000f280000000c00 */
[----:B-1----:R-:W-:Y:S04]  /*c1820*/  STL.64 [R1+0x120], R32 ;  /* 0x0001202001007387 */ /* 0x002fe80000100a00 */
[----:B------:R-:W-:Y:S04]  /*c1830*/  STL.64 [R1+0x128], R34 ;  /* 0x0001282201007387 */ /* 0x000fe80000100a00 */
[----:B------:R-:W1:Y:S04]  /*c1840*/  LDS.128 R32, [R252] ;  /* 0x00000000fc207984 */ /* 0x000e680000000c00 */
        /* <DEDUP_REMOVED lines=8> */
[----:B------:R-:W1:Y:S04]  /*c18d0*/  LDS.128 R32, [R252+0x1800] ;  /* 0x00180000fc207984 */ /* 0x000e680000000c00 */
[----:B------:R-:W-:Y:S06]  /*c18e0*/  BAR.SYNC.DEFER_BLOCKING 0x0 ;  /* 0x0000000000007b1d */ /* 0x000fec0000010000 */
[----:B---3--:R-:W-:Y:S04]  /*c18f0*/  STL.64 [R1+0x130], R60 ;  /* 0x0001303c01007387 */ /* 0x008fe80000100a00 */
[----:B------:R-:W-:Y:S04]  /*c1900*/  STL.64 [R1+0x138], R62 ;  /* 0x0001383e01007387 */ /* 0x000fe80000100a00 */
[----:B----4-:R-:W-:Y:S04]  /*c1910*/  STL.64 [R1+0x170], R52 ;  /* 0x0001703401007387 */ /* 0x010fe80000100a00 */
[----:B------:R-:W-:Y:S04]  /*c1920*/  STL.64 [R1+0x178], R54 ;  /* 0x0001783601007387 */ /* 0x000fe80000100a00 */
[----:B--2---:R-:W-:Y:S04]  /*c1930*/  STS.128 [R0], R28 ;  /* 0x0000001c00007388 */ /* 0x004fe80000000c00 */
[----:B-1----:R1:W-:Y:S04]  /*c1940*/  STL.64 [R1+0x1e0], R32 ;  /* 0x0001e02001007387 */ /* 0x0023e80000100a00 */
[----:B------:R2:W-:Y:S04]  /*c1950*/  STL.64 [R1+0x1e8], R34 ;  /* 0x0001e82201007387 */ /* 0x0005e80000100a00 */
        /* <DEDUP_REMOVED lines=16> */
[----:B------:R-:W3:Y:S04]  /*c1a60*/  LDL.LU R34, [R1+0x90] ;  /* 0x0000900001227983 */ /* 0x000ee80000300800 */
[----:B------:R-:W3:Y:S04]  /*c1a70*/  LDL.LU R35, [R1+0x94] ;  /* 0x0000940001237983 */ /* 0x000ee80000300800 */
[----:B--2---:R1:W-:Y:S04]  /*c1a80*/  STS.128 [R0+0x180], R28 ;  /* 0x0001801c00007388 */ /* 0x0043e80000000c00 */
[----:B-1----:R-:W2:Y:S04]  /*c1a90*/  LDL.LU R28, [R1+0xa8] ;  /* 0x0000a800011c7983 */ /* 0x002ea80000300800 */
[----:B------:R-:W2:Y:S04]  /*c1aa0*/  LDL.LU R29, [R1+0xac] ;  /* 0x0000ac00011d7983 */ /* 0x000ea80000300800 */
[----:B------:R-:W2:Y:S04]  /*c1ab0*/  LDL.LU R30, [R1+0x98] ;  /* 0x00009800011e7983 */ /* 0x000ea80000300800 */
[----:B------:R-:W2:Y:S04]  /*c1ac0*/  LDL.LU R31, [R1+0x9c] ;  /* 0x00009c00011f7983 */ /* 0x000ea80000300800 */
[----:B---3--:R-:W-:Y:S04]  /*c1ad0*/  STS.128 [R0+0x200], R32 ;  /* 0x0002002000007388 */ /* 0x008fe80000000c00 */
[----:B--2---:R1:W-:Y:S02]  /*c1ae0*/  STS.128 [R0+0x280], R28 ;  /* 0x0002801c00007388 */ /* 0x0043e40000000c00 */
[----:B-1----:R-:W-:-:S02]  /*c1af0*/  IMAD.MOV.U32 R28, RZ, RZ, R48 ;  /* 0x000000ffff1c7224 */ /* 0x002fc400078e0030 */
        /* <DEDUP_REMOVED lines=49> */
[----:B------:R-:W1:Y:S04]  /*c1e10*/  LDS.128 R32, [R2+0x1800] ;  /* 0x0018000002207984 */ /* 0x000e680000000c00 */
        /* <DEDUP_REMOVED lines=98> */
[----:B------:R-:W-:Y:S01]  /*c2440*/  IMAD.MOV.U32 R36, RZ, RZ, R42 ;  /* 0x000000ffff247224 */ /* 0x000fe200078e002a */
[----:B------:R-:W-:Y:S01]  /*c2450*/  MOV R105, R91 ;  /* 0x0000005b00697202 */ /* 0x000fe20000000f00 */
        /* <DEDUP_REMOVED lines=61> */
[----:B--2---:R2:W-:Y:S04]  /*c2830*/  STS.128 [R0], R20 ;  /* 0x0000001400007388 */ /* 0x0045e80000000c00 */
[----:B-1----:R1:W-:Y:S04]  /*c2840*/  STL.64 [R1+0x4a0], R24 ;  /* 0x0004a01801007387 */ /* 0x0023e80000100a00 */
[----:B------:R3:W-:Y:S04]  /*c2850*/  STL.64 [R1+0x4a8], R26 ;  /* 0x0004a81a01007387 */ /* 0x0007e80000100a00 */
[----:B--2---:R-:W2:Y:S04]  /*c2860*/  LDL.LU R20, [R1+0x718] ;  /* 0x0007180001147983 */ /* 0x004ea80000300800 */
[----:B------:R-:W2:Y:S04]  /*c2870*/  LDL.LU R21, [R1+0x71c] ;  /* 0x00071c0001157983 */ /* 0x000ea80000300800 */
[----:B------:R-:W2:Y:S04]  /*c2880*/  LDL.LU R22, [R1+0x788] ;  /* 0x0007880001167983 */ /* 0x000ea80000300800 */
[----:B------:R-:W2:Y:S04]  /*c2890*/  LDL.LU R23, [R1+0x78c] ;  /* 0x00078c0001177983 */ /* 0x000ea80000300800 */
[----:B-1----:R-:W4:Y:S04]  /*c28a0*/  LDL.LU R24, [R1+0x600] ;  /* 0x0006000001187983 */ /* 0x002f280000300800 */
[----:B------:R-:W4:Y:S04]  /*c28b0*/  LDL.LU R25, [R1+0x604] ;  /* 0x0006040001197983 */ /* 0x000f280000300800 */
[----:B---3--:R-:W4:Y:S04]  /*c28c0*/  LDL.LU R26, [R1+0x6d0] ;  /* 0x0006d000011a7983 */ /* 0x008f280000300800 */
[----:B------:R-:W4:Y:S04]  /*c28d0*/  LDL.LU R27, [R1+0x6d4] ;  /* 0x0006d400011b7983 */ /* 0x000f280000300800 */
[----:B--2---:R1:W-:Y:S04]  /*c28e0*/  STS.128 [R0+0x80], R20 ;  /* 0x0000801400007388 */ /* 0x0043e80000000c00 */
        /* <DEDUP_REMOVED lines=9> */
[----:B----4-:R1:W-:Y:S04]  /*c2980*/  STS.128 [R0+0x100], R24 ;  /* 0x0001001800007388 */ /* 0x0103e80000000c00 */
[----:B-1----:R-:W3:Y:S04]  /*c2990*/  LDL.LU R24, [R1+0x428] ;  /* 0x0004280001187983 */ /* 0x002ee80000300800 */
[----:B------:R-:W3:Y:S04]  /*c29a0*/  LDL.LU R25, [R1+0x42c] ;  /* 0x00042c0001197983 */ /* 0x000ee80000300800 */
[----:B------:R-:W3:Y:S04]  /*c29b0*/  LDL.LU R26, [R1+0x5d8] ;  /* 0x0005d800011a7983 */ /* 0x000ee80000300800 */
[----:B------:R-:W3:Y:S04]  /*c29c0*/  LDL.LU R27, [R1+0x5dc] ;  /* 0x0005dc00011b7983 */ /* 0x000ee80000300800 */
[----:B--2---:R1:W-:Y:S04]  /*c29d0*/  STS.128 [R0+0x200], R20 ;  /* 0x0002001400007388 */ /* 0x0043e80000000c00 */
[----:B-1----:R-:W2:Y:S04]  /*c29e0*/  LDL.LU R22, [R1+0x270] ;  /* 0x0002700001167983 */ /* 0x002ea80000300800 */
[----:B------:R-:W2:Y:S01]  /*c29f0*/  LDL.LU R23, [R1+0x274] ;  /* 0x0002740001177983 */ /* 0x000ea20000300800 */
[----:B------:R-:W-:-:S02]  /*c2a00*/  IMAD.MOV.U32 R20, RZ, RZ, R224 ;  /* 0x000000ffff147224 */ /* 0x000fc400078e00e0 */
[----:B------:R-:W-:-:S05]  /*c2a10*/  IMAD.MOV.U32 R21, RZ, RZ, R225 ;  /* 0x000000ffff157224 */ /* 0x000fca00078e00e1 */
[----:B--2---:R1:W-:Y:S04]  /*c2a20*/  STS.128 [R0+0x300], R20 ;  /* 0x0003001400007388 */ /* 0x0043e80000000c00 */
[----:B-1----:R-:W2:Y:S04]  /*c2a30*/  LDL.LU R22, [R1+0x278] ;  /* 0x0002780001167983 */ /* 0x002ea80000300800 */
[----:B------:R-:W2:Y:S01]  /*c2a40*/  LDL.LU R23, [R1+0x27c] ;  /* 0x00027c0001177983 */ /* 0x000ea20000300800 */
[----:B------:R-:W-:Y:S02]  /*c2a50*/  IMAD.MOV.U32 R20, RZ, RZ, R226 ;  /* 0x000000ffff147224 */ /* 0x000fe400078e00e2 */
[----:B------:R-:W-:Y:S01]  /*c2a60*/  IMAD.MOV.U32 R21, RZ, RZ, R227 ;  /* 0x000000ffff157224 */ /* 0x000fe200078e00e3 */
[----:B---3--:R1:W-:Y:S02]  /*c2a70*/  STS.128 [R0+0x280], R24 ;  /* 0x0002801800007388 */ /* 0x0083e40000000c00 */
[----:B-1----:R-:W-:-:S02]  /*c2a80*/  IMAD.MOV.U32 R26, RZ, RZ, R128 ;  /* 0x000000ffff1a7224 */ /* 0x002fc400078e0080 */
[----:B------:R-:W-:Y:S02]  /*c2a90*/  IMAD.MOV.U32 R27, RZ, RZ, R129 ;  /* 0x000000ffff1b7224 */ /* 0x000fe400078e0081 */
[----:B------:R-:W-:Y:S02]  /*c2aa0*/  IMAD.MOV.U32 R24, RZ, RZ, R96 ;  /* 0x000000ffff187224 */ /* 0x000fe400078e0060 */
[----:B------:R-:W-:Y:S02]  /*c2ab0*/  IMAD.MOV.U32 R25, RZ, RZ, R97 ;  /* 0x000000ffff197224 */ /* 0x000fe400078e0061 */
[----:B------:R-:W-:Y:S02]  /*c2ac0*/  IMAD.MOV.U32 R128, RZ, RZ, R98 ;  /* 0x000000ffff807224 */ /* 0x000fe400078e0062 */
[----:B------:R-:W-:Y:S01]  /*c2ad0*/  IMAD.MOV.U32 R129, RZ, RZ, R99 ;  /* 0x000000ffff817224 */ /* 0x000fe200078e0063 */
[----:B------:R-:W-:Y:S04]  /*c2ae0*/  STS.128 [R0+0x400], R24 ;  /* 0x0004001800007388 */ /* 0x000fe80000000c00 */
[----:B------:R-:W-:Y:S04]  /*c2af0*/  STS.128 [R0+0x480], R128 ;  /* 0x0004808000007388 */ /* 0x000fe80000000c00 */
        /* <DEDUP_REMOVED lines=11> */
[----:B-1----:R-:W-:Y:S01]  /*c2bb0*/  MOV R22, R12 ;  /* 0x0000000c00167202 */ /* 0x002fe20000000f00 */
        /* <DEDUP_REMOVED lines=13> */
[----:B------:R-:W-:Y:S01]  /*c2c90*/  IMAD.MOV.U32 R21, RZ, RZ, R17 ;  /* 0x000000ffff157224 */ /* 0x000fe200078e0011 */
[----:B------:R-:W-:Y:S04]  /*c2ca0*/  STS.128 [R0+0x580], R152 ;  /* 0x0005809800007388 */ /* 0x000fe80000000c00 */
[----:B------:R-:W-:Y:S04]  /*c2cb0*/  STS.128 [R0+0x680], R164 ;  /* 0x000680a400007388 */ /* 0x000fe80000000c00 */
[----:B------:R-:W-:Y:S04]  /*c2cc0*/  STS.128 [R0+0x700], R20 ;  /* 0x0007001400007388 */ /* 0x000fe80000000c00 */
[----:B------:R-:W-:Y:S06]  /*c2cd0*/  BAR.SYNC.DEFER_BLOCKING 0x0 ;  /* 0x0000000000007b1d */ /* 0x000fec0000010000 */
[----:B------:R-:W1:Y:S04]  /*c2ce0*/  LDS.128 R24, [R2] ;  /* 0x0000000002187984 */ /* 0x000e680000000c00 */
[----:B------:R-:W3:Y:S04]  /*c2cf0*/  LDS.128 R20, [R2+0x800] ;  /* 0x0008000002147984 */ /* 0x000ee80000000c00 */
[----:B------:R-:W4:Y:S04]  /*c2d00*/  LDS.128 R16, [R2+0x1000] ;  /* 0x0010000002107984 */ /* 0x000f280000000c00 */
[----:B------:R-:W-:Y:S04]  /*c2d10*/  LDS.128 R224, [R252] ;  /* 0x00000000fce07984 */ /* 0x000fe80000000c00 */
[----:B------:R-:W-:Y:S04]  /*c2d20*/  LDS.128 R212, [R252+0x800] ;  /* 0x00080000fcd47984 */ /* 0x000fe80000000c00 */
[----:B------:R-:W-:Y:S04]  /*c2d30*/  LDS.128 R208, [R252+0x1000] ;  /* 0x00100000fcd07984 */ /* 0x000fe80000000c00 */
[----:B------:R-:W-:Y:S04]  /*c2d40*/  LDS.128 R204, [R252+0x1800] ;  /* 0x00180000fccc7984 */ /* 0x000fe80000000c00 */
        /* <DEDUP_REMOVED lines=27> */
[----:B------:R-:W-:Y:S06]  /*c2f00*/  BAR.SYNC.DEFER_BLOCKING 0x0 ;  /* 0x0000000000007b1d */ /* 0x000fec0000010000 */
[----:B-1----:R-:W-:Y:S04]  /*c2f10*/  STL.64 [R1+0x50], R24 ;  /* 0x0000501801007387 */ /* 0x002fe80000100a00 */
[----:B------:R-:W-:Y:S04]  /*c2f20*/  STL.64 [R1+0x58], R26 ;  /* 0x0000581a01007387 */ /* 0x000fe80000100a00 */
[----:B---3--:R-:W-:Y:S04]  /*c2f30*/  STL.64 [R1+0x40], R20 ;  /* 0x0000401401007387 */ /* 0x008fe80000100a00 */
[----:B------:R-:W-:Y:S04]  /*c2f40*/  STL.64 [R1+0x48], R22 ;  /* 0x0000481601007387 */ /* 0x000fe80000100a00 */
[----:B----4-:R-:W-:Y:S04]  /*c2f50*/  STL.64 [R1], R16 ;  /* 0x0000001001007387 */ /* 0x010fe80000100a00 */
[----:B------:R-:W-:Y:S04]  /*c2f60*/  STL.64 [R1+0x8], R18 ;  /* 0x0000081201007387 */ /* 0x000fe80000100a00 */
[----:B--2---:R1:W-:Y:S04]  /*c2f70*/  STS.128 [R0], R12 ;  /* 0x0000000c00007388 */ /* 0x0043e80000000c00 */
        /* <DEDUP_REMOVED lines=45> */
[----:B------:R1:W-:Y:S02]  /*c3250*/  STS.128 [R0+0x480], R228 ;  /* 0x000480e400007388 */ /* 0x0003e40000000c00 */
[----:B-1----:R-:W-:-:S02]  /*c3260*/  LOP3.LUT R230, R2, 0x20, RZ, 0x3c, !PT ;  /* 0x0000002002e67812 */ /* 0x002fc400078e3cff */
[----:B------:R-:W-:Y:S01]  /*c3270*/  LOP3.LUT R231, R2, 0x40, RZ, 0x3c, !PT ;  /* 0x0000004002e77812 */ /* 0x000fe200078e3cff */
[----:B--2---:R1:W-:Y:S02]  /*c3280*/  STS.128 [R0+0x380], R12 ;  /* 0x0003800c00007388 */ /* 0x0043e40000000c00 */
[----:B-1----:R-:W-:Y:S02]  /*c3290*/  IMAD.MOV.U32 R12, RZ, RZ, R132 ;  /* 0x000000ffff0c7224 */ /* 0x002fe400078e0084 */
[----:B------:R-:W-:Y:S02]  /*c32a0*/  IMAD.MOV.U32 R13, RZ, RZ, R133 ;  /* 0x000000ffff0d7224 */ /* 0x000fe400078e0085 */
[----:B------:R-:W-:Y:S02]  /*c32b0*/  IMAD.MOV.U32 R14, RZ, RZ, R220 ;  /* 0x000000ffff0e7224 */ /* 0x000fe400078e00dc */
[----:B------:R-:W-:-:S05]  /*c32c0*/  IMAD.MOV.U32 R15, RZ, RZ, R221 ;  /* 0x000000ffff0f7224 */ /* 0x000fca00078e00dd */
[----:B------:R1:W-:Y:S01]  /*c32d0*/  STS.128 [R0+0x500], R12 ;  /* 0x0005000c00007388 */ /* 0x0003e20000000c00 */
[----:B------:R-:W-:Y:S02]  /*c32e0*/  IMAD.MOV.U32 R220, RZ, RZ, R134 ;  /* 0x000000ffffdc7224 */ /* 0x000fe400078e0086 */
[----:B------:R-:W-:Y:S02]  /*c32f0*/  IMAD.MOV.U32 R221, RZ, RZ, R135 ;  /* 0x000000ffffdd7224 */ /* 0x000fe400078e0087 */
[----:B-1----:R-:W-:Y:S02]  /*c3300*/  IMAD.MOV.U32 R12, RZ, RZ, R168 ;  /* 0x000000ffff0c7224 */ /* 0x002fe400078e00a8 */
[----:B------:R-:W-:Y:S02]  /*c3310*/  IMAD.MOV.U32 R13, RZ, RZ, R169 ;  /* 0x000000ffff0d7224 */ /* 0x000fe400078e00a9 */
[----:B------:R-:W-:Y:S02]  /*c3320*/  IMAD.MOV.U32 R14, RZ, RZ, R216 ;  /* 0x000000ffff0e7224 */ /* 0x000fe400078e00d8 */
[----:B------:R-:W-:-:S02]  /*c3330*/  IMAD.MOV.U32 R15, RZ, RZ, R217 ;  /* 0x000000ffff0f7224 */ /* 0x000fc400078e00d9 */
[----:B------:R-:W-:-:S03]  /*c3340*/  IMAD.MOV.U32 R216, RZ, RZ, R170 ;  /* 0x000000ffffd87224 */ /* 0x000fc600078e00aa */
[----:B------:R1:W-:Y:S01]  /*c3350*/  STS.128 [R0+0x600], R12 ;  /* 0x0006000c00007388 */ /* 0x0003e20000000c00 */
[----:B------:R-:W-:-:S03]  /*c3360*/  IMAD.MOV.U32 R217, RZ, RZ, R171 ;  /* 0x000000ffffd97224 */ /* 0x000fc600078e00ab */
[----:B------:R-:W-:Y:S04]  /*c3370*/  STS.128 [R0+0x580], R220 ;  /* 0x000580dc00007388 */ /* 0x000fe80000000c00 */
[----:B------:R-:W-:Y:S01]  /*c3380*/  STS.128 [R0+0x680], R216 ;  /* 0x000680d800007388 */ /* 0x000fe20000000c00 */
[----:B-1----:R-:W-:Y:S02]  /*c3390*/  IMAD.MOV.U32 R14, RZ, RZ, R4 ;  /* 0x000000ffff0e7224 */ /* 0x002fe400078e0004 */
[----:B------:R-:W-:Y:S02]  /*c33a0*/  IMAD.MOV.U32 R15, RZ, RZ, R5 ;  /* 0x000000ffff0f7224 */ /* 0x000fe400078e0005 */
[----:B------:R-:W-:Y:S02]  /*c33b0*/  IMAD.MOV.U32 R12, RZ, RZ, R8 ;  /* 0x000000ffff0c7224 */ /* 0x000fe400078e0008 */
[----:B------:R-:W-:-:S02]  /*c33c0*/  IMAD.MOV.U32 R13, RZ, RZ, R9 ;  /* 0x000000ffff0d7224 */ /* 0x000fc400078e0009 */
[----:B------:R-:W-:Y:S02]  /*c33d0*/  IMAD.MOV.U32 R4, RZ, RZ, R10 ;  /* 0x000000ffff047224 */ /* 0x000fe400078e000a */
[----:B------:R-:W-:Y:S01]  /*c33e0*/  IMAD.MOV.U32 R5, RZ, RZ, R11 ;  /* 0x000000ffff057224 */ /* 0x000fe200078e000b */
[----:B------:R-:W-:Y:S04]  /*c33f0*/  STS.128 [R0+0x700], R12 ;  /* 0x0007000c00007388 */ /* 0x000fe80000000c00 */
[----:B------:R-:W-:Y:S04]  /*c3400*/  STS.128 [R0+0x780], R4 ;  /* 0x0007800400007388 */ /* 0x000fe80000000c00 */
[----:B------:R-:W-:Y:S06]  /*c3410*/  BAR.SYNC.DEFER_BLOCKING 0x0 ;  /* 0x0000000000007b1d */ /* 0x000fec0000010000 */
[----:B------:R-:W1:Y:S04]  /*c3420*/  LDS.128 R200, [R2] ;  /* 0x0000000002c87984 */ /* 0x000e680000000c00 */
[----:B------:R-:W-:Y:S04]  /*c3430*/  LDS.128 R196, [R2+0x800] ;  /* 0x0008000002c47984 */ /* 0x000fe80000000c00 */
[----:B------:R-:W-:Y:S04]  /*c3440*/  LDS.128 R192, [R2+0x1000] ;  /* 0x0010000002c07984 */ /* 0x000fe80000000c00 */
[----:B------:R-:W-:Y:S04]  /*c3450*/  LDS.128 R188, [R2+0x1800] ;  /* 0x0018000002bc7984 */ /* 0x000fe80000000c00 */
[----:B------:R-:W2:Y:S04]  /*c3460*/  LDS.128 R180, [R230] ;  /* 0x00000000e6b47984 */ /* 0x000ea80000000c00 */
[----:B------:R-:W-:Y:S04]  /*c3470*/  LDS.128 R176, [R230+0x800] ;  /* 0x00080000e6b07984 */ /* 0x000fe80000000c00 */
[----:B------:R-:W-:Y:S04]  /*c3480*/  LDS.128 R24, [R230+0x1000] ;  /* 0x00100000e6187984 */ /* 0x000fe80000000c00 */
[----:B------:R-:W-:Y:S04]  /*c3490*/  LDS.128 R12, [R230+0x1800] ;  /* 0x00180000e60c7984 */ /* 0x000fe80000000c00 */
[----:B------:R-:W3:Y:S04]  /*c34a0*/  LDS.128 R40, [R231] ;  /* 0x00000000e7287984 */ /* 0x000ee80000000c00 */
[----:B------:R-:W-:Y:S04]  /*c34b0*/  LDS.128 R32, [R231+0x800] ;  /* 0x00080000e7207984 */ /* 0x000fe80000000c00 */
[----:B------:R-:W-:Y:S04]  /*c34c0*/  LDS.128 R20, [R231+0x1000] ;  /* 0x00100000e7147984 */ /* 0x000fe80000000c00 */
[----:B------:R-:W-:Y:S04]  /*c34d0*/  LDS.128 R8, [R231+0x1800] ;  /* 0x00180000e7087984 */ /* 0x000fe80000000c00 */
[----:B------:R-:W1:Y:S04]  /*c34e0*/  LDS.128 R36, [R252] ;  /* 0x00000000fc247984 */ /* 0x000e680000000c00 */
[----:B------:R-:W1:Y:S04]  /*c34f0*/  LDS.128 R28, [R252+0x800] ;  /* 0x00080000fc1c7984 */ /* 0x000e680000000c00 */
[----:B------:R-:W1:Y:S04]  /*c3500*/  LDS.128 R16, [R252+0x1000] ;  /* 0x00100000fc107984 */ /* 0x000e680000000c00 */
[----:B------:R-:W1:Y:S04]  /*c3510*/  LDS.128 R4, [R252+0x1800] ;  /* 0x00180000fc047984 */ /* 0x000e680000000c00 */
[----:B------:R-:W-:Y:S06]  /*c3520*/  BAR.SYNC.DEFER_BLOCKING 0x0 ;  /* 0x0000000000007b1d */ /* 0x000fec0000010000 */
[----:B----4-:R4:W-:Y:S04]  /*c3530*/  STS.128 [R0], R44 ;  /* 0x0000002c00007388 */ /* 0x0109e80000000c00 */
[----:B----4-:R-:W4:Y:S04]  /*c3540*/  LDL.LU R44, [R1+0x8c8] ;  /* 0x0008c800012c7983 */ /* 0x010f280000300800 */
[----:B------:R-:W4:Y:S04]  /*c3550*/  LDL.LU R45, [R1+0x8cc] ;  /* 0x0008cc00012d7983 */ /* 0x000f280000300800 */
[----:B------:R-:W4:Y:S04]  /*c3560*/  LDL.LU R46, [R1+0x8b8] ;  /* 0x0008b800012e7983 */ /* 0x000f280000300800 */
[----:B------:R-:W4:Y:S04]  /*c3570*/  LDL.LU R47, [R1+0x8bc] ;  /* 0x0008bc00012f7983 */ /* 0x000f280000300800 */
[----:B------:R-:W2:Y:S04]  /*c3580*/  LDL.LU R48, [R1+0x860] ;  /* 0x0008600001307983 */ /* 0x000ea80000300800 */
[----:B------:R-:W2:Y:S04]  /*c3590*/  LDL.LU R49, [R1+0x864] ;  /* 0x0008640001317983 */ /* 0x000ea80000300800 */
[----:B------:R-:W2:Y:S04]  /*c35a0*/  LDL.LU R50, [R1+0x850] ;  /* 0x0008500001327983 */ /* 0x000ea80000300800 */
[----:B------:R-:W2:Y:S04]  /*c35b0*/  LDL.LU R51, [R1+0x854] ;  /* 0x0008540001337983 */ /* 0x000ea80000300800 */
[----:B----4-:R4:W-:Y:S04]  /*c35c0*/  STS.128 [R0+0x80], R44 ;  /* 0x0000802c00007388 */ /* 0x0109e80000000c00 */
[----:B----4-:R-:W4:Y:S04]  /*c35d0*/  LDL.LU R44, [R1+0x868] ;  /* 0x00086800012c7983 */ /* 0x010f280000300800 */
[----:B------:R-:W4:Y:S04]  /*c35e0*/  LDL.LU R45, [R1+0x86c] ;  /* 0x00086c00012d7983 */ /* 0x000f280000300800 */
[----:B------:R-:W4:Y:S04]  /*c35f0*/  LDL.LU R46, [R1+0x858] ;  /* 0x00085800012e7983 */ /* 0x000f280000300800 */
[----:B------:R-:W4:Y:S04]  /*c3600*/  LDL.LU R47, [R1+0x85c] ;  /* 0x00085c00012f7983 */ /* 0x000f280000300800 */
[----:B----4-:R4:W-:Y:S04]  /*c3610*/  STS.128 [R0+0x180], R44 ;  /* 0x0001802c00007388 */ /* 0x0109e80000000c00 */
[----:B----4-:R-:W4:Y:S04]  /*c3620*/  LDL.LU R44, [R1+0x7e0] ;  /* 0x0007e000012c7983 */ /* 0x010f280000300800 */
[----:B------:R-:W4:Y:S04]  /*c3630*/  LDL.LU R45, [R1+0x7e4] ;  /* 0x0007e400012d7983 */ /* 0x000f280000300800 */
[----:B------:R-:W4:Y:S04]  /*c3640*/  LDL.LU R46, [R1+0x7d0] ;  /* 0x0007d000012e7983 */ /* 0x000f280000300800 */
[----:B------:R-:W4:Y:S04]  /*c3650*/  LDL.LU R47, [R1+0x7d4] ;  /* 0x0007d400012f7983 */ /* 0x000f280000300800 */
[----:B--2---:R2:W-:Y:S04]  /*c3660*/  STS.128 [R0+0x100], R48 ;  /* 0x0001003000007388 */ /* 0x0045e80000000c00 */
[----:B--2---:R-:W2:Y:S04]  /*c3670*/  LDL.LU R48, [R1+0x7e8] ;  /* 0x0007e80001307983 */ /* 0x004ea80000300800 */
        /* <DEDUP_REMOVED lines=57> */
[----:B--2---:R-:W-:Y:S04]  /*c3a10*/  STS.128 [R0+0x700], R48 ;  /* 0x0007003000007388 */ /* 0x004fe80000000c00 */
[----:B----4-:R-:W-:Y:S04]  /*c3a20*/  STS.128 [R0+0x780], R44 ;  /* 0x0007802c00007388 */ /* 0x010fe80000000c00 */
[----:B------:R-:W-:Y:S06]  /*c3a30*/  BAR.SYNC.DEFER_BLOCKING 0x0 ;  /* 0x0000000000007b1d */ /* 0x000fec0000010000 */
[----:B------:R-:W2:Y:S04]  /*c3a40*/  LDS.128 R104, [R2] ;  /* 0x0000000002687984 */ /* 0x000ea80000000c00 */
[----:B------:R-:W-:Y:S04]  /*c3a50*/  LDS.128 R88, [R2+0x800] ;  /* 0x0008000002587984 */ /* 0x000fe80000000c00 */
[----:B------:R-:W-:Y:S04]  /*c3a60*/  LDS.128 R72, [R2+0x1000] ;  /* 0x0010000002487984 */ /* 0x000fe80000000c00 */
[----:B------:R-:W-:Y:S04]  /*c3a70*/  LDS.128 R56, [R2+0x1800] ;  /* 0x0018000002387984 */ /* 0x000fe80000000c00 */
[----:B------:R-:W4:Y:S04]  /*c3a80*/  LDS.128 R100, [R230] ;  /* 0x00000000e6647984 */ /* 0x000f280000000c00 */
[----:B------:R-:W-:Y:S04]  /*c3a90*/  LDS.128 R84, [R230+0x800] ;  /* 0x00080000e6547984 */ /* 0x000fe80000000c00 */
[----:B------:R-:W-:Y:S04]  /*c3aa0*/  LDS.128 R68, [R230+0x1000] ;  /* 0x00100000e6447984 */ /* 0x000fe80000000c00 */
[----:B------:R-:W-:Y:S04]  /*c3ab0*/  LDS.128 R52, [R230+0x1800] ;  /* 0x00180000e6347984 */ /* 0x000fe80000000c00 */
[----:B------:R-:W1:Y:S04]  /*c3ac0*/  LDS.128 R96, [R231] ;  /* 0x00000000e7607984 */ /* 0x000e680000000c00 */
        /* <DEDUP_REMOVED lines=8> */
[----:B---3--:R3:W-:Y:S04]  /*c3b50*/  STS.128 [R0], R108 ;  /* 0x0000006c00007388 */ /* 0x0087e80000000c00 */
        /* <DEDUP_REMOVED lines=8> */
[----:B---3--:R3:W-:Y:S04]  /*c3be0*/  STS.128 [R0+0x80], R108 ;  /* 0x0000806c00007388 */ /* 0x0087e80000000c00 */
[----:B---3--:R-:W3:Y:S04]  /*c3bf0*/  LDL.LU R108, [R1+0x848] ;  /* 0x00084800016c7983 */ /* 0x008ee80000300800 */
[----:B------:R-:W3:Y:S04]  /*c3c00*/  LDL.LU R109, [R1+0x84c] ;  /* 0x00084c00016d7983 */ /* 0x000ee80000300800 */
[----:B------:R-:W3:Y:S04]  /*c3c10*/  LDL.LU R110, [R1+0x838] ;  /* 0x00083800016e7983 */ /* 0x000ee80000300800 */
[----:B------:R-:W3:Y:S04]  /*c3c20*/  LDL.LU R111, [R1+0x83c] ;  /* 0x00083c00016f7983 */ /* 0x000ee80000300800 */
[----:B---3--:R3:W-:Y:S04]  /*c3c30*/  STS.128 [R0+0x180], R108 ;  /* 0x0001806c00007388 */ /* 0x0087e80000000c00 */
[----:B---3--:R-:W3:Y:S04]  /*c3c40*/  LDL.LU R108, [R1+0x7c0] ;  /* 0x0007c000016c7983 */ /* 0x008ee80000300800 */
[----:B------:R-:W3:Y:S04]  /*c3c50*/  LDL.LU R109, [R1+0x7c4] ;  /* 0x0007c400016d7983 */ /* 0x000ee80000300800 */
[----:B------:R-:W3:Y:S04]  /*c3c60*/  LDL.LU R110, [R1+0x7b0] ;  /* 0x0007b000016e7983 */ /* 0x000ee80000300800 */
[----:B------:R-:W3:Y:S04]  /*c3c70*/  LDL.LU R111, [R1+0x7b4] ;  /* 0x0007b400016f7983 */ /* 0x000ee80000300800 */
[----:B--2---:R2:W-:Y:S04]  /*c3c80*/  STS.128 [R0+0x100], R112 ;  /* 0x0001007000007388 */ /* 0x0045e80000000c00 */
[----:B--2---:R-:W2:Y:S04]  /*c3c90*/  LDL.LU R112, [R1+0x7c8] ;  /* 0x0007c80001707983 */ /* 0x004ea80000300800 */
        /* <DEDUP_REMOVED lines=13> */
[----:B---3--:R3:W-:Y:S04]  /*c3d70*/  STS.128 [R0+0x380], R108 ;  /* 0x0003806c00007388 */ /* 0x0087e80000000c00 */
[----:B---3--:R-:W3:Y:S04]  /*c3d80*/  LDL.LU R108, [R1+0x10] ;  /* 0x00001000016c7983 */ /* 0x008ee80000300800 */
[----:B------:R-:W3:Y:S01]  /*c3d90*/  LDL.LU R109, [R1+0x14] ;  /* 0x00001400016d7983 */ /* 0x000ee20000300800 */
[----:B------:R-:W-:-:S02]  /*c3da0*/  IMAD.MOV.U32 R110, RZ, RZ, R240 ;  /* 0x000000ffff6e7224 */ /* 0x000fc400078e00f0 */
[----:B------:R-:W-:Y:S01]  /*c3db0*/  IMAD.MOV.U32 R111, RZ, RZ, R241 ;  /* 0x000000ffff6f7224 */ /* 0x000fe200078e00f1 */
[----:B------:R-:W2:Y:S04]  /*c3dc0*/  LDL.LU R240, [R1+0x18] ;  /* 0x0000180001f07983 */ /* 0x000ea80000300800 */
[----:B------:R-:W2:Y:S04]  /*c3dd0*/  LDL.LU R241, [R1+0x1c] ;  /* 0x00001c0001f17983 */ /* 0x000ea80000300800 */
[----:B---3--:R3:W-:Y:S04]  /*c3de0*/  STS.128 [R0+0x500], R108 ;  /* 0x0005006c00007388 */ /* 0x0087e80000000c00 */
[----:B---3--:R-:W3:Y:S04]  /*c3df0*/  LDL.LU R108, [R1+0x4c0] ;  /* 0x0004c000016c7983 */ /* 0x008ee80000300800 */
[----:B------:R-:W3:Y:S04]  /*c3e00*/  LDL.LU R109, [R1+0x4c4] ;  /* 0x0004c400016d7983 */ /* 0x000ee80000300800 */
[----:B------:R-:W3:Y:S04]  /*c3e10*/  LDL.LU R110, [R1+0x440] ;  /* 0x00044000016e7983 */ /* 0x000ee80000300800 */
[----:B------:R-:W3:Y:S04]  /*c3e20*/  LDL.LU R111, [R1+0x444] ;  /* 0x00044400016f7983 */ /* 0x000ee80000300800 */
[----:B--2---:R2:W-:Y:S02]  /*c3e30*/  STS.128 [R0+0x280], R112 ;  /* 0x0002807000007388 */ /* 0x0045e40000000c00 */
[----:B--2---:R-:W-:-:S02]  /*c3e40*/  IMAD.MOV.U32 R112, RZ, RZ, R232 ;  /* 0x000000ffff707224 */ /* 0x004fc400078e00e8 */
[----:B------:R-:W-:Y:S02]  /*c3e50*/  IMAD.MOV.U32 R113, RZ, RZ, R233 ;  /* 0x000000ffff717224 */ /* 0x000fe400078e00e9 */
[----:B------:R-:W-:Y:S02]  /*c3e60*/  IMAD.MOV.U32 R114, RZ, RZ, R236 ;  /* 0x000000ffff727224 */ /* 0x000fe400078e00ec */
[----:B------:R-:W-:-:S05]  /*c3e70*/  IMAD.MOV.U32 R115, RZ, RZ, R237 ;  /* 0x000000ffff737224 */ /* 0x000fca00078e00ed */
[----:B------:R-:W-:Y:S04]  /*c3e80*/  STS.128 [R0+0x400], R112 ;  /* 0x0004007000007388 */ /* 0x000fe80000000c00 */
[----:B---3--:R2:W-:Y:S04]  /*c3e90*/  STS.128 [R0+0x600], R108 ;  /* 0x0006006c00007388 */ /* 0x0085e80000000c00 */
[----:B--2---:R-:W2:Y:S04]  /*c3ea0*/  LDL.LU R108, [R1+0x4c8] ;  /* 0x0004c800016c7983 */ /* 0x004ea80000300800 */
        /* <DEDUP_REMOVED lines=11> */
[----:B------:R-:W-:-:S02]  /*c3f60*/  IMAD.MOV.U32 R236, RZ, RZ, R234 ;  /* 0x000000ffffec7224 */ /* 0x000fc400078e00ea */
[----:B------:R-:W-:Y:S01]  /*c3f70*/  IMAD.MOV.U32 R237, RZ, RZ, R235 ;  /* 0x000000ffffed7224 */ /* 0x000fe200078e00eb */
[----:B------:R-:W-:Y:S04]  /*c3f80*/  STS.128 [R0+0x580], R240 ;  /* 0x000580f000007388 */ /* 0x000fe80000000c00 */
[----:B------:R-:W-:Y:S04]  /*c3f90*/  STS.128 [R0+0x480], R236 ;  /* 0x000480ec00007388 */ /* 0x000fe80000000c00 */
[----:B--2---:R2:W-:Y:S04]  /*c3fa0*/  STS.128 [R0+0x680], R108 ;  /* 0x0006806c00007388 */ /* 0x0045e80000000c00 */
[----:B--2---:R-:W2:Y:S04]  /*c3fb0*/  LDL.LU R108, [R1+0x880] ;  /* 0x00088000016c7983 */ /* 0x004ea80000300800 */
[----:B------:R-:W2:Y:S04]  /*c3fc0*/  LDL.LU R109, [R1+0x884] ;  /* 0x00088400016d7983 */ /* 0x000ea80000300800 */
[----:B------:R-:W2:Y:S04]  /*c3fd0*/  LDL.LU R110, [R1+0x870] ;  /* 0x00087000016e7983 */ /* 0x000ea80000300800 */
[----:B------:R-:W2:Y:S04]  /*c3fe0*/  LDL.LU R111, [R1+0x874] ;  /* 0x00087400016f7983 */ /* 0x000ea80000300800 */
[----:B---3--:R-:W-:Y:S04]  /*c3ff0*/  STS.128 [R0+0x700], R112 ;  /* 0x0007007000007388 */ /* 0x008fe80000000c00 */
[----:B------:R-:W-:Y:S04]  /*c4000*/  STS.128 [R0+0x780], R132 ;  /* 0x0007808400007388 */ /* 0x000fe80000000c00 */
[----:B------:R-:W-:Y:S06]  /*c4010*/  BAR.SYNC.DEFER_BLOCKING 0x0 ;  /* 0x0000000000007b1d */ /* 0x000fec0000010000 */
[----:B------:R-:W3:Y:S04]  /*c4020*/  LDS.128 R112, [R2] ;  /* 0x0000000002707984 */ /* 0x000ee80000000c00 */
        /* <DEDUP_REMOVED lines=16> */
[----:B--2---:R2:W-:Y:S04]  /*c4130*/  STS.128 [R0], R108 ;  /* 0x0000006c00007388 */ /* 0x0045e80000000c00 */
        /* <DEDUP_REMOVED lines=53> */
[----:B------:R2:W-:Y:S04]  /*c4490*/  STS.128 [R0+0x500], R108 ;  /* 0x0005006c00007388 */ /* 0x0005e80000000c00 */
[----:B--2---:R-:W2:Y:S04]  /*c44a0*/  LDL.LU R108, [R1+0x410] ;  /* 0x00041000016c7983 */ /* 0x004ea80000300800 */
[----:B------:R-:W2:Y:S04]  /*c44b0*/  LDL.LU R109, [R1+0x414] ;  /* 0x00041400016d7983 */ /* 0x000ea80000300800 */
[----:B------:R-:W2:Y:S04]  /*c44c0*/  LDL.LU R110, [R1+0x400] ;  /* 0x00040000016e7983 */ /* 0x000ea80000300800 */
[----:B------:R-:W2:Y:S04]  /*c44d0*/  LDL.LU R111, [R1+0x404] ;  /* 0x00040400016f7983 */ /* 0x000ea80000300800 */
[----:B---3--:R-:W-:Y:S04]  /*c44e0*/  STS.128 [R0+0x400], R184 ;  /* 0x000400b800007388 */ /* 0x008fe80000000c00 */
        /* <DEDUP_REMOVED lines=11> */
[----:B------:R-:W-:-:S04]  /*c45a0*/  ISETP.GE.AND P0, PT, R220, c[0x0][0x178], PT ;  /* 0x00005e00dc007a0c */ /* 0x000fc80003f06270 */
[----:B------:R-:W-:Y:S02]  /*c45b0*/  ISETP.LT.AND P5, PT, R217, c[0x0][0x17c], !P0 ;  /* 0x00005f00d9007a0c */ /* 0x000fe400047a1270 */
[----:B------:R-:W4:Y:S01]  /*c45c0*/  LDL.LU R217, [R1+0x23f0] ;  /* 0x0023f00001d97983 */ /* 0x000f220000300800 */
[----:B------:R-:W-:-:S03]  /*c45d0*/  ISETP.LT.AND P2, PT, R3, c[0x0][0x17c], !P0 ;  /* 0x00005f0003007a0c */ /* 0x000fc60004741270 */
[----:B------:R-:W4:Y:S04]  /*c45e0*/  LDL.LU R232, [R1+0xb4] ;  /* 0x0000b40001e87983 */ /* 0x000f280000300800 */
[----:B------:R-:W4:Y:S01]  /*c45f0*/  LDL.LU R229, [R1+0x23f8] ;  /* 0x0023f80001e57983 */ /* 0x000f220000300800 */
[----:B------:R-:W-:-:S03]  /*c4600*/  ISETP.LT.AND P1, PT, R216, c[0x0][0x17c], !P0 ;  /* 0x00005f00d8007a0c */ /* 0x000fc60004721270 */
[----:B--2---:R2:W-:Y:S02]  /*c4610*/  STS.128 [R0+0x680], R108 ;  /* 0x0006806c00007388 */ /* 0x0045e40000000c00 */
[----:B--2---:R-:W-:Y:S02]  /*c4620*/  IMAD R111, R220, c[0x0][0x194], RZ ;  /* 0x00006500dc6f7a24 */ /* 0x004fe400078e02ff */
[----:B------:R-:W2:Y:S04]  /*c4630*/  LDL.LU R108, [R1+0x1c8] ;  /* 0x0001c800016c7983 */ /* 0x000ea80000300800 */
[----:B------:R-:W2:Y:S04]  /*c4640*/  LDL.LU R109, [R1+0x1cc] ;  /* 0x0001cc00016d7983 */ /* 0x000ea80000300800 */
[----:B---3--:R3:W-:Y:S04]  /*c4650*/  STS.128 [R0+0x700], R184 ;  /* 0x000700b800007388 */ /* 0x0087e80000000c00 */
[----:B------:R-:W2:Y:S04]  /*c4660*/  LDL.LU R221, [R1+0xc0] ;  /* 0x0000c00001dd7983 */ /* 0x000ea80000300800 */
[----:B------:R-:W2:Y:S04]  /*c4670*/  LDL.LU R220, [R1+0x23fc] ;  /* 0x0023fc0001dc7983 */ /* 0x000ea80000300800 */
[----:B------:R-:W2:Y:S01]  /*c4680*/  LDL.LU R110, [R1+0x198] ;  /* 0x00019800016e7983 */ /* 0x000ea20000300800 */
[----:B---3--:R-:W-:Y:S01]  /*c4690*/  IMAD R185, R3, c[0x0][0x198], RZ ;  /* 0x0000660003b97a24 */ /* 0x008fe200078e02ff */
[----:B------:R-:W-:-:S04]  /*c46a0*/  LEA R3, P3, R111, c[0x0][0x170], 0x2 ;  /* 0x00005c006f037a11 */ /* 0x000fc800078610ff */
[----:B------:R-:W-:Y:S02]  /*c46b0*/  LEA.HI.X.SX32 R216, R111, c[0x0][0x174], 0x2, P3 ;  /* 0x00005d006fd87a11 */ /* 0x000fe400018f16ff */
[----:B------:R-:W2:Y:S04]  /*c46c0*/  LDL.LU R111, [R1+0x19c] ;  /* 0x00019c00016f7983 */ /* 0x000ea80000300800 */
[----:B------:R-:W3:Y:S01]  /*c46d0*/  LDL.LU R222, [R1+0xc4] ;  /* 0x0000c40001de7983 */ /* 0x000ee20000300800 */
[----:B------:R-:W-:Y:S02]  /*c46e0*/  IMAD.MOV.U32 R248, RZ, RZ, R246 ;  /* 0x000000fffff87224 */ /* 0x000fe400078e00f6 */
[----:B------:R-:W-:-:S05]  /*c46f0*/  IMAD.MOV.U32 R249, RZ, RZ, R247 ;  /* 0x000000fffff97224 */ /* 0x000fca00078e00f7 */
[----:B------:R-:W-:Y:S01]  /*c4700*/  STS.128 [R0+0x580], R248 ;  /* 0x000580f800007388 */ /* 0x000fe20000000c00 */
[C---:B------:R-:W-:Y:S02]  /*c4710*/  IADD3 R187, R185.reuse, c[0x0][0x198], RZ ;  /* 0x00006600b9bb7a10 */ /* 0x040fe40007ffe0ff */
[-C--:B------:R-:W-:Y:S02]  /*c4720*/  LEA R184, P3, R185, R3.reuse, 0x2 ;  /* 0x00000003b9b87211 */ /* 0x080fe400078610ff */
[----:B------:R-:W-:Y:S02]  /*c4730*/  ISETP.LT.AND P4, PT, R219, c[0x0][0x17c], !P0 ;  /* 0x00005f00db007a0c */ /* 0x000fe40004781270 */
[----:B------:R-:W3:Y:S01]  /*c4740*/  LDL.LU R219, [R1+0x2408] ;  /* 0x0024080001db7983 */ /* 0x000ee20000300800 */
[----:B------:R-:W-:Y:S02]  /*c4750*/  LEA R186, P6, R187, R3, 0x2 ;  /* 0x00000003bbba7211 */ /* 0x000fe400078c10ff */
[----:B------:R-:W-:Y:S01]  /*c4760*/  LEA.HI.X.SX32 R185, R185, R216, 0x2, P3 ;  /* 0x000000d8b9b97211 */ /* 0x000fe200018f16ff */
[----:B------:R-:W3:Y:S01]  /*c4770*/  LDL.LU R223, [R1+0xd0] ;  /* 0x0000d00001df7983 */ /* 0x000ee20000300800 */
[----:B------:R-:W-:-:S03]  /*c4780*/  ISETP.LT.AND P3, PT, R218, c[0x0][0x17c], !P0 ;  /* 0x00005f00da007a0c */ /* 0x000fc60004761270 */
[----:B------:R-:W3:Y:S04]  /*c4790*/  LDL.LU R218, [R1+0x240c] ;  /* 0x00240c0001da7983 */ /* 0x000ee80000300800 */
[----:B--2---:R2:W-:Y:S04]  /*c47a0*/  STS.128 [R0+0x780], R108 ;  /* 0x0007806c00007388 */ /* 0x0045e80000000c00 */
[----:B------:R-:W-:Y:S01]  /*c47b0*/  BAR.SYNC.DEFER_BLOCKING 0x0 ;  /* 0x0000000000007b1d */ /* 0x000fe20000010000 */
[C---:B--2---:R-:W-:Y:S02]  /*c47c0*/  IADD3 R109, R187.reuse, c[0x0][0x198], RZ ;  /* 0x00006600bb6d7a10 */ /* 0x044fe40007ffe0ff */
[----:B------:R-:W-:-:S02]  /*c47d0*/  LEA.HI.X.SX32 R187, R187, R216, 0x2, P6 ;  /* 0x000000d8bbbb7211 */ /* 0x000fc400030f16ff */
[CC--:B------:R-:W-:Y:S02]  /*c47e0*/  LEA R108, P6, R109.reuse, R3.reuse, 0x2 ;  /* 0x000000036d6c7211 */ /* 0x0c0fe400078c10ff */
[----:B------:R-:W-:Y:S01]  /*c47f0*/  IADD3 R0, R109, c[0x0][0x198], RZ ;  /* 0x000066006d007a10 */ /* 0x000fe20007ffe0ff */
[----:B------:R2:W-:Y:S01]  /*c4800*/  @P2 STG.E [R184.64], R228 ;  /* 0x000000e4b8002986 */ /* 0x0005e2000c101908 */
[----:B----4-:R-:W-:Y:S02]  /*c4810*/  ISETP.LT.AND P2, PT, R217, c[0x0][0x17c], !P0 ;  /* 0x00005f00d9007a0c */ /* 0x010fe40004741270 */
[-C--:B------:R-:W-:Y:S01]  /*c4820*/  LEA.HI.X.SX32 R109, R109, R216.reuse, 0x2, P6 ;  /* 0x000000d86d6d7211 */ /* 0x080fe200030f16ff */
[----:B------:R4:W-:Y:S01]  /*c4830*/  @P4 STG.E [R186.64], R232 ;  /* 0x000000e8ba004986 */ /* 0x0009e2000c101908 */
[----:B------:R-:W-:Y:S02]  /*c4840*/  ISETP.LT.AND P4, PT, R229, c[0x0][0x17c], !P0 ;  /* 0x00005f00e5007a0c */ /* 0x000fe40004781270 */
[C---:B------:R-:W-:Y:S01]  /*c4850*/  LEA R110, P6, R0.reuse, R3, 0x2 ;  /* 0x00000003006e7211 */ /* 0x040fe200078c10ff */
[----:B--2---:R-:W2:Y:S04]  /*c4860*/  LDL.LU R228, [R1+0xd4] ;  /* 0x0000d40001e47983 */ /* 0x004ea80000300800 */
[----:B------:R-:W2:Y:S04]  /*c4870*/  LDL.LU R217, [R1+0x2414] ;  /* 0x0024140001d97983 */ /* 0x000ea80000300800 */
[----:B------:R-:W2:Y:S01]  /*c4880*/  LDL.LU R229, [R1+0xe0] ;  /* 0x0000e00001e57983 */ /* 0x000ea20000300800 */
[----:B------:R-:W-:-:S03]  /*c4890*/  LEA.HI.X.SX32 R111, R0, R216, 0x2, P6 ;  /* 0x000000d8006f7211 */ /* 0x000fc600030f16ff */
[----:B----4-:R-:W4:Y:S04]  /*c48a0*/  LDL.LU R187, [R1+0x2418] ;  /* 0x0024180001bb7983 */ /* 0x010f280000300800 */
[----:B------:R1:W-:Y:S04]  /*c48b0*/  @P3 STG.E [R108.64], R221 ;  /* 0x000000dd6c003986 */ /* 0x0003e8000c101908 */
[----:B---3--:R3:W-:Y:S04]  /*c48c0*/  @P2 STG.E [R110.64], R222 ;  /* 0x000000de6e002986 */ /* 0x0087e8000c101908 */
[----:B-1----:R-:W4:Y:S04]  /*c48d0*/  LDL.LU R221, [R1+0xe4] ;  /* 0x0000e40001dd7983 */ /* 0x002f280000300800 */
[----:B------:R-:W4:Y:S04]  /*c48e0*/  LDL.LU R186, [R1+0x2424] ;  /* 0x0024240001ba7983 */ /* 0x000f280000300800 */
[----:B---3--:R-:W4:Y:S04]  /*c48f0*/  LDL.LU R222, [R1+0xf0] ;  /* 0x0000f00001de7983 */ /* 0x008f280000300800 */
[----:B------:R-:W4:Y:S01]  /*c4900*/  LDL.LU R185, [R1+0x242c] ;  /* 0x00242c0001b97983 */ /* 0x000f220000300800 */
[----:B------:R-:W-:-:S02]  /*c4910*/  IADD3 R184, R0, c[0x0][0x198], RZ ;  /* 0x0000660000b87a10 */ /* 0x000fc40007ffe0ff */
[----:B------:R-:W-:Y:S02]  /*c4920*/  ISETP.LT.AND P3, PT, R220, c[0x0][0x17c], !P0 ;  /* 0x00005f00dc007a0c */ /* 0x000fe40004761270 */
[CC--:B------:R-:W-:Y:S02]  /*c4930*/  LEA R108, P6, R184.reuse, R3.reuse, 0x2 ;  /* 0x00000003b86c7211 */ /* 0x0c0fe400078c10ff */
[C---:B------:R-:W-:Y:S02]  /*c4940*/  IADD3 R0, R184.reuse, c[0x0][0x198], RZ ;  /* 0x00006600b8007a10 */ /* 0x040fe40007ffe0ff */
[----:B------:R-:W-:Y:S02]  /*c4950*/  LEA.HI.X.SX32 R109, R184, R216, 0x2, P6 ;  /* 0x000000d8b86d7211 */ /* 0x000fe400030f16ff */
[----:B------:R-:W-:Y:S02]  /*c4960*/  LEA R110, P6, R0, R3, 0x2 ;  /* 0x00000003006e7211 */ /* 0x000fe400078c10ff */
[----:B------:R-:W-:-:S02]  /*c4970*/  ISETP.LT.AND P2, PT, R219, c[0x0][0x17c], !P0 ;  /* 0x00005f00db007a0c */ /* 0x000fc40004741270 */
[C---:B------:R-:W-:Y:S01]  /*c4980*/  IADD3 R184, R0.reuse, c[0x0][0x198], RZ ;  /* 0x0000660000b87a10 */ /* 0x040fe20007ffe0ff */
[----:B------:R1:W-:Y:S01]  /*c4990*/  @P4 STG.E [R108.64], R223 ;  /* 0x000000df6c004986 */ /* 0x0003e2000c101908 */
[-C--:B------:R-:W-:Y:S02]  /*c49a0*/  LEA.HI.X.SX32 R111, R0, R216.reuse, 0x2, P6 ;  /* 0x000000d8006f7211 */ /* 0x080fe400030f16ff */
[----:B------:R-:W-:Y:S02]  /*c49b0*/  IADD3 R0, R184, c[0x0][0x198], RZ ;  /* 0x00006600b8007a10 */ /* 0x000fe40007ffe0ff */
[----:B------:R-:W-:Y:S02]  /*c49c0*/  ISETP.LT.AND P4, PT, R218, c[0x0][0x17c], !P0 ;  /* 0x00005f00da007a0c */ /* 0x000fe40004781270 */
[C---:B-1----:R-:W-:Y:S01]  /*c49d0*/  LEA R108, P6, R184.reuse, R3, 0x2 ;  /* 0x00000003b86c7211 */ /* 0x042fe200078c10ff */
[----:B------:R-:W4:Y:S03]  /*c49e0*/  LDL.LU R223, [R1+0xf4] ;  /* 0x0000f40001df7983 */ /* 0x000f260000300800 */
[----:B------:R-:W-:Y:S01]  /*c49f0*/  LEA.HI.X.SX32 R109, R184, R216, 0x2, P6 ;  /* 0x000000d8b86d7211 */ /* 0x000fe200030f16ff */
[----:B------:R-:W4:Y:S01]  /*c4a00*/  LDL.LU R218, [R1+0x2430] ;  /* 0x0024300001da7983 */ /* 0x000f220000300800 */
[----:B------:R-:W-:-:S03]  /*c4a10*/  IADD3 R184, R0, c[0x0][0x198], RZ ;  /* 0x0000660000b87a10 */ /* 0x000fc60007ffe0ff */
[----:B--2---:R1:W-:Y:S01]  /*c4a20*/  @P3 STG.E [R110.64], R228 ;  /* 0x000000e46e003986 */ /* 0x0043e2000c101908 */
[----:B------:R-:W-:-:S03]  /*c4a30*/  ISETP.LT.AND P3, PT, R217, c[0x0][0x17c], !P0 ;  /* 0x00005f00d9007a0c */ /* 0x000fc60004761270 */
[----:B------:R2:W-:Y:S01]  /*c4a40*/  @P2 STG.E [R108.64], R229 ;  /* 0x000000e56c002986 */ /* 0x0005e2000c101908 */
[----:B-1----:R-:W-:-:S03]  /*c4a50*/  LEA R110, P6, R0, R3, 0x2 ;  /* 0x00000003006e7211 */ /* 0x002fc600078c10ff */
[----:B------:R-:W3:Y:S01]  /*c4a60*/  LDL.LU R228, [R1+0x110] ;  /* 0x0001100001e47983 */ /* 0x000ee20000300800 */
[----:B------:R-:W-:-:S03]  /*c4a70*/  LEA.HI.X.SX32 R111, R0, R216, 0x2, P6 ;  /* 0x000000d8006f7211 */ /* 0x000fc600030f16ff */
[----:B------:R-:W3:Y:S01]  /*c4a80*/  LDL.LU R217, [R1+0x2434] ;  /* 0x0024340001d97983 */ /* 0x000ee20000300800 */
[----:B--2---:R-:W-:-:S03]  /*c4a90*/  LEA R108, P6, R184, R3, 0x2 ;  /* 0x00000003b86c7211 */ /* 0x004fc600078c10ff */
[----:B------:R-:W2:Y:S01]  /*c4aa0*/  LDL.LU R229, [R1+0x114] ;  /* 0x0001140001e57983 */ /* 0x000ea20000300800 */
[----:B----4-:R-:W-:Y:S02]  /*c4ab0*/  ISETP.LT.AND P2, PT, R187, c[0x0][0x17c], !P0 ;  /* 0x00005f00bb007a0c */ /* 0x010fe40004741270 */
[----:B------:R-:W-:Y:S01]  /*c4ac0*/  LEA.HI.X.SX32 R109, R184, R216, 0x2, P6 ;  /* 0x000000d8b86d7211 */ /* 0x000fe200030f16ff */
[----:B------:R-:W4:Y:S04]  /*c4ad0*/  LDL.LU R187, [R1+0x2440] ;  /* 0x0024400001bb7983 */ /* 0x000f280000300800 */
[----:B------:R1:W-:Y:S01]  /*c4ae0*/  @P4 STG.E [R110.64], R221 ;  /* 0x000000dd6e004986 */ /* 0x0003e2000c101908 */
[----:B------:R-:W-:-:S03]  /*c4af0*/  ISETP.LT.AND P4, PT, R186, c[0x0][0x17c], !P0 ;  /* 0x00005f00ba007a0c */ /* 0x000fc60004781270 */
[----:B------:R1:W-:Y:S04]  /*c4b00*/  @P3 STG.E [R108.64], R222 ;  /* 0x000000de6c003986 */ /* 0x0003e8000c101908 */
[----:B-1----:R-:W4:Y:S01]  /*c4b10*/  LDL.LU R221, [R1+0x120] ;  /* 0x0001200001dd7983 */ /* 0x002f220000300800 */
[----:B------:R-:W-:-:S03]  /*c4b20*/  ISETP.LT.AND P3, PT, R185, c[0x0][0x17c], !P0 ;  /* 0x00005f00b9007a0c */ /* 0x000fc60004761270 */
[----:B------:R-:W4:Y:S04]  /*c4b30*/  LDL.LU R186, [R1+0x2448] ;  /* 0x0024480001ba7983 */ /* 0x000f280000300800 */
[----:B------:R-:W4:Y:S04]  /*c4b40*/  LDL.LU R222, [R1+0x124] ;  /* 0x0001240001de7983 */ /* 0x000f280000300800 */
[----:B------:R-:W4:Y:S01]  /*c4b50*/  LDL.LU R185, [R1+0x2450] ;  /* 0x0024500001b97983 */ /* 0x000f220000300800 */
[----:B------:R-:W-:-:S04]  /*c4b60*/  IADD3 R0, R184, c[0x0][0x198], RZ ;  /* 0x00006600b8007a10 */ /* 0x000fc80007ffe0ff */
[CC--:B------:R-:W-:Y:S02]  /*c4b70*/  LEA R110, P6, R0.reuse, R3.reuse, 0x2 ;  /* 0x00000003006e7211 */ /* 0x0c0fe400078c10ff */
[C---:B------:R-:W-:Y:S02]  /*c4b80*/  IADD3 R184, R0.reuse, c[0x0][0x198], RZ ;  /* 0x0000660000b87a10 */ /* 0x040fe40007ffe0ff */
[-C--:B------:R-:W-:Y:S02]  /*c4b90*/  LEA.HI.X.SX32 R111, R0, R216.reuse, 0x2, P6 ;  /* 0x000000d8006f7211 */ /* 0x080fe400030f16ff */
[C---:B------:R-:W-:Y:S02]  /*c4ba0*/  LEA R108, P6, R184.reuse, R3, 0x2 ;  /* 0x00000003b86c7211 */ /* 0x040fe400078c10ff */
[C---:B------:R-:W-:Y:S02]  /*c4bb0*/  IADD3 R0, R184.reuse, c[0x0][0x198], RZ ;  /* 0x00006600b8007a10 */ /* 0x040fe40007ffe0ff */
[----:B------:R-:W-:Y:S01]  /*c4bc0*/  LEA.HI.X.SX32 R109, R184, R216, 0x2, P6 ;  /* 0x000000d8b86d7211 */ /* 0x000fe200030f16ff */
[----:B------:R1:W-:Y:S01]  /*c4bd0*/  @P2 STG.E [R110.64], R223 ;  /* 0x000000df6e002986 */ /* 0x0003e2000c101908 */
[----:B------:R-:W-:-:S02]  /*c4be0*/  IADD3 R184, R0, c[0x0][0x198], RZ ;  /* 0x0000660000b87a10 */ /* 0x000fc40007ffe0ff */
[----:B------:R-:W-:Y:S02]  /*c4bf0*/  ISETP.LT.AND P2, PT, R218, c[0x0][0x17c], !P0 ;  /* 0x00005f00da007a0c */ /* 0x000fe40004741270 */
[C---:B-1----:R-:W-:Y:S01]  /*c4c00*/  LEA R110, P6, R0.reuse, R3, 0x2 ;  /* 0x00000003006e7211 */ /* 0x042fe200078c10ff */
[----:B------:R-:W4:Y:S03]  /*c4c10*/  LDL.LU R223, [R1+0x130] ;  /* 0x0001300001df7983 */ /* 0x000f260000300800 */
[----:B------:R-:W-:Y:S01]  /*c4c20*/  LEA.HI.X.SX32 R111, R0, R216, 0x2, P6 ;  /* 0x000000d8006f7211 */ /* 0x000fe200030f16ff */
[----:B------:R-:W4:Y:S01]  /*c4c30*/  LDL.LU R218, [R1+0x2458] ;  /* 0x0024580001da7983 */ /* 0x000f220000300800 */
[----:B------:R-:W-:-:S03]  /*c4c40*/  IADD3 R0, R184, c[0x0][0x198], RZ ;  /* 0x00006600b8007a10 */ /* 0x000fc60007ffe0ff */
[----:B---3--:R1:W-:Y:S01]  /*c4c50*/  @P1 STG.E [R108.64], R228 ;  /* 0x000000e46c001986 */ /* 0x0083e2000c101908 */
[----:B------:R-:W-:-:S03]  /*c4c60*/  ISETP.LT.AND P1, PT, R217, c[0x0][0x17c], !P0 ;  /* 0x00005f00d9007a0c */ /* 0x000fc60004721270 */
[----:B--2---:R2:W-:Y:S01]  /*c4c70*/  @P5 STG.E [R110.64], R229 ;  /* 0x000000e56e005986 */ /* 0x0045e2000c101908 */
        /* <DEDUP_REMOVED lines=1236> */
[----:B------:R-:W4:Y:S04]  /*c99c0*/  LDL.LU R220, [R1+0x490] ;  /* 0x0004900001dc7983 */ /* 0x000f280000300800 */
[----:B------:R-:W4:Y:S04]  /*c99d0*/  LDL.LU R186, [R1+0x2938] ;  /* 0x0029380001ba7983 */ /* 0x000f280000300800 */
[----:B------:R1:W-:Y:S01]  /*c99e0*/  @P3 STG.E [R108.64], R222 ;  /* 0x000000de6c003986 */ /* 0x0003e2000c101908 */
[----:B------:R-:W-:-:S03]  /*c99f0*/  ISETP.LT.AND P3, PT, R185, c[0x0][0x17c], !P0 ;  /* 0x00005f00b9007a0c */ /* 0x000fc60004761270 */
[----:B-1----:R-:W4:Y:S04]  /*c9a00*/  LDL.LU R221, [R1+0x494] ;  /* 0x0004940001dd7983 */ /* 0x002f280000300800 */
[----:B------:R-:W4:Y:S01]  /*c9a10*/  LDL.LU R185, [R1+0x2924] ;  /* 0x0029240001b97983 */ /* 0x000f220000300800 */
[----:B------:R-:W-:-:S03]  /*c9a20*/  IADD3 R0, R184, c[0x0][0x198], RZ ;  /* 0x00006600b8007a10 */ /* 0x000fc60007ffe0ff */
[----:B------:R-:W4:Y:S01]  /*c9a30*/  LDL.LU R222, [R1+0xa0] ;  /* 0x0000a00001de7983 */ /* 0x000f220000300800 */
[CC--:B------:R-:W-:Y:S02]  /*c9a40*/  LEA R110, P6, R0.reuse, R3.reuse, 0x2 ;  /* 0x00000003006e7211 */ /* 0x0c0fe400078c10ff */
[C---:B------:R-:W-:Y:S02]  /*c9a50*/  IADD3 R184, R0.reuse, c[0x0][0x198], RZ ;  /* 0x0000660000b87a10 */ /* 0x040fe40007ffe0ff */
[-C--:B------:R-:W-:Y:S02]  /*c9a60*/  LEA.HI.X.SX32 R111, R0, R216.reuse, 0x2, P6 ;  /* 0x000000d8006f7211 */ /* 0x080fe400030f16ff */
[C---:B------:R-:W-:Y:S02]  /*c9a70*/  LEA R108, P6, R184.reuse, R3, 0x2 ;  /* 0x00000003b86c7211 */ /* 0x040fe400078c10ff */
[C---:B------:R-:W-:Y:S02]  /*c9a80*/  IADD3 R0, R184.reuse, c[0x0][0x198], RZ ;  /* 0x00006600b8007a10 */ /* 0x040fe40007ffe0ff */
[----:B------:R-:W-:-:S02]  /*c9a90*/  LEA.HI.X.SX32 R109, R184, R216, 0x2, P6 ;  /* 0x000000d8b86d7211 */ /* 0x000fc400030f16ff */
[----:B------:R-:W-:Y:S01]  /*c9aa0*/  IADD3 R184, R0, c[0x0][0x198], RZ ;  /* 0x0000660000b87a10 */ /* 0x000fe20007ffe0ff */
[----:B------:R1:W-:Y:S01]  /*c9ab0*/  @P2 STG.E [R110.64], R223 ;  /* 0x000000df6e002986 */ /* 0x0003e2000c101908 */
[----:B------:R-:W-:-:S03]  /*c9ac0*/  ISETP.LT.AND P2, PT, R218, c[0x0][0x17c], !P0 ;  /* 0x00005f00da007a0c */ /* 0x000fc60004741270 */
[----:B------:R-:W4:Y:S01]  /*c9ad0*/  LDL.LU R218, [R1+0x2918] ;  /* 0x0029180001da7983 */ /* 0x000f220000300800 */
[----:B-1----:R-:W-:-:S03]  /*c9ae0*/  LEA R110, P6, R0, R3, 0x2 ;  /* 0x00000003006e7211 */ /* 0x002fc600078c10ff */
[----:B------:R-:W4:Y:S01]  /*c9af0*/  LDL.LU R223, [R1+0xa4] ;  /* 0x0000a40001df7983 */ /* 0x000f220000300800 */
[----:B------:R-:W-:Y:S02]  /*c9b00*/  LEA.HI.X.SX32 R111, R0, R216, 0x2, P6 ;  /* 0x000000d8006f7211 */ /* 0x000fe400030f16ff */
[----:B------:R-:W-:Y:S01]  /*c9b10*/  IADD3 R0, R184, c[0x0][0x198], RZ ;  /* 0x00006600b8007a10 */ /* 0x000fe20007ffe0ff */
[----:B---3--:R1:W-:Y:S01]  /*c9b20*/  @P1 STG.E [R108.64], R228 ;  /* 0x000000e46c001986 */ /* 0x0083e2000c101908 */
[----:B------:R-:W-:-:S03]  /*c9b30*/  ISETP.LT.AND P1, PT, R217, c[0x0][0x17c], !P0 ;  /* 0x00005f00d9007a0c */ /* 0x000fc60004721270 */
[----:B------:R-:W3:Y:S01]  /*c9b40*/  LDL.LU R217, [R1+0x2920] ;  /* 0x0029200001d97983 */ /* 0x000ee20000300800 */
[----:B-1----:R-:W-:-:S03]  /*c9b50*/  LEA R108, P6, R184, R3, 0x2 ;  /* 0x00000003b86c7211 */ /* 0x002fc600078c10ff */
[----:B--2---:R1:W-:Y:S01]  /*c9b60*/  @P5 STG.E [R110.64], R229 ;  /* 0x000000e56e005986 */ /* 0x0043e2000c101908 */
[----:B------:R-:W-:-:S03]  /*c9b70*/  LEA.HI.X.SX32 R109, R184, R216, 0x2, P6 ;  /* 0x000000d8b86d7211 */ /* 0x000fc600030f16ff */
[----:B------:R-:W2:Y:S01]  /*c9b80*/  LDL.LU R228, [R1+0x60] ;  /* 0x0000600001e47983 */ /* 0x000ea20000300800 */
[----:B----4-:R-:W-:-:S03]  /*c9b90*/  ISETP.LT.AND P5, PT, R187, c[0x0][0x17c], !P0 ;  /* 0x00005f00bb007a0c */ /* 0x010fc600047a1270 */
[----:B------:R-:W4:Y:S01]  /*c9ba0*/  LDL.LU R187, [R1+0x2908] ;  /* 0x0029080001bb7983 */ /* 0x000f220000300800 */
[----:B-1----:R-:W-:-:S03]  /*c9bb0*/  LEA R110, P6, R0, R3, 0x2 ;  /* 0x00000003006e7211 */ /* 0x002fc600078c10ff */
[----:B------:R1:W-:Y:S01]  /*c9bc0*/  @P4 STG.E [R108.64], R220 ;  /* 0x000000dc6c004986 */ /* 0x0003e2000c101908 */
[----:B------:R-:W-:-:S03]  /*c9bd0*/  LEA.HI.X.SX32 R111, R0, R216, 0x2, P6 ;  /* 0x000000d8006f7211 */ /* 0x000fc600030f16ff */
[----:B------:R-:W4:Y:S01]  /*c9be0*/  LDL.LU R229, [R1+0x64] ;  /* 0x0000640001e57983 */ /* 0x000f220000300800 */
[----:B------:R-:W-:-:S03]  /*c9bf0*/  ISETP.LT.AND P4, PT, R186, c[0x0][0x17c], !P0 ;  /* 0x00005f00ba007a0c */ /* 0x000fc60004781270 */
[----:B------:R-:W4:Y:S04]  /*c9c00*/  LDL.LU R186, [R1+0x2910] ;  /* 0x0029100001ba7983 */ /* 0x000f280000300800 */
[----:B------:R1:W-:Y:S01]  /*c9c10*/  @P3 STG.E [R110.64], R221 ;  /* 0x000000dd6e003986 */ /* 0x0003e2000c101908 */
[----:B------:R-:W-:-:S03]  /*c9c20*/  ISETP.LT.AND P3, PT, R185, c[0x0][0x17c], !P0 ;  /* 0x00005f00b9007a0c */ /* 0x000fc60004761270 */
[----:B------:R-:W4:Y:S01]  /*c9c30*/  LDL.LU R185, [R1+0x2914] ;  /* 0x0029140001b97983 */ /* 0x000f220000300800 */
[----:B------:R-:W-:-:S04]  /*c9c40*/  IADD3 R184, R0, c[0x0][0x198], RZ ;  /* 0x0000660000b87a10 */ /* 0x000fc80007ffe0ff */
[CC--:B-1----:R-:W-:Y:S02]  /*c9c50*/  LEA R108, P6, R184.reuse, R3.reuse, 0x2 ;  /* 0x00000003b86c7211 */ /* 0x0c2fe400078c10ff */
[C---:B------:R-:W-:Y:S02]  /*c9c60*/  IADD3 R0, R184.reuse, c[0x0][0x198], RZ ;  /* 0x00006600b8007a10 */ /* 0x040fe40007ffe0ff */
[-C--:B------:R-:W-:Y:S02]  /*c9c70*/  LEA.HI.X.SX32 R109, R184, R216.reuse, 0x2, P6 ;  /* 0x000000d8b86d7211 */ /* 0x080fe400030f16ff */
[C---:B------:R-:W-:Y:S02]  /*c9c80*/  LEA R110, P6, R0.reuse, R3, 0x2 ;  /* 0x00000003006e7211 */ /* 0x040fe400078c10ff */
[C---:B------:R-:W-:Y:S01]  /*c9c90*/  IADD3 R184, R0.reuse, c[0x0][0x198], RZ ;  /* 0x0000660000b87a10 */ /* 0x040fe20007ffe0ff */
[----:B------:R1:W-:Y:S01]  /*c9ca0*/  @P2 STG.E [R108.64], R222 ;  /* 0x000000de6c002986 */ /* 0x0003e2000c101908 */
[----:B------:R-:W-:-:S02]  /*c9cb0*/  LEA.HI.X.SX32 R111, R0, R216, 0x2, P6 ;  /* 0x000000d8006f7211 */ /* 0x000fc400030f16ff */
[----:B------:R-:W-:Y:S02]  /*c9cc0*/  IADD3 R0, R184, c[0x0][0x198], RZ ;  /* 0x00006600b8007a10 */ /* 0x000fe40007ffe0ff */
[----:B------:R-:W-:Y:S02]  /*c9cd0*/  ISETP.LT.AND P2, PT, R218, c[0x0][0x17c], !P0 ;  /* 0x00005f00da007a0c */ /* 0x000fe40004741270 */
[----:B------:R-:W4:Y:S01]  /*c9ce0*/  LDL.LU R218, [R1+0x28f0] ;  /* 0x0028f00001da7983 */ /* 0x000f220000300800 */
[----:B-1----:R-:W-:-:S03]  /*c9cf0*/  LEA R108, P6, R184, R3, 0x2 ;  /* 0x00000003b86c7211 */ /* 0x002fc600078c10ff */
[----:B------:R1:W-:Y:S01]  /*c9d00*/  @P1 STG.E [R110.64], R223 ;  /* 0x000000df6e001986 */ /* 0x0003e2000c101908 */
[----:B------:R-:W-:-:S03]  /*c9d10*/  LEA.HI.X.SX32 R109, R184, R216, 0x2, P6 ;  /* 0x000000d8b86d7211 */ /* 0x000fc600030f16ff */
[----:B------:R-:W4:Y:S01]  /*c9d20*/  LDL.LU R220, [R1+0x470] ;  /* 0x0004700001dc7983 */ /* 0x000f220000300800 */
[C---:B------:R-:W-:Y:S02]  /*c9d30*/  IADD3 R184, R0.reuse, c[0x0][0x198], RZ ;  /* 0x0000660000b87a10 */ /* 0x040fe40007ffe0ff */
[----:B-1----:R-:W-:-:S04]  /*c9d40*/  LEA R110, P6, R0, R3, 0x2 ;  /* 0x00000003006e7211 */ /* 0x002fc800078c10ff */
[----:B------:R-:W-:Y:S02]  /*c9d50*/  LEA.HI.X.SX32 R111, R0, R216, 0x2, P6 ;  /* 0x000000d8006f7211 */ /* 0x000fe400030f16ff */
[----:B---3--:R-:W-:Y:S02]  /*c9d60*/  ISETP.LT.AND P1, PT, R217, c[0x0][0x17c], !P0 ;  /* 0x00005f00d9007a0c */ /* 0x008fe40004721270 */
[----:B------:R-:W3:Y:S04]  /*c9d70*/  LDL.LU R217, [R1+0x28fc] ;  /* 0x0028fc0001d97983 */ /* 0x000ee80000300800 */
[----:B------:R-:W3:Y:S04]  /*c9d80*/  LDL.LU R221, [R1+0x474] ;  /* 0x0004740001dd7983 */ /* 0x000ee80000300800 */
[----:B--2---:R1:W-:Y:S01]  /*c9d90*/  @P5 STG.E [R108.64], R228 ;  /* 0x000000e46c005986 */ /* 0x0043e2000c101908 */
[----:B----4-:R-:W-:-:S03]  /*c9da0*/  ISETP.LT.AND P5, PT, R187, c[0x0][0x17c], !P0 ;  /* 0x00005f00bb007a0c */ /* 0x010fc600047a1270 */
[----:B------:R-:W2:Y:S04]  /*c9db0*/  LDL.LU R187, [R1+0x2904] ;  /* 0x0029040001bb7983 */ /* 0x000ea80000300800 */
[----:B------:R-:W4:Y:S01]  /*c9dc0*/  LDL.LU R222, [R1+0x90] ;  /* 0x0000900001de7983 */ /* 0x000f220000300800 */
[----:B-1----:R-:W-:-:S04]  /*c9dd0*/  LEA R108, P6, R184, R3, 0x2 ;  /* 0x00000003b86c7211 */ /* 0x002fc800078c10ff */
[----:B------:R-:W-:Y:S01]  /*c9de0*/  LEA.HI.X.SX32 R109, R184, R216, 0x2, P6 ;  /* 0x000000d8b86d7211 */ /* 0x000fe200030f16ff */
[----:B------:R1:W-:Y:S01]  /*c9df0*/  @P4 STG.E [R110.64], R229 ;  /* 0x000000e56e004986 */ /* 0x0003e2000c101908 */
[----:B------:R-:W-:-:S03]  /*c9e00*/  ISETP.LT.AND P4, PT, R186, c[0x0][0x17c], !P0 ;  /* 0x00005f00ba007a0c */ /* 0x000fc60004781270 */
[----:B------:R-:W2:Y:S04]  /*c9e10*/  LDL.LU R186, [R1+0x290c] ;  /* 0x00290c0001ba7983 */ /* 0x000ea80000300800 */
[----:B------:R1:W-:Y:S01]  /*c9e20*/  @P3 STG.E [R108.64], R224 ;  /* 0x000000e06c003986 */ /* 0x0003e2000c101908 */
[----:B------:R-:W-:-:S03]  /*c9e30*/  ISETP.LT.AND P3, PT, R185, c[0x0][0x17c], !P0 ;  /* 0x00005f00b9007a0c */ /* 0x000fc60004761270 */
[----:B------:R-:W2:Y:S04]  /*c9e40*/  LDL.LU R223, [R1+0x94] ;  /* 0x0000940001df7983 */ /* 0x000ea80000300800 */
[----:B------:R-:W2:Y:S01]  /*c9e50*/  LDL.LU R185, [R1+0x28dc] ;  /* 0x0028dc0001b97983 */ /* 0x000ea20000300800 */
[----:B------:R-:W-:-:S03]  /*c9e60*/  IADD3 R0, R184, c[0x0][0x198], RZ ;  /* 0x00006600b8007a10 */ /* 0x000fc60007ffe0ff */
[----:B------:R-:W2:Y:S01]  /*c9e70*/  LDL.LU R228, [R1+0x50] ;  /* 0x0000500001e47983 */ /* 0x000ea20000300800 */
        /* <DEDUP_REMOVED lines=9> */
[----:B------:R-:W2:Y:S01]  /*c9f10*/  LDL.LU R218, [R1+0x28e4] ;  /* 0x0028e40001da7983 */ /* 0x000ea20000300800 */
[----:B-1----:R-:W-:-:S03]  /*c9f20*/  LEA R110, P6, R0, R3, 0x2 ;  /* 0x00000003006e7211 */ /* 0x002fc600078c10ff */
[----:B------:R1:W-:Y:S01]  /*c9f30*/  @P1 STG.E [R108.64], R220 ;  /* 0x000000dc6c001986 */ /* 0x0003e2000c101908 */
[----:B------:R-:W-:-:S03]  /*c9f40*/  LEA.HI.X.SX32 R111, R0, R216, 0x2, P6 ;  /* 0x000000d8006f7211 */ /* 0x000fc600030f16ff */
[----:B------:R-:W2:Y:S01]  /*c9f50*/  LDL.LU R229, [R1+0x54] ;  /* 0x0000540001e57983 */ /* 0x000ea20000300800 */
[C---:B------:R-:W-:Y:S02]  /*c9f60*/  IADD3 R0, R184.reuse, c[0x0][0x198], RZ ;  /* 0x00006600b8007a10 */ /* 0x040fe40007ffe0ff */
[----:B-1----:R-:W-:-:S04]  /*c9f70*/  LEA R108, P6, R184, R3, 0x2 ;  /* 0x00000003b86c7211 */ /* 0x002fc800078c10ff */
[----:B------:R-:W-:Y:S02]  /*c9f80*/  LEA.HI.X.SX32 R109, R184, R216, 0x2, P6 ;  /* 0x000000d8b86d7211 */ /* 0x000fe400030f16ff */
[----:B---3--:R-:W-:Y:S02]  /*c9f90*/  ISETP.LT.AND P1, PT, R217, c[0x0][0x17c], !P0 ;  /* 0x00005f00d9007a0c */ /* 0x008fe40004721270 */
[----:B------:R-:W3:Y:S04]  /*c9fa0*/  LDL.LU R217, [R1+0x28ec] ;  /* 0x0028ec0001d97983 */ /* 0x000ee80000300800 */
[----:B------:R1:W-:Y:S02]  /*c9fb0*/  @P5 STG.E [R110.64], R221 ;  /* 0x000000dd6e005986 */ /* 0x0003e4000c101908 */
[----:B-1----:R-:W-:-:S02]  /*c9fc0*/  LEA R110, P6, R0, R3, 0x2 ;  /* 0x00000003006e7211 */ /* 0x002fc400078c10ff */
[----:B----4-:R1:W-:Y:S01]  /*c9fd0*/  @P4 STG.E [R108.64], R222 ;  /* 0x000000de6c004986 */ /* 0x0103e2000c101908 */
[----:B--2---:R-:W-:Y:S02]  /*c9fe0*/  ISETP.LT.AND P5, PT, R187, c[0x0][0x17c], !P0 ;  /* 0x00005f00bb007a0c */ /* 0x004fe400047a1270 */
[----:B------:R-:W-:Y:S01]  /*c9ff0*/  LEA.HI.X.SX32 R111, R0, R216, 0x2, P6 ;  /* 0x000000d8006f7211 */ /* 0x000fe200030f16ff */
[----:B------:R-:W2:Y:S01]  /*ca000*/  LDL.LU R187, [R1+0x28f4] ;  /* 0x0028f40001bb7983 */ /* 0x000ea20000300800 */
[----:B------:R-:W-:-:S03]  /*ca010*/  ISETP.LT.AND P4, PT, R186, c[0x0][0x17c], !P0 ;  /* 0x00005f00ba007a0c */ /* 0x000fc60004781270 */
[----:B------:R-:W4:Y:S04]  /*ca020*/  LDL.LU R186, [R1+0x28f8] ;  /* 0x0028f80001ba7983 */ /* 0x000f280000300800 */
[----:B------:R-:W4:Y:S04]  /*ca030*/  LDL.LU R220, [R1+0x420] ;  /* 0x0004200001dc7983 */ /* 0x000f280000300800 */
[----:B------:R1:W-:Y:S01]  /*ca040*/  @P3 STG.E [R110.64], R223 ;  /* 0x000000df6e003986 */ /* 0x0003e2000c101908 */
[----:B------:R-:W-:-:S03]  /*ca050*/  ISETP.LT.AND P3, PT, R185, c[0x0][0x17c], !P0 ;  /* 0x00005f00b9007a0c */ /* 0x000fc60004761270 */
[----:B------:R-:W4:Y:S01]  /*ca060*/  LDL.LU R185, [R1+0x28c8] ;  /* 0x0028c80001b97983 */ /* 0x000f220000300800 */
[----:B------:R-:W-:-:S03]  /*ca070*/  IADD3 R184, R0, c[0x0][0x198], RZ ;  /* 0x0000660000b87a10 */ /* 0x000fc60007ffe0ff */
[----:B------:R-:W4:Y:S01]  /*ca080*/  LDL.LU R221, [R1+0x424] ;  /* 0x0004240001dd7983 */ /* 0x000f220000300800 */
        /* <DEDUP_REMOVED lines=9> */
[----:B------:R-:W4:Y:S04]  /*ca120*/  LDL.LU R218, [R1+0x28cc] ;  /* 0x0028cc0001da7983 */ /* 0x000f280000300800 */
[----:B------:R-:W4:Y:S01]  /*ca130*/  LDL.LU R222, [R1+0x80] ;  /* 0x0000800001de7983 */ /* 0x000f220000300800 */
[----:B-1----:R-:W-:-:S03]  /*ca140*/  LEA R108, P6, R184, R3, 0x2 ;  /* 0x00000003b86c7211 */ /* 0x002fc600078c10ff */
[----:B------:R1:W-:Y:S01]  /*ca150*/  @P1 STG.E [R110.64], R229 ;  /* 0x000000e56e001986 */ /* 0x0003e2000c101908 */
[----:B------:R-:W-:Y:S02]  /*ca160*/  LEA.HI.X.SX32 R109, R184, R216, 0x2, P6 ;  /* 0x000000d8b86d7211 */ /* 0x000fe400030f16ff */
[----:B------:R-:W-:-:S03]  /*ca170*/  IADD3 R184, R0, c[0x0][0x198], RZ ;  /* 0x0000660000b87a10 */ /* 0x000fc60007ffe0ff */
[----:B------:R1:W-:Y:S02]  /*ca180*/  @P5 STG.E [R108.64], R212 ;  /* 0x000000d46c005986 */ /* 0x0003e4000c101908 */
[----:B-1----:R-:W-:-:S04]  /*ca190*/  LEA R110, P6, R0, R3, 0x2 ;  /* 0x00000003006e7211 */ /* 0x002fc800078c10ff */
[----:B------:R-:W-:Y:S02]  /*ca1a0*/  LEA.HI.X.SX32 R111, R0, R216, 0x2, P6 ;  /* 0x000000d8006f7211 */ /* 0x000fe400030f16ff */
[----:B------:R-:W-:-:S04]  /*ca1b0*/  LEA R108, P6, R184, R3, 0x2 ;  /* 0x00000003b86c7211 */ /* 0x000fc800078c10ff */
[----:B------:R-:W-:Y:S01]  /*ca1c0*/  LEA.HI.X.SX32 R109, R184, R216, 0x2, P6 ;  /* 0x000000d8b86d7211 */ /* 0x000fe200030f16ff */
[----:B------:R1:W-:Y:S01]  /*ca1d0*/  @P4 STG.E [R110.64], R213 ;  /* 0x000000d56e004986 */ /* 0x0003e2000c101908 */
[----:B---3--:R-:W-:-:S03]  /*ca1e0*/  ISETP.LT.AND P1, PT, R217, c[0x0][0x17c], !P0 ;  /* 0x00005f00d9007a0c */ /* 0x008fc60004721270 */
[----:B------:R-:W3:Y:S04]  /*ca1f0*/  LDL.LU R217, [R1+0x28d4] ;  /* 0x0028d40001d97983 */ /* 0x000ee80000300800 */
[----:B------:R-:W3:Y:S01]  /*ca200*/  LDL.LU R223, [R1+0x84] ;  /* 0x0000840001df7983 */ /* 0x000ee20000300800 */
[----:B--2---:R-:W-:-:S03]  /*ca210*/  ISETP.LT.AND P5, PT, R187, c[0x0][0x17c], !P0 ;  /* 0x00005f00bb007a0c */ /* 0x004fc600047a1270 */
[----:B------:R-:W2:Y:S04]  /*ca220*/  LDL.LU R187, [R1+0x28bc] ;  /* 0x0028bc0001bb7983 */ /* 0x000ea80000300800 */
[----:B------:R-:W2:Y:S01]  /*ca230*/  LDL.LU R228, [R1+0x40] ;  /* 0x0000400001e47983 */ /* 0x000ea20000300800 */
[----:B----4-:R-:W-:-:S03]  /*ca240*/  ISETP.LT.AND P4, PT, R186, c[0x0][0x17c], !P0 ;  /* 0x00005f00ba007a0c */ /* 0x010fc60004781270 */
[----:B------:R-:W4:Y:S04]  /*ca250*/  LDL.LU R186, [R1+0x28c0] ;  /* 0x0028c00001ba7983 */ /* 0x000f280000300800 */
[----:B------:R1:W-:Y:S04]  /*ca260*/  @P3 STG.E [R108.64], R220 ;  /* 0x000000dc6c003986 */ /* 0x0003e8000c101908 */
[----:B------:R-:W4:Y:S01]  /*ca270*/  LDL.LU R229, [R1+0x44] ;  /* 0x0000440001e57983 */ /* 0x000f220000300800 */
[----:B------:R-:W-:-:S03]  /*ca280*/  ISETP.LT.AND P3, PT, R185, c[0x0][0x17c], !P0 ;  /* 0x00005f00b9007a0c */ /* 0x000fc60004761270 */
[----:B------:R-:W4:Y:S01]  /*ca290*/  LDL.LU R185, [R1+0x28c4] ;  /* 0x0028c40001b97983 */ /* 0x000f220000300800 */
[----:B------:R-:W-:-:S03]  /*ca2a0*/  IADD3 R0, R184, c[0x0][0x198], RZ ;  /* 0x00006600b8007a10 */ /* 0x000fc60007ffe0ff */
[----:B------:R-:W4:Y:S01]  /*ca2b0*/  LDL.LU R212, [R1+0x28b8] ;  /* 0x0028b80001d47983 */ /* 0x000f220000300800 */
[CC--:B-1----:R-:W-:Y:S02]  /*ca2c0*/  LEA R110, P6, R0.reuse, R3.reuse, 0x2 ;  /* 0x00000003006e7211 */ /* 0x0c2fe400078c10ff */
[C---:B------:R-:W-:Y:S01]  /*ca2d0*/  IADD3 R184, R0.reuse, c[0x0][0x198], RZ ;  /* 0x0000660000b87a10 */ /* 0x040fe20007ffe0ff */
[----:B------:R-:W4:Y:S01]  /*ca2e0*/  LDL.LU R213, [R1+0x28ac] ;  /* 0x0028ac0001d57983 */ /* 0x000f220000300800 */
[-C--:B------:R-:W-:Y:S02]  /*ca2f0*/  LEA.HI.X.SX32 R111, R0, R216.reuse, 0x2, P6 ;  /* 0x000000d8006f7211 */ /* 0x080fe400030f16ff */
[C---:B------:R-:W-:Y:S01]  /*ca300*/  LEA R108, P6, R184.reuse, R3, 0x2 ;  /* 0x00000003b86c7211 */ /* 0x040fe200078c10ff */
[----:B------:R-:W4:Y:S01]  /*ca310*/  LDL.LU R220, [R1+0x270] ;  /* 0x0002700001dc7983 */ /* 0x000f220000300800 */
[C---:B------:R-:W-:Y:S02]  /*ca320*/  IADD3 R0, R184.reuse, c[0x0][0x198], RZ ;  /* 0x00006600b8007a10 */ /* 0x040fe40007ffe0ff */
[----:B------:R-:W-:Y:S01]  /*ca330*/  LEA.HI.X.SX32 R109, R184, R216, 0x2, P6 ;  /* 0x000000d8b86d7211 */ /* 0x000fe200030f16ff */
[----:B------:R1:W-:Y:S01]  /*ca340*/  @P2 STG.E [R110.64], R221 ;  /* 0x000000dd6e002986 */ /* 0x0003e2000c101908 */
[----:B------:R-:W-:-:S03]  /*ca350*/  IADD3 R184, R0, c[0x0][0x198], RZ ;  /* 0x0000660000b87a10 */ /* 0x000fc60007ffe0ff */
[----:B------:R1:W-:Y:S02]  /*ca360*/  @P1 STG.E [R108.64], R222 ;  /* 0x000000de6c001986 */ /* 0x0003e4000c101908 */
[----:B-1----:R-:W-:-:S04]  /*ca370*/  LEA R110, P6, R0, R3, 0x2 ;  /* 0x00000003006e7211 */ /* 0x002fc800078c10ff */
[----:B------:R-:W-:Y:S02]  /*ca380*/  LEA.HI.X.SX32 R111, R0, R216, 0x2, P6 ;  /* 0x000000d8006f7211 */ /* 0x000fe400030f16ff */
[C---:B------:R-:W-:Y:S02]  /*ca390*/  IADD3 R0, R184.reuse, c[0x0][0x198], RZ ;  /* 0x00006600b8007a10 */ /* 0x040fe40007ffe0ff */
[----:B------:R-:W-:-:S04]  /*ca3a0*/  LEA R108, P6, R184, R3, 0x2 ;  /* 0x00000003b86c7211 */ /* 0x000fc800078c10ff */
[----:B------:R-:W-:Y:S01]  /*ca3b0*/  LEA.HI.X.SX32 R109, R184, R216, 0x2, P6 ;  /* 0x000000d8b86d7211 */ /* 0x000fe200030f16ff */
[----:B---3--:R1:W-:Y:S02]  /*ca3c0*/  @P5 STG.E [R110.64], R223 ;  /* 0x000000df6e005986 */ /* 0x0083e4000c101908 */
[----:B-1----:R-:W-:-:S04]  /*ca3d0*/  LEA R110, P6, R0, R3, 0x2 ;  /* 0x00000003006e7211 */ /* 0x002fc800078c10ff */
[----:B------:R-:W-:Y:S02]  /*ca3e0*/  LEA.HI.X.SX32 R111, R0, R216, 0x2, P6 ;  /* 0x000000d8006f7211 */ /* 0x000fe400030f16ff */
[----:B--2---:R-:W-:Y:S02]  /*ca3f0*/  ISETP.LT.AND P5, PT, R187, c[0x0][0x17c], !P0 ;  /* 0x00005f00bb007a0c */ /* 0x004fe400047a1270 */
[----:B------:R-:W2:Y:S04]  /*ca400*/  LDL.LU R187, [R1+0x28b4] ;  /* 0x0028b40001bb7983 */ /* 0x000ea80000300800 */
[----:B------:R1:W-:Y:S01]  /*ca410*/  @P4 STG.E [R108.64], R228 ;  /* 0x000000e46c004986 */ /* 0x0003e2000c101908 */
[----:B----4-:R-:W-:-:S03]  /*ca420*/  ISETP.LT.AND P4, PT, R186, c[0x0][0x17c], !P0 ;  /* 0x00005f00ba007a0c */ /* 0x010fc60004781270 */
[----:B------:R-:W3:Y:S04]  /*ca430*/  LDL.LU R221, [R1+0x274] ;  /* 0x0002740001dd7983 */ /* 0x000ee80000300800 */
[----:B------:R-:W4:Y:S04]  /*ca440*/  LDL.LU R186, [R1+0x289c] ;  /* 0x00289c0001ba7983 */ /* 0x000f280000300800 */
[----:B------:R1:W-:Y:S01]  /*ca450*/  @P3 STG.E [R110.64], R229 ;  /* 0x000000e56e003986 */ /* 0x0003e2000c101908 */
[----:B------:R-:W-:-:S03]  /*ca460*/  ISETP.LT.AND P3, PT, R185, c[0x0][0x17c], !P0 ;  /* 0x00005f00b9007a0c */ /* 0x000fc60004761270 */
[----:B------:R-:W4:Y:S04]  /*ca470*/  LDL.LU R222, [R1+0x70] ;  /* 0x0000700001de7983 */ /* 0x000f280000300800 */
[----:B------:R-:W4:Y:S01]  /*ca480*/  LDL.LU R185, [R1+0x28a0] ;  /* 0x0028a00001b97983 */ /* 0x000f220000300800 */
[----:B------:R-:W-:Y:S02]  /*ca490*/  ISETP.LT.AND P2, PT, R218, c[0x0][0x17c], !P0 ;  /* 0x00005f00da007a0c */ /* 0x000fe40004741270 */
[----:B------:R-:W-:Y:S01]  /*ca4a0*/  IADD3 R184, R0, c[0x0][0x198], RZ ;  /* 0x0000660000b87a10 */ /* 0x000fe20007ffe0ff */
[----:B------:R-:W4:Y:S01]  /*ca4b0*/  LDL.LU R223, [R1+0x74] ;  /* 0x0000740001df7983 */ /* 0x000f220000300800 */
[----:B------:R-:W-:Y:S02]  /*ca4c0*/  ISETP.LT.AND P1, PT, R217, c[0x0][0x17c], !P0 ;  /* 0x00005f00d9007a0c */ /* 0x000fe40004721270 */
[----:B-1----:R-:W-:-:S02]  /*ca4d0*/  LEA R108, P6, R184, R3, 0x2 ;  /* 0x00000003b86c7211 */ /* 0x002fc400078c10ff */
[C---:B------:R-:W-:Y:S02]  /*ca4e0*/  IADD3 R0, R184.reuse, c[0x0][0x198], RZ ;  /* 0x00006600b8007a10 */ /* 0x040fe40007ffe0ff */
[-C--:B------:R-:W-:Y:S02]  /*ca4f0*/  LEA.HI.X.SX32 R109, R184, R216.reuse, 0x2, P6 ;  /* 0x000000d8b86d7211 */ /* 0x080fe400030f16ff */
[C---:B------:R-:W-:Y:S02]  /*ca500*/  LEA R110, P6, R0.reuse, R3, 0x2 ;  /* 0x00000003006e7211 */ /* 0x040fe400078c10ff */
[C---:B------:R-:W-:Y:S01]  /*ca510*/  IADD3 R184, R0.reuse, c[0x0][0x198], RZ ;  /* 0x0000660000b87a10 */ /* 0x040fe20007ffe0ff */
[----:B------:R1:W-:Y:S01]  /*ca520*/  @P2 STG.E [R108.64], R208 ;  /* 0x000000d06c002986 */ /* 0x0003e2000c101908 */
[----:B------:R-:W-:Y:S02]  /*ca530*/  LEA.HI.X.SX32 R111, R0, R216, 0x2, P6 ;  /* 0x000000d8006f7211 */ /* 0x000fe400030f16ff */
[----:B------:R-:W-:-:S02]  /*ca540*/  IADD3 R0, R184, c[0x0][0x198], RZ ;  /* 0x00006600b8007a10 */ /* 0x000fc40007ffe0ff */
[----:B------:R-:W-:Y:S01]  /*ca550*/  ISETP.LT.AND P2, PT, R212, c[0x0][0x17c], !P0 ;  /* 0x00005f00d4007a0c */ /* 0x000fe20004741270 */
[----:B------:R1:W-:Y:S04]  /*ca560*/  @P1 STG.E [R110.64], R209 ;  /* 0x000000d16e001986 */ /* 0x0003e8000c101908 */
[----:B------:R-:W4:Y:S01]  /*ca570*/  LDL.LU R212, [R1+0x28a4] ;  /* 0x0028a40001d47983 */ /* 0x000f220000300800 */
[----:B-1----:R-:W-:-:S03]  /*ca580*/  LEA R108, P6, R184, R3, 0x2 ;  /* 0x00000003b86c7211 */ /* 0x002fc600078c10ff */
[----:B------:R-:W4:Y:S01]  /*ca590*/  LDL.LU R228, [R1] ;  /* 0x0000000001e47983 */ /* 0x000f220000300800 */
[-C--:B------:R-:W-:Y:S02]  /*ca5a0*/  LEA.HI.X.SX32 R109, R184, R216.reuse, 0x2, P6 ;  /* 0x000000d8b86d7211 */ /* 0x080fe400030f16ff */
[CC--:B------:R-:W-:Y:S01]  /*ca5b0*/  LEA R110, P6, R0.reuse, R3.reuse, 0x2 ;  /* 0x00000003006e7211 */ /* 0x0c0fe200078c10ff */
[----:B------:R-:W4:Y:S01]  /*ca5c0*/  LDL.LU R208, [R1+0x28b0] ;  /* 0x0028b00001d07983 */ /* 0x000f220000300800 */
[C---:B------:R-:W-:Y:S02]  /*ca5d0*/  IADD3 R184, R0.reuse, c[0x0][0x198], RZ ;  /* 0x0000660000b87a10 */ /* 0x040fe40007ffe0ff */
[----:B------:R-:W-:Y:S01]  /*ca5e0*/  LEA.HI.X.SX32 R111, R0, R216, 0x2, P6 ;  /* 0x000000d8006f7211 */ /* 0x000fe200030f16ff */
[----:B------:R1:W-:Y:S04]  /*ca5f0*/  @P5 STG.E [R108.64], R220 ;  /* 0x000000dc6c005986 */ /* 0x0003e8000c101908 */
[----:B------:R-:W4:Y:S01]  /*ca600*/  LDL.LU R229, [R1+0x4] ;  /* 0x0000040001e57983 */ /* 0x000f220000300800 */
[----:B-1----:R-:W-:-:S04]  /*ca610*/  LEA R108, P6, R184, R3, 0x2 ;  /* 0x00000003b86c7211 */ /* 0x002fc800078c10ff */
[----:B------:R-:W-:Y:S02]  /*ca620*/  LEA.HI.X.SX32 R109, R184, R216, 0x2, P6 ;  /* 0x000000d8b86d7211 */ /* 0x000fe400030f16ff */
[----:B--2---:R-:W-:Y:S02]  /*ca630*/  ISETP.LT.AND P5, PT, R187, c[0x0][0x17c], !P0 ;  /* 0x00005f00bb007a0c */ /* 0x004fe400047a1270 */
[----:B------:R-:W2:Y:S04]  /*ca640*/  LDL.LU R187, [R1+0x2888] ;  /* 0x0028880001bb7983 */ /* 0x000ea80000300800 */
[----:B---3--:R1:W-:Y:S01]  /*ca650*/  @P4 STG.E [R110.64], R221 ;  /* 0x000000dd6e004986 */ /* 0x0083e2000c101908 */
[----:B----4-:R-:W-:-:S03]  /*ca660*/  ISETP.LT.AND P4, PT, R186, c[0x0][0x17c], !P0 ;  /* 0x00005f00ba007a0c */ /* 0x010fc60004781270 */
[----:B------:R-:W3:Y:S04]  /*ca670*/  LDL.LU R186, [R1+0x288c] ;  /* 0x00288c0001ba7983 */ /* 0x000ee80000300800 */
[----:B------:R4:W-:Y:S01]  /*ca680*/  @P3 STG.E [R108.64], R222 ;  /* 0x000000de6c003986 */ /* 0x0009e2000c101908 */
[----:B------:R-:W-:-:S03]  /*ca690*/  ISETP.LT.AND P3, PT, R185, c[0x0][0x17c], !P0 ;  /* 0x00005f00b9007a0c */ /* 0x000fc60004761270 */
[----:B------:R-:W3:Y:S01]  /*ca6a0*/  LDL.LU R185, [R1+0x2894] ;  /* 0x0028940001b97983 */ /* 0x000ee20000300800 */
[----:B------:R-:W-:Y:S02]  /*ca6b0*/  IADD3 R0, R184, c[0x0][0x198], RZ ;  /* 0x00006600b8007a10 */ /* 0x000fe40007ffe0ff */
[----:B------:R-:W-:Y:S01]  /*ca6c0*/  ISETP.LT.AND P1, PT, R213, c[0x0][0x17c], !P0 ;  /* 0x00005f00d5007a0c */ /* 0x000fe20004721270 */
[----:B------:R-:W3:Y:S01]  /*ca6d0*/  LDL.LU R220, [R1+0x498] ;  /* 0x0004980001dc7983 */ /* 0x000ee20000300800 */
[CC--:B-1----:R-:W-:Y:S02]  /*ca6e0*/  LEA R110, P6, R0.reuse, R3.reuse, 0x2 ;  /* 0x00000003006e7211 */ /* 0x0c2fe400078c10ff */
[C---:B------:R-:W-:Y:S01]  /*ca6f0*/  IADD3 R184, R0.reuse, c[0x0][0x198], RZ ;  /* 0x0000660000b87a10 */ /* 0x040fe20007ffe0ff */
[----:B------:R-:W3:Y:S01]  /*ca700*/  LDL.LU R209, [R1+0x2878] ;  /* 0x0028780001d17983 */ /* 0x000ee20000300800 */
[----:B------:R-:W-:Y:S02]  /*ca710*/  LEA.HI.X.SX32 R111, R0, R216, 0x2, P6 ;  /* 0x000000d8006f7211 */ /* 0x000fe400030f16ff */
[C---:B----4-:R-:W-:Y:S01]  /*ca720*/  LEA R108, P6, R184.reuse, R3, 0x2 ;  /* 0x00000003b86c7211 */ /* 0x050fe200078c10ff */
[----:B------:R-:W4:Y:S01]  /*ca730*/  LDL.LU R221, [R1+0x49c] ;  /* 0x00049c0001dd7983 */ /* 0x000f220000300800 */
[----:B------:R-:W-:-:S02]  /*ca740*/  IADD3 R0, R184, c[0x0][0x198], RZ ;  /* 0x00006600b8007a10 */ /* 0x000fc40007ffe0ff */
[-C--:B------:R-:W-:Y:S01]  /*ca750*/  LEA.HI.X.SX32 R109, R184, R216.reuse, 0x2, P6 ;  /* 0x000000d8b86d7211 */ /* 0x080fe200030f16ff */
[----:B------:R1:W-:Y:S01]  /*ca760*/  @P2 STG.E [R110.64], R223 ;  /* 0x000000df6e002986 */ /* 0x0003e2000c101908 */
[C---:B------:R-:W-:Y:S02]  /*ca770*/  IADD3 R184, R0.reuse, c[0x0][0x198], RZ ;  /* 0x0000660000b87a10 */ /* 0x040fe40007ffe0ff */
[C---:B-1----:R-:W-:Y:S01]  /*ca780*/  LEA R110, P6, R0.reuse, R3, 0x2 ;  /* 0x00000003006e7211 */ /* 0x042fe200078c10ff */
[----:B------:R1:W-:Y:S03]  /*ca790*/  @P1 STG.E [R108.64], R228 ;  /* 0x000000e46c001986 */ /* 0x0003e6000c101908 */
[----:B------:R-:W-:Y:S02]  /*ca7a0*/  LEA.HI.X.SX32 R111, R0, R216, 0x2, P6 ;  /* 0x000000d8006f7211 */ /* 0x000fe400030f16ff */
[----:B------:R-:W-:-:S02]  /*ca7b0*/  IADD3 R0, R184, c[0x0][0x198], RZ ;  /* 0x00006600b8007a10 */ /* 0x000fc40007ffe0ff */
[----:B------:R-:W-:Y:S02]  /*ca7c0*/  ISETP.LT.AND P1, PT, R208, c[0x0][0x17c], !P0 ;  /* 0x00005f00d0007a0c */ /* 0x000fe40004721270 */
[----:B------:R-:W4:Y:S01]  /*ca7d0*/  LDL.LU R208, [R1+0x287c] ;  /* 0x00287c0001d07983 */ /* 0x000f220000300800 */
[----:B-1----:R-:W-:-:S03]  /*ca7e0*/  LEA R108, P6, R184, R3, 0x2 ;  /* 0x00000003b86c7211 */ /* 0x002fc600078c10ff */
[----:B------:R1:W-:Y:S01]  /*ca7f0*/  @P5 STG.E [R110.64], R229 ;  /* 0x000000e56e005986 */ /* 0x0003e2000c101908 */
[----:B------:R-:W-:-:S03]  /*ca800*/  LEA.HI.X.SX32 R109, R184, R216, 0x2, P6 ;  /* 0x000000d8b86d7211 */ /* 0x000fc600030f16ff */
[----:B------:R-:W4:Y:S01]  /*ca810*/  LDL.LU R222, [R1+0xa8] ;  /* 0x0000a80001de7983 */ /* 0x000f220000300800 */
[----:B-1----:R-:W-:-:S03]  /*ca820*/  LEA R110, P6, R0, R3, 0x2 ;  /* 0x00000003006e7211 */ /* 0x002fc600078c10ff */
[----:B------:R1:W-:Y:S01]  /*ca830*/  @P4 STG.E [R108.64], R204 ;  /* 0x000000cc6c004986 */ /* 0x0003e2000c101908 */
[----:B------:R-:W-:-:S05]  /*ca840*/  LEA.HI.X.SX32 R111, R0, R216, 0x2, P6 ;  /* 0x000000d8006f7211 */ /* 0x000fca00030f16ff */
[----:B------:R1:W-:Y:S01]  /*ca850*/  @P3 STG.E [R110.64], R205 ;  /* 0x000000cd6e003986 */ /* 0x0003e2000c101908 */
[----:B--2---:R-:W-:-:S03]  /*ca860*/  ISETP.LT.AND P5, PT, R187, c[0x0][0x17c], !P0 ;  /* 0x00005f00bb007a0c */ /* 0x004fc600047a1270 */
[----:B------:R-:W2:Y:S04]  /*ca870*/  LDL.LU R187, [R1+0x2880] ;  /* 0x0028800001bb7983 */ /* 0x000ea80000300800 */
[----:B------:R-:W2:Y:S01]  /*ca880*/  LDL.LU R223, [R1+0xac] ;  /* 0x0000ac0001df7983 */ /* 0x000ea20000300800 */
[----:B---3--:R-:W-:-:S03]  /*ca890*/  ISETP.LT.AND P4, PT, R186, c[0x0][0x17c], !P0 ;  /* 0x00005f00ba007a0c */ /* 0x008fc60004781270 */
[----:B------:R-:W3:Y:S04]  /*ca8a0*/  LDL.LU R186, [R1+0x2864] ;  /* 0x0028640001ba7983 */ /* 0x000ee80000300800 */
[----:B------:R-:W3:Y:S01]  /*ca8b0*/  LDL.LU R228, [R1+0x68] ;  /* 0x0000680001e47983 */ /* 0x000ee20000300800 */
[----:B------:R-:W-:-:S03]  /*ca8c0*/  ISETP.LT.AND P3, PT, R185, c[0x0][0x17c], !P0 ;  /* 0x00005f00b9007a0c */ /* 0x000fc60004761270 */
[----:B------:R-:W3:Y:S01]  /*ca8d0*/  LDL.LU R185, [R1+0x2868] ;  /* 0x0028680001b97983 */ /* 0x000ee20000300800 */
[----:B------:R-:W-:Y:S02]  /*ca8e0*/  ISETP.LT.AND P2, PT, R212, c[0x0][0x17c], !P0 ;  /* 0x00005f00d4007a0c */ /* 0x000fe40004741270 */
[----:B------:R-:W-:Y:S01]  /*ca8f0*/  IADD3 R184, R0, c[0x0][0x198], RZ ;  /* 0x0000660000b87a10 */ /* 0x000fe20007ffe0ff */
[----:B------:R-:W3:Y:S03]  /*ca900*/  LDL.LU R229, [R1+0x6c] ;  /* 0x00006c0001e57983 */ /* 0x000ee60000300800 */
[CC--:B-1----:R-:W-:Y:S01]  /*ca910*/  LEA R108, P6, R184.reuse, R3.reuse, 0x2 ;  /* 0x00000003b86c7211 */ /* 0x0c2fe200078c10ff */
[----:B------:R-:W3:Y:S01]  /*ca920*/  LDL.LU R205, [R1+0x286c] ;  /* 0x00286c0001cd7983 */ /* 0x000ee20000300800 */
[C---:B------:R-:W-:Y:S02]  /*ca930*/  IADD3 R0, R184.reuse, c[0x0][0x198], RZ ;  /* 0x00006600b8007a10 */ /* 0x040fe40007ffe0ff */
[----:B------:R-:W-:Y:S01]  /*ca940*/  LEA.HI.X.SX32 R109, R184, R216, 0x2, P6 ;  /* 0x000000d8b86d7211 */ /* 0x000fe200030f16ff */
[----:B------:R-:W3:Y:S01]  /*ca950*/  LDL.LU R204, [R1+0x2874] ;  /* 0x0028740001cc7983 */ /* 0x000ee20000300800 */
[----:B------:R-:W-:-:S02]  /*ca960*/  LEA R110, P6, R0, R3, 0x2 ;  /* 0x00000003006e7211 */ /* 0x000fc400078c10ff */
[C---:B------:R-:W-:Y:S01]  /*ca970*/  IADD3 R184, R0.reuse, c[0x0][0x198], RZ ;  /* 0x0000660000b87a10 */ /* 0x040fe20007ffe0ff */
[----:B------:R1:W-:Y:S01]  /*ca980*/  @P2 STG.E [R108.64], R220 ;  /* 0x000000dc6c002986 */ /* 0x0003e2000c101908 */
[----:B------:R-:W-:Y:S02]  /*ca990*/  LEA.HI.X.SX32 R111, R0, R216, 0x2, P6 ;  /* 0x000000d8006f7211 */ /* 0x000fe400030f16ff */
[----:B------:R-:W-:-:S03]  /*ca9a0*/  IADD3 R0, R184, c[0x0][0x198], RZ ;  /* 0x00006600b8007a10 */ /* 0x000fc60007ffe0ff */
[----:B----4-:R4:W-:Y:S01]  /*ca9b0*/  @P1 STG.E [R110.64], R221 ;  /* 0x000000dd6e001986 */ /* 0x0109e2000c101908 */
[----:B-1----:R-:W-:-:S04]  /*ca9c0*/  LEA R108, P6, R184, R3, 0x2 ;  /* 0x00000003b86c7211 */ /* 0x002fc800078c10ff */
[-C--:B------:R-:W-:Y:S02]  /*ca9d0*/  LEA.HI.X.SX32 R109, R184, R216.reuse, 0x2, P6 ;  /* 0x000000d8b86d7211 */ /* 0x080fe400030f16ff */
[CC--:B----4-:R-:W-:Y:S02]  /*ca9e0*/  LEA R110, P6, R0.reuse, R3.reuse, 0x2 ;  /* 0x00000003006e7211 */ /* 0x0d0fe400078c10ff */
[C---:B------:R-:W-:Y:S02]  /*ca9f0*/  IADD3 R184, R0.reuse, c[0x0][0x198], RZ ;  /* 0x0000660000b87a10 */ /* 0x040fe40007ffe0ff */
[----:B------:R-:W-:Y:S01]  /*caa00*/  LEA.HI.X.SX32 R111, R0, R216, 0x2, P6 ;  /* 0x000000d8006f7211 */ /* 0x000fe200030f16ff */
[----:B------:R1:W-:Y:S02]  /*caa10*/  @P5 STG.E [R108.64], R222 ;  /* 0x000000de6c005986 */ /* 0x0003e4000c101908 */
[----:B-1----:R-:W-:-:S04]  /*caa20*/  LEA R108, P6, R184, R3, 0x2 ;  /* 0x00000003b86c7211 */ /* 0x002fc800078c10ff */
[----:B------:R-:W-:Y:S02]  /*caa30*/  LEA.HI.X.SX32 R109, R184, R216, 0x2, P6 ;  /* 0x000000d8b86d7211 */ /* 0x000fe400030f16ff */
[----:B--2---:R-:W-:Y:S02]  /*caa40*/  ISETP.LT.AND P5, PT, R187, c[0x0][0x17c], !P0 ;  /* 0x00005f00bb007a0c */ /* 0x004fe400047a1270 */
[----:B------:R-:W2:Y:S04]  /*caa50*/  LDL.LU R187, [R1+0x2854] ;  /* 0x0028540001bb7983 */ /* 0x000ea80000300800 */
[----:B------:R1:W-:Y:S04]  /*caa60*/  @P4 STG.E [R110.64], R223 ;  /* 0x000000df6e004986 */ /* 0x0003e8000c101908 */
[----:B------:R-:W4:Y:S01]  /*caa70*/  LDL.LU R220, [R1+0x478] ;  /* 0x0004780001dc7983 */ /* 0x000f220000300800 */
[----:B---3--:R-:W-:-:S03]  /*caa80*/  ISETP.LT.AND P4, PT, R186, c[0x0][0x17c], !P0 ;  /* 0x00005f00ba007a0c */ /* 0x008fc60004781270 */
[----:B------:R-:W3:Y:S04]  /*caa90*/  LDL.LU R186, [R1+0x2858] ;  /* 0x0028580001ba7983 */ /* 0x000ee80000300800 */
[----:B------:R1:W-:Y:S04]  /*caaa0*/  @P3 STG.E [R108.64], R228 ;  /* 0x000000e46c003986 */ /* 0x0003e8000c101908 */
[----:B------:R-:W3:Y:S01]  /*caab0*/  LDL.LU R221, [R1+0x47c] ;  /* 0x00047c0001dd7983 */ /* 0x000ee20000300800 */
[----:B------:R-:W-:-:S03]  /*caac0*/  ISETP.LT.AND P3, PT, R185, c[0x0][0x17c], !P0 ;  /* 0x00005f00b9007a0c */ /* 0x000fc60004761270 */
[----:B------:R-:W3:Y:S01]  /*caad0*/  LDL.LU R185, [R1+0x285c] ;  /* 0x00285c0001b97983 */ /* 0x000ee20000300800 */
[----:B------:R-:W-:Y:S02]  /*caae0*/  ISETP.LT.AND P2, PT, R209, c[0x0][0x17c], !P0 ;  /* 0x00005f00d1007a0c */ /* 0x000fe40004741270 */
[----:B------:R-:W-:Y:S01]  /*caaf0*/  IADD3 R0, R184, c[0x0][0x198], RZ ;  /* 0x00006600b8007a10 */ /* 0x000fe20007ffe0ff */
[----:B------:R-:W3:Y:S01]  /*cab00*/  LDL.LU R222, [R1+0x98] ;  /* 0x0000980001de7983 */ /* 0x000ee20000300800 */
[----:B------:R-:W-:Y:S02]  /*cab10*/  ISETP.LT.AND P1, PT, R208, c[0x0][0x17c], !P0 ;  /* 0x00005f00d0007a0c */ /* 0x000fe40004721270 */
[C---:B-1----:R-:W-:Y:S02]  /*cab20*/  LEA R110, P6, R0.reuse, R3, 0x2 ;  /* 0x00000003006e7211 */ /* 0x042fe400078c10ff */
[C---:B------:R-:W-:Y:S02]  /*cab30*/  IADD3 R184, R0.reuse, c[0x0][0x198], RZ ;  /* 0x0000660000b87a10 */ /* 0x040fe40007ffe0ff */
[----:B------:R-:W-:-:S02]  /*cab40*/  LEA.HI.X.SX32 R111, R0, R216, 0x2, P6 ;  /* 0x000000d8006f7211 */ /* 0x000fc400030f16ff */
[C---:B------:R-:W-:Y:S02]  /*cab50*/  LEA R108, P6, R184.reuse, R3, 0x2 ;  /* 0x00000003b86c7211 */ /* 0x040fe400078c10ff */
[C---:B------:R-:W-:Y:S01]  /*cab60*/  IADD3 R0, R184.reuse, c[0x0][0x198], RZ ;  /* 0x00006600b8007a10 */ /* 0x040fe20007ffe0ff */
[----:B------:R1:W-:Y:S01]  /*cab70*/  @P2 STG.E [R110.64], R229 ;  /* 0x000000e56e002986 */ /* 0x0003e2000c101908 */
[----:B------:R-:W-:Y:S02]  /*cab80*/  LEA.HI.X.SX32 R109, R184, R216, 0x2, P6 ;  /* 0x000000d8b86d7211 */ /* 0x000fe400030f16ff */
[----:B------:R-:W-:Y:S02]  /*cab90*/  ISETP.LT.AND P2, PT, R205, c[0x0][0x17c], !P0 ;  /* 0x00005f00cd007a0c */ /* 0x000fe40004741270 */
[----:B------:R-:W3:Y:S01]  /*caba0*/  LDL.LU R205, [R1+0x2848] ;  /* 0x0028480001cd7983 */ /* 0x000ee20000300800 */
[----:B------:R-:W-:-:S03]  /*cabb0*/  IADD3 R184, R0, c[0x0][0x198], RZ ;  /* 0x0000660000b87a10 */ /* 0x000fc60007ffe0ff */
[----:B------:R1:W-:Y:S02]  /*cabc0*/  @P1 STG.E [R108.64], R226 ;  /* 0x000000e26c001986 */ /* 0x0003e4000c101908 */
[-C--:B-1----:R-:W-:Y:S02]  /*cabd0*/  LEA R110, P6, R0, R3.reuse, 0x2 ;  /* 0x00000003006e7211 */ /* 0x082fe400078c10ff */
[----:B------:R-:W3:Y:S01]  /*cabe0*/  LDL.LU R223, [R1+0x9c] ;  /* 0x00009c0001df7983 */ /* 0x000ee20000300800 */
[----:B------:R-:W-:Y:S02]  /*cabf0*/  ISETP.LT.AND P1, PT, R204, c[0x0][0x17c], !P0 ;  /* 0x00005f00cc007a0c */ /* 0x000fe40004721270 */
[-C--:B------:R-:W-:Y:S01]  /*cac00*/  LEA.HI.X.SX32 R111, R0, R216.reuse, 0x2, P6 ;  /* 0x000000d8006f7211 */ /* 0x080fe200030f16ff */
[----:B------:R-:W3:Y:S01]  /*cac10*/  LDL.LU R204, [R1+0x284c] ;  /* 0x00284c0001cc7983 */ /* 0x000ee20000300800 */
[C---:B------:R-:W-:Y:S02]  /*cac20*/  IADD3 R0, R184.reuse, c[0x0][0x198], RZ ;  /* 0x00006600b8007a10 */ /* 0x040fe40007ffe0ff */
[CC--:B------:R-:W-:Y:S01]  /*cac30*/  LEA R108, P6, R184.reuse, R3.reuse, 0x2 ;  /* 0x00000003b86c7211 */ /* 0x0c0fe200078c10ff */
[----:B------:R1:W-:Y:S03]  /*cac40*/  @P5 STG.E [R110.64], R227 ;  /* 0x000000e36e005986 */ /* 0x0003e6000c101908 */
[----:B------:R-:W-:Y:S01]  /*cac50*/  LEA.HI.X.SX32 R109, R184, R216, 0x2, P6 ;  /* 0x000000d8b86d7211 */ /* 0x000fe200030f16ff */
[----:B------:R-:W3:Y:S01]  /*cac60*/  LDL.LU R228, [R1+0x58] ;  /* 0x0000580001e47983 */ /* 0x000ee20000300800 */
[----:B-1----:R-:W-:-:S04]  /*cac70*/  LEA R110, P6, R0, R3, 0x2 ;  /* 0x00000003006e7211 */ /* 0x002fc800078c10ff */
[----:B------:R-:W-:Y:S02]  /*cac80*/  LEA.HI.X.SX32 R111, R0, R216, 0x2, P6 ;  /* 0x000000d8006f7211 */ /* 0x000fe400030f16ff */
[----:B--2---:R-:W-:Y:S02]  /*cac90*/  ISETP.LT.AND P5, PT, R187, c[0x0][0x17c], !P0 ;  /* 0x00005f00bb007a0c */ /* 0x004fe400047a1270 */
[----:B------:R-:W2:Y:S04]  /*caca0*/  LDL.LU R187, [R1+0x2850] ;  /* 0x0028500001bb7983 */ /* 0x000ea80000300800 */
[----:B------:R-:W2:Y:S04]  /*cacb0*/  LDL.LU R229, [R1+0x5c] ;  /* 0x00005c0001e57983 */ /* 0x000ea80000300800 */
[----:B----4-:R1:W-:Y:S01]  /*cacc0*/  @P4 STG.E [R108.64], R220 ;  /* 0x000000dc6c004986 */ /* 0x0103e2000c101908 */
[----:B---3--:R-:W-:-:S03]  /*cacd0*/  ISETP.LT.AND P4, PT, R186, c[0x0][0x17c], !P0 ;  /* 0x00005f00ba007a0c */ /* 0x008fc60004781270 */
[----:B------:R-:W3:Y:S04]  /*cace0*/  LDL.LU R186, [R1+0x2838] ;  /* 0x0028380001ba7983 */ /* 0x000ee80000300800 */
[----:B------:R4:W-:Y:S01]  /*cacf0*/  @P3 STG.E [R110.64], R221 ;  /* 0x000000dd6e003986 */ /* 0x0009e2000c101908 */
[----:B------:R-:W-:-:S03]  /*cad00*/  ISETP.LT.AND P3, PT, R185, c[0x0][0x17c], !P0 ;  /* 0x00005f00b9007a0c */ /* 0x000fc60004761270 */
[----:B------:R-:W3:Y:S01]  /*cad10*/  LDL.LU R185, [R1+0x283c] ;  /* 0x00283c0001b97983 */ /* 0x000ee20000300800 */
[----:B------:R-:W-:-:S04]  /*cad20*/  IADD3 R184, R0, c[0x0][0x198], RZ ;  /* 0x0000660000b87a10 */ /* 0x000fc80007ffe0ff */
[CC--:B-1----:R-:W-:Y:S02]  /*cad30*/  LEA R108, P6, R184.reuse, R3.reuse, 0x2 ;  /* 0x00000003b86c7211 */ /* 0x0c2fe400078c10ff */
[C---:B------:R-:W-:Y:S02]  /*cad40*/  IADD3 R0, R184.reuse, c[0x0][0x198], RZ ;  /* 0x00006600b8007a10 */ /* 0x040fe40007ffe0ff */
[-C--:B------:R-:W-:Y:S02]  /*cad50*/  LEA.HI.X.SX32 R109, R184, R216.reuse, 0x2, P6 ;  /* 0x000000d8b86d7211 */ /* 0x080fe400030f16ff */
[C---:B----4-:R-:W-:Y:S02]  /*cad60*/  LEA R110, P6, R0.reuse, R3, 0x2 ;  /* 0x00000003006e7211 */ /* 0x050fe400078c10ff */
[C---:B------:R-:W-:Y:S01]  /*cad70*/  IADD3 R184, R0.reuse, c[0x0][0x198], RZ ;  /* 0x0000660000b87a10 */ /* 0x040fe20007ffe0ff */
[----:B------:R1:W-:Y:S01]  /*cad80*/  @P2 STG.E [R108.64], R222 ;  /* 0x000000de6c002986 */ /* 0x0003e2000c101908 */
[----:B------:R-:W-:-:S02]  /*cad90*/  LEA.HI.X.SX32 R111, R0, R216, 0x2, P6 ;  /* 0x000000d8006f7211 */ /* 0x000fc400030f16ff */
[----:B------:R-:W-:Y:S02]  /*cada0*/  ISETP.LT.AND P2, PT, R205, c[0x0][0x17c], !P0 ;  /* 0x00005f00cd007a0c */ /* 0x000fe40004741270 */
[----:B------:R-:W4:Y:S01]  /*cadb0*/  LDL.LU R205, [R1+0x2844] ;  /* 0x0028440001cd7983 */ /* 0x000f220000300800 */
[----:B------:R-:W-:-:S03]  /*cadc0*/  IADD3 R0, R184, c[0x0][0x198], RZ ;  /* 0x00006600b8007a10 */ /* 0x000fc60007ffe0ff */
[----:B------:R-:W4:Y:S01]  /*cadd0*/  LDL.LU R220, [R1+0x428] ;  /* 0x0004280001dc7983 */ /* 0x000f220000300800 */
[----:B-1----:R-:W-:-:S03]  /*cade0*/  LEA R108, P6, R184, R3, 0x2 ;  /* 0x00000003b86c7211 */ /* 0x002fc600078c10ff */
[----:B------:R1:W-:Y:S01]  /*cadf0*/  @P1 STG.E [R110.64], R223 ;  /* 0x000000df6e001986 */ /* 0x0003e2000c101908 */
[----:B------:R-:W-:Y:S02]  /*cae00*/  LEA.HI.X.SX32 R109, R184, R216, 0x2, P6 ;  /* 0x000000d8b86d7211 */ /* 0x000fe400030f16ff */
[----:B------:R-:W-:Y:S02]  /*cae10*/  ISETP.LT.AND P1, PT, R204, c[0x0][0x17c], !P0 ;  /* 0x00005f00cc007a0c */ /* 0x000fe40004721270 */
[----:B------:R-:W4:Y:S01]  /*cae20*/  LDL.LU R204, [R1+0x282c] ;  /* 0x00282c0001cc7983 */ /* 0x000f220000300800 */
[----:B------:R-:W-:-:S03]  /*cae30*/  IADD3 R184, R0, c[0x0][0x198], RZ ;  /* 0x0000660000b87a10 */ /* 0x000fc60007ffe0ff */
[----:B------:R-:W4:Y:S01]  /*cae40*/  LDL.LU R221, [R1+0x42c] ;  /* 0x00042c0001dd7983 */ /* 0x000f220000300800 */
[----:B-1----:R-:W-:-:S03]  /*cae50*/  LEA R110, P6, R0, R3, 0x2 ;  /* 0x00000003006e7211 */ /* 0x002fc600078c10ff */
[----:B------:R1:W-:Y:S01]  /*cae60*/  @P5 STG.E [R108.64], R228 ;  /* 0x000000e46c005986 */ /* 0x0003e2000c101908 */
[----:B------:R-:W-:Y:S02]  /*cae70*/  LEA.HI.X.SX32 R111, R0, R216, 0x2, P6 ;  /* 0x000000d8006f7211 */ /* 0x000fe400030f16ff */
[----:B-1----:R-:W-:-:S04]  /*cae80*/  LEA R108, P6, R184, R3, 0x2 ;  /* 0x00000003b86c7211 */ /* 0x002fc800078c10ff */
[----:B------:R-:W-:Y:S02]  /*cae90*/  LEA.HI.X.SX32 R109, R184, R216, 0x2, P6 ;  /* 0x000000d8b86d7211 */ /* 0x000fe400030f16ff */
[----:B--2---:R-:W-:Y:S02]  /*caea0*/  ISETP.LT.AND P5, PT, R187, c[0x0][0x17c], !P0 ;  /* 0x00005f00bb007a0c */ /* 0x004fe400047a1270 */
[----:B------:R-:W2:Y:S04]  /*caeb0*/  LDL.LU R187, [R1+0x2830] ;  /* 0x0028300001bb7983 */ /* 0x000ea80000300800 */
[----:B------:R1:W-:Y:S04]  /*caec0*/  @P4 STG.E [R110.64], R229 ;  /* 0x000000e56e004986 */ /* 0x0003e8000c101908 */
[----:B------:R-:W2:Y:S01]  /*caed0*/  LDL.LU R222, [R1+0x88] ;  /* 0x0000880001de7983 */ /* 0x000ea20000300800 */
[----:B---3--:R-:W-:-:S03]  /*caee0*/  ISETP.LT.AND P4, PT, R186, c[0x0][0x17c], !P0 ;  /* 0x00005f00ba007a0c */ /* 0x008fc60004781270 */
[----:B------:R-:W3:Y:S04]  /*caef0*/  LDL.LU R186, [R1+0x2834] ;  /* 0x0028340001ba7983 */ /* 0x000ee80000300800 */
[----:B------:R1:W-:Y:S04]  /*caf00*/  @P3 STG.E [R108.64], R214 ;  /* 0x000000d66c003986 */ /* 0x0003e8000c101908 */
[----:B------:R-:W3:Y:S01]  /*caf10*/  LDL.LU R223, [R1+0x8c] ;  /* 0x00008c0001df7983 */ /* 0x000ee20000300800 */
[----:B------:R-:W-:-:S03]  /*caf20*/  ISETP.LT.AND P3, PT, R185, c[0x0][0x17c], !P0 ;  /* 0x00005f00b9007a0c */ /* 0x000fc60004761270 */
[----:B------:R-:W3:Y:S01]  /*caf30*/  LDL.LU R185, [R1+0x281c] ;  /* 0x00281c0001b97983 */ /* 0x000ee20000300800 */
[----:B------:R-:W-:-:S03]  /*caf40*/  IADD3 R0, R184, c[0x0][0x198], RZ ;  /* 0x00006600b8007a10 */ /* 0x000fc60007ffe0ff */
[----:B------:R-:W3:Y:S01]  /*caf50*/  LDL.LU R228, [R1+0x48] ;  /* 0x0000480001e47983 */ /* 0x000ee20000300800 */
[CC--:B-1----:R-:W-:Y:S02]  /*caf60*/  LEA R110, P6, R0.reuse, R3.reuse, 0x2 ;  /* 0x00000003006e7211 */ /* 0x0c2fe400078c10ff */
[C---:B------:R-:W-:Y:S02]  /*caf70*/  IADD3 R184, R0.reuse, c[0x0][0x198], RZ ;  /* 0x0000660000b87a10 */ /* 0x040fe40007ffe0ff */
[-C--:B------:R-:W-:Y:S02]  /*caf80*/  LEA.HI.X.SX32 R111, R0, R216.reuse, 0x2, P6 ;  /* 0x000000d8006f7211 */ /* 0x080fe400030f16ff */
[C---:B------:R-:W-:Y:S02]  /*caf90*/  LEA R108, P6, R184.reuse, R3, 0x2 ;  /* 0x00000003b86c7211 */ /* 0x040fe400078c10ff */
[C---:B------:R-:W-:Y:S01]  /*cafa0*/  IADD3 R0, R184.reuse, c[0x0][0x198], RZ ;  /* 0x00006600b8007a10 */ /* 0x040fe20007ffe0ff */
[----:B------:R1:W-:Y:S01]  /*cafb0*/  @P2 STG.E [R110.64], R215 ;  /* 0x000000d76e002986 */ /* 0x0003e2000c101908 */
[----:B------:R-:W-:-:S02]  /*cafc0*/  LEA.HI.X.SX32 R109, R184, R216, 0x2, P6 ;  /* 0x000000d8b86d7211 */ /* 0x000fc400030f16ff */
[----:B----4-:R-:W-:Y:S02]  /*cafd0*/  ISETP.LT.AND P2, PT, R205, c[0x0][0x17c], !P0 ;  /* 0x00005f00cd007a0c */ /* 0x010fe40004741270 */
[----:B------:R-:W4:Y:S01]  /*cafe0*/  LDL.LU R205, [R1+0x2824] ;  /* 0x0028240001cd7983 */ /* 0x000f220000300800 */
[C---:B------:R-:W-:Y:S02]  /*caff0*/  IADD3 R184, R0.reuse, c[0x0][0x198], RZ ;  /* 0x0000660000b87a10 */ /* 0x040fe40007ffe0ff */
[C---:B-1----:R-:W-:Y:S01]  /*cb000*/  LEA R110, P6, R0.reuse, R3, 0x2 ;  /* 0x00000003006e7211 */ /* 0x042fe200078c10ff */
[----:B------:R1:W-:Y:S03]  /*cb010*/  @P1 STG.E [R108.64], R220 ;  /* 0x000000dc6c001986 */ /* 0x0003e6000c101908 */
[----:B------:R-:W-:Y:S01]  /*cb020*/  LEA.HI.X.SX32 R111, R0, R216, 0x2, P6 ;  /* 0x000000d8006f7211 */ /* 0x000fe200030f16ff */
[----:B------:R-:W4:Y:S01]  /*cb030*/  LDL.LU R229, [R1+0x4c] ;  /* 0x00004c0001e57983 */ /* 0x000f220000300800 */
[----:B------:R-:W-:-:S03]  /*cb040*/  ISETP.LT.AND P1, PT, R204, c[0x0][0x17c], !P0 ;  /* 0x00005f00cc007a0c */ /* 0x000fc60004721270 */
[----:B------:R-:W4:Y:S01]  /*cb050*/  LDL.LU R204, [R1+0x2828] ;  /* 0x0028280001cc7983 */ /* 0x000f220000300800 */
[C---:B------:R-:W-:Y:S02]  /*cb060*/  IADD3 R0, R184.reuse, c[0x0][0x198], RZ ;  /* 0x00006600b8007a10 */ /* 0x040fe40007ffe0ff */
[CC--:B-1----:R-:W-:Y:S01]  /*cb070*/  LEA R108, P6, R184.reuse, R3.reuse, 0x2 ;  /* 0x00000003b86c7211 */ /* 0x0c2fe200078c10ff */
[----:B------:R1:W-:Y:S03]  /*cb080*/  @P5 STG.E [R110.64], R221 ;  /* 0x000000dd6e005986 */ /* 0x0003e6000c101908 */
[----:B------:R-:W-:Y:S02]  /*cb090*/  LEA.HI.X.SX32 R109, R184, R216, 0x2, P6 ;  /* 0x000000d8b86d7211 */ /* 0x000fe400030f16ff */
[----:B-1----:R-:W-:-:S04]  /*cb0a0*/  LEA R110, P6, R0, R3, 0x2 ;  /* 0x00000003006e7211 */ /* 0x002fc800078c10ff */
[----:B------:R-:W-:Y:S02]  /*cb0b0*/  LEA.HI.X.SX32 R111, R0, R216, 0x2, P6 ;  /* 0x000000d8006f7211 */ /* 0x000fe400030f16ff */
[----:B--2---:R-:W-:Y:S02]  /*cb0c0*/  ISETP.LT.AND P5, PT, R187, c[0x0][0x17c], !P0 ;  /* 0x00005f00bb007a0c */ /* 0x004fe400047a1270 */
[----:B------:R-:W2:Y:S04]  /*cb0d0*/  LDL.LU R187, [R1+0x280c] ;  /* 0x00280c0001bb7983 */ /* 0x000ea80000300800 */
[----:B------:R1:W-:Y:S01]  /*cb0e0*/  @P4 STG.E [R108.64], R222 ;  /* 0x000000de6c004986 */ /* 0x0003e2000c101908 */
[----:B---3--:R-:W-:-:S03]  /*cb0f0*/  ISETP.LT.AND P4, PT, R186, c[0x0][0x17c], !P0 ;  /* 0x00005f00ba007a0c */ /* 0x008fc60004781270 */
[----:B------:R-:W3:Y:S04]  /*cb100*/  LDL.LU R186, [R1+0x2810] ;  /* 0x0028100001ba7983 */ /* 0x000ee80000300800 */
[----:B------:R-:W3:Y:S04]  /*cb110*/  LDL.LU R220, [R1+0x278] ;  /* 0x0002780001dc7983 */ /* 0x000ee80000300800 */
[----:B------:R1:W-:Y:S01]  /*cb120*/  @P3 STG.E [R110.64], R223 ;  /* 0x000000df6e003986 */ /* 0x0003e2000c101908 */
        /* <DEDUP_REMOVED lines=24> */
[----:B------:R-:W-:-:S03]  /*cb2b0*/  LEA.HI.X.SX32 R111, R0, R216, 0x2, P6 ;  /* 0x000000d8006f7211 */ /* 0x000fc600030f16ff */
[----:B------:R-:W4:Y:S04]  /*cb2c0*/  LDL.LU R208, [R1+0x2808] ;  /* 0x0028080001d07983 */ /* 0x000f280000300800 */
[----:B------:R-:W4:Y:S01]  /*cb2d0*/  LDL.LU R228, [R1+0x8] ;  /* 0x0000080001e47983 */ /* 0x000f220000300800 */
[----:B-1----:R-:W-:-:S04]  /*cb2e0*/  LEA R108, P6, R184, R3, 0x2 ;  /* 0x00000003b86c7211 */ /* 0x002fc800078c10ff */
[----:B------:R-:W-:Y:S01]  /*cb2f0*/  LEA.HI.X.SX32 R109, R184, R216, 0x2, P6 ;  /* 0x000000d8b86d7211 */ /* 0x000fe200030f16ff */
[----:B------:R1:W-:Y:S01]  /*cb300*/  @P4 STG.E [R110.64], R211 ;  /* 0x000000d36e004986 */ /* 0x0003e2000c101908 */
[----:B--2---:R-:W-:-:S03]  /*cb310*/  ISETP.LT.AND P5, PT, R187, c[0x0][0x17c], !P0 ;  /* 0x00005f00bb007a0c */ /* 0x004fc600047a1270 */
[----:B------:R-:W2:Y:S04]  /*cb320*/  LDL.LU R187, [R1+0x27f8] ;  /* 0x0027f80001bb7983 */ /* 0x000ea80000300800 */
[----:B------:R-:W2:Y:S01]  /*cb330*/  LDL.LU R229, [R1+0xc] ;  /* 0x00000c0001e57983 */ /* 0x000ea20000300800 */
        /* <DEDUP_REMOVED lines=13> */
[C---:B------:R-:W-:Y:S02]  /*cb410*/  IADD3 R184, R0.reuse, c[0x0][0x198], RZ ;  /* 0x0000660000b87a10 */ /* 0x040fe40007ffe0ff */
[C---:B-1----:R-:W-:Y:S01]  /*cb420*/  LEA R110, P6, R0.reuse, R3, 0x2 ;  /* 0x00000003006e7211 */ /* 0x042fe200078c10ff */
[----:B----4-:R1:W-:Y:S03]  /*cb430*/  @P1 STG.E [R108.64], R222 ;  /* 0x000000de6c001986 */ /* 0x0103e6000c101908 */
[----:B------:R-:W-:Y:S02]  /*cb440*/  LEA.HI.X.SX32 R111, R0, R216, 0x2, P6 ;  /* 0x000000d8006f7211 */ /* 0x000fe400030f16ff */
[----:B------:R-:W-:Y:S02]  /*cb450*/  IADD3 R0, R184, c[0x0][0x198], RZ ;  /* 0x00006600b8007a10 */ /* 0x000fe40007ffe0ff */
[----:B------:R-:W-:-:S02]  /*cb460*/  ISETP.LT.AND P2, PT, R205, c[0x0][0x17c], !P0 ;  /* 0x00005f00cd007a0c */ /* 0x000fc40004741270 */
[----:B------:R-:W4:Y:S01]  /*cb470*/  LDL.LU R205, [R1+0x27e4] ;  /* 0x0027e40001cd7983 */ /* 0x000f220000300800 */
[----:B-1----:R-:W-:-:S03]  /*cb480*/  LEA R108, P6, R184, R3, 0x2 ;  /* 0x00000003b86c7211 */ /* 0x002fc600078c10ff */
[----:B------:R1:W-:Y:S01]  /*cb490*/  @P5 STG.E [R110.64], R223 ;  /* 0x000000df6e005986 */ /* 0x0003e2000c101908 */
[----:B------:R-:W-:Y:S02]  /*cb4a0*/  LEA.HI.X.SX32 R109, R184, R216, 0x2, P6 ;  /* 0x000000d8b86d7211 */ /* 0x000fe400030f16ff */
[----:B------:R-:W-:Y:S02]  /*cb4b0*/  IADD3 R184, R0, c[0x0][0x198], RZ ;  /* 0x0000660000b87a10 */ /* 0x000fe40007ffe0ff */
[----:B------:R-:W-:Y:S02]  /*cb4c0*/  ISETP.LT.AND P1, PT, R204, c[0x0][0x17c], !P0 ;  /* 0x00005f00cc007a0c */ /* 0x000fe40004721270 */
[----:B------:R-:W4:Y:S01]  /*cb4d0*/  LDL.LU R204, [R1+0x27ec] ;  /* 0x0027ec0001cc7983 */ /* 0x000f220000300800 */
[----:B-1----:R-:W-:-:S03]  /*cb4e0*/  LEA R110, P6, R0, R3, 0x2 ;  /* 0x00000003006e7211 */ /* 0x002fc600078c10ff */
[----:B------:R1:W-:Y:S01]  /*cb4f0*/  @P4 STG.E [R108.64], R228 ;  /* 0x000000e46c004986 */ /* 0x0003e2000c101908 */
[----:B------:R-:W-:Y:S02]  /*cb500*/  LEA.HI.X.SX32 R111, R0, R216, 0x2, P6 ;  /* 0x000000d8006f7211 */ /* 0x000fe400030f16ff */
[----:B------:R-:W-:Y:S02]  /*cb510*/  ISETP.LT.AND P5, PT, R208, c[0x0][0x17c], !P0 ;  /* 0x00005f00d0007a0c */ /* 0x000fe400047a1270 */
[----:B------:R-:W4:Y:S01]  /*cb520*/  LDL.LU R208, [R1+0x27d0] ;  /* 0x0027d00001d07983 */ /* 0x000f220000300800 */
[----:B-1----:R-:W-:-:S04]  /*cb530*/  LEA R108, P6, R184, R3, 0x2 ;  /* 0x00000003b86c7211 */ /* 0x002fc800078c10ff */
[----:B------:R-:W-:Y:S02]  /*cb540*/  LEA.HI.X.SX32 R109, R184, R216, 0x2, P6 ;  /* 0x000000d8b86d7211 */ /* 0x000fe400030f16ff */
[----:B--2---:R-:W-:Y:S02]  /*cb550*/  ISETP.LT.AND P4, PT, R187, c[0x0][0x17c], !P0 ;  /* 0x00005f00bb007a0c */ /* 0x004fe40004781270 */
[----:B------:R-:W2:Y:S04]  /*cb560*/  LDL.LU R187, [R1+0x27dc] ;  /* 0x0027dc0001bb7983 */ /* 0x000ea80000300800 */
[----:B------:R1:W-:Y:S04]  /*cb570*/  @P3 STG.E [R110.64], R229 ;  /* 0x000000e56e003986 */ /* 0x0003e8000c101908 */
[----:B------:R1:W-:Y:S01]  /*cb580*/  @P2 STG.E [R108.64], R206 ;  /* 0x000000ce6c002986 */ /* 0x0003e2000c101908 */
[----:B---3--:R-:W-:-:S03]  /*cb590*/  ISETP.LT.AND P3, PT, R186, c[0x0][0x17c], !P0 ;  /* 0x00005f00ba007a0c */ /* 0x008fc60004761270 */
[----:B------:R-:W3:Y:S01]  /*cb5a0*/  LDL.LU R186, [R1+0x27e0] ;  /* 0x0027e00001ba7983 */ /* 0x000ee20000300800 */
        /* <DEDUP_REMOVED lines=10> */
[----:B------:R-:W-:-:S03]  /*cb650*/  IADD3 R184, R0, c[0x0][0x198], RZ ;  /* 0x0000660000b87a10 */ /* 0x000fc60007ffe0ff */
[----:B------:R1:W-:Y:S02]  /*cb660*/  @P5 STG.E [R108.64], R200 ;  /* 0x000000c86c005986 */ /* 0x0003e4000c101908 */
[----:B-1----:R-:W-:-:S04]  /*cb670*/  LEA R110, P6, R0, R3, 0x2 ;  /* 0x00000003006e7211 */ /* 0x002fc800078c10ff */
[-C--:B------:R-:W-:Y:S02]  /*cb680*/  LEA.HI.X.SX32 R111, R0, R216.reuse, 0x2, P6 ;  /* 0x000000d8006f7211 */ /* 0x080fe400030f16ff */
[CC--:B------:R-:W-:Y:S02]  /*cb690*/  LEA R108, P6, R184.reuse, R3.reuse, 0x2 ;  /* 0x00000003b86c7211 */ /* 0x0c0fe400078c10ff */
[C---:B------:R-:W-:Y:S01]  /*cb6a0*/  IADD3 R0, R184.reuse, c[0x0][0x198], RZ ;  /* 0x00006600b8007a10 */ /* 0x040fe20007ffe0ff */
[----:B------:R1:W-:Y:S01]  /*cb6b0*/  @P4 STG.E [R110.64], R201 ;  /* 0x000000c96e004986 */ /* 0x0003e2000c101908 */
[----:B------:R-:W-:Y:S02]  /*cb6c0*/  LEA.HI.X.SX32 R109, R184, R216, 0x2, P6 ;  /* 0x000000d8b86d7211 */ /* 0x000fe400030f16ff */
[----:B----4-:R-:W-:Y:S02]  /*cb6d0*/  ISETP.LT.AND P1, PT, R205, c[0x0][0x17c], !P0 ;  /* 0x00005f00cd007a0c */ /* 0x010fe40004721270 */
[C---:B------:R-:W-:Y:S01]  /*cb6e0*/  IADD3 R184, R0.reuse, c[0x0][0x198], RZ ;  /* 0x0000660000b87a10 */ /* 0x040fe20007ffe0ff */
[----:B------:R4:W-:Y:S04]  /*cb6f0*/  @P3 STG.E [R108.64], R180 ;  /* 0x000000b46c003986 */ /* 0x0009e8000c101908 */
[----:B------:R-:W3:Y:S01]  /*cb700*/  LDL.LU R205, [R1+0x27c8] ;  /* 0x0027c80001cd7983 */ /* 0x000ee20000300800 */
[----:B-1----:R-:W-:-:S02]  /*cb710*/  LEA R110, P6, R0, R3, 0x2 ;  /* 0x00000003006e7211 */ /* 0x002fc400078c10ff */
[----:B------:R-:W-:Y:S02]  /*cb720*/  ISETP.LT.AND P5, PT, R204, c[0x0][0x17c], !P0 ;  /* 0x00005f00cc007a0c */ /* 0x000fe400047a1270 */
[-C--:B------:R-:W-:Y:S01]  /*cb730*/  LEA.HI.X.SX32 R111, R0, R216.reuse, 0x2, P6 ;  /* 0x000000d8006f7211 */ /* 0x080fe200030f16ff */
[----:B------:R-:W3:Y:S01]  /*cb740*/  LDL.LU R204, [R1+0x27cc] ;  /* 0x0027cc0001cc7983 */ /* 0x000ee20000300800 */
[CC--:B----4-:R-:W-:Y:S02]  /*cb750*/  LEA R108, P6, R184.reuse, R3.reuse, 0x2 ;  /* 0x00000003b86c7211 */ /* 0x0d0fe400078c10ff */
[C---:B------:R-:W-:Y:S01]  /*cb760*/  IADD3 R0, R184.reuse, c[0x0][0x198], RZ ;  /* 0x00006600b8007a10 */ /* 0x040fe20007ffe0ff */
[----:B------:R1:W-:Y:S01]  /*cb770*/  @P2 STG.E [R110.64], R181 ;  /* 0x000000b56e002986 */ /* 0x0003e2000c101908 */
[----:B------:R-:W-:Y:S02]  /*cb780*/  LEA.HI.X.SX32 R109, R184, R216, 0x2, P6 ;  /* 0x000000d8b86d7211 */ /* 0x000fe400030f16ff */
[C---:B------:R-:W-:Y:S01]  /*cb790*/  IADD3 R180, R0.reuse, c[0x0][0x198], RZ ;  /* 0x0000660000b47a10 */ /* 0x040fe20007ffe0ff */
[----:B------:R-:W4:Y:S04]  /*cb7a0*/  LDL.LU R200, [R1+0x27d4] ;  /* 0x0027d40001c87983 */ /* 0x000f280000300800 */
[----:B------:R1:W-:Y:S02]  /*cb7b0*/  @P1 STG.E [R108.64], R40 ;  /* 0x000000286c001986 */ /* 0x0003e4000c101908 */
[----:B-1----:R-:W-:-:S04]  /*cb7c0*/  LEA R110, P6, R0, R3, 0x2 ;  /* 0x00000003006e7211 */ /* 0x002fc800078c10ff */
[-C--:B------:R-:W-:Y:S02]  /*cb7d0*/  LEA.HI.X.SX32 R111, R0, R216.reuse, 0x2, P6 ;  /* 0x000000d8006f7211 */ /* 0x080fe400030f16ff */
[C---:B------:R-:W-:Y:S02]  /*cb7e0*/  LEA R108, P6, R180.reuse, R3, 0x2 ;  /* 0x00000003b46c7211 */ /* 0x040fe400078c10ff */
[C---:B------:R-:W-:Y:S02]  /*cb7f0*/  IADD3 R0, R180.reuse, c[0x0][0x198], RZ ;  /* 0x00006600b4007a10 */ /* 0x040fe40007ffe0ff */
[----:B------:R-:W-:Y:S02]  /*cb800*/  LEA.HI.X.SX32 R109, R180, R216, 0x2, P6 ;  /* 0x000000d8b46d7211 */ /* 0x000fe400030f16ff */
[----:B--2---:R-:W-:Y:S02]  /*cb810*/  ISETP.LT.AND P3, PT, R187, c[0x0][0x17c], !P0 ;  /* 0x00005f00bb007a0c */ /* 0x004fe40004761270 */
[----:B------:R-:W2:Y:S01]  /*cb820*/  LDL.LU R187, [R1+0x27a8] ;  /* 0x0027a80001bb7983 */ /* 0x000ea20000300800 */
[----:B---3--:R-:W-:-:S03]  /*cb830*/  ISETP.LT.AND P2, PT, R186, c[0x0][0x17c], !P0 ;  /* 0x00005f00ba007a0c */ /* 0x008fc60004741270 */
[----:B------:R-:W3:Y:S01]  /*cb840*/  LDL.LU R186, [R1+0x27b0] ;  /* 0x0027b00001ba7983 */ /* 0x000ee20000300800 */
[----:B------:R-:W-:-:S03]  /*cb850*/  ISETP.LT.AND P1, PT, R185, c[0x0][0x17c], !P0 ;  /* 0x00005f00b9007a0c */ /* 0x000fc60004721270 */
[----:B------:R-:W2:Y:S04]  /*cb860*/  LDL.LU R185, [R1+0x27b8] ;  /* 0x0027b80001b97983 */ /* 0x000ea80000300800 */
[----:B------:R-:W2:Y:S01]  /*cb870*/  LDL.LU R180, [R1+0x27c0] ;  /* 0x0027c00001b47983 */ /* 0x000ea20000300800 */
[----:B------:R-:W-:-:S03]  /*cb880*/  ISETP.LT.AND P4, PT, R208, c[0x0][0x17c], !P0 ;  /* 0x00005f00d0007a0c */ /* 0x000fc60004781270 */
[----:B------:R-:W3:Y:S01]  /*cb890*/  LDL.LU R184, [R1+0x27c4] ;  /* 0x0027c40001b87983 */ /* 0x000ee20000300800 */
[----:B------:R-:W-:-:S03]  /*cb8a0*/  LEA R40, P6, R0, R3, 0x2 ;  /* 0x0000000300287211 */ /* 0x000fc600078c10ff */
[----:B------:R1:W-:Y:S04]  /*cb8b0*/  @P5 STG.E [R110.64], R41 ;  /* 0x000000296e005986 */ /* 0x0003e8000c101908 */
[----:B------:R-:W3:Y:S04]  /*cb8c0*/  LDL.LU R181, [R1+0x2794] ;  /* 0x0027940001b57983 */ /* 0x000ee80000300800 */
[----:B------:R1:W-:Y:S02]  /*cb8d0*/  @P4 STG.E [R108.64], R36 ;  /* 0x000000246c004986 */ /* 0x0003e4000c101908 */
[----:B-1----:R-:W-:-:S02]  /*cb8e0*/  IADD3 R110, R0, c[0x0][0x198], RZ ;  /* 0x00006600006e7a10 */ /* 0x002fc40007ffe0ff */
[----:B------:R-:W3:Y:S01]  /*cb8f0*/  LDL.LU R111, [R1+0x279c] ;  /* 0x00279c00016f7983 */ /* 0x000ee20000300800 */
[-C--:B------:R-:W-:Y:S02]  /*cb900*/  LEA.HI.X.SX32 R41, R0, R216.reuse, 0x2, P6 ;  /* 0x000000d800297211 */ /* 0x080fe400030f16ff */
[C---:B------:R-:W-:Y:S02]  /*cb910*/  IADD3 R0, R110.reuse, c[0x0][0x198], RZ ;  /* 0x000066006e007a10 */ /* 0x040fe40007ffe0ff */
[CC--:B------:R-:W-:Y:S01]  /*cb920*/  LEA R108, P6, R110.reuse, R3.reuse, 0x2 ;  /* 0x000000036e6c7211 */ /* 0x0c0fe200078c10ff */
[----:B------:R1:W-:Y:S03]  /*cb930*/  @P3 STG.E [R40.64], R37 ;  /* 0x0000002528003986 */ /* 0x0003e6000c101908 */
[----:B------:R-:W-:Y:S02]  /*cb940*/  LEA.HI.X.SX32 R109, R110, R216, 0x2, P6 ;  /* 0x000000d86e6d7211 */ /* 0x000fe400030f16ff */
[C---:B------:R-:W-:Y:S01]  /*cb950*/  LEA R36, P6, R0.reuse, R3, 0x2 ;  /* 0x0000000300247211 */ /* 0x040fe200078c10ff */
[----:B------:R-:W3:Y:S01]  /*cb960*/  LDL.LU R110, [R1+0x27a4] ;  /* 0x0027a400016e7983 */ /* 0x000ee20000300800 */
[----:B-1----:R-:W-:-:S02]  /*cb970*/  IADD3 R41, R0, c[0x0][0x198], RZ ;  /* 0x0000660000297a10 */ /* 0x002fc40007ffe0ff */
[-C--:B------:R-:W-:Y:S02]  /*cb980*/  LEA.HI.X.SX32 R37, R0, R216.reuse, 0x2, P6 ;  /* 0x000000d800257211 */ /* 0x080fe400030f16ff */
[----:B------:R-:W-:Y:S02]  /*cb990*/  ISETP.LT.AND P5, PT, R205, c[0x0][0x17c], !P0 ;  /* 0x00005f00cd007a0c */ /* 0x000fe400047a1270 */
[C---:B------:R-:W-:Y:S01]  /*cb9a0*/  LEA R40, P6, R41.reuse, R3, 0x2 ;  /* 0x0000000329287211 */ /* 0x040fe200078c10ff */
[----:B------:R1:W-:Y:S01]  /*cb9b0*/  @P2 STG.E [R108.64], R196 ;  /* 0x000000c46c002986 */ /* 0x0003e2000c101908 */
[----:B------:R-:W-:Y:S02]  /*cb9c0*/  ISETP.LT.AND P4, PT, R204, c[0x0][0x17c], !P0 ;  /* 0x00005f00cc007a0c */ /* 0x000fe40004781270 */
[C---:B------:R-:W-:Y:S01]  /*cb9d0*/  IADD3 R0, R41.reuse, c[0x0][0x198], RZ ;  /* 0x0000660029007a10 */ /* 0x040fe20007ffe0ff */
[----:B------:R4:W-:Y:S01]  /*cb9e0*/  @P1 STG.E [R36.64], R197 ;  /* 0x000000c524001986 */ /* 0x0009e2000c101908 */
[----:B------:R-:W-:-:S03]  /*cb9f0*/  LEA.HI.X.SX32 R41, R41, R216, 0x2, P6 ;  /* 0x000000d829297211 */ /* 0x000fc600030f16ff */
[----:B-1----:R-:W3:Y:S01]  /*cba00*/  LDL.LU R109, [R1+0x2784] ;  /* 0x00278400016d7983 */ /* 0x002ee20000300800 */
[----:B----4-:R-:W-:-:S04]  /*cba10*/  LEA R36, P6, R0, R3, 0x2 ;  /* 0x0000000300247211 */ /* 0x010fc800078c10ff */
[----:B------:R-:W-:Y:S01]  /*cba20*/  LEA.HI.X.SX32 R37, R0, R216, 0x2, P6 ;  /* 0x000000d800257211 */ /* 0x000fe200030f16ff */
[----:B------:R-:W-:Y:S04]  /*cba30*/  @P5 STG.E [R40.64], R176 ;  /* 0x000000b028005986 */ /* 0x000fe8000c101908 */
[----:B------:R1:W-:Y:S01]  /*cba40*/  @P4 STG.E [R36.64], R177 ;  /* 0x000000b124004986 */ /* 0x0003e2000c101908 */
[----:B--2---:R-:W-:-:S03]  /*cba50*/  ISETP.LT.AND P4, PT, R180, c[0x0][0x17c], !P0 ;  /* 0x00005f00b4007a0c */ /* 0x004fc60004781270 */
[----:B------:R-:W2:Y:S04]  /*cba60*/  LDL.LU R180, [R1+0x278c] ;  /* 0x00278c0001b47983 */ /* 0x000ea80000300800 */
[----:B-1----:R-:W4:Y:S04]  /*cba70*/  LDL.LU R177, [R1+0x2790] ;  /* 0x0027900001b17983 */ /* 0x002f280000300800 */
[----:B------:R-:W4:Y:S01]  /*cba80*/  LDL.LU R176, [R1+0x2780] ;  /* 0x0027800001b07983 */ /* 0x000f220000300800 */
[----:B------:R-:W-:Y:S02]  /*cba90*/  ISETP.LT.AND P3, PT, R200, c[0x0][0x17c], !P0 ;  /* 0x00005f00c8007a0c */ /* 0x000fe40004761270 */
[----:B------:R-:W-:-:S02]  /*cbaa0*/  IADD3 R108, R0, c[0x0][0x198], RZ ;  /* 0x00006600006c7a10 */ /* 0x000fc40007ffe0ff */
[----:B------:R-:W-:Y:S02]  /*cbab0*/  ISETP.LT.AND P2, PT, R187, c[0x0][0x17c], !P0 ;  /* 0x00005f00bb007a0c */ /* 0x000fe40004741270 */
[CC--:B------:R-:W-:Y:S02]  /*cbac0*/  LEA R40, P6, R108.reuse, R3.reuse, 0x2 ;  /* 0x000000036c287211 */ /* 0x0c0fe400078c10ff */
[C---:B------:R-:W-:Y:S02]  /*cbad0*/  IADD3 R0, R108.reuse, c[0x0][0x198], RZ ;  /* 0x000066006c007a10 */ /* 0x040fe40007ffe0ff */
[-C--:B------:R-:W-:Y:S02]  /*cbae0*/  LEA.HI.X.SX32 R41, R108, R216.reuse, 0x2, P6 ;  /* 0x000000d86c297211 */ /* 0x080fe400030f16ff */
[C---:B------:R-:W-:Y:S02]  /*cbaf0*/  LEA R36, P6, R0.reuse, R3, 0x2 ;  /* 0x0000000300247211 */ /* 0x040fe400078c10ff */
[C---:B------:R-:W-:Y:S01]  /*cbb00*/  IADD3 R108, R0.reuse, c[0x0][0x198], RZ ;  /* 0x00006600006c7a10 */ /* 0x040fe20007ffe0ff */
[----:B------:R1:W-:Y:S01]  /*cbb10*/  @P3 STG.E [R40.64], R32 ;  /* 0x0000002028003986 */ /* 0x0003e2000c101908 */
[----:B------:R-:W-:-:S02]  /*cbb20*/  LEA.HI.X.SX32 R37, R0, R216, 0x2, P6 ;  /* 0x000000d800257211 */ /* 0x000fc400030f16ff */
[----:B---3--:R-:W-:Y:S02]  /*cbb30*/  ISETP.LT.AND P1, PT, R186, c[0x0][0x17c], !P0 ;  /* 0x00005f00ba007a0c */ /* 0x008fe40004721270 */
[C---:B------:R-:W-:Y:S02]  /*cbb40*/  IADD3 R0, R108.reuse, c[0x0][0x198], RZ ;  /* 0x000066006c007a10 */ /* 0x040fe40007ffe0ff */
[----:B------:R-:W-:Y:S02]  /*cbb50*/  ISETP.LT.AND P5, PT, R185, c[0x0][0x17c], !P0 ;  /* 0x00005f00b9007a0c */ /* 0x000fe400047a1270 */
[C---:B-1----:R-:W-:Y:S01]  /*cbb60*/  LEA R40, P6, R108.reuse, R3, 0x2 ;  /* 0x000000036c287211 */ /* 0x042fe200078c10ff */
[----:B------:R1:W-:Y:S03]  /*cbb70*/  @P2 STG.E [R36.64], R33 ;  /* 0x0000002124002986 */ /* 0x0003e6000c101908 */
[----:B------:R-:W-:-:S02]  /*cbb80*/  LEA.HI.X.SX32 R41, R108, R216, 0x2, P6 ;  /* 0x000000d86c297211 */ /* 0x000fc400030f16ff */
[-C--:B------:R-:W-:Y:S02]  /*cbb90*/  LEA R32, P6, R0, R3.reuse, 0x2 ;  /* 0x0000000300207211 */ /* 0x080fe400078c10ff */
[----:B------:R-:W-:Y:S02]  /*cbba0*/  ISETP.LT.AND P3, PT, R184, c[0x0][0x17c], !P0 ;  /* 0x00005f00b8007a0c */ /* 0x000fe40004761270 */
[C---:B-1----:R-:W-:Y:S02]  /*cbbb0*/  IADD3 R37, R0.reuse, c[0x0][0x198], RZ ;  /* 0x0000660000257a10 */ /* 0x042fe40007ffe0ff */
[-C--:B------:R-:W-:Y:S02]  /*cbbc0*/  LEA.HI.X.SX32 R33, R0, R216.reuse, 0x2, P6 ;  /* 0x000000d800217211 */ /* 0x080fe400030f16ff */
[C---:B------:R-:W-:Y:S02]  /*cbbd0*/  LEA R36, P6, R37.reuse, R3, 0x2 ;  /* 0x0000000325247211 */ /* 0x040fe400078c10ff */
[C---:B------:R-:W-:Y:S01]  /*cbbe0*/  IADD3 R0, R37.reuse, c[0x0][0x198], RZ ;  /* 0x0000660025007a10 */ /* 0x040fe20007ffe0ff */
[----:B------:R1:W-:Y:S01]  /*cbbf0*/  @P1 STG.E [R40.64], R28 ;  /* 0x0000001c28001986 */ /* 0x0003e2000c101908 */
[----:B------:R-:W-:-:S02]  /*cbc00*/  LEA.HI.X.SX32 R37, R37, R216, 0x2, P6 ;  /* 0x000000d825257211 */ /* 0x000fc400030f16ff */
[----:B------:R-:W-:Y:S01]  /*cbc10*/  ISETP.LT.AND P2, PT, R181, c[0x0][0x17c], !P0 ;  /* 0x00005f00b5007a0c */ /* 0x000fe20004741270 */
[----:B------:R3:W-:Y:S01]  /*cbc20*/  @P5 STG.E [R32.64], R29 ;  /* 0x0000001d20005986 */ /* 0x0007e2000c101908 */
[----:B------:R-:W-:-:S03]  /*cbc30*/  ISETP.LT.AND P1, PT, R111, c[0x0][0x17c], !P0 ;  /* 0x00005f006f007a0c */ /* 0x000fc60004721270 */
[----:B------:R-:W4:Y:S01]  /*cbc40*/  LDL.LU R111, [R1+0x2774] ;  /* 0x00277400016f7983 */ /* 0x000f220000300800 */
[CC--:B-1----:R-:W-:Y:S02]  /*cbc50*/  LEA R28, P6, R0.reuse, R3.reuse, 0x2 ;  /* 0x00000003001c7211 */ /* 0x0c2fe400078c10ff */
[C---:B---3--:R-:W-:Y:S02]  /*cbc60*/  IADD3 R33, R0.reuse, c[0x0][0x198], RZ ;  /* 0x0000660000217a10 */ /* 0x048fe40007ffe0ff */
[-C--:B------:R-:W-:Y:S02]  /*cbc70*/  LEA.HI.X.SX32 R29, R0, R216.reuse, 0x2, P6 ;  /* 0x000000d8001d7211 */ /* 0x080fe400030f16ff */
[C---:B------:R-:W-:Y:S02]  /*cbc80*/  LEA R32, P6, R33.reuse, R3, 0x2 ;  /* 0x0000000321207211 */ /* 0x040fe400078c10ff */
[C---:B------:R-:W-:Y:S01]  /*cbc90*/  IADD3 R0, R33.reuse, c[0x0][0x198], RZ ;  /* 0x0000660021007a10 */ /* 0x040fe20007ffe0ff */
[----:B------:R1:W-:Y:S01]  /*cbca0*/  @P4 STG.E [R36.64], R192 ;  /* 0x000000c024004986 */ /* 0x0003e2000c101908 */
[----:B------:R-:W-:-:S02]  /*cbcb0*/  LEA.HI.X.SX32 R33, R33, R216, 0x2, P6 ;  /* 0x000000d821217211 */ /* 0x000fc400030f16ff */
[----:B------:R-:W-:Y:S01]  /*cbcc0*/  ISETP.LT.AND P5, PT, R110, c[0x0][0x17c], !P0 ;  /* 0x00005f006e007a0c */ /* 0x000fe200047a1270 */
[----:B------:R3:W-:Y:S04]  /*cbcd0*/  @P3 STG.E [R28.64], R193 ;  /* 0x000000c11c003986 */ /* 0x0007e8000c101908 */
[----:B------:R-:W4:Y:S01]  /*cbce0*/  LDL.LU R110, [R1+0x277c] ;  /* 0x00277c00016e7983 */ /* 0x000f220000300800 */
[C---:B-1----:R-:W-:Y:S02]  /*cbcf0*/  IADD3 R36, R0.reuse, c[0x0][0x198], RZ ;  /* 0x0000660000247a10 */ /* 0x042fe40007ffe0ff */
[C---:B---3--:R-:W-:Y:S01]  /*cbd00*/  LEA R28, P6, R0.reuse, R3, 0x2 ;  /* 0x00000003001c7211 */ /* 0x048fe200078c10ff */
[----:B------:R1:W-:Y:S03]  /*cbd10*/  @P2 STG.E [R32.64], R24 ;  /* 0x0000001820002986 */ /* 0x0003e6000c101908 */
[----:B------:R-:W-:-:S02]  /*cbd20*/  LEA.HI.X.SX32 R29, R0, R216, 0x2, P6 ;  /* 0x000000d8001d7211 */ /* 0x000fc400030f16ff */
[----:B------:R-:W-:Y:S02]  /*cbd30*/  ISETP.LT.AND P4, PT, R109, c[0x0][0x17c], !P0 ;  /* 0x00005f006d007a0c */ /* 0x000fe40004781270 */
[C---:B------:R-:W-:Y:S01]  /*cbd40*/  IADD3 R0, R36.reuse, c[0x0][0x198], RZ ;  /* 0x0000660024007a10 */ /* 0x040fe20007ffe0ff */
[----:B------:R-:W3:Y:S01]  /*cbd50*/  LDL.LU R109, [R1+0x2768] ;  /* 0x00276800016d7983 */ /* 0x000ee20000300800 */
[----:B-1----:R-:W-:-:S03]  /*cbd60*/  LEA R32, P6, R36, R3, 0x2 ;  /* 0x0000000324207211 */ /* 0x002fc600078c10ff */
[----:B------:R1:W-:Y:S01]  /*cbd70*/  @P1 STG.E [R28.64], R25 ;  /* 0x000000191c001986 */ /* 0x0003e2000c101908 */
[----:B------:R-:W-:-:S03]  /*cbd80*/  LEA.HI.X.SX32 R33, R36, R216, 0x2, P6 ;  /* 0x000000d824217211 */ /* 0x000fc600030f16ff */
[----:B------:R-:W3:Y:S01]  /*cbd90*/  LDL.LU R108, [R1+0x276c] ;  /* 0x00276c00016c7983 */ /* 0x000ee20000300800 */
[----:B------:R-:W-:-:S03]  /*cbda0*/  LEA R24, P6, R0, R3, 0x2 ;  /* 0x0000000300187211 */ /* 0x000fc600078c10ff */
[----:B------:R-:W3:Y:S01]  /*cbdb0*/  LDL.LU R41, [R1+0x2770] ;  /* 0x0027700001297983 */ /* 0x000ee20000300800 */
[----:B-1----:R-:W-:-:S03]  /*cbdc0*/  IADD3 R29, R0, c[0x0][0x198], RZ ;  /* 0x00006600001d7a10 */ /* 0x002fc60007ffe0ff */
[----:B------:R-:W3:Y:S01]  /*cbdd0*/  LDL.LU R40, [R1+0x2778] ;  /* 0x0027780001287983 */ /* 0x000ee20000300800 */
[----:B------:R-:W-:-:S03]  /*cbde0*/  LEA.HI.X.SX32 R25, R0, R216, 0x2, P6 ;  /* 0x000000d800197211 */ /* 0x000fc600030f16ff */
[----:B------:R1:W-:Y:S01]  /*cbdf0*/  @P5 STG.E [R32.64], R20 ;  /* 0x0000001420005986 */ /* 0x0003e2000c101908 */
[C---:B------:R-:W-:Y:S02]  /*cbe00*/  LEA R28, P6, R29.reuse, R3, 0x2 ;  /* 0x000000031d1c7211 */ /* 0x040fe400078c10ff */
[C---:B------:R-:W-:Y:S01]  /*cbe10*/  IADD3 R0, R29.reuse, c[0x0][0x198], RZ ;  /* 0x000066001d007a10 */ /* 0x040fe20007ffe0ff */
[----:B------:R1:W-:Y:S01]  /*cbe20*/  @P4 STG.E [R24.64], R21 ;  /* 0x0000001518004986 */ /* 0x0003e2000c101908 */
[----:B------:R-:W-:-:S03]  /*cbe30*/  LEA.HI.X.SX32 R29, R29, R216, 0x2, P6 ;  /* 0x000000d81d1d7211 */ /* 0x000fc600030f16ff */
[----:B-1----:R-:W3:Y:S01]  /*cbe40*/  LDL.LU R32, [R1+0x2758] ;  /* 0x0027580001207983 */ /* 0x002ee20000300800 */
[CC--:B------:R-:W-:Y:S02]  /*cbe50*/  LEA R20, P6, R0.reuse, R3.reuse, 0x2 ;  /* 0x0000000300147211 */ /* 0x0c0fe400078c10ff */
[C---:B------:R-:W-:Y:S01]  /*cbe60*/  IADD3 R25, R0.reuse, c[0x0][0x198], RZ ;  /* 0x0000660000197a10 */ /* 0x040fe20007ffe0ff */
[----:B------:R-:W3:Y:S01]  /*cbe70*/  LDL.LU R37, [R1+0x275c] ;  /* 0x00275c0001257983 */ /* 0x000ee20000300800 */
[-C--:B------:R-:W-:Y:S02]  /*cbe80*/  LEA.HI.X.SX32 R21, R0, R216.reuse, 0x2, P6 ;  /* 0x000000d800157211 */ /* 0x080fe400030f16ff */
[C---:B------:R-:W-:Y:S01]  /*cbe90*/  LEA R24, P6, R25.reuse, R3, 0x2 ;  /* 0x0000000319187211 */ /* 0x040fe200078c10ff */
[----:B------:R-:W3:Y:S01]  /*cbea0*/  LDL.LU R36, [R1+0x2764] ;  /* 0x0027640001247983 */ /* 0x000ee20000300800 */
[C---:B------:R-:W-:Y:S02]  /*cbeb0*/  IADD3 R0, R25.reuse, c[0x0][0x198], RZ ;  /* 0x0000660019007a10 */ /* 0x040fe40007ffe0ff */
[----:B------:R-:W-:-:S02]  /*cbec0*/  LEA.HI.X.SX32 R25, R25, R216, 0x2, P6 ;  /* 0x000000d819197211 */ /* 0x000fc400030f16ff */
[----:B--2---:R-:W-:Y:S02]  /*cbed0*/  ISETP.LT.AND P3, PT, R180, c[0x0][0x17c], !P0 ;  /* 0x00005f00b4007a0c */ /* 0x004fe40004761270 */
[----:B----4-:R-:W-:Y:S02]  /*cbee0*/  ISETP.LT.AND P2, PT, R177, c[0x0][0x17c], !P0 ;  /* 0x00005f00b1007a0c */ /* 0x010fe40004741270 */
[----:B------:R-:W-:-:S09]  /*cbef0*/  ISETP.LT.AND P1, PT, R176, c[0x0][0x17c], !P0 ;  /* 0x00005f00b0007a0c */ /* 0x000fd20004721270 */
[----:B------:R1:W-:Y:S04]  /*cbf00*/  @P3 STG.E [R28.64], R16 ;  /* 0x000000101c003986 */ /* 0x0003e8000c101908 */
[----:B------:R-:W-:Y:S04]  /*cbf10*/  @P2 STG.E [R20.64], R17 ;  /* 0x0000001114002986 */ /* 0x000fe8000c101908 */
[----:B------:R2:W-:Y:S04]  /*cbf20*/  @P1 STG.E [R24.64], R188 ;  /* 0x000000bc18001986 */ /* 0x0005e8000c101908 */
[----:B-1----:R-:W4:Y:S04]  /*cbf30*/  LDL.LU R28, [R1+0x2748] ;  /* 0x00274800011c7983 */ /* 0x002f280000300800 */
[----:B--2---:R-:W4:Y:S01]  /*cbf40*/  LDL.LU R25, [R1+0x274c] ;  /* 0x00274c0001197983 */ /* 0x004f220000300800 */
[----:B------:R-:W-:-:S02]  /*cbf50*/  LEA R16, P6, R0, R3, 0x2 ;  /* 0x0000000300107211 */ /* 0x000fc400078c10ff */
[C---:B------:R-:W-:Y:S01]  /*cbf60*/  IADD3 R21, R0.reuse, c[0x0][0x198], RZ ;  /* 0x0000660000157a10 */ /* 0x040fe20007ffe0ff */
[----:B------:R-:W4:Y:S01]  /*cbf70*/  LDL.LU R33, [R1+0x2750] ;  /* 0x0027500001217983 */ /* 0x000f220000300800 */
[-C--:B------:R-:W-:Y:S02]  /*cbf80*/  LEA.HI.X.SX32 R17, R0, R216.reuse, 0x2, P6 ;  /* 0x000000d800117211 */ /* 0x080fe400030f16ff */
[C---:B------:R-:W-:Y:S02]  /*cbf90*/  LEA R20, P6, R21.reuse, R3, 0x2 ;  /* 0x0000000315147211 */ /* 0x040fe400078c10ff */
[C---:B------:R-:W-:Y:S02]  /*cbfa0*/  IADD3 R0, R21.reuse, c[0x0][0x198], RZ ;  /* 0x0000660015007a10 */ /* 0x040fe40007ffe0ff */
[----:B------:R-:W-:Y:S02]  /*cbfb0*/  LEA.HI.X.SX32 R21, R21, R216, 0x2, P6 ;  /* 0x000000d815157211 */ /* 0x000fe400030f16ff */
[----:B------:R-:W-:-:S02]  /*cbfc0*/  IADD3 R24, R0, c[0x0][0x198], RZ ;  /* 0x0000660000187a10 */ /* 0x000fc40007ffe0ff */
[----:B------:R-:W-:-:S13]  /*cbfd0*/  ISETP.LT.AND P5, PT, R111, c[0x0][0x17c], !P0 ;  /* 0x00005f006f007a0c */ /* 0x000fda00047a1270 */
[----:B------:R1:W-:Y:S01]  /*cbfe0*/  @P5 STG.E [R16.64], R189 ;  /* 0x000000bd10005986 */ /* 0x0003e2000c101908 */
[----:B------:R-:W-:Y:S02]  /*cbff0*/  ISETP.LT.AND P4, PT, R110, c[0x0][0x17c], !P0 ;  /* 0x00005f006e007a0c */ /* 0x000fe40004781270 */
[----:B-1----:R-:W-:-:S04]  /*cc000*/  LEA R16, P6, R0, R3, 0x2 ;  /* 0x0000000300107211 */ /* 0x002fc800078c10ff */
[----:B------:R-:W-:Y:S02]  /*cc010*/  LEA.HI.X.SX32 R17, R0, R216, 0x2, P6 ;  /* 0x000000d800117211 */ /* 0x000fe400030f16ff */
[----:B------:R-:W-:Y:S02]  /*cc020*/  IADD3 R0, R24, c[0x0][0x198], RZ ;  /* 0x0000660018007a10 */ /* 0x000fe40007ffe0ff */
[----:B---3--:R-:W-:-:S03]  /*cc030*/  ISETP.LT.AND P3, PT, R109, c[0x0][0x17c], !P0 ;  /* 0x00005f006d007a0c */ /* 0x008fc60004761270 */
[----:B------:R1:W-:Y:S01]  /*cc040*/  @P4 STG.E [R20.64], R12 ;  /* 0x0000000c14004986 */ /* 0x0003e2000c101908 */
[----:B------:R-:W-:Y:S02]  /*cc050*/  ISETP.LT.AND P2, PT, R108, c[0x0][0x17c], !P0 ;  /* 0x00005f006c007a0c */ /* 0x000fe40004741270 */
[----:B-1----:R-:W-:-:S07]  /*cc060*/  LEA R20, P6, R24, R3, 0x2 ;  /* 0x0000000318147211 */ /* 0x002fce00078c10ff */
[----:B------:R1:W-:Y:S01]  /*cc070*/  @P3 STG.E [R16.64], R13 ;  /* 0x0000000d10003986 */ /* 0x0003e2000c101908 */
[----:B------:R-:W-:Y:S02]  /*cc080*/  ISETP.LT.AND P1, PT, R41, c[0x0][0x17c], !P0 ;  /* 0x00005f0029007a0c */ /* 0x000fe40004721270 */
[----:B------:R-:W-:Y:S02]  /*cc090*/  LEA.HI.X.SX32 R21, R24, R216, 0x2, P6 ;  /* 0x000000d818157211 */ /* 0x000fe400030f16ff */
[----:B------:R-:W-:Y:S02]  /*cc0a0*/  LEA R12, P6, R0, R3, 0x2 ;  /* 0x00000003000c7211 */ /* 0x000fe400078c10ff */
[----:B------:R-:W-:Y:S01]  /*cc0b0*/  ISETP.LT.AND P5, PT, R40, c[0x0][0x17c], !P0 ;  /* 0x00005f0028007a0c */ /* 0x000fe200047a1270 */
[----:B------:R3:W-:Y:S01]  /*cc0c0*/  @P2 STG.E [R20.64], R8 ;  /* 0x0000000814002986 */ /* 0x0007e2000c101908 */
[----:B-1----:R-:W-:Y:S02]  /*cc0d0*/  IADD3 R17, R0, c[0x0][0x198], RZ ;  /* 0x0000660000117a10 */ /* 0x002fe40007ffe0ff */
[----:B------:R-:W-:-:S02]  /*cc0e0*/  ISETP.LT.AND P4, PT, R32, c[0x0][0x17c], !P0 ;  /* 0x00005f0020007a0c */ /* 0x000fc40004781270 */
[----:B------:R-:W2:Y:S01]  /*cc0f0*/  LDL.LU R32, [R1+0x2734] ;  /* 0x0027340001207983 */ /* 0x000ea20000300800 */
[----:B------:R-:W-:Y:S02]  /*cc100*/  LEA.HI.X.SX32 R13, R0, R216, 0x2, P6 ;  /* 0x000000d8000d7211 */ /* 0x000fe400030f16ff */
[C---:B------:R-:W-:Y:S01]  /*cc110*/  LEA R16, P6, R17.reuse, R3, 0x2 ;  /* 0x0000000311107211 */ /* 0x040fe200078c10ff */
[----:B------:R-:W2:Y:S01]  /*cc120*/  LDL.LU R29, [R1+0x2738] ;  /* 0x00273800011d7983 */ /* 0x000ea20000300800 */
[----:B------:R-:W-:-:S03]  /*cc130*/  IADD3 R0, R17, c[0x0][0x198], RZ ;  /* 0x0000660011007a10 */ /* 0x000fc60007ffe0ff */
[----:B---3--:R-:W3:Y:S01]  /*cc140*/  LDL.LU R20, [R1+0x2740] ;  /* 0x0027400001147983 */ /* 0x008ee20000300800 */
[----:B------:R-:W-:-:S03]  /*cc150*/  LEA.HI.X.SX32 R17, R17, R216, 0x2, P6 ;  /* 0x000000d811117211 */ /* 0x000fc600030f16ff */
[----:B------:R-:W-:Y:S04]  /*cc160*/  @P1 STG.E [R12.64], R9 ;  /* 0x000000090c001986 */ /* 0x000fe8000c101908 */
[----:B------:R1:W-:Y:S01]  /*cc170*/  @P5 STG.E [R16.64], R4 ;  /* 0x0000000410005986 */ /* 0x0003e2000c101908 */
[----:B----4-:R-:W-:-:S03]  /*cc180*/  ISETP.LT.AND P1, PT, R28, c[0x0][0x17c], !P0 ;  /* 0x00005f001c007a0c */ /* 0x010fc60004721270 */
[----:B------:R-:W4:Y:S01]  /*cc190*/  LDL.LU R28, [R1+0x2744] ;  /* 0x00274400011c7983 */ /* 0x000f220000300800 */
[----:B------:R-:W-:-:S03]  /*cc1a0*/  ISETP.LT.AND P5, PT, R25, c[0x0][0x17c], !P0 ;  /* 0x00005f0019007a0c */ /* 0x000fc600047a1270 */
[----:B------:R-:W4:Y:S04]  /*cc1b0*/  LDL.LU R25, [R1+0x2724] ;  /* 0x0027240001197983 */ /* 0x000f280000300800 */
[----:B------:R-:W4:Y:S04]  /*cc1c0*/  LDL.LU R24, [R1+0x272c] ;  /* 0x00272c0001187983 */ /* 0x000f280000300800 */
[----:B------:R-:W4:Y:S04]  /*cc1d0*/  LDL.LU R21, [R1+0x2730] ;  /* 0x0027300001157983 */ /* 0x000f280000300800 */
[----:B-1----:R-:W4:Y:S01]  /*cc1e0*/  LDL.LU R17, [R1+0x2714] ;  /* 0x0027140001117983 */ /* 0x002f220000300800 */
[----:B------:R-:W-:-:S02]  /*cc1f0*/  LEA R8, P6, R0, R3, 0x2 ;  /* 0x0000000300087211 */ /* 0x000fc400078c10ff */
[C---:B------:R-:W-:Y:S02]  /*cc200*/  IADD3 R13, R0.reuse, c[0x0][0x198], RZ ;  /* 0x00006600000d7a10 */ /* 0x040fe40007ffe0ff */
[-C--:B------:R-:W-:Y:S02]  /*cc210*/  LEA.HI.X.SX32 R9, R0, R216.reuse, 0x2, P6 ;  /* 0x000000d800097211 */ /* 0x080fe400030f16ff */
[----:B------:R-:W-:Y:S02]  /*cc220*/  ISETP.LT.AND P3, PT, R37, c[0x0][0x17c], !P0 ;  /* 0x00005f0025007a0c */ /* 0x000fe40004761270 */
[C---:B------:R-:W-:Y:S02]  /*cc230*/  LEA R12, P6, R13.reuse, R3, 0x2 ;  /* 0x000000030d0c7211 */ /* 0x040fe400078c10ff */
[----:B------:R-:W-:Y:S02]  /*cc240*/  ISETP.LT.AND P2, PT, R36, c[0x0][0x17c], !P0 ;  /* 0x00005f0024007a0c */ /* 0x000fe40004741270 */
[C---:B------:R-:W-:Y:S01]  /*cc250*/  IADD3 R0, R13.reuse, c[0x0][0x198], RZ ;  /* 0x000066000d007a10 */ /* 0x040fe20007ffe0ff */
[----:B------:R1:W-:Y:S01]  /*cc260*/  @P4 STG.E [R8.64], R5 ;  /* 0x0000000508004986 */ /* 0x0003e2000c101908 */
[----:B------:R-:W-:-:S02]  /*cc270*/  LEA.HI.X.SX32 R13, R13, R216, 0x2, P6 ;  /* 0x000000d80d0d7211 */ /* 0x000fc400030f16ff */
[CC--:B------:R-:W-:Y:S02]  /*cc280*/  LEA R4, P6, R0.reuse, R3.reuse, 0x2 ;  /* 0x0000000300047211 */ /* 0x0c0fe400078c10ff */
[C---:B-1----:R-:W-:Y:S02]  /*cc290*/  IADD3 R9, R0.reuse, c[0x0][0x198], RZ ;  /* 0x0000660000097a10 */ /* 0x042fe40007ffe0ff */
[-C--:B------:R-:W-:Y:S02]  /*cc2a0*/  LEA.HI.X.SX32 R5, R0, R216.reuse, 0x2, P6 ;  /* 0x000000d800057211 */ /* 0x080fe400030f16ff */
[C---:B------:R-:W-:Y:S02]  /*cc2b0*/  LEA R8, P6, R9.reuse, R3, 0x2 ;  /* 0x0000000309087211 */ /* 0x040fe400078c10ff */
[C---:B------:R-:W-:Y:S01]  /*cc2c0*/  IADD3 R0, R9.reuse, c[0x0][0x198], RZ ;  /* 0x0000660009007a10 */ /* 0x040fe20007ffe0ff */
[----:B------:R1:W-:Y:S01]  /*cc2d0*/  @P3 STG.E [R12.64], R202 ;  /* 0x000000ca0c003986 */ /* 0x0003e2000c101908 */
[----:B------:R-:W-:-:S03]  /*cc2e0*/  LEA.HI.X.SX32 R9, R9, R216, 0x2, P6 ;  /* 0x000000d809097211 */ /* 0x000fc600030f16ff */
[----:B------:R1:W-:Y:S01]  /*cc2f0*/  @P2 STG.E [R4.64], R203 ;  /* 0x000000cb04002986 */ /* 0x0003e2000c101908 */
[----:B------:R-:W-:-:S03]  /*cc300*/  ISETP.LT.AND P4, PT, R33, c[0x0][0x17c], !P0 ;  /* 0x00005f0021007a0c */ /* 0x000fc60004781270 */
[----:B------:R1:W-:Y:S02]  /*cc310*/  @P1 STG.E [R8.64], R182 ;  /* 0x000000b608001986 */ /* 0x0003e4000c101908 */
[C---:B-1----:R-:W-:Y:S02]  /*cc320*/  IADD3 R12, R0.reuse, c[0x0][0x198], RZ ;  /* 0x00006600000c7a10 */ /* 0x042fe40007ffe0ff */
[----:B------:R-:W-:-:S04]  /*cc330*/  LEA R4, P6, R0, R3, 0x2 ;  /* 0x0000000300047211 */ /* 0x000fc800078c10ff */
[-C--:B------:R-:W-:Y:S02]  /*cc340*/  LEA.HI.X.SX32 R5, R0, R216.reuse, 0x2, P6 ;  /* 0x000000d800057211 */ /* 0x080fe400030f16ff */
[C---:B------:R-:W-:Y:S02]  /*cc350*/  LEA R8, P6, R12.reuse, R3, 0x2 ;  /* 0x000000030c087211 */ /* 0x040fe400078c10ff */
[C---:B------:R-:W-:Y:S01]  /*cc360*/  IADD3 R0, R12.reuse, c[0x0][0x198], RZ ;  /* 0x000066000c007a10 */ /* 0x040fe20007ffe0ff */
[----:B------:R1:W-:Y:S01]  /*cc370*/  @P5 STG.E [R4.64], R183 ;  /* 0x000000b704005986 */ /* 0x0003e2000c101908 */
[----:B------:R-:W-:Y:S02]  /*cc380*/  LEA.HI.X.SX32 R9, R12, R216, 0x2, P6 ;  /* 0x000000d80c097211 */ /* 0x000fe400030f16ff */
[----:B------:R-:W-:-:S03]  /*cc390*/  IADD3 R12, R0, c[0x0][0x198], RZ ;  /* 0x00006600000c7a10 */ /* 0x000fc60007ffe0ff */
[----:B------:R1:W-:Y:S02]  /*cc3a0*/  @P4 STG.E [R8.64], R42 ;  /* 0x0000002a08004986 */ /* 0x0003e4000c101908 */
[----:B-1----:R-:W-:-:S04]  /*cc3b0*/  LEA R4, P6, R0, R3, 0x2 ;  /* 0x0000000300047211 */ /* 0x002fc800078c10ff */
[-C--:B------:R-:W-:Y:S02]  /*cc3c0*/  LEA.HI.X.SX32 R5, R0, R216.reuse, 0x2, P6 ;  /* 0x000000d800057211 */ /* 0x080fe400030f16ff */
[C---:B------:R-:W-:Y:S02]  /*cc3d0*/  LEA R8, P6, R12.reuse, R3, 0x2 ;  /* 0x000000030c087211 */ /* 0x040fe400078c10ff */
[C---:B------:R-:W-:Y:S02]  /*cc3e0*/  IADD3 R0, R12.reuse, c[0x0][0x198], RZ ;  /* 0x000066000c007a10 */ /* 0x040fe40007ffe0ff */
[----:B------:R-:W-:Y:S02]  /*cc3f0*/  LEA.HI.X.SX32 R9, R12, R216, 0x2, P6 ;  /* 0x000000d80c097211 */ /* 0x000fe400030f16ff */
[----:B--2---:R-:W-:Y:S02]  /*cc400*/  ISETP.LT.AND P3, PT, R32, c[0x0][0x17c], !P0 ;  /* 0x00005f0020007a0c */ /* 0x004fe40004761270 */
[----:B------:R-:W-:-:S02]  /*cc410*/  ISETP.LT.AND P2, PT, R29, c[0x0][0x17c], !P0 ;  /* 0x00005f001d007a0c */ /* 0x000fc40004741270 */
[----:B---3--:R-:W-:Y:S02]  /*cc420*/  ISETP.LT.AND P1, PT, R20, c[0x0][0x17c], !P0 ;  /* 0x00005f0014007a0c */ /* 0x008fe40004721270 */
[----:B------:R-:W2:Y:S04]  /*cc430*/  LDL.LU R20, [R1+0x2718] ;  /* 0x0027180001147983 */ /* 0x000ea80000300800 */
[----:B------:R-:W3:Y:S04]  /*cc440*/  LDL.LU R16, [R1+0x271c] ;  /* 0x00271c0001107983 */ /* 0x000ee80000300800 */
[----:B------:R1:W-:Y:S04]  /*cc450*/  @P3 STG.E [R4.64], R43 ;  /* 0x0000002b04003986 */ /* 0x0003e8000c101908 */
[----:B------:R-:W3:Y:S01]  /*cc460*/  LDL.LU R13, [R1+0x2704] ;  /* 0x00270400010d7983 */ /* 0x000ee20000300800 */
[----:B-1----:R-:W-:-:S04]  /*cc470*/  LEA R4, P6, R0, R3, 0x2 ;  /* 0x0000000300047211 */ /* 0x002fc800078c10ff */
[----:B------:R-:W-:Y:S01]  /*cc480*/  LEA.HI.X.SX32 R5, R0, R216, 0x2, P6 ;  /* 0x000000d800057211 */ /* 0x000fe200030f16ff */
[----:B------:R1:W-:Y:S04]  /*cc490*/  @P2 STG.E [R8.64], R38 ;  /* 0x0000002608002986 */ /* 0x0003e8000c101908 */
[----:B------:R1:W-:Y:S01]  /*cc4a0*/  @P1 STG.E [R4.64], R39 ;  /* 0x0000002704001986 */ /* 0x0003e2000c101908 */
[----:B----4-:R-:W-:-:S03]  /*cc4b0*/  ISETP.LT.AND P3, PT, R24, c[0x0][0x17c], !P0 ;  /* 0x00005f0018007a0c */ /* 0x010fc60004761270 */
[----:B------:R-:W4:Y:S01]  /*cc4c0*/  LDL.LU R24, [R1+0x2708] ;  /* 0x0027080001187983 */ /* 0x000f220000300800 */
[----:B------:R-:W-:-:S03]  /*cc4d0*/  ISETP.LT.AND P2, PT, R21, c[0x0][0x17c], !P0 ;  /* 0x00005f0015007a0c */ /* 0x000fc60004741270 */
[----:B------:R-:W4:Y:S01]  /*cc4e0*/  LDL.LU R21, [R1+0x270c] ;  /* 0x00270c0001157983 */ /* 0x000f220000300800 */
[----:B------:R-:W-:-:S03]  /*cc4f0*/  ISETP.LT.AND P1, PT, R17, c[0x0][0x17c], !P0 ;  /* 0x00005f0011007a0c */ /* 0x000fc60004721270 */
[----:B------:R-:W4:Y:S01]  /*cc500*/  LDL.LU R17, [R1+0x26f8] ;  /* 0x0026f80001117983 */ /* 0x000f220000300800 */
[----:B------:R-:W-:Y:S02]  /*cc510*/  ISETP.LT.AND P5, PT, R28, c[0x0][0x17c], !P0 ;  /* 0x00005f001c007a0c */ /* 0x000fe400047a1270 */
[----:B------:R-:W-:Y:S02]  /*cc520*/  IADD3 R12, R0, c[0x0][0x198], RZ ;  /* 0x00006600000c7a10 */ /* 0x000fe40007ffe0ff */
        /* <DEDUP_REMOVED lines=23> */
[----:B--2---:R-:W-:-:S03]  /*cc6a0*/  ISETP.LT.AND P5, PT, R20, c[0x0][0x17c], !P0 ;  /* 0x00005f0014007a0c */ /* 0x004fc600047a1270 */
[----:B------:R-:W2:Y:S01]  /*cc6b0*/  LDL.LU R20, [R1+0x26fc] ;  /* 0x0026fc0001147983 */ /* 0x000ea20000300800 */
[----:B---3--:R-:W-:-:S03]  /*cc6c0*/  ISETP.LT.AND P4, PT, R16, c[0x0][0x17c], !P0 ;  /* 0x00005f0010007a0c */ /* 0x008fc60004781270 */
[----:B------:R-:W3:Y:S01]  /*cc6d0*/  LDL.LU R16, [R1+0x2700] ;  /* 0x0027000001107983 */ /* 0x000ee20000300800 */
[----:B------:R-:W-:-:S03]  /*cc6e0*/  ISETP.LT.AND P3, PT, R13, c[0x0][0x17c], !P0 ;  /* 0x00005f000d007a0c */ /* 0x000fc60004761270 */
[----:B------:R-:W3:Y:S04]  /*cc6f0*/  LDL.LU R13, [R1+0x26e8] ;  /* 0x0026e800010d7983 */ /* 0x000ee80000300800 */
[----:B------:R1:W-:Y:S01]  /*cc700*/  @P5 STG.E [R4.64], R35 ;  /* 0x0000002304005986 */ /* 0x0003e2000c101908 */
[----:B----4-:R-:W-:-:S03]  /*cc710*/  ISETP.LT.AND P2, PT, R24, c[0x0][0x17c], !P0 ;  /* 0x00005f0018007a0c */ /* 0x010fc60004741270 */
[----:B------:R-:W4:Y:S01]  /*cc720*/  LDL.LU R24, [R1+0x26f0] ;  /* 0x0026f00001187983 */ /* 0x000f220000300800 */
[----:B------:R-:W-:-:S03]  /*cc730*/  ISETP.LT.AND P1, PT, R21, c[0x0][0x17c], !P0 ;  /* 0x00005f0015007a0c */ /* 0x000fc60004721270 */
[----:B------:R-:W4:Y:S01]  /*cc740*/  LDL.LU R21, [R1+0x26f4] ;  /* 0x0026f40001157983 */ /* 0x000f220000300800 */
        /* <DEDUP_REMOVED lines=62> */
[----:B-1----:R-:W-:-:S04]  /*ccb30*/  LEA R8, P6, R12, R3, 0x2 ;  /* 0x000000030c087211 */ /* 0x002fc800078c10ff */
[----:B------:R-:W-:Y:S02]  /*ccb40*/  LEA.HI.X.SX32 R9, R12, R216, 0x2, P6 ;  /* 0x000000d80c097211 */ /* 0x000fe400030f16ff */
[----:B--2---:R-:W-:Y:S02]  /*ccb50*/  ISETP.LT.AND P3, PT, R20, c[0x0][0x17c], !P0 ;  /* 0x00005f0014007a0c */ /* 0x004fe40004761270 */
[----:B------:R-:W2:Y:S01]  /*ccb60*/  LDL.LU R20, [R1+0x26c4] ;  /* 0x0026c40001147983 */ /* 0x000ea20000300800 */
[----:B---3--:R-:W-:-:S03]  /*ccb70*/  ISETP.LT.AND P2, PT, R16, c[0x0][0x17c], !P0 ;  /* 0x00005f0010007a0c */ /* 0x008fc60004741270 */
[----:B------:R-:W3:Y:S01]  /*ccb80*/  LDL.LU R16, [R1+0x26b8] ;  /* 0x0026b80001107983 */ /* 0x000ee20000300800 */
[----:B------:R-:W-:-:S03]  /*ccb90*/  ISETP.LT.AND P1, PT, R13, c[0x0][0x17c], !P0 ;  /* 0x00005f000d007a0c */ /* 0x000fc60004721270 */
[----:B------:R-:W3:Y:S04]  /*ccba0*/  LDL.LU R13, [R1+0x26b0] ;  /* 0x0026b000010d7983 */ /* 0x000ee80000300800 */
[----:B------:R-:W3:Y:S04]  /*ccbb0*/  LDL.LU R19, [R1+0x26b4] ;  /* 0x0026b40001137983 */ /* 0x000ee80000300800 */
[----:B------:R-:W-:Y:S04]  /*ccbc0*/  @P3 STG.E [R4.64], R191 ;  /* 0x000000bf04003986 */ /* 0x000fe8000c101908 */
[----:B------:R-:W3:Y:S04]  /*ccbd0*/  LDL.LU R18, [R1+0x269c] ;  /* 0x00269c0001127983 */ /* 0x000ee80000300800 */
[----:B------:R1:W-:Y:S01]  /*ccbe0*/  @P2 STG.E [R8.64], R14 ;  /* 0x0000000e08002986 */ /* 0x0003e2000c101908 */
[----:B----4-:R-:W-:-:S03]  /*ccbf0*/  ISETP.LT.AND P3, PT, R17, c[0x0][0x17c], !P0 ;  /* 0x00005f0011007a0c */ /* 0x010fc60004761270 */
[----:B------:R-:W4:Y:S04]  /*ccc00*/  LDL.LU R17, [R1+0x26a8] ;  /* 0x0026a80001117983 */ /* 0x000f280000300800 */
[----:B-1----:R-:W4:Y:S01]  /*ccc10*/  LDL.LU R14, [R1+0x26ac] ;  /* 0x0026ac00010e7983 */ /* 0x002f220000300800 */
[----:B------:R-:W-:Y:S02]  /*ccc20*/  IADD3 R0, R12, c[0x0][0x198], RZ ;  /* 0x000066000c007a10 */ /* 0x000fe40007ffe0ff */
[----:B------:R-:W-:Y:S02]  /*ccc30*/  ISETP.LT.AND P5, PT, R24, c[0x0][0x17c], !P0 ;  /* 0x00005f0018007a0c */ /* 0x000fe400047a1270 */
[C---:B------:R-:W-:Y:S02]  /*ccc40*/  LEA R4, P6, R0.reuse, R3, 0x2 ;  /* 0x0000000300047211 */ /* 0x040fe400078c10ff */
[----:B------:R-:W-:-:S02]  /*ccc50*/  IADD3 R12, R0, c[0x0][0x198], RZ ;  /* 0x00006600000c7a10 */ /* 0x000fc40007ffe0ff */
[-C--:B------:R-:W-:Y:S02]  /*ccc60*/  LEA.HI.X.SX32 R5, R0, R216.reuse, 0x2, P6 ;  /* 0x000000d800057211 */ /* 0x080fe400030f16ff */
[C---:B------:R-:W-:Y:S02]  /*ccc70*/  LEA R8, P6, R12.reuse, R3, 0x2 ;  /* 0x000000030c087211 */ /* 0x040fe400078c10ff */
[----:B------:R-:W-:Y:S02]  /*ccc80*/  ISETP.LT.AND P4, PT, R21, c[0x0][0x17c], !P0 ;  /* 0x00005f0015007a0c */ /* 0x000fe40004781270 */
        /* <DEDUP_REMOVED lines=16> */
[C---:B------:R-:W-:Y:S02]  /*ccd90*/  LEA.HI.X.SX32 R9, R10.reuse, R216, 0x2, P6 ;  /* 0x000000d80a097211 */ /* 0x040fe400030f16ff */
[----:B------:R-:W-:Y:S02]  /*ccda0*/  IADD3 R0, R10, c[0x0][0x198], RZ ;  /* 0x000066000a007a10 */ /* 0x000fe40007ffe0ff */
[----:B--2---:R-:W-:Y:S02]  /*ccdb0*/  ISETP.LT.AND P2, PT, R20, c[0x0][0x17c], !P0 ;  /* 0x00005f0014007a0c */ /* 0x004fe40004741270 */
[----:B---3--:R-:W-:Y:S02]  /*ccdc0*/  ISETP.LT.AND P1, PT, R16, c[0x0][0x17c], !P0 ;  /* 0x00005f0010007a0c */ /* 0x008fe40004721270 */
[----:B------:R-:W2:Y:S01]  /*ccdd0*/  LDL.LU R16, [R1+0x2684] ;  /* 0x0026840001107983 */ /* 0x000ea20000300800 */
[----:B------:R-:W-:-:S03]  /*ccde0*/  ISETP.LT.AND P5, PT, R13, c[0x0][0x17c], !P0 ;  /* 0x00005f000d007a0c */ /* 0x000fc600047a1270 */
[----:B------:R-:W3:Y:S04]  /*ccdf0*/  LDL.LU R13, [R1+0x2690] ;  /* 0x00269000010d7983 */ /* 0x000ee80000300800 */
[----:B------:R-:W3:Y:S04]  /*cce00*/  LDL.LU R11, [R1+0x2698] ;  /* 0x00269800010b7983 */ /* 0x000ee80000300800 */
[----:B------:R1:W-:Y:S04]  /*cce10*/  @P2 STG.E [R4.64], R7 ;  /* 0x0000000704002986 */ /* 0x0003e8000c101908 */
[----:B------:R-:W3:Y:S04]  /*cce20*/  LDL.LU R15, [R1+0x26a0] ;  /* 0x0026a000010f7983 */ /* 0x000ee80000300800 */
[----:B------:R1:W-:Y:S04]  /*cce30*/  @P1 STG.E [R8.64], R104 ;  /* 0x0000006808001986 */ /* 0x0003e8000c101908 */
[----:B------:R-:W3:Y:S01]  /*cce40*/  LDL.LU R10, [R1+0x2674] ;  /* 0x00267400010a7983 */ /* 0x000ee20000300800 */
[----:B----4-:R-:W-:-:S03]  /*cce50*/  ISETP.LT.AND P1, PT, R14, c[0x0][0x17c], !P0 ;  /* 0x00005f000e007a0c */ /* 0x010fc60004721270 */
[----:B------:R-:W4:Y:S04]  /*cce60*/  LDL.LU R14, [R1+0x2678] ;  /* 0x00267800010e7983 */ /* 0x000f280000300800 */
[----:B------:R-:W4:Y:S01]  /*cce70*/  LDL.LU R12, [R1+0x267c] ;  /* 0x00267c00010c7983 */ /* 0x000f220000300800 */
[C---:B-1----:R-:W-:Y:S02]  /*cce80*/  LEA R4, P6, R0.reuse, R3, 0x2 ;  /* 0x0000000300047211 */ /* 0x042fe400078c10ff */
[----:B------:R-:W-:Y:S02]  /*cce90*/  ISETP.LT.AND P4, PT, R19, c[0x0][0x17c], !P0 ;  /* 0x00005f0013007a0c */ /* 0x000fe40004781270 */
[C---:B------:R-:W-:Y:S02]  /*ccea0*/  IADD3 R7, R0.reuse, c[0x0][0x198], RZ ;  /* 0x0000660000077a10 */ /* 0x040fe40007ffe0ff */
[----:B------:R-:W-:-:S02]  /*cceb0*/  LEA.HI.X.SX32 R5, R0, R216, 0x2, P6 ;  /* 0x000000d800057211 */ /* 0x000fc400030f16ff */
[CC--:B------:R-:W-:Y:S02]  /*ccec0*/  LEA R6, P6, R7.reuse, R3.reuse, 0x2 ;  /* 0x0000000307067211 */ /* 0x0c0fe400078c10ff */
[----:B------:R-:W-:Y:S02]  /*cced0*/  ISETP.LT.AND P3, PT, R18, c[0x0][0x17c], !P0 ;  /* 0x00005f0012007a0c */ /* 0x000fe40004761270 */
[C---:B------:R-:W-:Y:S01]  /*ccee0*/  IADD3 R0, R7.reuse, c[0x0][0x198], RZ ;  /* 0x0000660007007a10 */ /* 0x040fe20007ffe0ff */
[----:B------:R1:W-:Y:S01]  /*ccef0*/  @P5 STG.E [R4.64], R105 ;  /* 0x0000006904005986 */ /* 0x0003e2000c101908 */
[----:B------:R-:W-:Y:S02]  /*ccf00*/  LEA.HI.X.SX32 R7, R7, R216, 0x2, P6 ;  /* 0x000000d807077211 */ /* 0x000fe400030f16ff */
[----:B------:R-:W-:Y:S02]  /*ccf10*/  ISETP.LT.AND P2, PT, R17, c[0x0][0x17c], !P0 ;  /* 0x00005f0011007a0c */ /* 0x000fe40004741270 */
[C---:B------:R-:W-:Y:S01]  /*ccf20*/  IADD3 R8, R0.reuse, c[0x0][0x198], RZ ;  /* 0x0000660000087a10 */ /* 0x040fe20007ffe0ff */
        /* <DEDUP_REMOVED lines=12> */
[C---:B------:R-:W-:Y:S02]  /*ccff0*/  IADD3 R0, R8.reuse, c[0x0][0x198], RZ ;  /* 0x0000660008007a10 */ /* 0x040fe40007ffe0ff */
[----:B------:R-:W-:Y:S01]  /*cd000*/  LEA.HI.X.SX32 R7, R8, R216, 0x2, P6 ;  /* 0x000000d808077211 */ /* 0x000fe200030f16ff */
[----:B------:R1:W-:Y:S02]  /*cd010*/  @P1 STG.E [R4.64], R97 ;  /* 0x0000006104001986 */ /* 0x0003e4000c101908 */
[----:B-1----:R-:W-:-:S04]  /*cd020*/  LEA R4, P6, R0, R3, 0x2 ;  /* 0x0000000300047211 */ /* 0x002fc800078c10ff */
[----:B------:R-:W-:Y:S02]  /*cd030*/  LEA.HI.X.SX32 R5, R0, R216, 0x2, P6 ;  /* 0x000000d800057211 */ /* 0x000fe400030f16ff */
[----:B--2---:R-:W-:Y:S02]  /*cd040*/  ISETP.LT.AND P5, PT, R16, c[0x0][0x17c], !P0 ;  /* 0x00005f0010007a0c */ /* 0x004fe400047a1270 */
[----:B---3--:R-:W-:Y:S02]  /*cd050*/  ISETP.LT.AND P4, PT, R13, c[0x0][0x17c], !P0 ;  /* 0x00005f000d007a0c */ /* 0x008fe40004781270 */
[----:B------:R-:W2:Y:S01]  /*cd060*/  LDL.LU R13, [R1+0x2688] ;  /* 0x00268800010d7983 */ /* 0x000ea20000300800 */
[----:B------:R-:W-:-:S03]  /*cd070*/  ISETP.LT.AND P3, PT, R11, c[0x0][0x17c], !P0 ;  /* 0x00005f000b007a0c */ /* 0x000fc60004761270 */
[----:B------:R-:W3:Y:S04]  /*cd080*/  LDL.LU R11, [R1+0x268c] ;  /* 0x00268c00010b7983 */ /* 0x000ee80000300800 */
[----:B------:R-:W3:Y:S04]  /*cd090*/  LDL.LU R9, [R1+0x2664] ;  /* 0x0026640001097983 */ /* 0x000ee80000300800 */
[----:B------:R1:W-:Y:S01]  /*cd0a0*/  @P5 STG.E [R6.64], R92 ;  /* 0x0000005c06005986 */ /* 0x0003e2000c101908 */
[----:B------:R-:W-:-:S03]  /*cd0b0*/  ISETP.LT.AND P1, PT, R10, c[0x0][0x17c], !P0 ;  /* 0x00005f000a007a0c */ /* 0x000fc60004721270 */
[----:B------:R-:W3:Y:S04]  /*cd0c0*/  LDL.LU R10, [R1+0x266c] ;  /* 0x00266c00010a7983 */ /* 0x000ee80000300800 */
[----:B------:R1:W-:Y:S01]  /*cd0d0*/  @P4 STG.E [R4.64], R93 ;  /* 0x0000005d04004986 */ /* 0x0003e2000c101908 */
[----:B----4-:R-:W-:-:S03]  /*cd0e0*/  ISETP.LT.AND P5, PT, R14, c[0x0][0x17c], !P0 ;  /* 0x00005f000e007a0c */ /* 0x010fc600047a1270 */
[----:B------:R-:W4:Y:S01]  /*cd0f0*/  LDL.LU R14, [R1+0x2670] ;  /* 0x00267000010e7983 */ /* 0x000f220000300800 */
[----:B------:R-:W-:-:S03]  /*cd100*/  ISETP.LT.AND P4, PT, R12, c[0x0][0x17c], !P0 ;  /* 0x00005f000c007a0c */ /* 0x000fc60004781270 */
[----:B------:R-:W4:Y:S01]  /*cd110*/  LDL.LU R12, [R1+0x2654] ;  /* 0x00265400010c7983 */ /* 0x000f220000300800 */
[----:B------:R-:W-:Y:S02]  /*cd120*/  IADD3 R8, R0, c[0x0][0x198], RZ ;  /* 0x0000660000087a10 */ /* 0x000fe40007ffe0ff */
[----:B------:R-:W-:Y:S02]  /*cd130*/  ISETP.LT.AND P2, PT, R15, c[0x0][0x17c], !P0 ;  /* 0x00005f000f007a0c */ /* 0x000fe40004741270 */
[CC--:B-1----:R-:W-:Y:S02]  /*cd140*/  LEA R6, P6, R8.reuse, R3.reuse, 0x2 ;  /* 0x0000000308067211 */ /* 0x0c2fe400078c10ff */
[C---:B------:R-:W-:Y:S02]  /*cd150*/  IADD3 R0, R8.reuse, c[0x0][0x198], RZ ;  /* 0x0000660008007a10 */ /* 0x040fe40007ffe0ff */
[----:B------:R-:W-:Y:S02]  /*cd160*/  LEA.HI.X.SX32 R7, R8, R216, 0x2, P6 ;  /* 0x000000d808077211 */ /* 0x000fe400030f16ff */
[----:B------:R-:W-:-:S02]  /*cd170*/  LEA R4, P6, R0, R3, 0x2 ;  /* 0x0000000300047211 */ /* 0x000fc400078c10ff */
        /* <DEDUP_REMOVED lines=11> */
[C---:B------:R-:W-:Y:S02]  /*cd230*/  IADD3 R0, R8.reuse, c[0x0][0x198], RZ ;  /* 0x0000660008007a10 */ /* 0x040fe40007ffe0ff */
[----:B-1----:R-:W-:-:S04]  /*cd240*/  LEA R6, P6, R8, R3, 0x2 ;  /* 0x0000000308067211 */ /* 0x002fc800078c10ff */
[----:B------:R-:W-:Y:S01]  /*cd250*/  LEA.HI.X.SX32 R7, R8, R216, 0x2, P6 ;  /* 0x000000d808077211 */ /* 0x000fe200030f16ff */
[----:B------:R1:W-:Y:S04]  /*cd260*/  @P5 STG.E [R4.64], R85 ;  /* 0x0000005504005986 */ /* 0x0003e8000c101908 */
[----:B------:R2:W-:Y:S01]  /*cd270*/  @P4 STG.E [R6.64], R80 ;  /* 0x0000005006004986 */ /* 0x0005e2000c101908 */
[----:B-1----:R-:W-:-:S04]  /*cd280*/  LEA R4, P6, R0, R3, 0x2 ;  /* 0x0000000300047211 */ /* 0x002fc800078c10ff */
[----:B------:R-:W-:Y:S02]  /*cd290*/  LEA.HI.X.SX32 R5, R0, R216, 0x2, P6 ;  /* 0x000000d800057211 */ /* 0x000fe400030f16ff */
[----:B--2---:R-:W-:Y:S02]  /*cd2a0*/  ISETP.LT.AND P3, PT, R13, c[0x0][0x17c], !P0 ;  /* 0x00005f000d007a0c */ /* 0x004fe40004761270 */
[----:B------:R-:W2:Y:S01]  /*cd2b0*/  LDL.LU R13, [R1+0x265c] ;  /* 0x00265c00010d7983 */ /* 0x000ea20000300800 */
[----:B---3--:R-:W-:-:S03]  /*cd2c0*/  ISETP.LT.AND P2, PT, R11, c[0x0][0x17c], !P0 ;  /* 0x00005f000b007a0c */ /* 0x008fc60004741270 */
[----:B------:R-:W3:Y:S01]  /*cd2d0*/  LDL.LU R11, [R1+0x2660] ;  /* 0x00266000010b7983 */ /* 0x000ee20000300800 */
[----:B------:R-:W-:-:S03]  /*cd2e0*/  ISETP.LT.AND P1, PT, R9, c[0x0][0x17c], !P0 ;  /* 0x00005f0009007a0c */ /* 0x000fc60004721270 */
        /* <DEDUP_REMOVED lines=8> */
[----:B------:R-:W-:-:S04]  /*cd370*/  IADD3 R8, R0, c[0x0][0x198], RZ ;  /* 0x0000660000087a10 */ /* 0x000fc80007ffe0ff */
[CC--:B------:R-:W-:Y:S02]  /*cd380*/  LEA R6, P6, R8.reuse, R3.reuse, 0x2 ;  /* 0x0000000308067211 */ /* 0x0c0fe400078c10ff */
[C---:B------:R-:W-:Y:S02]  /*cd390*/  IADD3 R0, R8.reuse, c[0x0][0x198], RZ ;  /* 0x0000660008007a10 */ /* 0x040fe40007ffe0ff */
[-C--:B------:R-:W-:Y:S02]  /*cd3a0*/  LEA.HI.X.SX32 R7, R8, R216.reuse, 0x2, P6 ;  /* 0x000000d808077211 */ /* 0x080fe400030f16ff */
[C---:B-1----:R-:W-:Y:S02]  /*cd3b0*/  LEA R4, P6, R0.reuse, R3, 0x2 ;  /* 0x0000000300047211 */ /* 0x042fe400078c10ff */
        /* <DEDUP_REMOVED lines=232> */
[----:B--2---:R-:W-:-:S03]  /*ce240*/  ISETP.LT.AND P1, PT, R13, c[0x0][0x17c], !P0 ;  /* 0x00005f000d007a0c */ /* 0x004fc60004721270 */
[----:B------:R-:W-:Y:S01]  /*ce250*/  LDS.128 R64, [R252+0x1800] ;  /* 0x00180000fc407984 */ /* 0x000fe20000000c00 */
[----:B---3--:R-:W-:-:S03]  /*ce260*/  ISETP.LT.AND P5, PT, R11, c[0x0][0x17c], !P0 ;  /* 0x00005f000b007a0c */ /* 0x008fc600047a1270 */
[----:B------:R-:W2:Y:S01]  /*ce270*/  LDL.LU R13, [R1+0x2578] ;  /* 0x00257800010d7983 */ /* 0x000ea20000300800 */
[C---:B-1----:R-:W-:Y:S02]  /*ce280*/  LEA R4, P6, R0.reuse, R3, 0x2 ;  /* 0x0000000300047211 */ /* 0x042fe400078c10ff */
[----:B------:R-:W-:Y:S01]  /*ce290*/  ISETP.LT.AND P4, PT, R9, c[0x0][0x17c], !P0 ;  /* 0x00005f0009007a0c */ /* 0x000fe20004781270 */
[----:B------:R-:W3:Y:S04]  /*ce2a0*/  LDL.LU R11, [R1+0x2568] ;  /* 0x00256800010b7983 */ /* 0x000ee80000300800 */
[----:B------:R-:W3:Y:S01]  /*ce2b0*/  LDL.LU R9, [R1+0x256c] ;  /* 0x00256c0001097983 */ /* 0x000ee20000300800 */
[----:B------:R-:W-:Y:S02]  /*ce2c0*/  LEA.HI.X.SX32 R5, R0, R216, 0x2, P6 ;  /* 0x000000d800057211 */ /* 0x000fe400030f16ff */
[----:B------:R-:W-:-:S02]  /*ce2d0*/  ISETP.LT.AND P3, PT, R10, c[0x0][0x17c], !P0 ;  /* 0x00005f000a007a0c */ /* 0x000fc40004761270 */
[----:B------:R-:W3:Y:S04]  /*ce2e0*/  LDL.LU R10, [R1+0x2554] ;  /* 0x00255400010a7983 */ /* 0x000ee80000300800 */
[----:B------:R1:W-:Y:S01]  /*ce2f0*/  @P1 STG.E [R4.64], R63 ;  /* 0x0000003f04001986 */ /* 0x0003e2000c101908 */
[----:B------:R-:W-:-:S03]  /*ce300*/  IADD3 R8, R0, c[0x0][0x198], RZ ;  /* 0x0000660000087a10 */ /* 0x000fc60007ffe0ff */
[----:B------:R-:W-:Y:S01]  /*ce310*/  LDS.128 R60, [R231+0x1800] ;  /* 0x00180000e73c7984 */ /* 0x000fe20000000c00 */
[----:B----4-:R-:W-:-:S03]  /*ce320*/  ISETP.LT.AND P2, PT, R14, c[0x0][0x17c], !P0 ;  /* 0x00005f000e007a0c */ /* 0x010fc60004741270 */
[----:B------:R-:W4:Y:S01]  /*ce330*/  LDL.LU R14, [R1+0x2558] ;  /* 0x00255800010e7983 */ /* 0x000f220000300800 */
[----:B------:R-:W-:-:S03]  /*ce340*/  ISETP.LT.AND P1, PT, R12, c[0x0][0x17c], !P0 ;  /* 0x00005f000c007a0c */ /* 0x000fc60004721270 */
[----:B------:R-:W4:Y:S01]  /*ce350*/  LDL.LU R12, [R1+0x2560] ;  /* 0x00256000010c7983 */ /* 0x000f220000300800 */
        /* <DEDUP_REMOVED lines=8> */
[----:B------:R1:W-:Y:S04]  /*ce3e0*/  @P4 STG.E [R4.64], R59 ;  /* 0x0000003b04004986 */ /* 0x0003e8000c101908 */
[----:B------:R-:W-:Y:S01]  /*ce3f0*/  LDS.128 R56, [R230+0x1800] ;  /* 0x00180000e6387984 */ /* 0x000fe20000000c00 */
        /* <DEDUP_REMOVED lines=15> */
[----:B-1----:R-:W-:Y:S02]  /*ce4f0*/  LEA R4, P6, R0, R3, 0x2 ;  /* 0x0000000300047211 */ /* 0x002fe400078c10ff */
[----:B------:R-:W-:Y:S01]  /*ce500*/  ISETP.LT.AND P3, PT, R9, c[0x0][0x17c], !P0 ;  /* 0x00005f0009007a0c */ /* 0x000fe20004761270 */
[----:B------:R-:W3:Y:S04]  /*ce510*/  LDL.LU R11, [R1+0x2544] ;  /* 0x00254400010b7983 */ /* 0x000ee80000300800 */
[----:B------:R-:W3:Y:S01]  /*ce520*/  LDL.LU R9, [R1+0x254c] ;  /* 0x00254c0001097983 */ /* 0x000ee20000300800 */
[----:B------:R-:W-:-:S03]  /*ce530*/  ISETP.LT.AND P2, PT, R10, c[0x0][0x17c], !P0 ;  /* 0x00005f000a007a0c */ /* 0x000fc60004741270 */
[----:B------:R-:W3:Y:S01]  /*ce540*/  LDL.LU R10, [R1+0x2550] ;  /* 0x00255000010a7983 */ /* 0x000ee20000300800 */
[----:B------:R-:W-:-:S05]  /*ce550*/  LEA.HI.X.SX32 R5, R0, R216, 0x2, P6 ;  /* 0x000000d800057211 */ /* 0x000fca00030f16ff */
        /* <DEDUP_REMOVED lines=148> */
[----:B------:R-:W4:Y:S04]  /*ceea0*/  LDL.LU R12, [R1+0x2494] ;  /* 0x00249400010c7983 */ /* 0x000f280000300800 */
[----:B------:R-:W4:Y:S01]  /*ceeb0*/  LDL.LU R18, [R1+0x2490] ;  /* 0x0024900001127983 */ /* 0x000f220000300800 */
[----:B------:R-:W-:-:S03]  /*ceec0*/  IADD3 R8, R0, c[0x0][0x198], RZ ;  /* 0x0000660000087a10 */ /* 0x000fc60007ffe0ff */
        /* <DEDUP_REMOVED lines=18> */
[----:B------:R-:W-:Y:S02]  /*ceff0*/  LEA.HI.X.SX32 R7, R8, R216, 0x2, P6 ;  /* 0x000000d808077211 */ /* 0x000fe400030f16ff */
[----:B------:R-:W-:Y:S01]  /*cf000*/  LEA R8, P6, R0, R3, 0x2 ;  /* 0x0000000300087211 */ /* 0x000fe200078c10ff */
[----:B------:R1:W-:Y:S04]  /*cf010*/  @P2 STG.E [R4.64], R125 ;  /* 0x0000007d04002986 */ /* 0x0003e8000c101908 */
[----:B------:R1:W-:Y:S01]  /*cf020*/  @P1 STG.E [R6.64], R140 ;  /* 0x0000008c06001986 */ /* 0x0003e2000c101908 */
[----:B--2---:R-:W-:-:S03]  /*cf030*/  ISETP.LT.AND P5, PT, R13, c[0x0][0x17c], !P0 ;  /* 0x00005f000d007a0c */ /* 0x004fc600047a1270 */
[----:B------:R-:W2:Y:S01]  /*cf040*/  LDL.LU R13, [R1+0x247c] ;  /* 0x00247c00010d7983 */ /* 0x000ea20000300800 */
[----:B---3--:R-:W-:Y:S02]  /*cf050*/  ISETP.LT.AND P4, PT, R11, c[0x0][0x17c], !P0 ;  /* 0x00005f000b007a0c */ /* 0x008fe40004781270 */
[C---:B------:R-:W-:Y:S01]  /*cf060*/  IADD3 R11, R0.reuse, c[0x0][0x198], RZ ;  /* 0x00006600000b7a10 */ /* 0x040fe20007ffe0ff */
[----:B------:R-:W3:Y:S01]  /*cf070*/  LDL.LU R15, [R1+0x2474] ;  /* 0x00247400010f7983 */ /* 0x000ee20000300800 */
[----:B------:R-:W-:Y:S02]  /*cf080*/  ISETP.LT.AND P3, PT, R9, c[0x0][0x17c], !P0 ;  /* 0x00005f0009007a0c */ /* 0x000fe40004761270 */
[----:B------:R-:W-:Y:S02]  /*cf090*/  LEA.HI.X.SX32 R9, R0, R216, 0x2, P6 ;  /* 0x000000d800097211 */ /* 0x000fe400030f16ff */
[----:B------:R-:W-:Y:S02]  /*cf0a0*/  ISETP.LT.AND P2, PT, R10, c[0x0][0x17c], !P0 ;  /* 0x00005f000a007a0c */ /* 0x000fe40004741270 */
[----:B------:R-:W-:-:S02]  /*cf0b0*/  LEA R10, P6, R11, R3, 0x2 ;  /* 0x000000030b0a7211 */ /* 0x000fc400078c10ff */
[C---:B------:R-:W-:Y:S02]  /*cf0c0*/  IADD3 R0, R11.reuse, c[0x0][0x198], RZ ;  /* 0x000066000b007a10 */ /* 0x040fe40007ffe0ff */
[----:B------:R-:W-:Y:S01]  /*cf0d0*/  LEA.HI.X.SX32 R11, R11, R216, 0x2, P6 ;  /* 0x000000d80b0b7211 */ /* 0x000fe200030f16ff */
[----:B------:R1:W-:Y:S04]  /*cf0e0*/  @P5 STG.E [R8.64], R141 ;  /* 0x0000008d08005986 */ /* 0x0003e8000c101908 */
[----:B------:R1:W-:Y:S01]  /*cf0f0*/  @P4 STG.E [R10.64], R156 ;  /* 0x0000009c0a004986 */ /* 0x0003e2000c101908 */
[----:B----4-:R-:W-:-:S03]  /*cf100*/  ISETP.LT.AND P1, PT, R14, c[0x0][0x17c], !P0 ;  /* 0x00005f000e007a0c */ /* 0x010fc60004721270 */
[----:B------:R-:W4:Y:S04]  /*cf110*/  LDL.LU R14, [R1+0x246c] ;  /* 0x00246c00010e7983 */ /* 0x000f280000300800 */
[----:B------:R-:W4:Y:S01]  /*cf120*/  LDL.LU R16, [R1+0x2460] ;  /* 0x0024600001107983 */ /* 0x000f220000300800 */
[----:B------:R-:W-:-:S03]  /*cf130*/  ISETP.LT.AND P4, PT, R18, c[0x0][0x17c], !P0 ;  /* 0x00005f0012007a0c */ /* 0x000fc60004781270 */
[----:B------:R-:W4:Y:S01]  /*cf140*/  LDL.LU R18, [R1+0x2454] ;  /* 0x0024540001127983 */ /* 0x000f220000300800 */
[-C--:B-1----:R-:W-:Y:S02]  /*cf150*/  LEA R4, P6, R0, R3.reuse, 0x2 ;  /* 0x0000000300047211 */ /* 0x082fe400078c10ff */
[----:B------:R-:W-:Y:S02]  /*cf160*/  ISETP.LT.AND P5, PT, R12, c[0x0][0x17c], !P0 ;  /* 0x00005f000c007a0c */ /* 0x000fe400047a1270 */
[C---:B------:R-:W-:Y:S02]  /*cf170*/  IADD3 R12, R0.reuse, c[0x0][0x198], RZ ;  /* 0x00006600000c7a10 */ /* 0x040fe40007ffe0ff */
[----:B------:R-:W-:Y:S02]  /*cf180*/  LEA.HI.X.SX32 R5, R0, R216, 0x2, P6 ;  /* 0x000000d800057211 */ /* 0x000fe400030f16ff */
[C---:B------:R-:W-:Y:S02]  /*cf190*/  LEA R6, P6, R12.reuse, R3, 0x2 ;  /* 0x000000030c067211 */ /* 0x040fe400078c10ff */
[----:B------:R-:W-:-:S02]  /*cf1a0*/  IADD3 R0, R12, c[0x0][0x198], RZ ;  /* 0x000066000c007a10 */ /* 0x000fc40007ffe0ff */
[-C--:B------:R-:W-:Y:S02]  /*cf1b0*/  LEA.HI.X.SX32 R7, R12, R216.reuse, 0x2, P6 ;  /* 0x000000d80c077211 */ /* 0x080fe400030f16ff */
[CC--:B------:R-:W-:Y:S02]  /*cf1c0*/  LEA R8, P6, R0.reuse, R3.reuse, 0x2 ;  /* 0x0000000300087211 */ /* 0x0c0fe400078c10ff */
[C---:B------:R-:W-:Y:S02]  /*cf1d0*/  IADD3 R12, R0.reuse, c[0x0][0x198], RZ ;  /* 0x00006600000c7a10 */ /* 0x040fe40007ffe0ff */
[-C--:B------:R-:W-:Y:S02]  /*cf1e0*/  LEA.HI.X.SX32 R9, R0, R216.reuse, 0x2, P6 ;  /* 0x000000d800097211 */ /* 0x080fe400030f16ff */
[C---:B------:R-:W-:Y:S02]  /*cf1f0*/  LEA R10, P6, R12.reuse, R3, 0x2 ;  /* 0x000000030c0a7211 */ /* 0x040fe400078c10ff */
[C---:B------:R-:W-:Y:S01]  /*cf200*/  IADD3 R0, R12.reuse, c[0x0][0x198], RZ ;  /* 0x000066000c007a10 */ /* 0x040fe20007ffe0ff */
[----:B------:R1:W-:Y:S01]  /*cf210*/  @P3 STG.E [R4.64], R157 ;  /* 0x0000009d04003986 */ /* 0x0003e2000c101908 */
[----:B------:R-:W-:-:S02]  /*cf220*/  LEA.HI.X.SX32 R11, R12, R216, 0x2, P6 ;  /* 0x000000d80c0b7211 */ /* 0x000fc400030f16ff */
[----:B------:R-:W-:Y:S01]  /*cf230*/  ISETP.LT.AND P3, PT, R17, c[0x0][0x17c], !P0 ;  /* 0x00005f0011007a0c */ /* 0x000fe20004761270 */
[----:B------:R1:W-:Y:S01]  /*cf240*/  @P2 STG.E [R6.64], R172 ;  /* 0x000000ac06002986 */ /* 0x0003e2000c101908 */
[----:B------:R-:W-:-:S03]  /*cf250*/  IADD3 R12, R0, c[0x0][0x198], RZ ;  /* 0x00006600000c7a10 */ /* 0x000fc60007ffe0ff */
[----:B------:R-:W4:Y:S01]  /*cf260*/  LDL.LU R17, [R1+0x244c] ;  /* 0x00244c0001117983 */ /* 0x000f220000300800 */
[----:B-1----:R-:W-:-:S03]  /*cf270*/  LEA R4, P6, R0, R3, 0x2 ;  /* 0x0000000300047211 */ /* 0x002fc600078c10ff */
[----:B------:R1:W-:Y:S01]  /*cf280*/  @P1 STG.E [R8.64], R173 ;  /* 0x000000ad08001986 */ /* 0x0003e2000c101908 */
[----:B------:R-:W-:-:S03]  /*cf290*/  LEA.HI.X.SX32 R5, R0, R216, 0x2, P6 ;  /* 0x000000d800057211 */ /* 0x000fc600030f16ff */
[----:B------:R1:W-:Y:S01]  /*cf2a0*/  @P5 STG.E [R10.64], R114 ;  /* 0x000000720a005986 */ /* 0x0003e2000c101908 */
[----:B------:R-:W-:-:S03]  /*cf2b0*/  LEA R6, P6, R12, R3, 0x2 ;  /* 0x000000030c067211 */ /* 0x000fc600078c10ff */
[----:B------:R1:W-:Y:S01]  /*cf2c0*/  @P4 STG.E [R4.64], R115 ;  /* 0x0000007304004986 */ /* 0x0003e2000c101908 */
[----:B------:R-:W-:-:S05]  /*cf2d0*/  LEA.HI.X.SX32 R7, R12, R216, 0x2, P6 ;  /* 0x000000d80c077211 */ /* 0x000fca00030f16ff */
[----:B------:R1:W-:Y:S01]  /*cf2e0*/  @P3 STG.E [R6.64], R130 ;  /* 0x0000008206003986 */ /* 0x0003e2000c101908 */
[----:B--2---:R-:W-:-:S03]  /*cf2f0*/  ISETP.LT.AND P2, PT, R13, c[0x0][0x17c], !P0 ;  /* 0x00005f000d007a0c */ /* 0x004fc60004741270 */
[----:B------:R-:W2:Y:S01]  /*cf300*/  LDL.LU R13, [R1+0x2444] ;  /* 0x00244400010d7983 */ /* 0x000ea20000300800 */
[----:B---3--:R-:W-:-:S03]  /*cf310*/  ISETP.LT.AND P1, PT, R15, c[0x0][0x17c], !P0 ;  /* 0x00005f000f007a0c */ /* 0x008fc60004721270 */
[----:B------:R-:W3:Y:S01]  /*cf320*/  LDL.LU R15, [R1+0x243c] ;  /* 0x00243c00010f7983 */ /* 0x000ee20000300800 */
        /* <DEDUP_REMOVED lines=11> */
[C---:B------:R-:W-:Y:S02]  /*cf3e0*/  IADD3 R0, R12.reuse, c[0x0][0x198], RZ ;  /* 0x000066000c007a10 */ /* 0x040fe40007ffe0ff */
[----:B------:R-:W-:-:S02]  /*cf3f0*/  LEA.HI.X.SX32 R11, R12, R216, 0x2, P6 ;  /* 0x000000d80c0b7211 */ /* 0x000fc400030f16ff */
[CC--:B------:R-:W-:Y:S02]  /*cf400*/  LEA R4, P6, R0.reuse, R3.reuse, 0x2 ;  /* 0x0000000300047211 */ /* 0x0c0fe400078c10ff */
[C---:B------:R-:W-:Y:S02]  /*cf410*/  IADD3 R12, R0.reuse, c[0x0][0x198], RZ ;  /* 0x00006600000c7a10 */ /* 0x040fe40007ffe0ff */
[-C--:B------:R-:W-:Y:S02]  /*cf420*/  LEA.HI.X.SX32 R5, R0, R216.reuse, 0x2, P6 ;  /* 0x000000d800057211 */ /* 0x080fe400030f16ff */
[C---:B------:R-:W-:Y:S02]  /*cf430*/  LEA R6, P6, R12.reuse, R3, 0x2 ;  /* 0x000000030c067211 */ /* 0x040fe400078c10ff */
[C---:B------:R-:W-:Y:S01]  /*cf440*/  IADD3 R0, R12.reuse, c[0x0][0x198], RZ ;  /* 0x000066000c007a10 */ /* 0x040fe20007ffe0ff */
[----:B------:R1:W-:Y:S01]  /*cf450*/  @P2 STG.E [R8.64], R131 ;  /* 0x0000008308002986 */ /* 0x0003e2000c101908 */
[----:B------:R-:W-:-:S02]  /*cf460*/  LEA.HI.X.SX32 R7, R12, R216, 0x2, P6 ;  /* 0x000000d80c077211 */ /* 0x000fc400030f16ff */
[----:B------:R-:W-:Y:S01]  /*cf470*/  IADD3 R12, R0, c[0x0][0x198], RZ ;  /* 0x00006600000c7a10 */ /* 0x000fe20007ffe0ff */
[----:B------:R1:W-:Y:S01]  /*cf480*/  @P1 STG.E [R10.64], R146 ;  /* 0x000000920a001986 */ /* 0x0003e2000c101908 */
[----:B------:R-:W-:-:S03]  /*cf490*/  ISETP.LT.AND P2, PT, R17, c[0x0][0x17c], !P0 ;  /* 0x00005f0011007a0c */ /* 0x000fc60004741270 */
        /* <DEDUP_REMOVED lines=104> */
[----:B------:R-:W-:-:S03]  /*cfb20*/  IADD3 R0, R12, c[0x0][0x198], RZ ;  /* 0x000066000c007a10 */ /* 0x000fc60007ffe0ff */
[----:B------:R-:W4:Y:S01]  /*cfb30*/  LDL.LU R39, [R1+0x2378] ;  /* 0x0023780001277983 */ /* 0x000f220000300800 */
[CC--:B-1----:R-:W-:Y:S02]  /*cfb40*/  LEA R4, P6, R0.reuse, R3.reuse, 0x2 ;  /* 0x0000000300047211 */ /* 0x0c2fe400078c10ff */
[C---:B------:R-:W-:Y:S01]  /*cfb50*/  IADD3 R12, R0.reuse, c[0x0][0x198], RZ ;  /* 0x00006600000c7a10 */ /* 0x040fe20007ffe0ff */
[----:B------:R-:W4:Y:S01]  /*cfb60*/  LDL.LU R38, [R1+0x2368] ;  /* 0x0023680001267983 */ /* 0x000f220000300800 */
[-C--:B------:R-:W-:Y:S02]  /*cfb70*/  LEA.HI.X.SX32 R5, R0, R216.reuse, 0x2, P6 ;  /* 0x000000d800057211 */ /* 0x080fe400030f16ff */
[CC--:B------:R-:W-:Y:S01]  /*cfb80*/  LEA R6, P6, R12.reuse, R3.reuse, 0x2 ;  /* 0x000000030c067211 */ /* 0x0c0fe200078c10ff */
[----:B------:R-:W4:Y:S01]  /*cfb90*/  LDL.LU R43, [R1+0x2370] ;  /* 0x00237000012b7983 */ /* 0x000f220000300800 */
[C---:B------:R-:W-:Y:S02]  /*cfba0*/  IADD3 R0, R12.reuse, c[0x0][0x198], RZ ;  /* 0x000066000c007a10 */ /* 0x040fe40007ffe0ff */
[----:B------:R-:W-:Y:S01]  /*cfbb0*/  LEA.HI.X.SX32 R7, R12, R216, 0x2, P6 ;  /* 0x000000d80c077211 */ /* 0x000fe200030f16ff */
[----:B------:R1:W-:Y:S01]  /*cfbc0*/  @P4 STG.E [R4.64], R155 ;  /* 0x0000009b04004986 */ /* 0x0003e2000c101908 */
[----:B------:R-:W-:-:S02]  /*cfbd0*/  LEA R8, P6, R0, R3, 0x2 ;  /* 0x0000000300087211 */ /* 0x000fc400078c10ff */
[C---:B------:R-:W-:Y:S01]  /*cfbe0*/  IADD3 R12, R0.reuse, c[0x0][0x198], RZ ;  /* 0x00006600000c7a10 */ /* 0x040fe20007ffe0ff */
[----:B------:R-:W4:Y:S01]  /*cfbf0*/  LDL.LU R42, [R1+0x236c] ;  /* 0x00236c00012a7983 */ /* 0x000f220000300800 */
[-C--:B------:R-:W-:Y:S02]  /*cfc00*/  LEA.HI.X.SX32 R9, R0, R216.reuse, 0x2, P6 ;  /* 0x000000d800097211 */ /* 0x080fe400030f16ff */
[CC--:B------:R-:W-:Y:S01]  /*cfc10*/  LEA R10, P6, R12.reuse, R3.reuse, 0x2 ;  /* 0x000000030c0a7211 */ /* 0x0c0fe200078c10ff */
[----:B------:R-:W-:Y:S01]  /*cfc20*/  @P3 STG.E [R6.64], R170 ;  /* 0x000000aa06003986 */ /* 0x000fe2000c101908 */
[C---:B------:R-:W-:Y:S02]  /*cfc30*/  IADD3 R0, R12.reuse, c[0x0][0x198], RZ ;  /* 0x000066000c007a10 */ /* 0x040fe40007ffe0ff */
[----:B------:R-:W-:Y:S01]  /*cfc40*/  LEA.HI.X.SX32 R11, R12, R216, 0x2, P6 ;  /* 0x000000d80c0b7211 */ /* 0x000fe200030f16ff */
[----:B------:R-:W4:Y:S01]  /*cfc50*/  LDL.LU R45, [R1+0x2364] ;  /* 0x00236400012d7983 */ /* 0x000f220000300800 */
[----:B------:R-:W-:-:S02]  /*cfc60*/  LEA R12, P6, R0, R3, 0x2 ;  /* 0x00000003000c7211 */ /* 0x000fc400078c10ff */
[----:B------:R-:W-:Y:S01]  /*cfc70*/  ISETP.LT.AND P4, PT, R17, c[0x0][0x17c], !P0 ;  /* 0x00005f0011007a0c */ /* 0x000fe20004781270 */
[----:B------:R2:W-:Y:S01]  /*cfc80*/  @P2 STG.E [R8.64], R171 ;  /* 0x000000ab08002986 */ /* 0x0005e2000c101908 */
[----:B-1----:R-:W-:-:S03]  /*cfc90*/  IADD3 R4, R0, c[0x0][0x198], RZ ;  /* 0x0000660000047a10 */ /* 0x002fc60007ffe0ff */
[----:B------:R-:W-:Y:S01]  /*cfca0*/  @P1 STG.E [R10.64], R126 ;  /* 0x0000007e0a001986 */ /* 0x000fe2000c101908 */
[----:B--2---:R-:W-:Y:S02]  /*cfcb0*/  ISETP.LT.AND P3, PT, R13, c[0x0][0x17c], !P0 ;  /* 0x00005f000d007a0c */ /* 0x004fe40004761270 */
[----:B------:R-:W-:Y:S02]  /*cfcc0*/  LEA.HI.X.SX32 R13, R0, R216, 0x2, P6 ;  /* 0x000000d8000d7211 */ /* 0x000fe400030f16ff */
[----:B------:R-:W-:Y:S02]  /*cfcd0*/  IADD3 R0, R4, c[0x0][0x198], RZ ;  /* 0x0000660004007a10 */ /* 0x000fe40007ffe0ff */
[----:B---3--:R-:W-:Y:S01]  /*cfce0*/  ISETP.LT.AND P2, PT, R15, c[0x0][0x17c], !P0 ;  /* 0x00005f000f007a0c */ /* 0x008fe20004741270 */
[----:B------:R1:W-:Y:S01]  /*cfcf0*/  @P5 STG.E [R12.64], R127 ;  /* 0x0000007f0c005986 */ /* 0x0003e2000c101908 */
[----:B------:R-:W-:Y:S02]  /*cfd00*/  IADD3 R8, R0, c[0x0][0x198], RZ ;  /* 0x0000660000087a10 */ /* 0x000fe40007ffe0ff */
[----:B----4-:R-:W-:-:S02]  /*cfd10*/  ISETP.LT.AND P1, PT, R14, c[0x0][0x17c], !P0 ;  /* 0x00005f000e007a0c */ /* 0x010fc40004721270 */
[-C--:B------:R-:W-:Y:S02]  /*cfd20*/  LEA R14, P6, R4, R3.reuse, 0x2 ;  /* 0x00000003040e7211 */ /* 0x080fe400078c10ff */
[----:B------:R-:W-:Y:S02]  /*cfd30*/  ISETP.LT.AND P5, PT, R16, c[0x0][0x17c], !P0 ;  /* 0x00005f0010007a0c */ /* 0x000fe400047a1270 */
[----:B------:R-:W-:Y:S02]  /*cfd40*/  LEA.HI.X.SX32 R15, R4, R216, 0x2, P6 ;  /* 0x000000d8040f7211 */ /* 0x000fe400030f16ff */
[----:B------:R-:W2:Y:S01]  /*cfd50*/  LDS.128 R4, [R2] ;  /* 0x0000000002047984 */ /* 0x000ea20000000c00 */
[----:B------:R-:W-:-:S03]  /*cfd60*/  LEA R16, P6, R0, R3, 0x2 ;  /* 0x0000000300107211 */ /* 0x000fc600078c10ff */
[----:B------:R-:W-:Y:S01]  /*cfd70*/  @P4 STG.E [R14.64], R142 ;  /* 0x0000008e0e004986 */ /* 0x000fe2000c101908 */
[-C--:B------:R-:W-:Y:S02]  /*cfd80*/  LEA.HI.X.SX32 R17, R0, R216.reuse, 0x2, P6 ;  /* 0x000000d800117211 */ /* 0x080fe400030f16ff */
[----:B------:R-:W-:Y:S02]  /*cfd90*/  ISETP.LT.AND P4, PT, R18, c[0x0][0x17c], !P0 ;  /* 0x00005f0012007a0c */ /* 0x000fe40004781270 */
[CC--:B------:R-:W-:Y:S02]  /*cfda0*/  LEA R18, P6, R8.reuse, R3.reuse, 0x2 ;  /* 0x0000000308127211 */ /* 0x0c0fe400078c10ff */
[C---:B------:R-:W-:Y:S01]  /*cfdb0*/  IADD3 R0, R8.reuse, c[0x0][0x198], RZ ;  /* 0x0000660008007a10 */ /* 0x040fe20007ffe0ff */
[----:B------:R3:W-:Y:S01]  /*cfdc0*/  @P3 STG.E [R16.64], R143 ;  /* 0x0000008f10003986 */ /* 0x0007e2000c101908 */
[----:B------:R-:W-:Y:S02]  /*cfdd0*/  LEA.HI.X.SX32 R19, R8, R216, 0x2, P6 ;  /* 0x000000d808137211 */ /* 0x000fe400030f16ff */
[----:B------:R-:W-:Y:S01]  /*cfde0*/  ISETP.LT.AND P3, PT, R20, c[0x0][0x17c], !P0 ;  /* 0x00005f0014007a0c */ /* 0x000fe20004761270 */
[----:B------:R-:W4:Y:S01]  /*cfdf0*/  LDS.128 R8, [R230] ;  /* 0x00000000e6087984 */ /* 0x000f220000000c00 */
[----:B------:R-:W-:-:S02]  /*cfe00*/  LEA R20, P6, R0, R3, 0x2 ;  /* 0x0000000300147211 */ /* 0x000fc400078c10ff */
[C---:B-1----:R-:W-:Y:S01]  /*cfe10*/  IADD3 R12, R0.reuse, c[0x0][0x198], RZ ;  /* 0x00006600000c7a10 */ /* 0x042fe20007ffe0ff */
[----:B------:R-:W-:Y:S01]  /*cfe20*/  @P2 STG.E [R18.64], R158 ;  /* 0x0000009e12002986 */ /* 0x000fe2000c101908 */
[-C--:B------:R-:W-:Y:S02]  /*cfe30*/  LEA.HI.X.SX32 R21, R0, R216.reuse, 0x2, P6 ;  /* 0x000000d800157211 */ /* 0x080fe400030f16ff */
[----:B------:R-:W-:Y:S02]  /*cfe40*/  ISETP.LT.AND P2, PT, R22, c[0x0][0x17c], !P0 ;  /* 0x00005f0016007a0c */ /* 0x000fe40004741270 */
[C---:B------:R-:W-:Y:S02]  /*cfe50*/  LEA R22, P6, R12.reuse, R3, 0x2 ;  /* 0x000000030c167211 */ /* 0x040fe400078c10ff */
[C---:B------:R-:W-:Y:S01]  /*cfe60*/  IADD3 R0, R12.reuse, c[0x0][0x198], RZ ;  /* 0x000066000c007a10 */ /* 0x040fe20007ffe0ff */
[----:B------:R1:W-:Y:S01]  /*cfe70*/  @P1 STG.E [R20.64], R159 ;  /* 0x0000009f14001986 */ /* 0x0003e2000c101908 */
[----:B------:R-:W-:-:S02]  /*cfe80*/  LEA.HI.X.SX32 R23, R12, R216, 0x2, P6 ;  /* 0x000000d80c177211 */ /* 0x000fc400030f16ff */
[----:B------:R-:W-:Y:S01]  /*cfe90*/  ISETP.LT.AND P1, PT, R24, c[0x0][0x17c], !P0 ;  /* 0x00005f0018007a0c */ /* 0x000fe20004721270 */
[----:B------:R-:W4:Y:S01]  /*cfea0*/  LDS.128 R12, [R231] ;  /* 0x00000000e70c7984 */ /* 0x000f220000000c00 */
[CC--:B------:R-:W-:Y:S02]  /*cfeb0*/  LEA R24, P6, R0.reuse, R3.reuse, 0x2 ;  /* 0x0000000300187211 */ /* 0x0c0fe400078c10ff */
[C---:B---3--:R-:W-:Y:S01]  /*cfec0*/  IADD3 R16, R0.reuse, c[0x0][0x198], RZ ;  /* 0x0000660000107a10 */ /* 0x048fe20007ffe0ff */
[----:B------:R-:W-:Y:S01]  /*cfed0*/  @P5 STG.E [R22.64], R174 ;  /* 0x000000ae16005986 */ /* 0x000fe2000c101908 */
[----:B------:R-:W-:Y:S02]  /*cfee0*/  LEA.HI.X.SX32 R25, R0, R216, 0x2, P6 ;  /* 0x000000d800197211 */ /* 0x000fe400030f16ff */
[----:B------:R-:W-:Y:S02]  /*cfef0*/  ISETP.LT.AND P5, PT, R26, c[0x0][0x17c], !P0 ;  /* 0x00005f001a007a0c */ /* 0x000fe400047a1270 */
[----:B------:R-:W-:-:S02]  /*cff00*/  LEA R26, P6, R16, R3, 0x2 ;  /* 0x00000003101a7211 */ /* 0x000fc400078c10ff */
[C---:B------:R-:W-:Y:S02]  /*cff10*/  IADD3 R0, R16.reuse, c[0x0][0x198], RZ ;  /* 0x0000660010007a10 */ /* 0x040fe40007ffe0ff */
[----:B------:R-:W-:Y:S02]  /*cff20*/  LEA.HI.X.SX32 R27, R16, R216, 0x2, P6 ;  /* 0x000000d8101b7211 */ /* 0x000fe400030f16ff */
[----:B------:R-:W3:Y:S01]  /*cff30*/  LDS.128 R16, [R252] ;  /* 0x00000000fc107984 */ /* 0x000ee20000000c00 */
[----:B-1----:R-:W-:-:S03]  /*cff40*/  IADD3 R20, R0, c[0x0][0x198], RZ ;  /* 0x0000660000147a10 */ /* 0x002fc60007ffe0ff */
[----:B------:R1:W-:Y:S01]  /*cff50*/  @P4 STG.E [R24.64], R175 ;  /* 0x000000af18004986 */ /* 0x0003e2000c101908 */
[----:B------:R-:W-:Y:S02]  /*cff60*/  ISETP.LT.AND P4, PT, R28, c[0x0][0x17c], !P0 ;  /* 0x00005f001c007a0c */ /* 0x000fe40004781270 */
[-C--:B------:R-:W-:Y:S01]  /*cff70*/  LEA R28, P6, R0, R3.reuse, 0x2 ;  /* 0x00000003001c7211 */ /* 0x080fe200078c10ff */
[----:B--2---:R2:W-:Y:S01]  /*cff80*/  @P3 STG.E [R26.64], R4 ;  /* 0x000000041a003986 */ /* 0x0045e2000c101908 */
[----:B------:R-:W-:Y:S02]  /*cff90*/  ISETP.LT.AND P3, PT, R30, c[0x0][0x17c], !P0 ;  /* 0x00005f001e007a0c */ /* 0x000fe40004761270 */
[-C--:B------:R-:W-:Y:S02]  /*cffa0*/  LEA.HI.X.SX32 R29, R0, R216.reuse, 0x2, P6 ;  /* 0x000000d8001d7211 */ /* 0x080fe400030f16ff */
[C---:B------:R-:W-:Y:S02]  /*cffb0*/  LEA R30, P6, R20.reuse, R3, 0x2 ;  /* 0x00000003141e7211 */ /* 0x040fe400078c10ff */
[C---:B------:R-:W-:Y:S01]  /*cffc0*/  IADD3 R0, R20.reuse, c[0x0][0x198], RZ ;  /* 0x0000660014007a10 */ /* 0x040fe20007ffe0ff */
[----:B------:R2:W-:Y:S01]  /*cffd0*/  @P2 STG.E [R28.64], R5 ;  /* 0x000000051c002986 */ /* 0x0005e2000c101908 */
[----:B------:R-:W-:-:S02]  /*cffe0*/  LEA.HI.X.SX32 R31, R20, R216, 0x2, P6 ;  /* 0x000000d8141f7211 */ /* 0x000fc400030f16ff */
[----:B------:R-:W-:Y:S01]  /*cfff0*/  ISETP.LT.AND P2, PT, R32, c[0x0][0x17c], !P0 ;  /* 0x00005f0020007a0c */ /* 0x000fe20004741270 */
[----:B------:R-:W3:Y:S01]  /*d0000*/  LDS.128 R20, [R2+0x800] ;  /* 0x0008000002147984 */ /* 0x000ee20000000c00 */
[CC--:B------:R-:W-:Y:S02]  /*d0010*/  LEA R32, P6, R0.reuse, R3.reuse, 0x2 ;  /* 0x0000000300207211 */ /* 0x0c0fe400078c10ff */
[C---:B-1----:R-:W-:Y:S01]  /*d0020*/  IADD3 R24, R0.reuse, c[0x0][0x198], RZ ;  /* 0x0000660000187a10 */ /* 0x042fe20007ffe0ff */
[----:B----4-:R1:W-:Y:S01]  /*d0030*/  @P1 STG.E [R30.64], R8 ;  /* 0x000000081e001986 */ /* 0x0103e2000c101908 */
[----:B------:R-:W-:Y:S02]  /*d0040*/  LEA.HI.X.SX32 R33, R0, R216, 0x2, P6 ;  /* 0x000000d800217211 */ /* 0x000fe400030f16ff */
[----:B------:R-:W-:Y:S02]  /*d0050*/  ISETP.LT.AND P1, PT, R34, c[0x0][0x17c], !P0 ;  /* 0x00005f0022007a0c */ /* 0x000fe40004721270 */
[----:B------:R-:W-:-:S02]  /*d0060*/  LEA R34, P6, R24, R3, 0x2 ;  /* 0x0000000318227211 */ /* 0x000fc400078c10ff */
[C---:B------:R-:W-:Y:S02]  /*d0070*/  IADD3 R0, R24.reuse, c[0x0][0x198], RZ ;  /* 0x0000660018007a10 */ /* 0x040fe40007ffe0ff */
[-C--:B------:R-:W-:Y:S02]  /*d0080*/  LEA.HI.X.SX32 R35, R24, R216.reuse, 0x2, P6 ;  /* 0x000000d818237211 */ /* 0x080fe400030f16ff */
[----:B------:R-:W4:Y:S01]  /*d0090*/  LDS.128 R24, [R230+0x800] ;  /* 0x00080000e6187984 */ /* 0x000f220000000c00 */
[C---:B--2---:R-:W-:Y:S02]  /*d00a0*/  LEA R4, P6, R0.reuse, R3, 0x2 ;  /* 0x0000000300047211 */ /* 0x044fe400078c10ff */
[C---:B------:R-:W-:Y:S01]  /*d00b0*/  IADD3 R28, R0.reuse, c[0x0][0x198], RZ ;  /* 0x00006600001c7a10 */ /* 0x040fe20007ffe0ff */
[----:B------:R2:W-:Y:S01]  /*d00c0*/  @P5 STG.E [R32.64], R9 ;  /* 0x0000000920005986 */ /* 0x0005e2000c101908 */
[----:B------:R-:W-:-:S03]  /*d00d0*/  LEA.HI.X.SX32 R5, R0, R216, 0x2, P6 ;  /* 0x000000d800057211 */ /* 0x000fc600030f16ff */
[----:B------:R-:W-:Y:S01]  /*d00e0*/  @P4 STG.E [R34.64], R12 ;  /* 0x0000000c22004986 */ /* 0x000fe2000c101908 */
[----:B------:R-:W-:Y:S02]  /*d00f0*/  ISETP.LT.AND P4, PT, R36, c[0x0][0x17c], !P0 ;  /* 0x00005f0024007a0c */ /* 0x000fe40004781270 */
[CC--:B------:R-:W-:Y:S02]  /*d0100*/  LEA R36, P6, R28.reuse, R3.reuse, 0x2 ;  /* 0x000000031c247211 */ /* 0x0c0fe400078c10ff */
[C---:B------:R-:W-:Y:S02]  /*d0110*/  IADD3 R0, R28.reuse, c[0x0][0x198], RZ ;  /* 0x000066001c007a10 */ /* 0x040fe40007ffe0ff */
[----:B------:R-:W-:Y:S02]  /*d0120*/  ISETP.LT.AND P5, PT, R37, c[0x0][0x17c], !P0 ;  /* 0x00005f0025007a0c */ /* 0x000fe400047a1270 */
[----:B------:R-:W-:Y:S02]  /*d0130*/  LEA.HI.X.SX32 R37, R28, R216, 0x2, P6 ;  /* 0x000000d81c257211 */ /* 0x000fe400030f16ff */
[C---:B-1----:R-:W-:Y:S01]  /*d0140*/  LEA R8, P6, R0.reuse, R3, 0x2 ;  /* 0x0000000300087211 */ /* 0x042fe200078c10ff */
[----:B------:R1:W-:Y:S01]  /*d0150*/  @P3 STG.E [R4.64], R13 ;  /* 0x0000000d04003986 */ /* 0x0003e2000c101908 */
[----:B--2---:R-:W-:-:S02]  /*d0160*/  IADD3 R32, R0, c[0x0][0x198], RZ ;  /* 0x0000660000207a10 */ /* 0x004fc40007ffe0ff */
[-C--:B------:R-:W-:Y:S01]  /*d0170*/  LEA.HI.X.SX32 R9, R0, R216.reuse, 0x2, P6 ;  /* 0x000000d800097211 */ /* 0x080fe200030f16ff */
[----:B---3--:R-:W-:Y:S01]  /*d0180*/  @P2 STG.E [R36.64], R16 ;  /* 0x0000001024002986 */ /* 0x008fe2000c101908 */
[----:B------:R-:W-:Y:S02]  /*d0190*/  ISETP.LT.AND P2, PT, R40, c[0x0][0x17c], !P0 ;  /* 0x00005f0028007a0c */ /* 0x000fe40004741270 */
[C---:B------:R-:W-:Y:S01]  /*d01a0*/  LEA R40, P6, R32.reuse, R3, 0x2 ;  /* 0x0000000320287211 */ /* 0x040fe200078c10ff */
[----:B------:R-:W2:Y:S01]  /*d01b0*/  LDS.128 R28, [R231+0x800] ;  /* 0x00080000e71c7984 */ /* 0x000ea20000000c00 */
[C---:B------:R-:W-:Y:S02]  /*d01c0*/  IADD3 R0, R32.reuse, c[0x0][0x198], RZ ;  /* 0x0000660020007a10 */ /* 0x040fe40007ffe0ff */
[----:B------:R-:W-:Y:S02]  /*d01d0*/  ISETP.LT.AND P3, PT, R41, c[0x0][0x17c], !P0 ;  /* 0x00005f0029007a0c */ /* 0x000fe40004761270 */
[----:B------:R-:W-:-:S02]  /*d01e0*/  LEA.HI.X.SX32 R41, R32, R216, 0x2, P6 ;  /* 0x000000d820297211 */ /* 0x000fc400030f16ff */
[CC--:B-1----:R-:W-:Y:S01]  /*d01f0*/  LEA R4, P6, R0.reuse, R3.reuse, 0x2 ;  /* 0x0000000300047211 */ /* 0x0c2fe200078c10ff */
[----:B------:R1:W-:Y:S01]  /*d0200*/  @P1 STG.E [R8.64], R17 ;  /* 0x0000001108001986 */ /* 0x0003e2000c101908 */
[C---:B------:R-:W-:Y:S02]  /*d0210*/  IADD3 R13, R0.reuse, c[0x0][0x198], RZ ;  /* 0x00006600000d7a10 */ /* 0x040fe40007ffe0ff */
[-C--:B------:R-:W-:Y:S01]  /*d0220*/  LEA.HI.X.SX32 R5, R0, R216.reuse, 0x2, P6 ;  /* 0x000000d800057211 */ /* 0x080fe200030f16ff */
[----:B------:R-:W2:Y:S01]  /*d0230*/  LDS.128 R32, [R252+0x800] ;  /* 0x00080000fc207984 */ /* 0x000ea20000000c00 */
[C---:B------:R-:W-:Y:S02]  /*d0240*/  LEA R12, P6, R13.reuse, R3, 0x2 ;  /* 0x000000030d0c7211 */ /* 0x040fe400078c10ff */
[C---:B------:R-:W-:Y:S02]  /*d0250*/  IADD3 R0, R13.reuse, c[0x0][0x198], RZ ;  /* 0x000066000d007a10 */ /* 0x040fe40007ffe0ff */
[----:B------:R-:W-:-:S02]  /*d0260*/  LEA.HI.X.SX32 R13, R13, R216, 0x2, P6 ;  /* 0x000000d80d0d7211 */ /* 0x000fc400030f16ff */
[----:B-1----:R-:W-:Y:S01]  /*d0270*/  LEA R8, P6, R0, R3, 0x2 ;  /* 0x0000000300087211 */ /* 0x002fe200078c10ff */
[----:B------:R-:W-:Y:S01]  /*d0280*/  @P5 STG.E [R40.64], R20 ;  /* 0x0000001428005986 */ /* 0x000fe2000c101908 */
[----:B------:R-:W-:Y:S02]  /*d0290*/  ISETP.LT.AND P1, PT, R44, c[0x0][0x17c], !P0 ;  /* 0x00005f002c007a0c */ /* 0x000fe40004721270 */
[----:B------:R-:W-:Y:S01]  /*d02a0*/  LEA.HI.X.SX32 R9, R0, R216, 0x2, P6 ;  /* 0x000000d800097211 */ /* 0x000fe200030f16ff */
[----:B------:R-:W3:Y:S04]  /*d02b0*/  LDL.LU R44, [R1+0x2360] ;  /* 0x00236000012c7983 */ /* 0x000ee80000300800 */
[----:B------:R-:W-:Y:S04]  /*d02c0*/  @P4 STG.E [R4.64], R21 ;  /* 0x0000001504004986 */ /* 0x000fe8000c101908 */
[----:B------:R-:W3:Y:S04]  /*d02d0*/  LDL.LU R49, [R1+0x235c] ;  /* 0x00235c0001317983 */ /* 0x000ee80000300800 */
[----:B----4-:R-:W-:Y:S04]  /*d02e0*/  @P3 STG.E [R12.64], R24 ;  /* 0x000000180c003986 */ /* 0x010fe8000c101908 */
[----:B------:R-:W4:Y:S04]  /*d02f0*/  LDL.LU R48, [R1+0x2358] ;  /* 0x0023580001307983 */ /* 0x000f280000300800 */
[----:B------:R1:W-:Y:S04]  /*d0300*/  @P2 STG.E [R8.64], R25 ;  /* 0x0000001908002986 */ /* 0x0003e8000c101908 */
[----:B-1----:R-:W4:Y:S04]  /*d0310*/  LDL.LU R25, [R1+0x2354] ;  /* 0x0023540001197983 */ /* 0x002f280000300800 */
[----:B------:R-:W4:Y:S04]  /*d0320*/  LDL.LU R24, [R1+0x2350] ;  /* 0x0023500001187983 */ /* 0x000f280000300800 */
[----:B------:R-:W4:Y:S01]  /*d0330*/  LDL.LU R21, [R1+0x234c] ;  /* 0x00234c0001157983 */ /* 0x000f220000300800 */
[----:B------:R-:W-:-:S02]  /*d0340*/  ISETP.LT.AND P5, PT, R39, c[0x0][0x17c], !P0 ;  /* 0x00005f0027007a0c */ /* 0x000fc400047a1270 */
[----:B------:R-:W-:Y:S02]  /*d0350*/  ISETP.LT.AND P4, PT, R38, c[0x0][0x17c], !P0 ;  /* 0x00005f0026007a0c */ /* 0x000fe40004781270 */
[----:B------:R-:W1:Y:S01]  /*d0360*/  LDS.128 R36, [R2+0x1000] ;  /* 0x0010000002247984 */ /* 0x000e620000000c00 */
[----:B------:R-:W-:Y:S02]  /*d0370*/  IADD3 R17, R0, c[0x0][0x198], RZ ;  /* 0x0000660000117a10 */ /* 0x000fe40007ffe0ff */
[----:B------:R-:W-:Y:S02]  /*d0380*/  ISETP.LT.AND P3, PT, R43, c[0x0][0x17c], !P0 ;  /* 0x00005f002b007a0c */ /* 0x000fe40004761270 */
[----:B------:R-:W-:Y:S02]  /*d0390*/  ISETP.LT.AND P2, PT, R42, c[0x0][0x17c], !P0 ;  /* 0x00005f002a007a0c */ /* 0x000fe40004741270 */
[C---:B------:R-:W-:Y:S01]  /*d03a0*/  LEA R16, P6, R17.reuse, R3, 0x2 ;  /* 0x0000000311107211 */ /* 0x040fe200078c10ff */
[----:B------:R-:W1:Y:S01]  /*d03b0*/  LDS.128 R40, [R230+0x1000] ;  /* 0x00100000e6287984 */ /* 0x000e620000000c00 */
[----:B------:R-:W-:-:S02]  /*d03c0*/  IADD3 R0, R17, c[0x0][0x198], RZ ;  /* 0x0000660011007a10 */ /* 0x000fc40007ffe0ff */
[-C--:B------:R-:W-:Y:S02]  /*d03d0*/  LEA.HI.X.SX32 R17, R17, R216.reuse, 0x2, P6 ;  /* 0x000000d811117211 */ /* 0x080fe400030f16ff */
[CC--:B------:R-:W-:Y:S02]  /*d03e0*/  LEA R4, P6, R0.reuse, R3.reuse, 0x2 ;  /* 0x0000000300047211 */ /* 0x0c0fe400078c10ff */
[C---:B------:R-:W-:Y:S02]  /*d03f0*/  IADD3 R20, R0.reuse, c[0x0][0x198], RZ ;  /* 0x0000660000147a10 */ /* 0x040fe40007ffe0ff */
[----:B------:R-:W-:Y:S02]  /*d0400*/  LEA.HI.X.SX32 R5, R0, R216, 0x2, P6 ;  /* 0x000000d800057211 */ /* 0x000fe400030f16ff */
[C---:B------:R-:W-:Y:S02]  /*d0410*/  LEA R12, P6, R20.reuse, R3, 0x2 ;  /* 0x00000003140c7211 */ /* 0x040fe400078c10ff */
[----:B------:R-:W-:-:S02]  /*d0420*/  IADD3 R0, R20, c[0x0][0x198], RZ ;  /* 0x0000660014007a10 */ /* 0x000fc40007ffe0ff */
[-C--:B------:R-:W-:Y:S02]  /*d0430*/  LEA.HI.X.SX32 R13, R20, R216.reuse, 0x2, P6 ;  /* 0x000000d8140d7211 */ /* 0x080fe400030f16ff */
[C---:B------:R-:W-:Y:S02]  /*d0440*/  LEA R8, P6, R0.reuse, R3, 0x2 ;  /* 0x0000000300087211 */ /* 0x040fe400078c10ff */
[C---:B------:R-:W-:Y:S01]  /*d0450*/  IADD3 R20, R0.reuse, c[0x0][0x198], RZ ;  /* 0x0000660000147a10 */ /* 0x040fe20007ffe0ff */
[----:B--2---:R2:W-:Y:S01]  /*d0460*/  @P1 STG.E [R16.64], R28 ;  /* 0x0000001c10001986 */ /* 0x0045e2000c101908 */
[----:B------:R-:W-:Y:S02]  /*d0470*/  LEA.HI.X.SX32 R9, R0, R216, 0x2, P6 ;  /* 0x000000d800097211 */ /* 0x000fe400030f16ff */
[----:B------:R-:W-:Y:S01]  /*d0480*/  IADD3 R0, R20, c[0x0][0x198], RZ ;  /* 0x0000660014007a10 */ /* 0x000fe20007ffe0ff */
[----:B------:R1:W-:Y:S01]  /*d0490*/  @P5 STG.E [R4.64], R29 ;  /* 0x0000001d04005986 */ /* 0x0003e2000c101908 */
[----:B------:R-:W-:-:S02]  /*d04a0*/  ISETP.LT.AND P1, PT, R45, c[0x0][0x17c], !P0 ;  /* 0x00005f002d007a0c */ /* 0x000fc40004721270 */
[CC--:B--2---:R-:W-:Y:S01]  /*d04b0*/  LEA R16, P6, R20.reuse, R3.reuse, 0x2 ;  /* 0x0000000314107211 */ /* 0x0c4fe200078c10ff */
[----:B------:R2:W-:Y:S03]  /*d04c0*/  @P4 STG.E [R12.64], R32 ;  /* 0x000000200c004986 */ /* 0x0005e6000c101908 */
[-C--:B------:R-:W-:Y:S01]  /*d04d0*/  LEA.HI.X.SX32 R17, R20, R216.reuse, 0x2, P6 ;  /* 0x000000d814117211 */ /* 0x080fe200030f16ff */
[----:B-1----:R-:W4:Y:S01]  /*d04e0*/  LDL.LU R29, [R1+0x2348] ;  /* 0x00234800011d7983 */ /* 0x002f220000300800 */
[C---:B------:R-:W-:Y:S02]  /*d04f0*/  LEA R4, P6, R0.reuse, R3, 0x2 ;  /* 0x0000000300047211 */ /* 0x040fe400078c10ff */
[C---:B------:R-:W-:Y:S01]  /*d0500*/  IADD3 R20, R0.reuse, c[0x0][0x198], RZ ;  /* 0x0000660000147a10 */ /* 0x040fe20007ffe0ff */
[----:B------:R1:W-:Y:S01]  /*d0510*/  @P3 STG.E [R8.64], R33 ;  /* 0x0000002108003986 */ /* 0x0003e2000c101908 */
[----:B------:R-:W-:-:S03]  /*d0520*/  LEA.HI.X.SX32 R5, R0, R216, 0x2, P6 ;  /* 0x000000d800057211 */ /* 0x000fc600030f16ff */
[----:B------:R1:W-:Y:S01]  /*d0530*/  @P2 STG.E [R16.64], R36 ;  /* 0x0000002410002986 */ /* 0x0003e2000c101908 */
[----:B--2---:R-:W-:-:S03]  /*d0540*/  LEA R12, P6, R20, R3, 0x2 ;  /* 0x00000003140c7211 */ /* 0x004fc600078c10ff */
[----:B------:R-:W2:Y:S01]  /*d0550*/  LDL.LU R28, [R1+0x2344] ;  /* 0x00234400011c7983 */ /* 0x000ea20000300800 */
[----:B------:R-:W-:-:S03]  /*d0560*/  LEA.HI.X.SX32 R13, R20, R216, 0x2, P6 ;  /* 0x000000d8140d7211 */ /* 0x000fc600030f16ff */
[----:B------:R1:W-:Y:S01]  /*d0570*/  @P1 STG.E [R4.64], R37 ;  /* 0x0000002504001986 */ /* 0x0003e2000c101908 */
[----:B---3--:R-:W-:-:S03]  /*d0580*/  ISETP.LT.AND P5, PT, R44, c[0x0][0x17c], !P0 ;  /* 0x00005f002c007a0c */ /* 0x008fc600047a1270 */
[----:B------:R-:W3:Y:S10]  /*d0590*/  LDS.128 R44, [R231+0x1000] ;  /* 0x00100000e72c7984 */ /* 0x000ef40000000c00 */
        /* <DEDUP_REMOVED lines=8> */
[----:B------:R-:W-:Y:S02]  /*d0620*/  ISETP.LT.AND P3, PT, R48, c[0x0][0x17c], !P0 ;  /* 0x00005f0030007a0c */ /* 0x000fe40004761270 */
[----:B------:R-:W2:Y:S01]  /*d0630*/  LDS.128 R48, [R252+0x1000] ;  /* 0x00100000fc307984 */ /* 0x000ea20000000c00 */
        /* <DEDUP_REMOVED lines=9> */
[-C--:B------:R-:W-:Y:S01]  /*d06d0*/  LEA.HI.X.SX32 R5, R0, R216.reuse, 0x2, P6 ;  /* 0x000000d800057211 */ /* 0x080fe200030f16ff */
[----:B------:R1:W-:Y:S01]  /*d06e0*/  @P4 STG.E [R8.64], R41 ;  /* 0x0000002908004986 */ /* 0x0003e2000c101908 */
[C---:B------:R-:W-:Y:S02]  /*d06f0*/  LEA R12, P6, R2.reuse, R3, 0x2 ;  /* 0x00000003020c7211 */ /* 0x040fe400078c10ff */
[C---:B------:R-:W-:Y:S01]  /*d0700*/  IADD3 R0, R2.reuse, c[0x0][0x198], RZ ;  /* 0x0000660002007a10 */ /* 0x040fe20007ffe0ff */
[----:B---3--:R3:W-:Y:S01]  /*d0710*/  @P3 STG.E [R16.64], R44 ;  /* 0x0000002c10003986 */ /* 0x0087e2000c101908 */
[----:B------:R-:W-:-:S03]  /*d0720*/  LEA.HI.X.SX32 R13, R2, R216, 0x2, P6 ;  /* 0x000000d8020d7211 */ /* 0x000fc600030f16ff */
[----:B------:R2:W-:Y:S01]  /*d0730*/  @P2 STG.E [R4.64], R45 ;  /* 0x0000002d04002986 */ /* 0x0005e2000c101908 */
[C---:B-1----:R-:W-:Y:S02]  /*d0740*/  LEA R8, P6, R0.reuse, R3, 0x2 ;  /* 0x0000000300087211 */ /* 0x042fe400078c10ff */
[----:B------:R-:W-:Y:S02]  /*d0750*/  ISETP.LT.AND P4, PT, R29, c[0x0][0x17c], !P0 ;  /* 0x00005f001d007a0c */ /* 0x000fe40004781270 */
[----:B------:R-:W3:Y:S01]  /*d0760*/  LDL.LU R29, [R1+0x2334] ;  /* 0x00233400011d7983 */ /* 0x000ee20000300800 */
[----:B------:R-:W-:Y:S02]  /*d0770*/  LEA.HI.X.SX32 R9, R0, R216, 0x2, P6 ;  /* 0x000000d800097211 */ /* 0x000fe400030f16ff */
[----:B--2---:R-:W-:Y:S02]  /*d0780*/  ISETP.LT.AND P3, PT, R28, c[0x0][0x17c], !P0 ;  /* 0x00005f001c007a0c */ /* 0x004fe40004761270 */
[----:B------:R-:W2:Y:S04]  /*d0790*/  LDL.LU R28, [R1+0x2330] ;  /* 0x00233000011c7983 */ /* 0x000ea80000300800 */
[----:B------:R1:W-:Y:S04]  /*d07a0*/  @P1 STG.E [R12.64], R48 ;  /* 0x000000300c001986 */ /* 0x0003e8000c101908 */
[----:B------:R1:W-:Y:S01]  /*d07b0*/  @P5 STG.E [R8.64], R49 ;  /* 0x0000003108005986 */ /* 0x0003e2000c101908 */
[----:B----4-:R-:W-:-:S03]  /*d07c0*/  ISETP.LT.AND P2, PT, R25, c[0x0][0x17c], !P0 ;  /* 0x00005f0019007a0c */ /* 0x010fc60004741270 */
[----:B------:R-:W4:Y:S01]  /*d07d0*/  LDL.LU R25, [R1+0x232c] ;  /* 0x00232c0001197983 */ /* 0x000f220000300800 */
[----:B------:R-:W-:-:S03]  /*d07e0*/  ISETP.LT.AND P1, PT, R24, c[0x0][0x17c], !P0 ;  /* 0x00005f0018007a0c */ /* 0x000fc60004721270 */
[----:B------:R-:W4:Y:S01]  /*d07f0*/  LDL.LU R24, [R1+0x2328] ;  /* 0x0023280001187983 */ /* 0x000f220000300800 */
[----:B------:R-:W-:-:S03]  /*d0800*/  ISETP.LT.AND P5, PT, R21, c[0x0][0x17c], !P0 ;  /* 0x00005f0015007a0c */ /* 0x000fc600047a1270 */
[----:B------:R-:W4:Y:S04]  /*d0810*/  LDL.LU R21, [R1+0x2324] ;  /* 0x0023240001157983 */ /* 0x000f280000300800 */
[----:B------:R-:W4:Y:S01]  /*d0820*/  LDL.LU R20, [R1+0x2320] ;  /* 0x0023200001147983 */ /* 0x000f220000300800 */
[----:B------:R-:W-:-:S04]  /*d0830*/  IADD3 R2, R0, c[0x0][0x198], RZ ;  /* 0x0000660000027a10 */ /* 0x000fc80007ffe0ff */
[CC--:B---3--:R-:W-:Y:S02]  /*d0840*/  LEA R16, P6, R2.reuse, R3.reuse, 0x2 ;  /* 0x0000000302107211 */ /* 0x0c8fe400078c10ff */
[C---:B------:R-:W-:Y:S02]  /*d0850*/  IADD3 R0, R2.reuse, c[0x0][0x198], RZ ;  /* 0x0000660002007a10 */ /* 0x040fe40007ffe0ff */
[-C--:B------:R-:W-:Y:S02]  /*d0860*/  LEA.HI.X.SX32 R17, R2, R216.reuse, 0x2, P6 ;  /* 0x000000d802117211 */ /* 0x080fe400030f16ff */
[C---:B------:R-:W-:Y:S02]  /*d0870*/  LEA R4, P6, R0.reuse, R3, 0x2 ;  /* 0x0000000300047211 */ /* 0x040fe400078c10ff */
[C---:B------:R-:W-:Y:S02]  /*d0880*/  IADD3 R2, R0.reuse, c[0x0][0x198], RZ ;  /* 0x0000660000027a10 */ /* 0x040fe40007ffe0ff */
[----:B------:R-:W-:-:S02]  /*d0890*/  LEA.HI.X.SX32 R5, R0, R216, 0x2, P6 ;  /* 0x000000d800057211 */ /* 0x000fc400030f16ff */
[CC--:B-1----:R-:W-:Y:S02]  /*d08a0*/  LEA R12, P6, R2.reuse, R3.reuse, 0x2 ;  /* 0x00000003020c7211 */ /* 0x0c2fe400078c10ff */
[C---:B------:R-:W-:Y:S02]  /*d08b0*/  IADD3 R0, R2.reuse, c[0x0][0x198], RZ ;  /* 0x0000660002007a10 */ /* 0x040fe40007ffe0ff */
[-C--:B------:R-:W-:Y:S02]  /*d08c0*/  LEA.HI.X.SX32 R13, R2, R216.reuse, 0x2, P6 ;  /* 0x000000d8020d7211 */ /* 0x080fe400030f16ff */
[C---:B------:R-:W-:Y:S02]  /*d08d0*/  LEA R8, P6, R0.reuse, R3, 0x2 ;  /* 0x0000000300087211 */ /* 0x040fe400078c10ff */
[C---:B------:R-:W-:Y:S01]  /*d08e0*/  IADD3 R2, R0.reuse, c[0x0][0x198], RZ ;  /* 0x0000660000027a10 */ /* 0x040fe20007ffe0ff */
[----:B------:R1:W-:Y:S01]  /*d08f0*/  @P4 STG.E [R16.64], R52 ;  /* 0x0000003410004986 */ /* 0x0003e2000c101908 */
[----:B------:R-:W-:-:S02]  /*d0900*/  LEA.HI.X.SX32 R9, R0, R216, 0x2, P6 ;  /* 0x000000d800097211 */ /* 0x000fc400030f16ff */
[C---:B------:R-:W-:Y:S01]  /*d0910*/  IADD3 R0, R2.reuse, c[0x0][0x198], RZ ;  /* 0x0000660002007a10 */ /* 0x040fe20007ffe0ff */
[----:B------:R3:W-:Y:S04]  /*d0920*/  @P3 STG.E [R4.64], R53 ;  /* 0x0000003504003986 */ /* 0x0007e8000c101908 */
[----:B------:R2:W-:Y:S01]  /*d0930*/  @P2 STG.E [R12.64], R56 ;  /* 0x000000380c002986 */ /* 0x0005e2000c101908 */
[C---:B-1----:R-:W-:Y:S02]  /*d0940*/  LEA R16, P6, R2.reuse, R3, 0x2 ;  /* 0x0000000302107211 */ /* 0x042fe400078c10ff */
[----:B------:R-:W-:Y:S02]  /*d0950*/  ISETP.LT.AND P4, PT, R29, c[0x0][0x17c], !P0 ;  /* 0x00005f001d007a0c */ /* 0x000fe40004781270 */
[----:B------:R-:W4:Y:S01]  /*d0960*/  LDL.LU R29, [R1+0x231c] ;  /* 0x00231c00011d7983 */ /* 0x000f220000300800 */
[----:B------:R-:W-:-:S02]  /*d0970*/  LEA.HI.X.SX32 R17, R2, R216, 0x2, P6 ;  /* 0x000000d802117211 */ /* 0x000fc400030f16ff */
[----:B---3--:R-:W-:Y:S02]  /*d0980*/  LEA R4, P6, R0, R3, 0x2 ;  /* 0x0000000300047211 */ /* 0x008fe400078c10ff */
[----:B--2---:R-:W-:Y:S02]  /*d0990*/  ISETP.LT.AND P3, PT, R28, c[0x0][0x17c], !P0 ;  /* 0x00005f001c007a0c */ /* 0x004fe40004761270 */
[----:B------:R-:W2:Y:S01]  /*d09a0*/  LDL.LU R28, [R1+0x2318] ;  /* 0x00231800011c7983 */ /* 0x000ea20000300800 */
[----:B------:R-:W-:-:S03]  /*d09b0*/  LEA.HI.X.SX32 R5, R0, R216, 0x2, P6 ;  /* 0x000000d800057211 */ /* 0x000fc600030f16ff */
[----:B------:R1:W-:Y:S04]  /*d09c0*/  @P1 STG.E [R8.64], R57 ;  /* 0x0000003908001986 */ /* 0x0003e8000c101908 */
        /* <DEDUP_REMOVED lines=15> */
[C---:B------:R-:W-:Y:S02]  /*d0ac0*/  IADD3 R2, R0.reuse, c[0x0][0x198], RZ ;  /* 0x0000660000027a10 */ /* 0x040fe40007ffe0ff */
[----:B------:R-:W-:-:S02]  /*d0ad0*/  LEA.HI.X.SX32 R9, R0, R216, 0x2, P6 ;  /* 0x000000d800097211 */ /* 0x000fc400030f16ff */
[CC--:B---3--:R-:W-:Y:S02]  /*d0ae0*/  LEA R16, P6, R2.reuse, R3.reuse, 0x2 ;  /* 0x0000000302107211 */ /* 0x0c8fe400078c10ff */
[C---:B------:R-:W-:Y:S02]  /*d0af0*/  IADD3 R0, R2.reuse, c[0x0][0x198], RZ ;  /* 0x0000660002007a10 */ /* 0x040fe40007ffe0ff */
[-C--:B------:R-:W-:Y:S02]  /*d0b00*/  LEA.HI.X.SX32 R17, R2, R216.reuse, 0x2, P6 ;  /* 0x000000d802117211 */ /* 0x080fe400030f16ff */
[C---:B------:R-:W-:Y:S02]  /*d0b10*/  LEA R4, P6, R0.reuse, R3, 0x2 ;  /* 0x0000000300047211 */ /* 0x040fe400078c10ff */
[C---:B------:R-:W-:Y:S01]  /*d0b20*/  IADD3 R2, R0.reuse, c[0x0][0x198], RZ ;  /* 0x0000660000027a10 */ /* 0x040fe20007ffe0ff */
[----:B------:R1:W-:Y:S01]  /*d0b30*/  @P3 STG.E [R12.64], R64 ;  /* 0x000000400c003986 */ /* 0x0003e2000c101908 */
[----:B------:R-:W-:-:S02]  /*d0b40*/  LEA.HI.X.SX32 R5, R0, R216, 0x2, P6 ;  /* 0x000000d800057211 */ /* 0x000fc400030f16ff */
[C---:B------:R-:W-:Y:S01]  /*d0b50*/  IADD3 R0, R2.reuse, c[0x0][0x198], RZ ;  /* 0x0000660002007a10 */ /* 0x040fe20007ffe0ff */
[----:B------:R3:W-:Y:S01]  /*d0b60*/  @P2 STG.E [R8.64], R65 ;  /* 0x0000004108002986 */ /* 0x0007e2000c101908 */
[----:B-1----:R-:W-:-:S03]  /*d0b70*/  LEA R12, P6, R2, R3, 0x2 ;  /* 0x00000003020c7211 */ /* 0x002fc600078c10ff */
[----:B------:R1:W-:Y:S01]  /*d0b80*/  @P1 STG.E [R16.64], R6 ;  /* 0x0000000610001986 */ /* 0x0003e2000c101908 */
[-C--:B------:R-:W-:Y:S02]  /*d0b90*/  LEA.HI.X.SX32 R13, R2, R216.reuse, 0x2, P6 ;  /* 0x000000d8020d7211 */ /* 0x080fe400030f16ff */
[----:B------:R-:W-:Y:S02]  /*d0ba0*/  ISETP.LT.AND P3, PT, R29, c[0x0][0x17c], !P0 ;  /* 0x00005f001d007a0c */ /* 0x000fe40004761270 */
[----:B------:R-:W4:Y:S01]  /*d0bb0*/  LDL.LU R29, [R1+0x2304] ;  /* 0x00230400011d7983 */ /* 0x000f220000300800 */
[C---:B---3--:R-:W-:Y:S02]  /*d0bc0*/  LEA R8, P6, R0.reuse, R3, 0x2 ;  /* 0x0000000300087211 */ /* 0x048fe400078c10ff */
[C---:B------:R-:W-:Y:S02]  /*d0bd0*/  IADD3 R2, R0.reuse, c[0x0][0x198], RZ ;  /* 0x0000660000027a10 */ /* 0x040fe40007ffe0ff */
[----:B------:R-:W-:-:S02]  /*d0be0*/  LEA.HI.X.SX32 R9, R0, R216, 0x2, P6 ;  /* 0x000000d800097211 */ /* 0x000fc400030f16ff */
[----:B--2---:R-:W-:Y:S02]  /*d0bf0*/  ISETP.LT.AND P2, PT, R28, c[0x0][0x17c], !P0 ;  /* 0x00005f001c007a0c */ /* 0x004fe40004741270 */
[----:B------:R-:W2:Y:S01]  /*d0c00*/  LDL.LU R28, [R1+0x2300] ;  /* 0x00230000011c7983 */ /* 0x000ea20000300800 */
[----:B-1----:R-:W-:-:S03]  /*d0c10*/  LEA R16, P6, R2, R3, 0x2 ;  /* 0x0000000302107211 */ /* 0x002fc600078c10ff */
[----:B------:R-:W-:Y:S01]  /*d0c20*/  @P5 STG.E [R4.64], R7 ;  /* 0x0000000704005986 */ /* 0x000fe2000c101908 */
[----:B------:R-:W-:-:S03]  /*d0c30*/  LEA.HI.X.SX32 R17, R2, R216, 0x2, P6 ;  /* 0x000000d802117211 */ /* 0x000fc600030f16ff */
[----:B------:R-:W-:Y:S04]  /*d0c40*/  @P4 STG.E [R12.64], R10 ;  /* 0x0000000a0c004986 */ /* 0x000fe8000c101908 */
[----:B------:R-:W-:Y:S04]  /*d0c50*/  @P3 STG.E [R8.64], R11 ;  /* 0x0000000b08003986 */ /* 0x000fe8000c101908 */
[----:B------:R1:W-:Y:S01]  /*d0c60*/  @P2 STG.E [R16.64], R14 ;  /* 0x0000000e10002986 */ /* 0x0003e2000c101908 */
[----:B----4-:R-:W-:-:S03]  /*d0c70*/  ISETP.LT.AND P1, PT, R25, c[0x0][0x17c], !P0 ;  /* 0x00005f0019007a0c */ /* 0x010fc60004721270 */
[----:B------:R-:W3:Y:S01]  /*d0c80*/  LDL.LU R25, [R1+0x22fc] ;  /* 0x0022fc0001197983 */ /* 0x000ee20000300800 */
[----:B------:R-:W-:-:S03]  /*d0c90*/  ISETP.LT.AND P5, PT, R24, c[0x0][0x17c], !P0 ;  /* 0x00005f0018007a0c */ /* 0x000fc600047a1270 */
[----:B------:R-:W4:Y:S01]  /*d0ca0*/  LDL.LU R24, [R1+0x22f8] ;  /* 0x0022f80001187983 */ /* 0x000f220000300800 */
[----:B------:R-:W-:-:S03]  /*d0cb0*/  ISETP.LT.AND P4, PT, R21, c[0x0][0x17c], !P0 ;  /* 0x00005f0015007a0c */ /* 0x000fc60004781270 */
[----:B------:R-:W4:Y:S01]  /*d0cc0*/  LDL.LU R21, [R1+0x22f4] ;  /* 0x0022f40001157983 */ /* 0x000f220000300800 */
[----:B------:R-:W-:-:S03]  /*d0cd0*/  ISETP.LT.AND P3, PT, R20, c[0x0][0x17c], !P0 ;  /* 0x00005f0014007a0c */ /* 0x000fc60004761270 */
[----:B------:R-:W4:Y:S04]  /*d0ce0*/  LDL.LU R20, [R1+0x22f0] ;  /* 0x0022f00001147983 */ /* 0x000f280000300800 */
[----:B-1----:R-:W4:Y:S04]  /*d0cf0*/  LDL.LU R14, [R1+0x22ec] ;  /* 0x0022ec00010e7983 */ /* 0x002f280000300800 */
[----:B------:R-:W4:Y:S04]  /*d0d00*/  LDL.LU R13, [R1+0x22e8] ;  /* 0x0022e800010d7983 */ /* 0x000f280000300800 */
        /* <DEDUP_REMOVED lines=19> */
[----:B------:R-:W-:Y:S02]  /*d0e40*/  ISETP.LT.AND P2, PT, R29, c[0x0][0x17c], !P0 ;  /* 0x00005f001d007a0c */ /* 0x000fe40004741270 */
[-C--:B-1----:R-:W-:Y:S01]  /*d0e50*/  LEA R4, P6, R0, R3.reuse, 0x2 ;  /* 0x0000000300047211 */ /* 0x082fe200078c10ff */
[----:B------:R-:W4:Y:S01]  /*d0e60*/  LDL.LU R15, [R1+0x22d8] ;  /* 0x0022d800010f7983 */ /* 0x000f220000300800 */
[----:B--2---:R-:W-:Y:S02]  /*d0e70*/  ISETP.LT.AND P1, PT, R28, c[0x0][0x17c], !P0 ;  /* 0x00005f001c007a0c */ /* 0x004fe40004721270 */
[----:B------:R-:W-:Y:S02]  /*d0e80*/  LEA.HI.X.SX32 R5, R0, R216, 0x2, P6 ;  /* 0x000000d800057211 */ /* 0x000fe400030f16ff */
[----:B------:R-:W-:-:S02]  /*d0e90*/  LEA R6, P6, R2, R3, 0x2 ;  /* 0x0000000302067211 */ /* 0x000fc400078c10ff */
[C---:B------:R-:W-:Y:S01]  /*d0ea0*/  IADD3 R0, R2.reuse, c[0x0][0x198], RZ ;  /* 0x0000660002007a10 */ /* 0x040fe20007ffe0ff */
[----:B------:R1:W-:Y:S01]  /*d0eb0*/  @P4 STG.E [R8.64], R19 ;  /* 0x0000001308004986 */ /* 0x0003e2000c101908 */
[----:B------:R-:W-:Y:S02]  /*d0ec0*/  LEA.HI.X.SX32 R7, R2, R216, 0x2, P6 ;  /* 0x000000d802077211 */ /* 0x000fe400030f16ff */
[C---:B------:R-:W-:Y:S01]  /*d0ed0*/  IADD3 R2, R0.reuse, c[0x0][0x198], RZ ;  /* 0x0000660000027a10 */ /* 0x040fe20007ffe0ff */
[----:B------:R2:W-:Y:S01]  /*d0ee0*/  @P3 STG.E [R10.64], R22 ;  /* 0x000000160a003986 */ /* 0x0005e2000c101908 */
[----:B-1----:R-:W-:-:S03]  /*d0ef0*/  LEA R8, P6, R0, R3, 0x2 ;  /* 0x0000000300087211 */ /* 0x002fc600078c10ff */
[----:B------:R1:W-:Y:S01]  /*d0f00*/  @P2 STG.E [R4.64], R23 ;  /* 0x0000001704002986 */ /* 0x0003e2000c101908 */
[----:B------:R-:W-:-:S03]  /*d0f10*/  LEA.HI.X.SX32 R9, R0, R216, 0x2, P6 ;  /* 0x000000d800097211 */ /* 0x000fc600030f16ff */
[----:B------:R1:W-:Y:S01]  /*d0f20*/  @P1 STG.E [R6.64], R26 ;  /* 0x0000001a06001986 */ /* 0x0003e2000c101908 */
[CC--:B--2---:R-:W-:Y:S02]  /*d0f30*/  LEA R10, P6, R2.reuse, R3.reuse, 0x2 ;  /* 0x00000003020a7211 */ /* 0x0c4fe400078c10ff */
[C---:B------:R-:W-:Y:S02]  /*d0f40*/  IADD3 R0, R2.reuse, c[0x0][0x198], RZ ;  /* 0x0000660002007a10 */ /* 0x040fe40007ffe0ff */
[----:B------:R-:W-:Y:S02]  /*d0f50*/  LEA.HI.X.SX32 R11, R2, R216, 0x2, P6 ;  /* 0x000000d8020b7211 */ /* 0x000fe400030f16ff */
[C---:B------:R-:W-:Y:S02]  /*d0f60*/  IADD3 R2, R0.reuse, c[0x0][0x198], RZ ;  /* 0x0000660000027a10 */ /* 0x040fe40007ffe0ff */
[----:B-1----:R-:W-:-:S04]  /*d0f70*/  LEA R4, P6, R0, R3, 0x2 ;  /* 0x0000000300047211 */ /* 0x002fc800078c10ff */
[----:B------:R-:W-:Y:S02]  /*d0f80*/  LEA.HI.X.SX32 R5, R0, R216, 0x2, P6 ;  /* 0x000000d800057211 */ /* 0x000fe400030f16ff */
[----:B------:R-:W-:-:S04]  /*d0f90*/  LEA R6, P6, R2, R3, 0x2 ;  /* 0x0000000302067211 */ /* 0x000fc800078c10ff */
[----:B------:R-:W-:Y:S02]  /*d0fa0*/  LEA.HI.X.SX32 R7, R2, R216, 0x2, P6 ;  /* 0x000000d802077211 */ /* 0x000fe400030f16ff */
[----:B---3--:R-:W-:Y:S02]  /*d0fb0*/  ISETP.LT.AND P5, PT, R25, c[0x0][0x17c], !P0 ;  /* 0x00005f0019007a0c */ /* 0x008fe400047a1270 */
[----:B----4-:R-:W-:Y:S02]  /*d0fc0*/  ISETP.LT.AND P4, PT, R24, c[0x0][0x17c], !P0 ;  /* 0x00005f0018007a0c */ /* 0x010fe40004781270 */
[----:B------:R-:W-:-:S09]  /*d0fd0*/  ISETP.LT.AND P3, PT, R21, c[0x0][0x17c], !P0 ;  /* 0x00005f0015007a0c */ /* 0x000fd20004761270 */
[----:B------:R1:W-:Y:S01]  /*d0fe0*/  @P5 STG.E [R8.64], R27 ;  /* 0x0000001b08005986 */ /* 0x0003e2000c101908 */
[----:B------:R-:W-:-:S03]  /*d0ff0*/  ISETP.LT.AND P1, PT, R14, c[0x0][0x17c], !P0 ;  /* 0x00005f000e007a0c */ /* 0x000fc60004721270 */
[----:B------:R-:W2:Y:S01]  /*d1000*/  LDL.LU R14, [R1+0x22d4] ;  /* 0x0022d400010e7983 */ /* 0x000ea20000300800 */
[----:B------:R-:W-:-:S03]  /*d1010*/  ISETP.LT.AND P5, PT, R13, c[0x0][0x17c], !P0 ;  /* 0x00005f000d007a0c */ /* 0x000fc600047a1270 */
[----:B------:R-:W3:Y:S01]  /*d1020*/  LDL.LU R13, [R1+0x22d0] ;  /* 0x0022d000010d7983 */ /* 0x000ee20000300800 */
[----:B------:R-:W-:-:S03]  /*d1030*/  ISETP.LT.AND P2, PT, R20, c[0x0][0x17c], !P0 ;  /* 0x00005f0014007a0c */ /* 0x000fc60004741270 */
[----:B------:R4:W-:Y:S01]  /*d1040*/  @P4 STG.E [R10.64], R30 ;  /* 0x0000001e0a004986 */ /* 0x0009e2000c101908 */
[----:B------:R-:W-:-:S03]  /*d1050*/  ISETP.LT.AND P4, PT, R12, c[0x0][0x17c], !P0 ;  /* 0x00005f000c007a0c */ /* 0x000fc60004781270 */
[----:B------:R-:W3:Y:S04]  /*d1060*/  LDL.LU R12, [R1+0x22cc] ;  /* 0x0022cc00010c7983 */ /* 0x000ee80000300800 */
[----:B------:R1:W-:Y:S01]  /*d1070*/  @P3 STG.E [R4.64], R31 ;  /* 0x0000001f04003986 */ /* 0x0003e2000c101908 */
[----:B------:R-:W-:-:S03]  /*d1080*/  ISETP.LT.AND P3, PT, R17, c[0x0][0x17c], !P0 ;  /* 0x00005f0011007a0c */ /* 0x000fc60004761270 */
[----:B------:R1:W-:Y:S01]  /*d1090*/  @P2 STG.E [R6.64], R34 ;  /* 0x0000002206002986 */ /* 0x0003e2000c101908 */
[----:B------:R-:W-:-:S03]  /*d10a0*/  ISETP.LT.AND P2, PT, R16, c[0x0][0x17c], !P0 ;  /* 0x00005f0010007a0c */ /* 0x000fc60004741270 */
[----:B------:R-:W3:Y:S04]  /*d10b0*/  LDL.LU R17, [R1+0x22c8] ;  /* 0x0022c80001117983 */ /* 0x000ee80000300800 */
[----:B------:R-:W3:Y:S01]  /*d10c0*/  LDL.LU R16, [R1+0x22c4] ;  /* 0x0022c40001107983 */ /* 0x000ee20000300800 */
[----:B------:R-:W-:-:S04]  /*d10d0*/  IADD3 R0, R2, c[0x0][0x198], RZ ;  /* 0x0000660002007a10 */ /* 0x000fc80007ffe0ff */
[CC--:B-1----:R-:W-:Y:S02]  /*d10e0*/  LEA R8, P6, R0.reuse, R3.reuse, 0x2 ;  /* 0x0000000300087211 */ /* 0x0c2fe400078c10ff */
[C---:B------:R-:W-:Y:S02]  /*d10f0*/  IADD3 R2, R0.reuse, c[0x0][0x198], RZ ;  /* 0x0000660000027a10 */ /* 0x040fe40007ffe0ff */
[-C--:B------:R-:W-:Y:S02]  /*d1100*/  LEA.HI.X.SX32 R9, R0, R216.reuse, 0x2, P6 ;  /* 0x000000d800097211 */ /* 0x080fe400030f16ff */
[C---:B----4-:R-:W-:Y:S02]  /*d1110*/  LEA R10, P6, R2.reuse, R3, 0x2 ;  /* 0x00000003020a7211 */ /* 0x050fe400078c10ff */
[C---:B------:R-:W-:Y:S02]  /*d1120*/  IADD3 R0, R2.reuse, c[0x0][0x198], RZ ;  /* 0x0000660002007a10 */ /* 0x040fe40007ffe0ff */
[----:B------:R-:W-:-:S02]  /*d1130*/  LEA.HI.X.SX32 R11, R2, R216, 0x2, P6 ;  /* 0x000000d8020b7211 */ /* 0x000fc400030f16ff */
[CC--:B------:R-:W-:Y:S02]  /*d1140*/  LEA R4, P6, R0.reuse, R3.reuse, 0x2 ;  /* 0x0000000300047211 */ /* 0x0c0fe400078c10ff */
[C---:B------:R-:W-:Y:S02]  /*d1150*/  IADD3 R2, R0.reuse, c[0x0][0x198], RZ ;  /* 0x0000660000027a10 */ /* 0x040fe40007ffe0ff */
[----:B------:R-:W-:Y:S01]  /*d1160*/  LEA.HI.X.SX32 R5, R0, R216, 0x2, P6 ;  /* 0x000000d800057211 */ /* 0x000fe200030f16ff */
[----:B------:R1:W-:Y:S01]  /*d1170*/  @P1 STG.E [R8.64], R35 ;  /* 0x0000002308001986 */ /* 0x0003e2000c101908 */
[C---:B------:R-:W-:Y:S02]  /*d1180*/  LEA R6, P6, R2.reuse, R3, 0x2 ;  /* 0x0000000302067211 */ /* 0x040fe400078c10ff */
[----:B------:R-:W-:Y:S01]  /*d1190*/  ISETP.LT.AND P1, PT, R15, c[0x0][0x17c], !P0 ;  /* 0x00005f000f007a0c */ /* 0x000fe20004721270 */
[----:B------:R4:W-:Y:S01]  /*d11a0*/  @P5 STG.E [R10.64], R38 ;  /* 0x000000260a005986 */ /* 0x0009e2000c101908 */
[----:B------:R-:W-:-:S03]  /*d11b0*/  IADD3 R0, R2, c[0x0][0x198], RZ ;  /* 0x0000660002007a10 */ /* 0x000fc60007ffe0ff */
[----:B------:R-:W3:Y:S04]  /*d11c0*/  LDL.LU R15, [R1+0x22c0] ;  /* 0x0022c000010f7983 */ /* 0x000ee80000300800 */
[----:B------:R2:W-:Y:S01]  /*d11d0*/  @P4 STG.E [R4.64], R39 ;  /* 0x0000002704004986 */ /* 0x0005e2000c101908 */
[-C--:B------:R-:W-:Y:S02]  /*d11e0*/  LEA.HI.X.SX32 R7, R2, R216.reuse, 0x2, P6 ;  /* 0x000000d802077211 */ /* 0x080fe400030f16ff */
[C---:B-1----:R-:W-:Y:S02]  /*d11f0*/  LEA R8, P6, R0.reuse, R3, 0x2 ;  /* 0x0000000300087211 */ /* 0x042fe400078c10ff */
[C---:B------:R-:W-:Y:S02]  /*d1200*/  IADD3 R2, R0.reuse, c[0x0][0x198], RZ ;  /* 0x0000660000027a10 */ /* 0x040fe40007ffe0ff */
[----:B------:R-:W-:-:S02]  /*d1210*/  LEA.HI.X.SX32 R9, R0, R216, 0x2, P6 ;  /* 0x000000d800097211 */ /* 0x000fc400030f16ff */
[C---:B----4-:R-:W-:Y:S01]  /*d1220*/  LEA R10, P6, R2.reuse, R3, 0x2 ;  /* 0x00000003020a7211 */ /* 0x050fe200078c10ff */
[----:B------:R1:W-:Y:S03]  /*d1230*/  @P3 STG.E [R6.64], R42 ;  /* 0x0000002a06003986 */ /* 0x0003e6000c101908 */
[----:B------:R-:W-:Y:S01]  /*d1240*/  LEA.HI.X.SX32 R11, R2, R216, 0x2, P6 ;  /* 0x000000d8020b7211 */ /* 0x000fe200030f16ff */
[----:B------:R4:W-:Y:S04]  /*d1250*/  @P2 STG.E [R8.64], R43 ;  /* 0x0000002b08002986 */ /* 0x0009e8000c101908 */
[----:B------:R1:W-:Y:S01]  /*d1260*/  @P1 STG.E [R10.64], R46 ;  /* 0x0000002e0a001986 */ /* 0x0003e2000c101908 */
[----:B--2---:R-:W-:-:S03]  /*d1270*/  ISETP.LT.AND P5, PT, R14, c[0x0][0x17c], !P0 ;  /* 0x00005f000e007a0c */ /* 0x004fc600047a1270 */
[----:B------:R-:W2:Y:S01]  /*d1280*/  LDL.LU R14, [R1+0x22bc] ;  /* 0x0022bc00010e7983 */ /* 0x000ea20000300800 */
[----:B---3--:R-:W-:-:S03]  /*d1290*/  ISETP.LT.AND P4, PT, R13, c[0x0][0x17c], !P0 ;  /* 0x00005f000d007a0c */ /* 0x008fc60004781270 */
[----:B------:R-:W3:Y:S01]  /*d12a0*/  LDL.LU R13, [R1+0x22b8] ;  /* 0x0022b800010d7983 */ /* 0x000ee20000300800 */
[----:B------:R-:W-:-:S03]  /*d12b0*/  ISETP.LT.AND P3, PT, R12, c[0x0][0x17c], !P0 ;  /* 0x00005f000c007a0c */ /* 0x000fc60004761270 */
[----:B------:R-:W2:Y:S01]  /*d12c0*/  LDL.LU R12, [R1+0x22b4] ;  /* 0x0022b400010c7983 */ /* 0x000ea20000300800 */
[----:B------:R-:W-:-:S03]  /*d12d0*/  ISETP.LT.AND P2, PT, R17, c[0x0][0x17c], !P0 ;  /* 0x00005f0011007a0c */ /* 0x000fc60004741270 */
[----:B------:R-:W2:Y:S01]  /*d12e0*/  LDL.LU R17, [R1+0x22b0] ;  /* 0x0022b00001117983 */ /* 0x000ea20000300800 */
[----:B------:R-:W-:-:S03]  /*d12f0*/  ISETP.LT.AND P1, PT, R16, c[0x0][0x17c], !P0 ;  /* 0x00005f0010007a0c */ /* 0x000fc60004721270 */
[----:B------:R-:W2:Y:S01]  /*d1300*/  LDL.LU R16, [R1+0x22ac] ;  /* 0x0022ac0001107983 */ /* 0x000ea20000300800 */
[----:B------:R-:W-:-:S04]  /*d1310*/  IADD3 R0, R2, c[0x0][0x198], RZ ;  /* 0x0000660002007a10 */ /* 0x000fc80007ffe0ff */
[CC--:B------:R-:W-:Y:S02]  /*d1320*/  LEA R4, P6, R0.reuse, R3.reuse, 0x2 ;  /* 0x0000000300047211 */ /* 0x0c0fe400078c10ff */
[C---:B------:R-:W-:Y:S02]  /*d1330*/  IADD3 R2, R0.reuse, c[0x0][0x198], RZ ;  /* 0x0000660000027a10 */ /* 0x040fe40007ffe0ff */
[-C--:B------:R-:W-:Y:S02]  /*d1340*/  LEA.HI.X.SX32 R5, R0, R216.reuse, 0x2, P6 ;  /* 0x000000d800057211 */ /* 0x080fe400030f16ff */
[C---:B-1----:R-:W-:Y:S02]  /*d1350*/  LEA R6, P6, R2.reuse, R3, 0x2 ;  /* 0x0000000302067211 */ /* 0x042fe400078c10ff */
[C---:B------:R-:W-:Y:S02]  /*d1360*/  IADD3 R0, R2.reuse, c[0x0][0x198], RZ ;  /* 0x0000660002007a10 */ /* 0x040fe40007ffe0ff */
[----:B------:R-:W-:-:S02]  /*d1370*/  LEA.HI.X.SX32 R7, R2, R216, 0x2, P6 ;  /* 0x000000d802077211 */ /* 0x000fc400030f16ff */
[CC--:B----4-:R-:W-:Y:S02]  /*d1380*/  LEA R8, P6, R0.reuse, R3.reuse, 0x2 ;  /* 0x0000000300087211 */ /* 0x0d0fe400078c10ff */
        /* <DEDUP_REMOVED lines=9> */
[----:B-1----:R-:W-:-:S04]  /*d1420*/  LEA R4, P6, R0, R3, 0x2 ;  /* 0x0000000300047211 */ /* 0x002fc800078c10ff */
[----:B------:R-:W-:Y:S01]  /*d1430*/  LEA.HI.X.SX32 R5, R0, R216, 0x2, P6 ;  /* 0x000000d800057211 */ /* 0x000fe200030f16ff */
[----:B------:R1:W-:Y:S01]  /*d1440*/  @P2 STG.E [R10.64], R54 ;  /* 0x000000360a002986 */ /* 0x0003e2000c101908 */
[----:B------:R-:W-:-:S03]  /*d1450*/  ISETP.LT.AND P5, PT, R15, c[0x0][0x17c], !P0 ;  /* 0x00005f000f007a0c */ /* 0x000fc600047a1270 */
[----:B------:R1:W-:Y:S01]  /*d1460*/  @P1 STG.E [R4.64], R55 ;  /* 0x0000003704001986 */ /* 0x0003e2000c101908 */
[----:B----4-:R-:W-:-:S04]  /*d1470*/  LEA R6, P6, R2, R3, 0x2 ;  /* 0x0000000302067211 */ /* 0x010fc800078c10ff */
[----:B------:R-:W-:-:S05]  /*d1480*/  LEA.HI.X.SX32 R7, R2, R216, 0x2, P6 ;  /* 0x000000d802077211 */ /* 0x000fca00030f16ff */
[----:B------:R4:W-:Y:S01]  /*d1490*/  @P5 STG.E [R6.64], R58 ;  /* 0x0000003a06005986 */ /* 0x0009e2000c101908 */
[----:B---3--:R-:W-:Y:S02]  /*d14a0*/  ISETP.LT.AND P3, PT, R13, c[0x0][0x17c], !P0 ;  /* 0x00005f000d007a0c */ /* 0x008fe40004761270 */
[----:B------:R-:W-:-:S04]  /*d14b0*/  IADD3 R13, R2, c[0x0][0x198], RZ ;  /* 0x00006600020d7a10 */ /* 0x000fc80007ffe0ff */
[C---:B------:R-:W-:Y:S02]  /*d14c0*/  IADD3 R0, R13.reuse, c[0x0][0x198], RZ ;  /* 0x000066000d007a10 */ /* 0x040fe40007ffe0ff */
[CC--:B------:R-:W-:Y:S02]  /*d14d0*/  LEA R8, P1, R13.reuse, R3.reuse, 0x2 ;  /* 0x000000030d087211 */ /* 0x0c0fe400078210ff */
[----:B------:R-:W-:Y:S02]  /*d14e0*/  IADD3 R15, R0, c[0x0][0x198], RZ ;  /* 0x00006600000f7a10 */ /* 0x000fe40007ffe0ff */
[----:B------:R-:W-:Y:S02]  /*d14f0*/  LEA.HI.X.SX32 R9, R13, R216, 0x2, P1 ;  /* 0x000000d80d097211 */ /* 0x000fe400008f16ff */
[----:B-1----:R-:W-:Y:S02]  /*d1500*/  LEA R10, P1, R15, R3, 0x2 ;  /* 0x000000030f0a7211 */ /* 0x002fe400078210ff */
[----:B--2---:R-:W-:-:S02]  /*d1510*/  ISETP.LT.AND P4, PT, R14, c[0x0][0x17c], !P0 ;  /* 0x00005f000e007a0c */ /* 0x004fc40004781270 */
[----:B------:R-:W-:Y:S02]  /*d1520*/  ISETP.LT.AND P2, PT, R12, c[0x0][0x17c], !P0 ;  /* 0x00005f000c007a0c */ /* 0x000fe40004741270 */
[----:B------:R-:W-:Y:S02]  /*d1530*/  LEA R12, P6, R0, R3, 0x2 ;  /* 0x00000003000c7211 */ /* 0x000fe400078c10ff */
[C---:B------:R-:W-:Y:S02]  /*d1540*/  LEA.HI.X.SX32 R11, R15.reuse, R216, 0x2, P1 ;  /* 0x000000d80f0b7211 */ /* 0x040fe400008f16ff */
[----:B------:R-:W-:Y:S02]  /*d1550*/  IADD3 R2, R15, c[0x0][0x198], RZ ;  /* 0x000066000f027a10 */ /* 0x000fe40007ffe0ff */
[----:B------:R-:W-:Y:S02]  /*d1560*/  ISETP.LT.AND P1, PT, R17, c[0x0][0x17c], !P0 ;  /* 0x00005f0011007a0c */ /* 0x000fe40004721270 */
[----:B------:R-:W-:-:S02]  /*d1570*/  ISETP.LT.AND P0, PT, R16, c[0x0][0x17c], !P0 ;  /* 0x00005f0010007a0c */ /* 0x000fc40004701270 */
[-C--:B------:R-:W-:Y:S02]  /*d1580*/  LEA.HI.X.SX32 R13, R0, R216.reuse, 0x2, P6 ;  /* 0x000000d8000d7211 */ /* 0x080fe400030f16ff */
[CC--:B------:R-:W-:Y:S02]  /*d1590*/  LEA R14, P6, R2.reuse, R3.reuse, 0x2 ;  /* 0x00000003020e7211 */ /* 0x0c0fe400078c10ff */
[C---:B------:R-:W-:Y:S02]  /*d15a0*/  IADD3 R0, R2.reuse, c[0x0][0x198], RZ ;  /* 0x0000660002007a10 */ /* 0x040fe40007ffe0ff */
[----:B------:R-:W-:Y:S01]  /*d15b0*/  LEA.HI.X.SX32 R15, R2, R216, 0x2, P6 ;  /* 0x000000d8020f7211 */ /* 0x000fe200030f16ff */
[----:B------:R4:W-:Y:S01]  /*d15c0*/  @P4 STG.E [R8.64], R59 ;  /* 0x0000003b08004986 */ /* 0x0009e2000c101908 */
[----:B------:R-:W-:-:S03]  /*d15d0*/  LEA R2, P6, R0, R3, 0x2 ;  /* 0x0000000300027211 */ /* 0x000fc600078c10ff */
[----:B------:R4:W-:Y:S04]  /*d15e0*/  @P3 STG.E [R12.64], R62 ;  /* 0x0000003e0c003986 */ /* 0x0009e8000c101908 */
[----:B------:R4:W-:Y:S01]  /*d15f0*/  @P2 STG.E [R10.64], R63 ;  /* 0x0000003f0a002986 */ /* 0x0009e2000c101908 */
[----:B------:R-:W-:-:S03]  /*d1600*/  LEA.HI.X.SX32 R3, R0, R216, 0x2, P6 ;  /* 0x000000d800037211 */ /* 0x000fc600030f16ff */
[----:B------:R4:W-:Y:S01]  /*d1610*/  @P1 STG.E [R14.64], R66 ;  /* 0x000000420e001986 */ /* 0x0009e2000c101908 */
[----:B------:R-:W-:Y:S05]  /*d1620*/  @!P0 EXIT ;  /* 0x000000000000894d */ /* 0x000fea0003800000 */
[----:B------:R-:W-:Y:S01]  /*d1630*/  STG.E [R2.64], R67 ;  /* 0x0000004302007986 */ /* 0x000fe2000c101908 */
[----:B------:R-:W-:Y:S05]  /*d1640*/  EXIT ;  /* 0x000000000000794d */ /* 0x000fea0003800000 */
.L_x_2:
[----:B------:R-:W-:-:S00]  /*d1650*/  BRA `(.L_x_2) ;  /* 0xfffffff000007947 */ /* 0x000fc0000383ffff */
[----:B------:R-:W-:-:S00]  /*d1660*/  NOP ;  /* 0x0000000000007918 */ /* 0x000fc00000000000 */
        /* <DEDUP_REMOVED lines=9> */
.L_x_3:


//--------------------- .nv.shared.matmul_kernel  --------------------------
	.section	.nv.shared.matmul_kernel,"aw",@nobits
	.sectionflags	@""
	.align	16
